	.target	sm_80

	.elftype	@"ET_EXEC"


//--------------------- .note.nv.tkinfo           --------------------------
	.section	.note.nv.tkinfo,"",@"SHT_NOTE"
	.sectionflags	@"SHF_NOTE_NV_TKINFO"
	.tkinfo
        /*0018*/ 	.word	0x00000002
        /*0030*/ 	.string	""
        /*0030*/ 	.string	"ptxas"
        /*0030*/ 	.string	"Cuda compilation tools, release 13.0, V13.0.88"
        /*0030*/ 	.string	"Build cuda_13.0.r13.0/compiler.36424714_0"
        /*0030*/ 	.string	"-arch sm_80 -m 64 "



//--------------------- .note.nv.cuinfo           --------------------------
	.section	.note.nv.cuinfo,"",@"SHT_NOTE"
	.sectionflags	@"SHF_NOTE_NV_CUINFO"
        /*0018*/ 	.short	0x0002
        /*001a*/ 	.short	0x0050
        /*001c*/ 	.short	0x0082
	.zero		2


//--------------------- .nv.info                  --------------------------
	.section	.nv.info,"",@"SHT_CUDA_INFO"
	.align	4


	//----- nvinfo : EIATTR_REGCOUNT
	.align		4
        /*0000*/ 	.byte	0x04, 0x2f
        /*0002*/ 	.short	(.L_12 - .L_11)
	.align		4
.L_11:
        /*0004*/ 	.word	index@(_ZN7cutlass13device_kernelIN5flash22FlashAttnBwdPreprocessIN4cute5tupleIJNS3_1CILi64EEENS5_ILi192EEEEEENS_6half_tEfNS_4arch4Sm80ELb1ELb1EEEEEvNT_6ParamsE)
        /*0008*/ 	.word	0x0000004e


	//----- nvinfo : EIATTR_FRAME_SIZE
	.align		4
.L_12:
        /*000c*/ 	.byte	0x04, 0x11
        /*000e*/ 	.short	(.L_14 - .L_13)
	.align		4
.L_13:
        /*0010*/ 	.word	index@(_ZN7cutlass13device_kernelIN5flash22FlashAttnBwdPreprocessIN4cute5tupleIJNS3_1CILi64EEENS5_ILi192EEEEEENS_6half_tEfNS_4arch4Sm80ELb1ELb1EEEEEvNT_6ParamsE)
        /*0014*/ 	.word	0x00000000


	//----- nvinfo : EIATTR_REGCOUNT
	.align		4
.L_14:
        /*0018*/ 	.byte	0x04, 0x2f
        /*001a*/ 	.short	(.L_16 - .L_15)
	.align		4
.L_15:
        /*001c*/ 	.word	index@(_ZN7cutlass13device_kernelIN5flash19enable_sm80_to_sm89INS1_16FlashAttnBwdSm80INS1_25CollectiveMainloopBwdSm80ILi2ELi1EN4cute5tupleIJNS5_1CILi64EEENS7_ILi80EEENS7_ILi192EEEEEENS_6half_tEfNS_4arch4Sm80ELb1ELb0ELb0ELb1ELb1ELb0ELb1ELb0ELi2ELi4ELi2ELi2ELb0EEENS1_24CollectiveEpilogueBwdGQAISB_fSE_Li256ELb1ELb1EEENS1_25SingleTileBwdLPTSchedulerILb1ELi80ELb1EEEEEEEEEvNT_6ParamsE)
        /*0020*/ 	.word	0x000000ff


	//----- nvinfo : EIATTR_FRAME_SIZE
	.align		4
.L_16:
        /*0024*/ 	.byte	0x04, 0x11
        /*0026*/ 	.short	(.L_18 - .L_17)
	.align		4
.L_17:
        /*0028*/ 	.word	index@($__internal_11_$__cuda_sm70_warpsync)
        /*002c*/ 	.word	0x00000000


	//----- nvinfo : EIATTR_FRAME_SIZE
	.align		4
.L_18:
        /*0030*/ 	.byte	0x04, 0x11
        /*0032*/ 	.short	(.L_20 - .L_19)
	.align		4
.L_19:
        /*0034*/ 	.word	index@(_ZN7cutlass13device_kernelIN5flash19enable_sm80_to_sm89INS1_16FlashAttnBwdSm80INS1_25CollectiveMainloopBwdSm80ILi2ELi1EN4cute5tupleIJNS5_1CILi64EEENS7_ILi80EEENS7_ILi192EEEEEENS_6half_tEfNS_4arch4Sm80ELb1ELb0ELb0ELb1ELb1ELb0ELb1ELb0ELi2ELi4ELi2ELi2ELb0EEENS1_24CollectiveEpilogueBwdGQAISB_fSE_Li256ELb1ELb1EEENS1_25SingleTileBwdLPTSchedulerILb1ELi80ELb1EEEEEEEEEvNT_6ParamsE)
        /*0038*/ 	.word	0x00000000


	//----- nvinfo : EIATTR_REGCOUNT
	.align		4
.L_20:
        /*003c*/ 	.byte	0x04, 0x2f
        /*003e*/ 	.short	(.L_22 - .L_21)
	.align		4
.L_21:
        /*0040*/ 	.word	index@(_ZN7cutlass13device_kernelIN5flash32FlashAttnBwdPostprocessConvertdQIN4cute5tupleIJNS3_1CILi64EEENS5_ILi192EEEEEENS_6half_tEfNS_4arch4Sm80ELi256ENS3_8TiledMMAINS3_8MMA_AtomIJNS3_28SM80_16x8x16_F32F16F16F32_TNEEEENS3_6LayoutINS4_IJNS5_ILi2EEENS5_ILi4EEENS5_ILi1EEEEEENS4_IJSJ_SH_NS5_ILi0EEEEEEEENS4_IJNS5_ILi32EEES6_NS5_ILi16EEEEEEEELb0EEEEEvNT_6ParamsE)
        /*0044*/ 	.word	0x00000045


	//----- nvinfo : EIATTR_FRAME_SIZE
	.align		4
.L_22:
        /*0048*/ 	.byte	0x04, 0x11
        /*004a*/ 	.short	(.L_24 - .L_23)
	.align		4
.L_23:
        /*004c*/ 	.word	index@(_ZN7cutlass13device_kernelIN5flash32FlashAttnBwdPostprocessConvertdQIN4cute5tupleIJNS3_1CILi64EEENS5_ILi192EEEEEENS_6half_tEfNS_4arch4Sm80ELi256ENS3_8TiledMMAINS3_8MMA_AtomIJNS3_28SM80_16x8x16_F32F16F16F32_TNEEEENS3_6LayoutINS4_IJNS5_ILi2EEENS5_ILi4EEENS5_ILi1EEEEEENS4_IJSJ_SH_NS5_ILi0EEEEEEEENS4_IJNS5_ILi32EEES6_NS5_ILi16EEEEEEEELb0EEEEEvNT_6ParamsE)
        /*0050*/ 	.word	0x00000000


	//----- nvinfo : EIATTR_REGCOUNT
	.align		4
.L_24:
        /*0054*/ 	.byte	0x04, 0x2f
        /*0056*/ 	.short	(.L_26 - .L_25)
	.align		4
.L_25:
        /*0058*/ 	.word	index@(_ZN7cutlass13device_kernelIN5flash32FlashAttnBwdPostprocessConvertdQIN4cute5tupleIJNS3_1CILi80EEENS5_ILi192EEEEEENS_6half_tEfNS_4arch4Sm80ELi256ENS3_8TiledMMAINS3_8MMA_AtomIJNS3_28SM80_16x8x16_F32F16F16F32_TNEEEENS3_6LayoutINS4_IJNS5_ILi4EEENS5_ILi2EEENS5_ILi1EEEEEENS4_IJSJ_SH_NS5_ILi0EEEEEEEENS4_IJNS5_ILi64EEENS5_ILi16EEESP_EEEEELb1EEEEEvNT_6ParamsE)
        /*005c*/ 	.word	0x00000050


	//----- nvinfo : EIATTR_FRAME_SIZE
	.align		4
.L_26:
        /*0060*/ 	.byte	0x04, 0x11
        /*0062*/ 	.short	(.L_28 - .L_27)
	.align		4
.L_27:
        /*0064*/ 	.word	index@(_ZN7cutlass13device_kernelIN5flash32FlashAttnBwdPostprocessConvertdQIN4cute5tupleIJNS3_1CILi80EEENS5_ILi192EEEEEENS_6half_tEfNS_4arch4Sm80ELi256ENS3_8TiledMMAINS3_8MMA_AtomIJNS3_28SM80_16x8x16_F32F16F16F32_TNEEEENS3_6LayoutINS4_IJNS5_ILi4EEENS5_ILi2EEENS5_ILi1EEEEEENS4_IJSJ_SH_NS5_ILi0EEEEEEEENS4_IJNS5_ILi64EEENS5_ILi16EEESP_EEEEELb1EEEEEvNT_6ParamsE)
        /*0068*/ 	.word	0x00000000


	//----- nvinfo : EIATTR_REGCOUNT
	.align		4
.L_28:
        /*006c*/ 	.byte	0x04, 0x2f
        /*006e*/ 	.short	(.L_30 - .L_29)
	.align		4
.L_29:
        /*0070*/ 	.word	index@(_ZN7cutlass13device_kernelIN5flash19enable_sm80_to_sm89INS1_16FlashAttnBwdSm80INS1_25CollectiveMainloopBwdSm80ILi2ELi1EN4cute5tupleIJNS5_1CILi64EEENS7_ILi80EEENS7_ILi192EEEEEENS_6half_tEfNS_4arch4Sm80ELb1ELb0ELb0ELb1ELb0ELb0ELb1ELb0ELi2ELi4ELi2ELi2ELb0EEENS1_24CollectiveEpilogueBwdGQAISB_fSE_Li256ELb1ELb0EEENS1_25SingleTileBwdLPTSchedulerILb1ELi80ELb0EEEEEEEEEvNT_6ParamsE)
        /*0074*/ 	.word	0x000000ff


	//----- nvinfo : EIATTR_FRAME_SIZE
	.align		4
.L_30:
        /*0078*/ 	.byte	0x04, 0x11
        /*007a*/ 	.short	(.L_32 - .L_31)
	.align		4
.L_31:
        /*007c*/ 	.word	index@(_ZN7cutlass13device_kernelIN5flash19enable_sm80_to_sm89INS1_16FlashAttnBwdSm80INS1_25CollectiveMainloopBwdSm80ILi2ELi1EN4cute5tupleIJNS5_1CILi64EEENS7_ILi80EEENS7_ILi192EEEEEENS_6half_tEfNS_4arch4Sm80ELb1ELb0ELb0ELb1ELb0ELb0ELb1ELb0ELi2ELi4ELi2ELi2ELb0EEENS1_24CollectiveEpilogueBwdGQAISB_fSE_Li256ELb1ELb0EEENS1_25SingleTileBwdLPTSchedulerILb1ELi80ELb0EEEEEEEEEvNT_6ParamsE)
        /*0080*/ 	.word	0x00000000


	//----- nvinfo : EIATTR_REGCOUNT
	.align		4
.L_32:
        /*0084*/ 	.byte	0x04, 0x2f
        /*0086*/ 	.short	(.L_34 - .L_33)
	.align		4
.L_33:
        /*0088*/ 	.word	index@(_ZN7cutlass13device_kernelIN5flash19enable_sm80_to_sm89INS1_16FlashAttnBwdSm80INS1_25CollectiveMainloopBwdSm80ILi2ELi1EN4cute5tupleIJNS5_1CILi64EEENS7_ILi80EEENS7_ILi192EEEEEENS_6half_tEfNS_4arch4Sm80ELb1ELb0ELb0ELb1ELb1ELb0ELb1ELb0ELi2ELi4ELi2ELi2ELb0EEENS1_21CollectiveEpilogueBwdISB_SC_SE_Li256ELb1ELb1ELi4EEENS1_25SingleTileBwdLPTSchedulerILb1ELi80ELb1EEEEEEEEEvNT_6ParamsE)
        /*008c*/ 	.word	0x000000ff


	//----- nvinfo : EIATTR_FRAME_SIZE
	.align		4
.L_34:
        /*0090*/ 	.byte	0x04, 0x11
        /*0092*/ 	.short	(.L_36 - .L_35)
	.align		4
.L_35:
        /*0094*/ 	.word	index@(_ZN7cutlass13device_kernelIN5flash19enable_sm80_to_sm89INS1_16FlashAttnBwdSm80INS1_25CollectiveMainloopBwdSm80ILi2ELi1EN4cute5tupleIJNS5_1CILi64EEENS7_ILi80EEENS7_ILi192EEEEEENS_6half_tEfNS_4arch4Sm80ELb1ELb0ELb0ELb1ELb1ELb0ELb1ELb0ELi2ELi4ELi2ELi2ELb0EEENS1_21CollectiveEpilogueBwdISB_SC_SE_Li256ELb1ELb1ELi4EEENS1_25SingleTileBwdLPTSchedulerILb1ELi80ELb1EEEEEEEEEvNT_6ParamsE)
        /*0098*/ 	.word	0x00000000


	//----- nvinfo : EIATTR_REGCOUNT
	.align		4
.L_36:
        /*009c*/ 	.byte	0x04, 0x2f
        /*009e*/ 	.short	(.L_38 - .L_37)
	.align		4
.L_37:
        /*00a0*/ 	.word	index@(_ZN7cutlass13device_kernelIN5flash19enable_sm80_to_sm89INS1_16FlashAttnBwdSm80INS1_25CollectiveMainloopBwdSm80ILi2ELi1EN4cute5tupleIJNS5_1CILi64EEENS7_ILi80EEENS7_ILi192EEEEEENS_6half_tEfNS_4arch4Sm80ELb1ELb0ELb0ELb1ELb0ELb0ELb1ELb0ELi2ELi4ELi2ELi2ELb0EEENS1_21CollectiveEpilogueBwdISB_SC_SE_Li256ELb1ELb1ELi4EEENS1_25SingleTileBwdLPTSchedulerILb1ELi80ELb0EEEEEEEEEvNT_6ParamsE)
        /*00a4*/ 	.word	0x000000ff


	//----- nvinfo : EIATTR_FRAME_SIZE
	.align		4
.L_38:
        /*00a8*/ 	.byte	0x04, 0x11
        /*00aa*/ 	.short	(.L_40 - .L_39)
	.align		4
.L_39:
        /*00ac*/ 	.word	index@(_ZN7cutlass13device_kernelIN5flash19enable_sm80_to_sm89INS1_16FlashAttnBwdSm80INS1_25CollectiveMainloopBwdSm80ILi2ELi1EN4cute5tupleIJNS5_1CILi64EEENS7_ILi80EEENS7_ILi192EEEEEENS_6half_tEfNS_4arch4Sm80ELb1ELb0ELb0ELb1ELb0ELb0ELb1ELb0ELi2ELi4ELi2ELi2ELb0EEENS1_21CollectiveEpilogueBwdISB_SC_SE_Li256ELb1ELb1ELi4EEENS1_25SingleTileBwdLPTSchedulerILb1ELi80ELb0EEEEEEEEEvNT_6ParamsE)
        /*00b0*/ 	.word	0x00000000


	//----- nvinfo : EIATTR_REGCOUNT
	.align		4
.L_40:
        /*00b4*/ 	.byte	0x04, 0x2f
        /*00b6*/ 	.short	(.L_42 - .L_41)
	.align		4
.L_41:
        /*00b8*/ 	.word	index@(_ZN7cutlass13device_kernelIN5flash22FlashAttnBwdPreprocessIN4cute5tupleIJNS3_1CILi64EEENS5_ILi192EEEEEENS_6half_tEfNS_4arch4Sm80ELb1ELb0EEEEEvNT_6ParamsE)
        /*00bc*/ 	.word	0x0000004b


	//----- nvinfo : EIATTR_FRAME_SIZE
	.align		4
.L_42:
        /*00c0*/ 	.byte	0x04, 0x11
        /*00c2*/ 	.short	(.L_44 - .L_43)
	.align		4
.L_43:
        /*00c4*/ 	.word	index@(_ZN7cutlass13device_kernelIN5flash22FlashAttnBwdPreprocessIN4cute5tupleIJNS3_1CILi64EEENS5_ILi192EEEEEENS_6half_tEfNS_4arch4Sm80ELb1ELb0EEEEEvNT_6ParamsE)
        /*00c8*/ 	.word	0x00000000


	//----- nvinfo : EIATTR_REGCOUNT
	.align		4
.L_44:
        /*00cc*/ 	.byte	0x04, 0x2f
        /*00ce*/ 	.short	(.L_46 - .L_45)
	.align		4
.L_45:
        /*00d0*/ 	.word	index@(_ZN7cutlass13device_kernelIN5flash19enable_sm80_to_sm89INS1_16FlashAttnBwdSm80INS1_25CollectiveMainloopBwdSm80ILi2ELi1EN4cute5tupleIJNS5_1CILi64EEENS7_ILi80EEENS7_ILi192EEEEEENS_6half_tEfNS_4arch4Sm80ELb1ELb0ELb0ELb0ELb1ELb0ELb1ELb0ELi2ELi4ELi2ELi2ELb0EEENS1_24CollectiveEpilogueBwdGQAISB_fSE_Li256ELb0ELb1EEENS1_25SingleTileBwdLPTSchedulerILb0ELi80ELb1EEEEEEEEEvNT_6ParamsE)
        /*00d4*/ 	.word	0x000000ff


	//----- nvinfo : EIATTR_FRAME_SIZE
	.align		4
.L_46:
        /*00d8*/ 	.byte	0x04, 0x11
        /*00da*/ 	.short	(.L_48 - .L_47)
	.align		4
.L_47:
        /*00dc*/ 	.word	index@($__internal_10_$__cuda_sm70_warpsync)
        /*00e0*/ 	.word	0x00000000


	//----- nvinfo : EIATTR_FRAME_SIZE
	.align		4
.L_48:
        /*00e4*/ 	.byte	0x04, 0x11
        /*00e6*/ 	.short	(.L_50 - .L_49)
	.align		4
.L_49:
        /*00e8*/ 	.word	index@(_ZN7cutlass13device_kernelIN5flash19enable_sm80_to_sm89INS1_16FlashAttnBwdSm80INS1_25CollectiveMainloopBwdSm80ILi2ELi1EN4cute5tupleIJNS5_1CILi64EEENS7_ILi80EEENS7_ILi192EEEEEENS_6half_tEfNS_4arch4Sm80ELb1ELb0ELb0ELb0ELb1ELb0ELb1ELb0ELi2ELi4ELi2ELi2ELb0EEENS1_24CollectiveEpilogueBwdGQAISB_fSE_Li256ELb0ELb1EEENS1_25SingleTileBwdLPTSchedulerILb0ELi80ELb1EEEEEEEEEvNT_6ParamsE)
        /*00ec*/ 	.word	0x00000000


	//----- nvinfo : EIATTR_REGCOUNT
	.align		4
.L_50:
        /*00f0*/ 	.byte	0x04, 0x2f
        /*00f2*/ 	.short	(.L_52 - .L_51)
	.align		4
.L_51:
        /*00f4*/ 	.word	index@(_ZN7cutlass13device_kernelIN5flash19enable_sm80_to_sm89INS1_16FlashAttnBwdSm80INS1_25CollectiveMainloopBwdSm80ILi2ELi1EN4cute5tupleIJNS5_1CILi64EEENS7_ILi80EEENS7_ILi192EEEEEENS_6half_tEfNS_4arch4Sm80ELb1ELb0ELb0ELb0ELb0ELb0ELb1ELb0ELi2ELi4ELi2ELi2ELb0EEENS1_24CollectiveEpilogueBwdGQAISB_fSE_Li256ELb0ELb0EEENS1_25SingleTileBwdLPTSchedulerILb0ELi80ELb0EEEEEEEEEvNT_6ParamsE)
        /*00f8*/ 	.word	0x000000ff


	//----- nvinfo : EIATTR_FRAME_SIZE
	.align		4
.L_52:
        /*00fc*/ 	.byte	0x04, 0x11
        /*00fe*/ 	.short	(.L_54 - .L_53)
	.align		4
.L_53:
        /*0100*/ 	.word	index@(_ZN7cutlass13device_kernelIN5flash19enable_sm80_to_sm89INS1_16FlashAttnBwdSm80INS1_25CollectiveMainloopBwdSm80ILi2ELi1EN4cute5tupleIJNS5_1CILi64EEENS7_ILi80EEENS7_ILi192EEEEEENS_6half_tEfNS_4arch4Sm80ELb1ELb0ELb0ELb0ELb0ELb0ELb1ELb0ELi2ELi4ELi2ELi2ELb0EEENS1_24CollectiveEpilogueBwdGQAISB_fSE_Li256ELb0ELb0EEENS1_25SingleTileBwdLPTSchedulerILb0ELi80ELb0EEEEEEEEEvNT_6ParamsE)
        /*0104*/ 	.word	0x00000000


	//----- nvinfo : EIATTR_REGCOUNT
	.align		4
.L_54:
        /*0108*/ 	.byte	0x04, 0x2f
        /*010a*/ 	.short	(.L_56 - .L_55)
	.align		4
.L_55:
        /*010c*/ 	.word	index@(_ZN7cutlass13device_kernelIN5flash19enable_sm80_to_sm89INS1_16FlashAttnBwdSm80INS1_25CollectiveMainloopBwdSm80ILi2ELi1EN4cute5tupleIJNS5_1CILi64EEENS7_ILi80EEENS7_ILi192EEEEEENS_6half_tEfNS_4arch4Sm80ELb1ELb0ELb0ELb0ELb1ELb0ELb1ELb0ELi2ELi4ELi2ELi2ELb0EEENS1_21CollectiveEpilogueBwdISB_SC_SE_Li256ELb0ELb1ELi4EEENS1_25SingleTileBwdLPTSchedulerILb0ELi80ELb1EEEEEEEEEvNT_6ParamsE)
        /*0110*/ 	.word	0x000000ff


	//----- nvinfo : EIATTR_FRAME_SIZE
	.align		4
.L_56:
        /*0114*/ 	.byte	0x04, 0x11
        /*0116*/ 	.short	(.L_58 - .L_57)
	.align		4
.L_57:
        /*0118*/ 	.word	index@(_ZN7cutlass13device_kernelIN5flash19enable_sm80_to_sm89INS1_16FlashAttnBwdSm80INS1_25CollectiveMainloopBwdSm80ILi2ELi1EN4cute5tupleIJNS5_1CILi64EEENS7_ILi80EEENS7_ILi192EEEEEENS_6half_tEfNS_4arch4Sm80ELb1ELb0ELb0ELb0ELb1ELb0ELb1ELb0ELi2ELi4ELi2ELi2ELb0EEENS1_21CollectiveEpilogueBwdISB_SC_SE_Li256ELb0ELb1ELi4EEENS1_25SingleTileBwdLPTSchedulerILb0ELi80ELb1EEEEEEEEEvNT_6ParamsE)
        /*011c*/ 	.word	0x00000010


	//----- nvinfo : EIATTR_REGCOUNT
	.align		4
.L_58:
        /*0120*/ 	.byte	0x04, 0x2f
        /*0122*/ 	.short	(.L_60 - .L_59)
	.align		4
.L_59:
        /*0124*/ 	.word	index@(_ZN7cutlass13device_kernelIN5flash19enable_sm80_to_sm89INS1_16FlashAttnBwdSm80INS1_25CollectiveMainloopBwdSm80ILi2ELi1EN4cute5tupleIJNS5_1CILi64EEENS7_ILi80EEENS7_ILi192EEEEEENS_6half_tEfNS_4arch4Sm80ELb1ELb0ELb0ELb0ELb0ELb0ELb1ELb0ELi2ELi4ELi2ELi2ELb0EEENS1_21CollectiveEpilogueBwdISB_SC_SE_Li256ELb0ELb1ELi4EEENS1_25SingleTileBwdLPTSchedulerILb0ELi80ELb0EEEEEEEEEvNT_6ParamsE)
        /*0128*/ 	.word	0x000000ff


	//----- nvinfo : EIATTR_FRAME_SIZE
	.align		4
.L_60:
        /*012c*/ 	.byte	0x04, 0x11
        /*012e*/ 	.short	(.L_62 - .L_61)
	.align		4
.L_61:
        /*0130*/ 	.word	index@(_ZN7cutlass13device_kernelIN5flash19enable_sm80_to_sm89INS1_16FlashAttnBwdSm80INS1_25CollectiveMainloopBwdSm80ILi2ELi1EN4cute5tupleIJNS5_1CILi64EEENS7_ILi80EEENS7_ILi192EEEEEENS_6half_tEfNS_4arch4Sm80ELb1ELb0ELb0ELb0ELb0ELb0ELb1ELb0ELi2ELi4ELi2ELi2ELb0EEENS1_21CollectiveEpilogueBwdISB_SC_SE_Li256ELb0ELb1ELi4EEENS1_25SingleTileBwdLPTSchedulerILb0ELi80ELb0EEEEEEEEEvNT_6ParamsE)
        /*0134*/ 	.word	0x00000000


	//----- nvinfo : EIATTR_REGCOUNT
	.align		4
.L_62:
        /*0138*/ 	.byte	0x04, 0x2f
        /*013a*/ 	.short	(.L_64 - .L_63)
	.align		4
.L_63:
        /*013c*/ 	.word	index@(_ZN7cutlass13device_kernelIN5flash19enable_sm80_to_sm89INS1_16FlashAttnBwdSm80INS1_25CollectiveMainloopBwdSm80ILi2ELi1EN4cute5tupleIJNS5_1CILi64EEENS7_ILi80EEENS7_ILi192EEEEEENS_6half_tEfNS_4arch4Sm80ELb0ELb1ELb0ELb1ELb1ELb0ELb1ELb0ELi2ELi4ELi2ELi2ELb0EEENS1_24CollectiveEpilogueBwdGQAISB_fSE_Li256ELb1ELb1EEENS1_19SingleTileSchedulerILb1ELb0ELb0ELi80EEEEEEEEEvNT_6ParamsE)
        /*0140*/ 	.word	0x000000ff


	//----- nvinfo : EIATTR_FRAME_SIZE
	.align		4
.L_64:
        /*0144*/ 	.byte	0x04, 0x11
        /*0146*/ 	.short	(.L_66 - .L_65)
	.align		4
.L_65:
        /*0148*/ 	.word	index@($__internal_9_$__cuda_sm70_warpsync)
        /*014c*/ 	.word	0x00000000


	//----- nvinfo : EIATTR_FRAME_SIZE
	.align		4
.L_66:
        /*0150*/ 	.byte	0x04, 0x11
        /*0152*/ 	.short	(.L_68 - .L_67)
	.align		4
.L_67:
        /*0154*/ 	.word	index@(_ZN7cutlass13device_kernelIN5flash19enable_sm80_to_sm89INS1_16FlashAttnBwdSm80INS1_25CollectiveMainloopBwdSm80ILi2ELi1EN4cute5tupleIJNS5_1CILi64EEENS7_ILi80EEENS7_ILi192EEEEEENS_6half_tEfNS_4arch4Sm80ELb0ELb1ELb0ELb1ELb1ELb0ELb1ELb0ELi2ELi4ELi2ELi2ELb0EEENS1_24CollectiveEpilogueBwdGQAISB_fSE_Li256ELb1ELb1EEENS1_19SingleTileSchedulerILb1ELb0ELb0ELi80EEEEEEEEEvNT_6ParamsE)
        /*0158*/ 	.word	0x00000000


	//----- nvinfo : EIATTR_REGCOUNT
	.align		4
.L_68:
        /*015c*/ 	.byte	0x04, 0x2f
        /*015e*/ 	.short	(.L_70 - .L_69)
	.align		4
.L_69:
        /*0160*/ 	.word	index@(_ZN7cutlass13device_kernelIN5flash19enable_sm80_to_sm89INS1_16FlashAttnBwdSm80INS1_25CollectiveMainloopBwdSm80ILi2ELi1EN4cute5tupleIJNS5_1CILi64EEENS7_ILi80EEENS7_ILi192EEEEEENS_6half_tEfNS_4arch4Sm80ELb0ELb1ELb0ELb1ELb0ELb0ELb1ELb0ELi2ELi4ELi2ELi2ELb0EEENS1_24CollectiveEpilogueBwdGQAISB_fSE_Li256ELb1ELb0EEENS1_19SingleTileSchedulerILb1ELb0ELb0ELi80EEEEEEEEEvNT_6ParamsE)
        /*0164*/ 	.word	0x000000ff


	//----- nvinfo : EIATTR_FRAME_SIZE
	.align		4
.L_70:
        /*0168*/ 	.byte	0x04, 0x11
        /*016a*/ 	.short	(.L_72 - .L_71)
	.align		4
.L_71:
        /*016c*/ 	.word	index@(_ZN7cutlass13device_kernelIN5flash19enable_sm80_to_sm89INS1_16FlashAttnBwdSm80INS1_25CollectiveMainloopBwdSm80ILi2ELi1EN4cute5tupleIJNS5_1CILi64EEENS7_ILi80EEENS7_ILi192EEEEEENS_6half_tEfNS_4arch4Sm80ELb0ELb1ELb0ELb1ELb0ELb0ELb1ELb0ELi2ELi4ELi2ELi2ELb0EEENS1_24CollectiveEpilogueBwdGQAISB_fSE_Li256ELb1ELb0EEENS1_19SingleTileSchedulerILb1ELb0ELb0ELi80EEEEEEEEEvNT_6ParamsE)
        /*0170*/ 	.word	0x00000000


	//----- nvinfo : EIATTR_REGCOUNT
	.align		4
.L_72:
        /*0174*/ 	.byte	0x04, 0x2f
        /*0176*/ 	.short	(.L_74 - .L_73)
	.align		4
.L_73:
        /*0178*/ 	.word	index@(_ZN7cutlass13device_kernelIN5flash19enable_sm80_to_sm89INS1_16FlashAttnBwdSm80INS1_25CollectiveMainloopBwdSm80ILi2ELi1EN4cute5tupleIJNS5_1CILi64EEENS7_ILi80EEENS7_ILi192EEEEEENS_6half_tEfNS_4arch4Sm80ELb0ELb1ELb0ELb1ELb1ELb0ELb1ELb0ELi2ELi4ELi2ELi2ELb0EEENS1_21CollectiveEpilogueBwdISB_SC_SE_Li256ELb1ELb1ELi4EEENS1_19SingleTileSchedulerILb1ELb0ELb0ELi80EEEEEEEEEvNT_6ParamsE)
        /*017c*/ 	.word	0x000000ff


	//----- nvinfo : EIATTR_FRAME_SIZE
	.align		4
.L_74:
        /*0180*/ 	.byte	0x04, 0x11
        /*0182*/ 	.short	(.L_76 - .L_75)
	.align		4
.L_75:
        /*0184*/ 	.word	index@(_ZN7cutlass13device_kernelIN5flash19enable_sm80_to_sm89INS1_16FlashAttnBwdSm80INS1_25CollectiveMainloopBwdSm80ILi2ELi1EN4cute5tupleIJNS5_1CILi64EEENS7_ILi80EEENS7_ILi192EEEEEENS_6half_tEfNS_4arch4Sm80ELb0ELb1ELb0ELb1ELb1ELb0ELb1ELb0ELi2ELi4ELi2ELi2ELb0EEENS1_21CollectiveEpilogueBwdISB_SC_SE_Li256ELb1ELb1ELi4EEENS1_19SingleTileSchedulerILb1ELb0ELb0ELi80EEEEEEEEEvNT_6ParamsE)
        /*0188*/ 	.word	0x00000000


	//----- nvinfo : EIATTR_REGCOUNT
	.align		4
.L_76:
        /*018c*/ 	.byte	0x04, 0x2f
        /*018e*/ 	.short	(.L_78 - .L_77)
	.align		4
.L_77:
        /*0190*/ 	.word	index@(_ZN7cutlass13device_kernelIN5flash19enable_sm80_to_sm89INS1_16FlashAttnBwdSm80INS1_25CollectiveMainloopBwdSm80ILi2ELi1EN4cute5tupleIJNS5_1CILi64EEENS7_ILi80EEENS7_ILi192EEEEEENS_6half_tEfNS_4arch4Sm80ELb0ELb1ELb0ELb1ELb0ELb0ELb1ELb0ELi2ELi4ELi2ELi2ELb0EEENS1_21CollectiveEpilogueBwdISB_SC_SE_Li256ELb1ELb1ELi4EEENS1_19SingleTileSchedulerILb1ELb0ELb0ELi80EEEEEEEEEvNT_6ParamsE)
        /*0194*/ 	.word	0x000000ff


	//----- nvinfo : EIATTR_FRAME_SIZE
	.align		4
.L_78:
        /*0198*/ 	.byte	0x04, 0x11
        /*019a*/ 	.short	(.L_80 - .L_79)
	.align		4
.L_79:
        /*019c*/ 	.word	index@(_ZN7cutlass13device_kernelIN5flash19enable_sm80_to_sm89INS1_16FlashAttnBwdSm80INS1_25CollectiveMainloopBwdSm80ILi2ELi1EN4cute5tupleIJNS5_1CILi64EEENS7_ILi80EEENS7_ILi192EEEEEENS_6half_tEfNS_4arch4Sm80ELb0ELb1ELb0ELb1ELb0ELb0ELb1ELb0ELi2ELi4ELi2ELi2ELb0EEENS1_21CollectiveEpilogueBwdISB_SC_SE_Li256ELb1ELb1ELi4EEENS1_19SingleTileSchedulerILb1ELb0ELb0ELi80EEEEEEEEEvNT_6ParamsE)
        /*01a0*/ 	.word	0x00000000


	//----- nvinfo : EIATTR_REGCOUNT
	.align		4
.L_80:
        /*01a4*/ 	.byte	0x04, 0x2f
        /*01a6*/ 	.short	(.L_82 - .L_81)
	.align		4
.L_81:
        /*01a8*/ 	.word	index@(_ZN7cutlass13device_kernelIN5flash19enable_sm80_to_sm89INS1_16FlashAttnBwdSm80INS1_25CollectiveMainloopBwdSm80ILi2ELi1EN4cute5tupleIJNS5_1CILi64EEENS7_ILi80EEENS7_ILi192EEEEEENS_6half_tEfNS_4arch4Sm80ELb0ELb1ELb0ELb0ELb1ELb0ELb1ELb0ELi2ELi4ELi2ELi2ELb0EEENS1_24CollectiveEpilogueBwdGQAISB_fSE_Li256ELb0ELb1EEENS1_19SingleTileSchedulerILb0ELb0ELb0ELi80EEEEEEEEEvNT_6ParamsE)
        /*01ac*/ 	.word	0x000000ff


	//----- nvinfo : EIATTR_FRAME_SIZE
	.align		4
.L_82:
        /*01b0*/ 	.byte	0x04, 0x11
        /*01b2*/ 	.short	(.L_84 - .L_83)
	.align		4
.L_83:
        /*01b4*/ 	.word	index@($__internal_8_$__cuda_sm70_warpsync)
        /*01b8*/ 	.word	0x00000000


	//----- nvinfo : EIATTR_FRAME_SIZE
	.align		4
.L_84:
        /*01bc*/ 	.byte	0x04, 0x11
        /*01be*/ 	.short	(.L_86 - .L_85)
	.align		4
.L_85:
        /*01c0*/ 	.word	index@(_ZN7cutlass13device_kernelIN5flash19enable_sm80_to_sm89INS1_16FlashAttnBwdSm80INS1_25CollectiveMainloopBwdSm80ILi2ELi1EN4cute5tupleIJNS5_1CILi64EEENS7_ILi80EEENS7_ILi192EEEEEENS_6half_tEfNS_4arch4Sm80ELb0ELb1ELb0ELb0ELb1ELb0ELb1ELb0ELi2ELi4ELi2ELi2ELb0EEENS1_24CollectiveEpilogueBwdGQAISB_fSE_Li256ELb0ELb1EEENS1_19SingleTileSchedulerILb0ELb0ELb0ELi80EEEEEEEEEvNT_6ParamsE)
        /*01c4*/ 	.word	0x00000000


	//----- nvinfo : EIATTR_REGCOUNT
	.align		4
.L_86:
        /*01c8*/ 	.byte	0x04, 0x2f
        /*01ca*/ 	.short	(.L_88 - .L_87)
	.align		4
.L_87:
        /*01cc*/ 	.word	index@(_ZN7cutlass13device_kernelIN5flash19enable_sm80_to_sm89INS1_16FlashAttnBwdSm80INS1_25CollectiveMainloopBwdSm80ILi2ELi1EN4cute5tupleIJNS5_1CILi64EEENS7_ILi80EEENS7_ILi192EEEEEENS_6half_tEfNS_4arch4Sm80ELb0ELb1ELb0ELb0ELb0ELb0ELb1ELb0ELi2ELi4ELi2ELi2ELb0EEENS1_24CollectiveEpilogueBwdGQAISB_fSE_Li256ELb0ELb0EEENS1_19SingleTileSchedulerILb0ELb0ELb0ELi80EEEEEEEEEvNT_6ParamsE)
        /*01d0*/ 	.word	0x000000ff


	//----- nvinfo : EIATTR_FRAME_SIZE
	.align		4
.L_88:
        /*01d4*/ 	.byte	0x04, 0x11
        /*01d6*/ 	.short	(.L_90 - .L_89)
	.align		4
.L_89:
        /*01d8*/ 	.word	index@(_ZN7cutlass13device_kernelIN5flash19enable_sm80_to_sm89INS1_16FlashAttnBwdSm80INS1_25CollectiveMainloopBwdSm80ILi2ELi1EN4cute5tupleIJNS5_1CILi64EEENS7_ILi80EEENS7_ILi192EEEEEENS_6half_tEfNS_4arch4Sm80ELb0ELb1ELb0ELb0ELb0ELb0ELb1ELb0ELi2ELi4ELi2ELi2ELb0EEENS1_24CollectiveEpilogueBwdGQAISB_fSE_Li256ELb0ELb0EEENS1_19SingleTileSchedulerILb0ELb0ELb0ELi80EEEEEEEEEvNT_6ParamsE)
        /*01dc*/ 	.word	0x00000000


	//----- nvinfo : EIATTR_REGCOUNT
	.align		4
.L_90:
        /*01e0*/ 	.byte	0x04, 0x2f
        /*01e2*/ 	.short	(.L_92 - .L_91)
	.align		4
.L_91:
        /*01e4*/ 	.word	index@(_ZN7cutlass13device_kernelIN5flash19enable_sm80_to_sm89INS1_16FlashAttnBwdSm80INS1_25CollectiveMainloopBwdSm80ILi2ELi1EN4cute5tupleIJNS5_1CILi64EEENS7_ILi80EEENS7_ILi192EEEEEENS_6half_tEfNS_4arch4Sm80ELb0ELb1ELb0ELb0ELb1ELb0ELb1ELb0ELi2ELi4ELi2ELi2ELb0EEENS1_21CollectiveEpilogueBwdISB_SC_SE_Li256ELb0ELb1ELi4EEENS1_19SingleTileSchedulerILb0ELb0ELb0ELi80EEEEEEEEEvNT_6ParamsE)
        /*01e8*/ 	.word	0x000000ff


	//----- nvinfo : EIATTR_FRAME_SIZE
	.align		4
.L_92:
        /*01ec*/ 	.byte	0x04, 0x11
        /*01ee*/ 	.short	(.L_94 - .L_93)
	.align		4
.L_93:
        /*01f0*/ 	.word	index@(_ZN7cutlass13device_kernelIN5flash19enable_sm80_to_sm89INS1_16FlashAttnBwdSm80INS1_25CollectiveMainloopBwdSm80ILi2ELi1EN4cute5tupleIJNS5_1CILi64EEENS7_ILi80EEENS7_ILi192EEEEEENS_6half_tEfNS_4arch4Sm80ELb0ELb1ELb0ELb0ELb1ELb0ELb1ELb0ELi2ELi4ELi2ELi2ELb0EEENS1_21CollectiveEpilogueBwdISB_SC_SE_Li256ELb0ELb1ELi4EEENS1_19SingleTileSchedulerILb0ELb0ELb0ELi80EEEEEEEEEvNT_6ParamsE)
        /*01f4*/ 	.word	0x00000000


	//----- nvinfo : EIATTR_REGCOUNT
	.align		4
.L_94:
        /*01f8*/ 	.byte	0x04, 0x2f
        /*01fa*/ 	.short	(.L_96 - .L_95)
	.align		4
.L_95:
        /*01fc*/ 	.word	index@(_ZN7cutlass13device_kernelIN5flash19enable_sm80_to_sm89INS1_16FlashAttnBwdSm80INS1_25CollectiveMainloopBwdSm80ILi2ELi1EN4cute5tupleIJNS5_1CILi64EEENS7_ILi80EEENS7_ILi192EEEEEENS_6half_tEfNS_4arch4Sm80ELb0ELb1ELb0ELb0ELb0ELb0ELb1ELb0ELi2ELi4ELi2ELi2ELb0EEENS1_21CollectiveEpilogueBwdISB_SC_SE_Li256ELb0ELb1ELi4EEENS1_19SingleTileSchedulerILb0ELb0ELb0ELi80EEEEEEEEEvNT_6ParamsE)
        /*0200*/ 	.word	0x000000ff


	//----- nvinfo : EIATTR_FRAME_SIZE
	.align		4
.L_96:
        /*0204*/ 	.byte	0x04, 0x11
        /*0206*/ 	.short	(.L_98 - .L_97)
	.align		4
.L_97:
        /*0208*/ 	.word	index@(_ZN7cutlass13device_kernelIN5flash19enable_sm80_to_sm89INS1_16FlashAttnBwdSm80INS1_25CollectiveMainloopBwdSm80ILi2ELi1EN4cute5tupleIJNS5_1CILi64EEENS7_ILi80EEENS7_ILi192EEEEEENS_6half_tEfNS_4arch4Sm80ELb0ELb1ELb0ELb0ELb0ELb0ELb1ELb0ELi2ELi4ELi2ELi2ELb0EEENS1_21CollectiveEpilogueBwdISB_SC_SE_Li256ELb0ELb1ELi4EEENS1_19SingleTileSchedulerILb0ELb0ELb0ELi80EEEEEEEEEvNT_6ParamsE)
        /*020c*/ 	.word	0x00000000


	//----- nvinfo : EIATTR_REGCOUNT
	.align		4
.L_98:
        /*0210*/ 	.byte	0x04, 0x2f
        /*0212*/ 	.short	(.L_100 - .L_99)
	.align		4
.L_99:
        /*0214*/ 	.word	index@(_ZN7cutlass13device_kernelIN5flash19enable_sm80_to_sm89INS1_16FlashAttnBwdSm80INS1_25CollectiveMainloopBwdSm80ILi2ELi1EN4cute5tupleIJNS5_1CILi64EEENS7_ILi80EEENS7_ILi192EEEEEENS_6half_tEfNS_4arch4Sm80ELb0ELb0ELb0ELb1ELb1ELb0ELb1ELb0ELi2ELi4ELi2ELi2ELb0EEENS1_24CollectiveEpilogueBwdGQAISB_fSE_Li256ELb1ELb1EEENS1_19SingleTileSchedulerILb1ELb0ELb0ELi80EEEEEEEEEvNT_6ParamsE)
        /*0218*/ 	.word	0x000000fe


	//----- nvinfo : EIATTR_FRAME_SIZE
	.align		4
.L_100:
        /*021c*/ 	.byte	0x04, 0x11
        /*021e*/ 	.short	(.L_102 - .L_101)
	.align		4
.L_101:
        /*0220*/ 	.word	index@($__internal_7_$__cuda_sm70_warpsync)
        /*0224*/ 	.word	0x00000000


	//----- nvinfo : EIATTR_FRAME_SIZE
	.align		4
.L_102:
        /*0228*/ 	.byte	0x04, 0x11
        /*022a*/ 	.short	(.L_104 - .L_103)
	.align		4
.L_103:
        /*022c*/ 	.word	index@(_ZN7cutlass13device_kernelIN5flash19enable_sm80_to_sm89INS1_16FlashAttnBwdSm80INS1_25CollectiveMainloopBwdSm80ILi2ELi1EN4cute5tupleIJNS5_1CILi64EEENS7_ILi80EEENS7_ILi192EEEEEENS_6half_tEfNS_4arch4Sm80ELb0ELb0ELb0ELb1ELb1ELb0ELb1ELb0ELi2ELi4ELi2ELi2ELb0EEENS1_24CollectiveEpilogueBwdGQAISB_fSE_Li256ELb1ELb1EEENS1_19SingleTileSchedulerILb1ELb0ELb0ELi80EEEEEEEEEvNT_6ParamsE)
        /*0230*/ 	.word	0x00000000


	//----- nvinfo : EIATTR_REGCOUNT
	.align		4
.L_104:
        /*0234*/ 	.byte	0x04, 0x2f
        /*0236*/ 	.short	(.L_106 - .L_105)
	.align		4
.L_105:
        /*0238*/ 	.word	index@(_ZN7cutlass13device_kernelIN5flash19enable_sm80_to_sm89INS1_16FlashAttnBwdSm80INS1_25CollectiveMainloopBwdSm80ILi2ELi1EN4cute5tupleIJNS5_1CILi64EEENS7_ILi80EEENS7_ILi192EEEEEENS_6half_tEfNS_4arch4Sm80ELb0ELb0ELb0ELb1ELb0ELb0ELb1ELb0ELi2ELi4ELi2ELi2ELb0EEENS1_24CollectiveEpilogueBwdGQAISB_fSE_Li256ELb1ELb0EEENS1_19SingleTileSchedulerILb1ELb0ELb0ELi80EEEEEEEEEvNT_6ParamsE)
        /*023c*/ 	.word	0x000000ff


	//----- nvinfo : EIATTR_FRAME_SIZE
	.align		4
.L_106:
        /*0240*/ 	.byte	0x04, 0x11
        /*0242*/ 	.short	(.L_108 - .L_107)
	.align		4
.L_107:
        /*0244*/ 	.word	index@(_ZN7cutlass13device_kernelIN5flash19enable_sm80_to_sm89INS1_16FlashAttnBwdSm80INS1_25CollectiveMainloopBwdSm80ILi2ELi1EN4cute5tupleIJNS5_1CILi64EEENS7_ILi80EEENS7_ILi192EEEEEENS_6half_tEfNS_4arch4Sm80ELb0ELb0ELb0ELb1ELb0ELb0ELb1ELb0ELi2ELi4ELi2ELi2ELb0EEENS1_24CollectiveEpilogueBwdGQAISB_fSE_Li256ELb1ELb0EEENS1_19SingleTileSchedulerILb1ELb0ELb0ELi80EEEEEEEEEvNT_6ParamsE)
        /*0248*/ 	.word	0x00000000


	//----- nvinfo : EIATTR_REGCOUNT
	.align		4
.L_108:
        /*024c*/ 	.byte	0x04, 0x2f
        /*024e*/ 	.short	(.L_110 - .L_109)
	.align		4
.L_109:
        /*0250*/ 	.word	index@(_ZN7cutlass13device_kernelIN5flash19enable_sm80_to_sm89INS1_16FlashAttnBwdSm80INS1_25CollectiveMainloopBwdSm80ILi2ELi1EN4cute5tupleIJNS5_1CILi64EEENS7_ILi80EEENS7_ILi192EEEEEENS_6half_tEfNS_4arch4Sm80ELb0ELb0ELb0ELb1ELb1ELb0ELb1ELb0ELi2ELi4ELi2ELi2ELb0EEENS1_21CollectiveEpilogueBwdISB_SC_SE_Li256ELb1ELb1ELi4EEENS1_19SingleTileSchedulerILb1ELb0ELb0ELi80EEEEEEEEEvNT_6ParamsE)
        /*0254*/ 	.word	0x000000fe


	//----- nvinfo : EIATTR_FRAME_SIZE
	.align		4
.L_110:
        /*0258*/ 	.byte	0x04, 0x11
        /*025a*/ 	.short	(.L_112 - .L_111)
	.align		4
.L_111:
        /*025c*/ 	.word	index@(_ZN7cutlass13device_kernelIN5flash19enable_sm80_to_sm89INS1_16FlashAttnBwdSm80INS1_25CollectiveMainloopBwdSm80ILi2ELi1EN4cute5tupleIJNS5_1CILi64EEENS7_ILi80EEENS7_ILi192EEEEEENS_6half_tEfNS_4arch4Sm80ELb0ELb0ELb0ELb1ELb1ELb0ELb1ELb0ELi2ELi4ELi2ELi2ELb0EEENS1_21CollectiveEpilogueBwdISB_SC_SE_Li256ELb1ELb1ELi4EEENS1_19SingleTileSchedulerILb1ELb0ELb0ELi80EEEEEEEEEvNT_6ParamsE)
        /*0260*/ 	.word	0x00000000


	//----- nvinfo : EIATTR_REGCOUNT
	.align		4
.L_112:
        /*0264*/ 	.byte	0x04, 0x2f
        /*0266*/ 	.short	(.L_114 - .L_113)
	.align		4
.L_113:
        /*0268*/ 	.word	index@(_ZN7cutlass13device_kernelIN5flash19enable_sm80_to_sm89INS1_16FlashAttnBwdSm80INS1_25CollectiveMainloopBwdSm80ILi2ELi1EN4cute5tupleIJNS5_1CILi64EEENS7_ILi80EEENS7_ILi192EEEEEENS_6half_tEfNS_4arch4Sm80ELb0ELb0ELb0ELb1ELb0ELb0ELb1ELb0ELi2ELi4ELi2ELi2ELb0EEENS1_21CollectiveEpilogueBwdISB_SC_SE_Li256ELb1ELb1ELi4EEENS1_19SingleTileSchedulerILb1ELb0ELb0ELi80EEEEEEEEEvNT_6ParamsE)
        /*026c*/ 	.word	0x000000fe


	//----- nvinfo : EIATTR_FRAME_SIZE
	.align		4
.L_114:
        /*0270*/ 	.byte	0x04, 0x11
        /*0272*/ 	.short	(.L_116 - .L_115)
	.align		4
.L_115:
        /*0274*/ 	.word	index@(_ZN7cutlass13device_kernelIN5flash19enable_sm80_to_sm89INS1_16FlashAttnBwdSm80INS1_25CollectiveMainloopBwdSm80ILi2ELi1EN4cute5tupleIJNS5_1CILi64EEENS7_ILi80EEENS7_ILi192EEEEEENS_6half_tEfNS_4arch4Sm80ELb0ELb0ELb0ELb1ELb0ELb0ELb1ELb0ELi2ELi4ELi2ELi2ELb0EEENS1_21CollectiveEpilogueBwdISB_SC_SE_Li256ELb1ELb1ELi4EEENS1_19SingleTileSchedulerILb1ELb0ELb0ELi80EEEEEEEEEvNT_6ParamsE)
        /*0278*/ 	.word	0x00000000


	//----- nvinfo : EIATTR_REGCOUNT
	.align		4
.L_116:
        /*027c*/ 	.byte	0x04, 0x2f
        /*027e*/ 	.short	(.L_118 - .L_117)
	.align		4
.L_117:
        /*0280*/ 	.word	index@(_ZN7cutlass13device_kernelIN5flash19enable_sm80_to_sm89INS1_16FlashAttnBwdSm80INS1_25CollectiveMainloopBwdSm80ILi2ELi1EN4cute5tupleIJNS5_1CILi64EEENS7_ILi80EEENS7_ILi192EEEEEENS_6half_tEfNS_4arch4Sm80ELb0ELb0ELb0ELb0ELb1ELb0ELb1ELb0ELi2ELi4ELi2ELi2ELb0EEENS1_24CollectiveEpilogueBwdGQAISB_fSE_Li256ELb0ELb1EEENS1_19SingleTileSchedulerILb0ELb0ELb0ELi80EEEEEEEEEvNT_6ParamsE)
        /*0284*/ 	.word	0x000000ff


	//----- nvinfo : EIATTR_FRAME_SIZE
	.align		4
.L_118:
        /*0288*/ 	.byte	0x04, 0x11
        /*028a*/ 	.short	(.L_120 - .L_119)
	.align		4
.L_119:
        /*028c*/ 	.word	index@($__internal_6_$__cuda_sm70_warpsync)
        /*0290*/ 	.word	0x00000000


	//----- nvinfo : EIATTR_FRAME_SIZE
	.align		4
.L_120:
        /*0294*/ 	.byte	0x04, 0x11
        /*0296*/ 	.short	(.L_122 - .L_121)
	.align		4
.L_121:
        /*0298*/ 	.word	index@(_ZN7cutlass13device_kernelIN5flash19enable_sm80_to_sm89INS1_16FlashAttnBwdSm80INS1_25CollectiveMainloopBwdSm80ILi2ELi1EN4cute5tupleIJNS5_1CILi64EEENS7_ILi80EEENS7_ILi192EEEEEENS_6half_tEfNS_4arch4Sm80ELb0ELb0ELb0ELb0ELb1ELb0ELb1ELb0ELi2ELi4ELi2ELi2ELb0EEENS1_24CollectiveEpilogueBwdGQAISB_fSE_Li256ELb0ELb1EEENS1_19SingleTileSchedulerILb0ELb0ELb0ELi80EEEEEEEEEvNT_6ParamsE)
        /*029c*/ 	.word	0x00000020


	//----- nvinfo : EIATTR_REGCOUNT
	.align		4
.L_122:
        /*02a0*/ 	.byte	0x04, 0x2f
        /*02a2*/ 	.short	(.L_124 - .L_123)
	.align		4
.L_123:
        /*02a4*/ 	.word	index@(_ZN7cutlass13device_kernelIN5flash19enable_sm80_to_sm89INS1_16FlashAttnBwdSm80INS1_25CollectiveMainloopBwdSm80ILi2ELi1EN4cute5tupleIJNS5_1CILi64EEENS7_ILi80EEENS7_ILi192EEEEEENS_6half_tEfNS_4arch4Sm80ELb0ELb0ELb0ELb0ELb0ELb0ELb1ELb0ELi2ELi4ELi2ELi2ELb0EEENS1_24CollectiveEpilogueBwdGQAISB_fSE_Li256ELb0ELb0EEENS1_19SingleTileSchedulerILb0ELb0ELb0ELi80EEEEEEEEEvNT_6ParamsE)
        /*02a8*/ 	.word	0x000000ff


	//----- nvinfo : EIATTR_FRAME_SIZE
	.align		4
.L_124:
        /*02ac*/ 	.byte	0x04, 0x11
        /*02ae*/ 	.short	(.L_126 - .L_125)
	.align		4
.L_125:
        /*02b0*/ 	.word	index@(_ZN7cutlass13device_kernelIN5flash19enable_sm80_to_sm89INS1_16FlashAttnBwdSm80INS1_25CollectiveMainloopBwdSm80ILi2ELi1EN4cute5tupleIJNS5_1CILi64EEENS7_ILi80EEENS7_ILi192EEEEEENS_6half_tEfNS_4arch4Sm80ELb0ELb0ELb0ELb0ELb0ELb0ELb1ELb0ELi2ELi4ELi2ELi2ELb0EEENS1_24CollectiveEpilogueBwdGQAISB_fSE_Li256ELb0ELb0EEENS1_19SingleTileSchedulerILb0ELb0ELb0ELi80EEEEEEEEEvNT_6ParamsE)
        /*02b4*/ 	.word	0x00000020


	//----- nvinfo : EIATTR_REGCOUNT
	.align		4
.L_126:
        /*02b8*/ 	.byte	0x04, 0x2f
        /*02ba*/ 	.short	(.L_128 - .L_127)
	.align		4
.L_127:
        /*02bc*/ 	.word	index@(_ZN7cutlass13device_kernelIN5flash19enable_sm80_to_sm89INS1_16FlashAttnBwdSm80INS1_25CollectiveMainloopBwdSm80ILi2ELi1EN4cute5tupleIJNS5_1CILi64EEENS7_ILi80EEENS7_ILi192EEEEEENS_6half_tEfNS_4arch4Sm80ELb0ELb0ELb0ELb0ELb1ELb0ELb1ELb0ELi2ELi4ELi2ELi2ELb0EEENS1_21CollectiveEpilogueBwdISB_SC_SE_Li256ELb0ELb1ELi4EEENS1_19SingleTileSchedulerILb0ELb0ELb0ELi80EEEEEEEEEvNT_6ParamsE)
        /*02c0*/ 	.word	0x000000ff


	//----- nvinfo : EIATTR_FRAME_SIZE
	.align		4
.L_128:
        /*02c4*/ 	.byte	0x04, 0x11
        /*02c6*/ 	.short	(.L_130 - .L_129)
	.align		4
.L_129:
        /*02c8*/ 	.word	index@(_ZN7cutlass13device_kernelIN5flash19enable_sm80_to_sm89INS1_16FlashAttnBwdSm80INS1_25CollectiveMainloopBwdSm80ILi2ELi1EN4cute5tupleIJNS5_1CILi64EEENS7_ILi80EEENS7_ILi192EEEEEENS_6half_tEfNS_4arch4Sm80ELb0ELb0ELb0ELb0ELb1ELb0ELb1ELb0ELi2ELi4ELi2ELi2ELb0EEENS1_21CollectiveEpilogueBwdISB_SC_SE_Li256ELb0ELb1ELi4EEENS1_19SingleTileSchedulerILb0ELb0ELb0ELi80EEEEEEEEEvNT_6ParamsE)
        /*02cc*/ 	.word	0x00000018


	//----- nvinfo : EIATTR_REGCOUNT
	.align		4
.L_130:
        /*02d0*/ 	.byte	0x04, 0x2f
        /*02d2*/ 	.short	(.L_132 - .L_131)
	.align		4
.L_131:
        /*02d4*/ 	.word	index@(_ZN7cutlass13device_kernelIN5flash19enable_sm80_to_sm89INS1_16FlashAttnBwdSm80INS1_25CollectiveMainloopBwdSm80ILi2ELi1EN4cute5tupleIJNS5_1CILi64EEENS7_ILi80EEENS7_ILi192EEEEEENS_6half_tEfNS_4arch4Sm80ELb0ELb0ELb0ELb0ELb0ELb0ELb1ELb0ELi2ELi4ELi2ELi2ELb0EEENS1_21CollectiveEpilogueBwdISB_SC_SE_Li256ELb0ELb1ELi4EEENS1_19SingleTileSchedulerILb0ELb0ELb0ELi80EEEEEEEEEvNT_6ParamsE)
        /*02d8*/ 	.word	0x000000ff


	//----- nvinfo : EIATTR_FRAME_SIZE
	.align		4
.L_132:
        /*02dc*/ 	.byte	0x04, 0x11
        /*02de*/ 	.short	(.L_134 - .L_133)
	.align		4
.L_133:
        /*02e0*/ 	.word	index@(_ZN7cutlass13device_kernelIN5flash19enable_sm80_to_sm89INS1_16FlashAttnBwdSm80INS1_25CollectiveMainloopBwdSm80ILi2ELi1EN4cute5tupleIJNS5_1CILi64EEENS7_ILi80EEENS7_ILi192EEEEEENS_6half_tEfNS_4arch4Sm80ELb0ELb0ELb0ELb0ELb0ELb0ELb1ELb0ELi2ELi4ELi2ELi2ELb0EEENS1_21CollectiveEpilogueBwdISB_SC_SE_Li256ELb0ELb1ELi4EEENS1_19SingleTileSchedulerILb0ELb0ELb0ELi80EEEEEEEEEvNT_6ParamsE)
        /*02e4*/ 	.word	0x00000018


	//----- nvinfo : EIATTR_REGCOUNT
	.align		4
.L_134:
        /*02e8*/ 	.byte	0x04, 0x2f
        /*02ea*/ 	.short	(.L_136 - .L_135)
	.align		4
.L_135:
        /*02ec*/ 	.word	index@(_ZN7cutlass13device_kernelIN5flash19enable_sm80_to_sm89INS1_16FlashAttnBwdSm80INS1_25CollectiveMainloopBwdSm80ILi1ELi1EN4cute5tupleIJNS5_1CILi64EEES8_NS7_ILi192EEEEEENS_6half_tEfNS_4arch4Sm80ELb1ELb0ELb0ELb1ELb1ELb0ELb0ELb0ELi2ELi2ELi2ELi2ELb1EEENS1_24CollectiveEpilogueBwdGQAISA_fSD_Li256ELb1ELb1EEENS1_25SingleTileBwdLPTSchedulerILb1ELi64ELb1EEEEEEEEEvNT_6ParamsE)
        /*02f0*/ 	.word	0x000000ff


	//----- nvinfo : EIATTR_FRAME_SIZE
	.align		4
.L_136:
        /*02f4*/ 	.byte	0x04, 0x11
        /*02f6*/ 	.short	(.L_138 - .L_137)
	.align		4
.L_137:
        /*02f8*/ 	.word	index@($__internal_5_$__cuda_sm70_warpsync)
        /*02fc*/ 	.word	0x00000000


	//----- nvinfo : EIATTR_FRAME_SIZE
	.align		4
.L_138:
        /*0300*/ 	.byte	0x04, 0x11
        /*0302*/ 	.short	(.L_140 - .L_139)
	.align		4
.L_139:
        /*0304*/ 	.word	index@(_ZN7cutlass13device_kernelIN5flash19enable_sm80_to_sm89INS1_16FlashAttnBwdSm80INS1_25CollectiveMainloopBwdSm80ILi1ELi1EN4cute5tupleIJNS5_1CILi64EEES8_NS7_ILi192EEEEEENS_6half_tEfNS_4arch4Sm80ELb1ELb0ELb0ELb1ELb1ELb0ELb0ELb0ELi2ELi2ELi2ELi2ELb1EEENS1_24CollectiveEpilogueBwdGQAISA_fSD_Li256ELb1ELb1EEENS1_25SingleTileBwdLPTSchedulerILb1ELi64ELb1EEEEEEEEEvNT_6ParamsE)
        /*0308*/ 	.word	0x00000000


	//----- nvinfo : EIATTR_REGCOUNT
	.align		4
.L_140:
        /*030c*/ 	.byte	0x04, 0x2f
        /*030e*/ 	.short	(.L_142 - .L_141)
	.align		4
.L_141:
        /*0310*/ 	.word	index@(_ZN7cutlass13device_kernelIN5flash19enable_sm80_to_sm89INS1_16FlashAttnBwdSm80INS1_25CollectiveMainloopBwdSm80ILi1ELi1EN4cute5tupleIJNS5_1CILi64EEES8_NS7_ILi192EEEEEENS_6half_tEfNS_4arch4Sm80ELb1ELb0ELb0ELb1ELb0ELb0ELb0ELb0ELi2ELi2ELi2ELi2ELb1EEENS1_24CollectiveEpilogueBwdGQAISA_fSD_Li256ELb1ELb0EEENS1_25SingleTileBwdLPTSchedulerILb1ELi64ELb0EEEEEEEEEvNT_6ParamsE)
        /*0314*/ 	.word	0x000000ff


	//----- nvinfo : EIATTR_FRAME_SIZE
	.align		4
.L_142:
        /*0318*/ 	.byte	0x04, 0x11
        /*031a*/ 	.short	(.L_144 - .L_143)
	.align		4
.L_143:
        /*031c*/ 	.word	index@(_ZN7cutlass13device_kernelIN5flash19enable_sm80_to_sm89INS1_16FlashAttnBwdSm80INS1_25CollectiveMainloopBwdSm80ILi1ELi1EN4cute5tupleIJNS5_1CILi64EEES8_NS7_ILi192EEEEEENS_6half_tEfNS_4arch4Sm80ELb1ELb0ELb0ELb1ELb0ELb0ELb0ELb0ELi2ELi2ELi2ELi2ELb1EEENS1_24CollectiveEpilogueBwdGQAISA_fSD_Li256ELb1ELb0EEENS1_25SingleTileBwdLPTSchedulerILb1ELi64ELb0EEEEEEEEEvNT_6ParamsE)
        /*0320*/ 	.word	0x00000008


	//----- nvinfo : EIATTR_REGCOUNT
	.align		4
.L_144:
        /*0324*/ 	.byte	0x04, 0x2f
        /*0326*/ 	.short	(.L_146 - .L_145)
	.align		4
.L_145:
        /*0328*/ 	.word	index@(_ZN7cutlass13device_kernelIN5flash19enable_sm80_to_sm89INS1_16FlashAttnBwdSm80INS1_25CollectiveMainloopBwdSm80ILi1ELi1EN4cute5tupleIJNS5_1CILi64EEES8_NS7_ILi192EEEEEENS_6half_tEfNS_4arch4Sm80ELb1ELb0ELb0ELb1ELb1ELb0ELb0ELb0ELi2ELi2ELi2ELi2ELb1EEENS1_21CollectiveEpilogueBwdISA_SB_SD_Li256ELb1ELb0ELi4EEENS1_25SingleTileBwdLPTSchedulerILb1ELi64ELb1EEEEEEEEEvNT_6ParamsE)
        /*032c*/ 	.word	0x000000ff


	//----- nvinfo : EIATTR_FRAME_SIZE
	.align		4
.L_146:
        /*0330*/ 	.byte	0x04, 0x11
        /*0332*/ 	.short	(.L_148 - .L_147)
	.align		4
.L_147:
        /*0334*/ 	.word	index@(_ZN7cutlass13device_kernelIN5flash19enable_sm80_to_sm89INS1_16FlashAttnBwdSm80INS1_25CollectiveMainloopBwdSm80ILi1ELi1EN4cute5tupleIJNS5_1CILi64EEES8_NS7_ILi192EEEEEENS_6half_tEfNS_4arch4Sm80ELb1ELb0ELb0ELb1ELb1ELb0ELb0ELb0ELi2ELi2ELi2ELi2ELb1EEENS1_21CollectiveEpilogueBwdISA_SB_SD_Li256ELb1ELb0ELi4EEENS1_25SingleTileBwdLPTSchedulerILb1ELi64ELb1EEEEEEEEEvNT_6ParamsE)
        /*0338*/ 	.word	0x00000008


	//----- nvinfo : EIATTR_REGCOUNT
	.align		4
.L_148:
        /*033c*/ 	.byte	0x04, 0x2f
        /*033e*/ 	.short	(.L_150 - .L_149)
	.align		4
.L_149:
        /*0340*/ 	.word	index@(_ZN7cutlass13device_kernelIN5flash19enable_sm80_to_sm89INS1_16FlashAttnBwdSm80INS1_25CollectiveMainloopBwdSm80ILi1ELi1EN4cute5tupleIJNS5_1CILi64EEES8_NS7_ILi192EEEEEENS_6half_tEfNS_4arch4Sm80ELb1ELb0ELb0ELb1ELb0ELb0ELb0ELb0ELi2ELi2ELi2ELi2ELb1EEENS1_21CollectiveEpilogueBwdISA_SB_SD_Li256ELb1ELb0ELi4EEENS1_25SingleTileBwdLPTSchedulerILb1ELi64ELb0EEEEEEEEEvNT_6ParamsE)
        /*0344*/ 	.word	0x000000ff


	//----- nvinfo : EIATTR_FRAME_SIZE
	.align		4
.L_150:
        /*0348*/ 	.byte	0x04, 0x11
        /*034a*/ 	.short	(.L_152 - .L_151)
	.align		4
.L_151:
        /*034c*/ 	.word	index@(_ZN7cutlass13device_kernelIN5flash19enable_sm80_to_sm89INS1_16FlashAttnBwdSm80INS1_25CollectiveMainloopBwdSm80ILi1ELi1EN4cute5tupleIJNS5_1CILi64EEES8_NS7_ILi192EEEEEENS_6half_tEfNS_4arch4Sm80ELb1ELb0ELb0ELb1ELb0ELb0ELb0ELb0ELi2ELi2ELi2ELi2ELb1EEENS1_21CollectiveEpilogueBwdISA_SB_SD_Li256ELb1ELb0ELi4EEENS1_25SingleTileBwdLPTSchedulerILb1ELi64ELb0EEEEEEEEEvNT_6ParamsE)
        /*0350*/ 	.word	0x00000000


	//----- nvinfo : EIATTR_REGCOUNT
	.align		4
.L_152:
        /*0354*/ 	.byte	0x04, 0x2f
        /*0356*/ 	.short	(.L_154 - .L_153)
	.align		4
.L_153:
        /*0358*/ 	.word	index@(_ZN7cutlass13device_kernelIN5flash19enable_sm80_to_sm89INS1_16FlashAttnBwdSm80INS1_25CollectiveMainloopBwdSm80ILi1ELi1EN4cute5tupleIJNS5_1CILi64EEES8_NS7_ILi192EEEEEENS_6half_tEfNS_4arch4Sm80ELb1ELb0ELb0ELb0ELb1ELb0ELb0ELb0ELi2ELi2ELi2ELi2ELb1EEENS1_24CollectiveEpilogueBwdGQAISA_fSD_Li256ELb0ELb1EEENS1_25SingleTileBwdLPTSchedulerILb0ELi64ELb1EEEEEEEEEvNT_6ParamsE)
        /*035c*/ 	.word	0x000000ff


	//----- nvinfo : EIATTR_FRAME_SIZE
	.align		4
.L_154:
        /*0360*/ 	.byte	0x04, 0x11
        /*0362*/ 	.short	(.L_156 - .L_155)
	.align		4
.L_155:
        /*0364*/ 	.word	index@($__internal_4_$__cuda_sm70_warpsync)
        /*0368*/ 	.word	0x00000000


	//----- nvinfo : EIATTR_FRAME_SIZE
	.align		4
.L_156:
        /*036c*/ 	.byte	0x04, 0x11
        /*036e*/ 	.short	(.L_158 - .L_157)
	.align		4
.L_157:
        /*0370*/ 	.word	index@(_ZN7cutlass13device_kernelIN5flash19enable_sm80_to_sm89INS1_16FlashAttnBwdSm80INS1_25CollectiveMainloopBwdSm80ILi1ELi1EN4cute5tupleIJNS5_1CILi64EEES8_NS7_ILi192EEEEEENS_6half_tEfNS_4arch4Sm80ELb1ELb0ELb0ELb0ELb1ELb0ELb0ELb0ELi2ELi2ELi2ELi2ELb1EEENS1_24CollectiveEpilogueBwdGQAISA_fSD_Li256ELb0ELb1EEENS1_25SingleTileBwdLPTSchedulerILb0ELi64ELb1EEEEEEEEEvNT_6ParamsE)
        /*0374*/ 	.word	0x00000008


	//----- nvinfo : EIATTR_REGCOUNT
	.align		4
.L_158:
        /*0378*/ 	.byte	0x04, 0x2f
        /*037a*/ 	.short	(.L_160 - .L_159)
	.align		4
.L_159:
        /*037c*/ 	.word	index@(_ZN7cutlass13device_kernelIN5flash19enable_sm80_to_sm89INS1_16FlashAttnBwdSm80INS1_25CollectiveMainloopBwdSm80ILi1ELi1EN4cute5tupleIJNS5_1CILi64EEES8_NS7_ILi192EEEEEENS_6half_tEfNS_4arch4Sm80ELb1ELb0ELb0ELb0ELb0ELb0ELb0ELb0ELi2ELi2ELi2ELi2ELb1EEENS1_24CollectiveEpilogueBwdGQAISA_fSD_Li256ELb0ELb0EEENS1_25SingleTileBwdLPTSchedulerILb0ELi64ELb0EEEEEEEEEvNT_6ParamsE)
        /*0380*/ 	.word	0x000000ff


	//----- nvinfo : EIATTR_FRAME_SIZE
	.align		4
.L_160:
        /*0384*/ 	.byte	0x04, 0x11
        /*0386*/ 	.short	(.L_162 - .L_161)
	.align		4
.L_161:
        /*0388*/ 	.word	index@(_ZN7cutlass13device_kernelIN5flash19enable_sm80_to_sm89INS1_16FlashAttnBwdSm80INS1_25CollectiveMainloopBwdSm80ILi1ELi1EN4cute5tupleIJNS5_1CILi64EEES8_NS7_ILi192EEEEEENS_6half_tEfNS_4arch4Sm80ELb1ELb0ELb0ELb0ELb0ELb0ELb0ELb0ELi2ELi2ELi2ELi2ELb1EEENS1_24CollectiveEpilogueBwdGQAISA_fSD_Li256ELb0ELb0EEENS1_25SingleTileBwdLPTSchedulerILb0ELi64ELb0EEEEEEEEEvNT_6ParamsE)
        /*038c*/ 	.word	0x00000008


	//----- nvinfo : EIATTR_REGCOUNT
	.align		4
.L_162:
        /*0390*/ 	.byte	0x04, 0x2f
        /*0392*/ 	.short	(.L_164 - .L_163)
	.align		4
.L_163:
        /*0394*/ 	.word	index@(_ZN7cutlass13device_kernelIN5flash19enable_sm80_to_sm89INS1_16FlashAttnBwdSm80INS1_25CollectiveMainloopBwdSm80ILi1ELi1EN4cute5tupleIJNS5_1CILi64EEES8_NS7_ILi192EEEEEENS_6half_tEfNS_4arch4Sm80ELb1ELb0ELb0ELb0ELb1ELb0ELb0ELb0ELi2ELi2ELi2ELi2ELb1EEENS1_21CollectiveEpilogueBwdISA_SB_SD_Li256ELb0ELb0ELi4EEENS1_25SingleTileBwdLPTSchedulerILb0ELi64ELb1EEEEEEEEEvNT_6ParamsE)
        /*0398*/ 	.word	0x000000ff


	//----- nvinfo : EIATTR_FRAME_SIZE
	.align		4
.L_164:
        /*039c*/ 	.byte	0x04, 0x11
        /*039e*/ 	.short	(.L_166 - .L_165)
	.align		4
.L_165:
        /*03a0*/ 	.word	index@(_ZN7cutlass13device_kernelIN5flash19enable_sm80_to_sm89INS1_16FlashAttnBwdSm80INS1_25CollectiveMainloopBwdSm80ILi1ELi1EN4cute5tupleIJNS5_1CILi64EEES8_NS7_ILi192EEEEEENS_6half_tEfNS_4arch4Sm80ELb1ELb0ELb0ELb0ELb1ELb0ELb0ELb0ELi2ELi2ELi2ELi2ELb1EEENS1_21CollectiveEpilogueBwdISA_SB_SD_Li256ELb0ELb0ELi4EEENS1_25SingleTileBwdLPTSchedulerILb0ELi64ELb1EEEEEEEEEvNT_6ParamsE)
        /*03a4*/ 	.word	0x00000008


	//----- nvinfo : EIATTR_REGCOUNT
	.align		4
.L_166:
        /*03a8*/ 	.byte	0x04, 0x2f
        /*03aa*/ 	.short	(.L_168 - .L_167)
	.align		4
.L_167:
        /*03ac*/ 	.word	index@(_ZN7cutlass13device_kernelIN5flash19enable_sm80_to_sm89INS1_16FlashAttnBwdSm80INS1_25CollectiveMainloopBwdSm80ILi1ELi1EN4cute5tupleIJNS5_1CILi64EEES8_NS7_ILi192EEEEEENS_6half_tEfNS_4arch4Sm80ELb1ELb0ELb0ELb0ELb0ELb0ELb0ELb0ELi2ELi2ELi2ELi2ELb1EEENS1_21CollectiveEpilogueBwdISA_SB_SD_Li256ELb0ELb0ELi4EEENS1_25SingleTileBwdLPTSchedulerILb0ELi64ELb0EEEEEEEEEvNT_6ParamsE)
        /*03b0*/ 	.word	0x000000ff


	//----- nvinfo : EIATTR_FRAME_SIZE
	.align		4
.L_168:
        /*03b4*/ 	.byte	0x04, 0x11
        /*03b6*/ 	.short	(.L_170 - .L_169)
	.align		4
.L_169:
        /*03b8*/ 	.word	index@(_ZN7cutlass13device_kernelIN5flash19enable_sm80_to_sm89INS1_16FlashAttnBwdSm80INS1_25CollectiveMainloopBwdSm80ILi1ELi1EN4cute5tupleIJNS5_1CILi64EEES8_NS7_ILi192EEEEEENS_6half_tEfNS_4arch4Sm80ELb1ELb0ELb0ELb0ELb0ELb0ELb0ELb0ELi2ELi2ELi2ELi2ELb1EEENS1_21CollectiveEpilogueBwdISA_SB_SD_Li256ELb0ELb0ELi4EEENS1_25SingleTileBwdLPTSchedulerILb0ELi64ELb0EEEEEEEEEvNT_6ParamsE)
        /*03bc*/ 	.word	0x00000008


	//----- nvinfo : EIATTR_REGCOUNT
	.align		4
.L_170:
        /*03c0*/ 	.byte	0x04, 0x2f
        /*03c2*/ 	.short	(.L_172 - .L_171)
	.align		4
.L_171:
        /*03c4*/ 	.word	index@(_ZN7cutlass13device_kernelIN5flash19enable_sm80_to_sm89INS1_16FlashAttnBwdSm80INS1_25CollectiveMainloopBwdSm80ILi1ELi1EN4cute5tupleIJNS5_1CILi64EEES8_NS7_ILi192EEEEEENS_6half_tEfNS_4arch4Sm80ELb0ELb1ELb0ELb1ELb1ELb0ELb0ELb0ELi2ELi2ELi2ELi2ELb1EEENS1_24CollectiveEpilogueBwdGQAISA_fSD_Li256ELb1ELb1EEENS1_19SingleTileSchedulerILb1ELb0ELb0ELi64EEEEEEEEEvNT_6ParamsE)
        /*03c8*/ 	.word	0x000000ff


	//----- nvinfo : EIATTR_FRAME_SIZE
	.align		4
.L_172:
        /*03cc*/ 	.byte	0x04, 0x11
        /*03ce*/ 	.short	(.L_174 - .L_173)
	.align		4
.L_173:
        /*03d0*/ 	.word	index@($__internal_3_$__cuda_sm70_warpsync)
        /*03d4*/ 	.word	0x00000000


	//----- nvinfo : EIATTR_FRAME_SIZE
	.align		4
.L_174:
        /*03d8*/ 	.byte	0x04, 0x11
        /*03da*/ 	.short	(.L_176 - .L_175)
	.align		4
.L_175:
        /*03dc*/ 	.word	index@(_ZN7cutlass13device_kernelIN5flash19enable_sm80_to_sm89INS1_16FlashAttnBwdSm80INS1_25CollectiveMainloopBwdSm80ILi1ELi1EN4cute5tupleIJNS5_1CILi64EEES8_NS7_ILi192EEEEEENS_6half_tEfNS_4arch4Sm80ELb0ELb1ELb0ELb1ELb1ELb0ELb0ELb0ELi2ELi2ELi2ELi2ELb1EEENS1_24CollectiveEpilogueBwdGQAISA_fSD_Li256ELb1ELb1EEENS1_19SingleTileSchedulerILb1ELb0ELb0ELi64EEEEEEEEEvNT_6ParamsE)
        /*03e0*/ 	.word	0x00000020


	//----- nvinfo : EIATTR_REGCOUNT
	.align		4
.L_176:
        /*03e4*/ 	.byte	0x04, 0x2f
        /*03e6*/ 	.short	(.L_178 - .L_177)
	.align		4
.L_177:
        /*03e8*/ 	.word	index@(_ZN7cutlass13device_kernelIN5flash19enable_sm80_to_sm89INS1_16FlashAttnBwdSm80INS1_25CollectiveMainloopBwdSm80ILi1ELi1EN4cute5tupleIJNS5_1CILi64EEES8_NS7_ILi192EEEEEENS_6half_tEfNS_4arch4Sm80ELb0ELb1ELb0ELb1ELb0ELb0ELb0ELb0ELi2ELi2ELi2ELi2ELb1EEENS1_24CollectiveEpilogueBwdGQAISA_fSD_Li256ELb1ELb0EEENS1_19SingleTileSchedulerILb1ELb0ELb0ELi64EEEEEEEEEvNT_6ParamsE)
        /*03ec*/ 	.word	0x000000ff


	//----- nvinfo : EIATTR_FRAME_SIZE
	.align		4
.L_178:
        /*03f0*/ 	.byte	0x04, 0x11
        /*03f2*/ 	.short	(.L_180 - .L_179)
	.align		4
.L_179:
        /*03f4*/ 	.word	index@(_ZN7cutlass13device_kernelIN5flash19enable_sm80_to_sm89INS1_16FlashAttnBwdSm80INS1_25CollectiveMainloopBwdSm80ILi1ELi1EN4cute5tupleIJNS5_1CILi64EEES8_NS7_ILi192EEEEEENS_6half_tEfNS_4arch4Sm80ELb0ELb1ELb0ELb1ELb0ELb0ELb0ELb0ELi2ELi2ELi2ELi2ELb1EEENS1_24CollectiveEpilogueBwdGQAISA_fSD_Li256ELb1ELb0EEENS1_19SingleTileSchedulerILb1ELb0ELb0ELi64EEEEEEEEEvNT_6ParamsE)
        /*03f8*/ 	.word	0x00000020


	//----- nvinfo : EIATTR_REGCOUNT
	.align		4
.L_180:
        /*03fc*/ 	.byte	0x04, 0x2f
        /*03fe*/ 	.short	(.L_182 - .L_181)
	.align		4
.L_181:
        /*0400*/ 	.word	index@(_ZN7cutlass13device_kernelIN5flash19enable_sm80_to_sm89INS1_16FlashAttnBwdSm80INS1_25CollectiveMainloopBwdSm80ILi1ELi1EN4cute5tupleIJNS5_1CILi64EEES8_NS7_ILi192EEEEEENS_6half_tEfNS_4arch4Sm80ELb0ELb1ELb0ELb1ELb1ELb0ELb0ELb0ELi2ELi2ELi2ELi2ELb1EEENS1_21CollectiveEpilogueBwdISA_SB_SD_Li256ELb1ELb0ELi4EEENS1_19SingleTileSchedulerILb1ELb0ELb0ELi64EEEEEEEEEvNT_6ParamsE)
        /*0404*/ 	.word	0x000000ff


	//----- nvinfo : EIATTR_FRAME_SIZE
	.align		4
.L_182:
        /*0408*/ 	.byte	0x04, 0x11
        /*040a*/ 	.short	(.L_184 - .L_183)
	.align		4
.L_183:
        /*040c*/ 	.word	index@(_ZN7cutlass13device_kernelIN5flash19enable_sm80_to_sm89INS1_16FlashAttnBwdSm80INS1_25CollectiveMainloopBwdSm80ILi1ELi1EN4cute5tupleIJNS5_1CILi64EEES8_NS7_ILi192EEEEEENS_6half_tEfNS_4arch4Sm80ELb0ELb1ELb0ELb1ELb1ELb0ELb0ELb0ELi2ELi2ELi2ELi2ELb1EEENS1_21CollectiveEpilogueBwdISA_SB_SD_Li256ELb1ELb0ELi4EEENS1_19SingleTileSchedulerILb1ELb0ELb0ELi64EEEEEEEEEvNT_6ParamsE)
        /*0410*/ 	.word	0x00000020


	//----- nvinfo : EIATTR_REGCOUNT
	.align		4
.L_184:
        /*0414*/ 	.byte	0x04, 0x2f
        /*0416*/ 	.short	(.L_186 - .L_185)
	.align		4
.L_185:
        /*0418*/ 	.word	index@(_ZN7cutlass13device_kernelIN5flash19enable_sm80_to_sm89INS1_16FlashAttnBwdSm80INS1_25CollectiveMainloopBwdSm80ILi1ELi1EN4cute5tupleIJNS5_1CILi64EEES8_NS7_ILi192EEEEEENS_6half_tEfNS_4arch4Sm80ELb0ELb1ELb0ELb1ELb0ELb0ELb0ELb0ELi2ELi2ELi2ELi2ELb1EEENS1_21CollectiveEpilogueBwdISA_SB_SD_Li256ELb1ELb0ELi4EEENS1_19SingleTileSchedulerILb1ELb0ELb0ELi64EEEEEEEEEvNT_6ParamsE)
        /*041c*/ 	.word	0x000000ff


	//----- nvinfo : EIATTR_FRAME_SIZE
	.align		4
.L_186:
        /*0420*/ 	.byte	0x04, 0x11
        /*0422*/ 	.short	(.L_188 - .L_187)
	.align		4
.L_187:
        /*0424*/ 	.word	index@(_ZN7cutlass13device_kernelIN5flash19enable_sm80_to_sm89INS1_16FlashAttnBwdSm80INS1_25CollectiveMainloopBwdSm80ILi1ELi1EN4cute5tupleIJNS5_1CILi64EEES8_NS7_ILi192EEEEEENS_6half_tEfNS_4arch4Sm80ELb0ELb1ELb0ELb1ELb0ELb0ELb0ELb0ELi2ELi2ELi2ELi2ELb1EEENS1_21CollectiveEpilogueBwdISA_SB_SD_Li256ELb1ELb0ELi4EEENS1_19SingleTileSchedulerILb1ELb0ELb0ELi64EEEEEEEEEvNT_6ParamsE)
        /*0428*/ 	.word	0x00000020


	//----- nvinfo : EIATTR_REGCOUNT
	.align		4
.L_188:
        /*042c*/ 	.byte	0x04, 0x2f
        /*042e*/ 	.short	(.L_190 - .L_189)
	.align		4
.L_189:
        /*0430*/ 	.word	index@(_ZN7cutlass13device_kernelIN5flash19enable_sm80_to_sm89INS1_16FlashAttnBwdSm80INS1_25CollectiveMainloopBwdSm80ILi1ELi1EN4cute5tupleIJNS5_1CILi64EEES8_NS7_ILi192EEEEEENS_6half_tEfNS_4arch4Sm80ELb0ELb1ELb0ELb0ELb1ELb0ELb0ELb0ELi2ELi2ELi2ELi2ELb1EEENS1_24CollectiveEpilogueBwdGQAISA_fSD_Li256ELb0ELb1EEENS1_19SingleTileSchedulerILb0ELb0ELb0ELi64EEEEEEEEEvNT_6ParamsE)
        /*0434*/ 	.word	0x000000ff


	//----- nvinfo : EIATTR_FRAME_SIZE
	.align		4
.L_190:
        /*0438*/ 	.byte	0x04, 0x11
        /*043a*/ 	.short	(.L_192 - .L_191)
	.align		4
.L_191:
        /*043c*/ 	.word	index@($__internal_2_$__cuda_sm70_warpsync)
        /*0440*/ 	.word	0x00000000


	//----- nvinfo : EIATTR_FRAME_SIZE
	.align		4
.L_192:
        /*0444*/ 	.byte	0x04, 0x11
        /*0446*/ 	.short	(.L_194 - .L_193)
	.align		4
.L_193:
        /*0448*/ 	.word	index@(_ZN7cutlass13device_kernelIN5flash19enable_sm80_to_sm89INS1_16FlashAttnBwdSm80INS1_25CollectiveMainloopBwdSm80ILi1ELi1EN4cute5tupleIJNS5_1CILi64EEES8_NS7_ILi192EEEEEENS_6half_tEfNS_4arch4Sm80ELb0ELb1ELb0ELb0ELb1ELb0ELb0ELb0ELi2ELi2ELi2ELi2ELb1EEENS1_24CollectiveEpilogueBwdGQAISA_fSD_Li256ELb0ELb1EEENS1_19SingleTileSchedulerILb0ELb0ELb0ELi64EEEEEEEEEvNT_6ParamsE)
        /*044c*/ 	.word	0x00000000


	//----- nvinfo : EIATTR_REGCOUNT
	.align		4
.L_194:
        /*0450*/ 	.byte	0x04, 0x2f
        /*0452*/ 	.short	(.L_196 - .L_195)
	.align		4
.L_195:
        /*0454*/ 	.word	index@(_ZN7cutlass13device_kernelIN5flash19enable_sm80_to_sm89INS1_16FlashAttnBwdSm80INS1_25CollectiveMainloopBwdSm80ILi1ELi1EN4cute5tupleIJNS5_1CILi64EEES8_NS7_ILi192EEEEEENS_6half_tEfNS_4arch4Sm80ELb0ELb1ELb0ELb0ELb0ELb0ELb0ELb0ELi2ELi2ELi2ELi2ELb1EEENS1_24CollectiveEpilogueBwdGQAISA_fSD_Li256ELb0ELb0EEENS1_19SingleTileSchedulerILb0ELb0ELb0ELi64EEEEEEEEEvNT_6ParamsE)
        /*0458*/ 	.word	0x000000ff


	//----- nvinfo : EIATTR_FRAME_SIZE
	.align		4
.L_196:
        /*045c*/ 	.byte	0x04, 0x11
        /*045e*/ 	.short	(.L_198 - .L_197)
	.align		4
.L_197:
        /*0460*/ 	.word	index@(_ZN7cutlass13device_kernelIN5flash19enable_sm80_to_sm89INS1_16FlashAttnBwdSm80INS1_25CollectiveMainloopBwdSm80ILi1ELi1EN4cute5tupleIJNS5_1CILi64EEES8_NS7_ILi192EEEEEENS_6half_tEfNS_4arch4Sm80ELb0ELb1ELb0ELb0ELb0ELb0ELb0ELb0ELi2ELi2ELi2ELi2ELb1EEENS1_24CollectiveEpilogueBwdGQAISA_fSD_Li256ELb0ELb0EEENS1_19SingleTileSchedulerILb0ELb0ELb0ELi64EEEEEEEEEvNT_6ParamsE)
        /*0464*/ 	.word	0x00000000


	//----- nvinfo : EIATTR_REGCOUNT
	.align		4
.L_198:
        /*0468*/ 	.byte	0x04, 0x2f
        /*046a*/ 	.short	(.L_200 - .L_199)
	.align		4
.L_199:
        /*046c*/ 	.word	index@(_ZN7cutlass13device_kernelIN5flash19enable_sm80_to_sm89INS1_16FlashAttnBwdSm80INS1_25CollectiveMainloopBwdSm80ILi1ELi1EN4cute5tupleIJNS5_1CILi64EEES8_NS7_ILi192EEEEEENS_6half_tEfNS_4arch4Sm80ELb0ELb1ELb0ELb0ELb1ELb0ELb0ELb0ELi2ELi2ELi2ELi2ELb1EEENS1_21CollectiveEpilogueBwdISA_SB_SD_Li256ELb0ELb0ELi4EEENS1_19SingleTileSchedulerILb0ELb0ELb0ELi64EEEEEEEEEvNT_6ParamsE)
        /*0470*/ 	.word	0x000000ff


	//----- nvinfo : EIATTR_FRAME_SIZE
	.align		4
.L_200:
        /*0474*/ 	.byte	0x04, 0x11
        /*0476*/ 	.short	(.L_202 - .L_201)
	.align		4
.L_201:
        /*0478*/ 	.word	index@(_ZN7cutlass13device_kernelIN5flash19enable_sm80_to_sm89INS1_16FlashAttnBwdSm80INS1_25CollectiveMainloopBwdSm80ILi1ELi1EN4cute5tupleIJNS5_1CILi64EEES8_NS7_ILi192EEEEEENS_6half_tEfNS_4arch4Sm80ELb0ELb1ELb0ELb0ELb1ELb0ELb0ELb0ELi2ELi2ELi2ELi2ELb1EEENS1_21CollectiveEpilogueBwdISA_SB_SD_Li256ELb0ELb0ELi4EEENS1_19SingleTileSchedulerILb0ELb0ELb0ELi64EEEEEEEEEvNT_6ParamsE)
        /*047c*/ 	.word	0x00000000


	//----- nvinfo : EIATTR_REGCOUNT
	.align		4
.L_202:
        /*0480*/ 	.byte	0x04, 0x2f
        /*0482*/ 	.short	(.L_204 - .L_203)
	.align		4
.L_203:
        /*0484*/ 	.word	index@(_ZN7cutlass13device_kernelIN5flash19enable_sm80_to_sm89INS1_16FlashAttnBwdSm80INS1_25CollectiveMainloopBwdSm80ILi1ELi1EN4cute5tupleIJNS5_1CILi64EEES8_NS7_ILi192EEEEEENS_6half_tEfNS_4arch4Sm80ELb0ELb1ELb0ELb0ELb0ELb0ELb0ELb0ELi2ELi2ELi2ELi2ELb1EEENS1_21CollectiveEpilogueBwdISA_SB_SD_Li256ELb0ELb0ELi4EEENS1_19SingleTileSchedulerILb0ELb0ELb0ELi64EEEEEEEEEvNT_6ParamsE)
        /*0488*/ 	.word	0x000000ff


	//----- nvinfo : EIATTR_FRAME_SIZE
	.align		4
.L_204:
        /*048c*/ 	.byte	0x04, 0x11
        /*048e*/ 	.short	(.L_206 - .L_205)
	.align		4
.L_205:
        /*0490*/ 	.word	index@(_ZN7cutlass13device_kernelIN5flash19enable_sm80_to_sm89INS1_16FlashAttnBwdSm80INS1_25CollectiveMainloopBwdSm80ILi1ELi1EN4cute5tupleIJNS5_1CILi64EEES8_NS7_ILi192EEEEEENS_6half_tEfNS_4arch4Sm80ELb0ELb1ELb0ELb0ELb0ELb0ELb0ELb0ELi2ELi2ELi2ELi2ELb1EEENS1_21CollectiveEpilogueBwdISA_SB_SD_Li256ELb0ELb0ELi4EEENS1_19SingleTileSchedulerILb0ELb0ELb0ELi64EEEEEEEEEvNT_6ParamsE)
        /*0494*/ 	.word	0x00000000


	//----- nvinfo : EIATTR_REGCOUNT
	.align		4
.L_206:
        /*0498*/ 	.byte	0x04, 0x2f
        /*049a*/ 	.short	(.L_208 - .L_207)
	.align		4
.L_207:
        /*049c*/ 	.word	index@(_ZN7cutlass13device_kernelIN5flash19enable_sm80_to_sm89INS1_16FlashAttnBwdSm80INS1_25CollectiveMainloopBwdSm80ILi1ELi1EN4cute5tupleIJNS5_1CILi64EEES8_NS7_ILi192EEEEEENS_6half_tEfNS_4arch4Sm80ELb0ELb0ELb0ELb1ELb1ELb0ELb0ELb0ELi2ELi2ELi2ELi2ELb1EEENS1_24CollectiveEpilogueBwdGQAISA_fSD_Li256ELb1ELb1EEENS1_19SingleTileSchedulerILb1ELb0ELb0ELi64EEEEEEEEEvNT_6ParamsE)
        /*04a0*/ 	.word	0x000000ff


	//----- nvinfo : EIATTR_FRAME_SIZE
	.align		4
.L_208:
        /*04a4*/ 	.byte	0x04, 0x11
        /*04a6*/ 	.short	(.L_210 - .L_209)
	.align		4
.L_209:
        /*04a8*/ 	.word	index@($__internal_1_$__cuda_sm70_warpsync)
        /*04ac*/ 	.word	0x00000000


	//----- nvinfo : EIATTR_FRAME_SIZE
	.align		4
.L_210:
        /*04b0*/ 	.byte	0x04, 0x11
        /*04b2*/ 	.short	(.L_212 - .L_211)
	.align		4
.L_211:
        /*04b4*/ 	.word	index@(_ZN7cutlass13device_kernelIN5flash19enable_sm80_to_sm89INS1_16FlashAttnBwdSm80INS1_25CollectiveMainloopBwdSm80ILi1ELi1EN4cute5tupleIJNS5_1CILi64EEES8_NS7_ILi192EEEEEENS_6half_tEfNS_4arch4Sm80ELb0ELb0ELb0ELb1ELb1ELb0ELb0ELb0ELi2ELi2ELi2ELi2ELb1EEENS1_24CollectiveEpilogueBwdGQAISA_fSD_Li256ELb1ELb1EEENS1_19SingleTileSchedulerILb1ELb0ELb0ELi64EEEEEEEEEvNT_6ParamsE)
        /*04b8*/ 	.word	0x00000000


	//----- nvinfo : EIATTR_REGCOUNT
	.align		4
.L_212:
        /*04bc*/ 	.byte	0x04, 0x2f
        /*04be*/ 	.short	(.L_214 - .L_213)
	.align		4
.L_213:
        /*04c0*/ 	.word	index@(_ZN7cutlass13device_kernelIN5flash19enable_sm80_to_sm89INS1_16FlashAttnBwdSm80INS1_25CollectiveMainloopBwdSm80ILi1ELi1EN4cute5tupleIJNS5_1CILi64EEES8_NS7_ILi192EEEEEENS_6half_tEfNS_4arch4Sm80ELb0ELb0ELb0ELb1ELb0ELb0ELb0ELb0ELi2ELi2ELi2ELi2ELb1EEENS1_24CollectiveEpilogueBwdGQAISA_fSD_Li256ELb1ELb0EEENS1_19SingleTileSchedulerILb1ELb0ELb0ELi64EEEEEEEEEvNT_6ParamsE)
        /*04c4*/ 	.word	0x000000ff


	//----- nvinfo : EIATTR_FRAME_SIZE
	.align		4
.L_214:
        /*04c8*/ 	.byte	0x04, 0x11
        /*04ca*/ 	.short	(.L_216 - .L_215)
	.align		4
.L_215:
        /*04cc*/ 	.word	index@(_ZN7cutlass13device_kernelIN5flash19enable_sm80_to_sm89INS1_16FlashAttnBwdSm80INS1_25CollectiveMainloopBwdSm80ILi1ELi1EN4cute5tupleIJNS5_1CILi64EEES8_NS7_ILi192EEEEEENS_6half_tEfNS_4arch4Sm80ELb0ELb0ELb0ELb1ELb0ELb0ELb0ELb0ELi2ELi2ELi2ELi2ELb1EEENS1_24CollectiveEpilogueBwdGQAISA_fSD_Li256ELb1ELb0EEENS1_19SingleTileSchedulerILb1ELb0ELb0ELi64EEEEEEEEEvNT_6ParamsE)
        /*04d0*/ 	.word	0x00000000


	//----- nvinfo : EIATTR_REGCOUNT
	.align		4
.L_216:
        /*04d4*/ 	.byte	0x04, 0x2f
        /*04d6*/ 	.short	(.L_218 - .L_217)
	.align		4
.L_217:
        /*04d8*/ 	.word	index@(_ZN7cutlass13device_kernelIN5flash19enable_sm80_to_sm89INS1_16FlashAttnBwdSm80INS1_25CollectiveMainloopBwdSm80ILi1ELi1EN4cute5tupleIJNS5_1CILi64EEES8_NS7_ILi192EEEEEENS_6half_tEfNS_4arch4Sm80ELb0ELb0ELb0ELb1ELb1ELb0ELb0ELb0ELi2ELi2ELi2ELi2ELb1EEENS1_21CollectiveEpilogueBwdISA_SB_SD_Li256ELb1ELb0ELi4EEENS1_19SingleTileSchedulerILb1ELb0ELb0ELi64EEEEEEEEEvNT_6ParamsE)
        /*04dc*/ 	.word	0x000000ff


	//----- nvinfo : EIATTR_FRAME_SIZE
	.align		4
.L_218:
        /*04e0*/ 	.byte	0x04, 0x11
        /*04e2*/ 	.short	(.L_220 - .L_219)
	.align		4
.L_219:
        /*04e4*/ 	.word	index@(_ZN7cutlass13device_kernelIN5flash19enable_sm80_to_sm89INS1_16FlashAttnBwdSm80INS1_25CollectiveMainloopBwdSm80ILi1ELi1EN4cute5tupleIJNS5_1CILi64EEES8_NS7_ILi192EEEEEENS_6half_tEfNS_4arch4Sm80ELb0ELb0ELb0ELb1ELb1ELb0ELb0ELb0ELi2ELi2ELi2ELi2ELb1EEENS1_21CollectiveEpilogueBwdISA_SB_SD_Li256ELb1ELb0ELi4EEENS1_19SingleTileSchedulerILb1ELb0ELb0ELi64EEEEEEEEEvNT_6ParamsE)
        /*04e8*/ 	.word	0x00000000


	//----- nvinfo : EIATTR_REGCOUNT
	.align		4
.L_220:
        /*04ec*/ 	.byte	0x04, 0x2f
        /*04ee*/ 	.short	(.L_222 - .L_221)
	.align		4
.L_221:
        /*04f0*/ 	.word	index@(_ZN7cutlass13device_kernelIN5flash19enable_sm80_to_sm89INS1_16FlashAttnBwdSm80INS1_25CollectiveMainloopBwdSm80ILi1ELi1EN4cute5tupleIJNS5_1CILi64EEES8_NS7_ILi192EEEEEENS_6half_tEfNS_4arch4Sm80ELb0ELb0ELb0ELb1ELb0ELb0ELb0ELb0ELi2ELi2ELi2ELi2ELb1EEENS1_21CollectiveEpilogueBwdISA_SB_SD_Li256ELb1ELb0ELi4EEENS1_19SingleTileSchedulerILb1ELb0ELb0ELi64EEEEEEEEEvNT_6ParamsE)
        /*04f4*/ 	.word	0x000000ff


	//----- nvinfo : EIATTR_FRAME_SIZE
	.align		4
.L_222:
        /*04f8*/ 	.byte	0x04, 0x11
        /*04fa*/ 	.short	(.L_224 - .L_223)
	.align		4
.L_223:
        /*04fc*/ 	.word	index@(_ZN7cutlass13device_kernelIN5flash19enable_sm80_to_sm89INS1_16FlashAttnBwdSm80INS1_25CollectiveMainloopBwdSm80ILi1ELi1EN4cute5tupleIJNS5_1CILi64EEES8_NS7_ILi192EEEEEENS_6half_tEfNS_4arch4Sm80ELb0ELb0ELb0ELb1ELb0ELb0ELb0ELb0ELi2ELi2ELi2ELi2ELb1EEENS1_21CollectiveEpilogueBwdISA_SB_SD_Li256ELb1ELb0ELi4EEENS1_19SingleTileSchedulerILb1ELb0ELb0ELi64EEEEEEEEEvNT_6ParamsE)
        /*0500*/ 	.word	0x00000000


	//----- nvinfo : EIATTR_REGCOUNT
	.align		4
.L_224:
        /*0504*/ 	.byte	0x04, 0x2f
        /*0506*/ 	.short	(.L_226 - .L_225)
	.align		4
.L_225:
        /*0508*/ 	.word	index@(_ZN7cutlass13device_kernelIN5flash19enable_sm80_to_sm89INS1_16FlashAttnBwdSm80INS1_25CollectiveMainloopBwdSm80ILi1ELi1EN4cute5tupleIJNS5_1CILi64EEES8_NS7_ILi192EEEEEENS_6half_tEfNS_4arch4Sm80ELb0ELb0ELb0ELb0ELb1ELb0ELb0ELb0ELi2ELi2ELi2ELi2ELb1EEENS1_24CollectiveEpilogueBwdGQAISA_fSD_Li256ELb0ELb1EEENS1_19SingleTileSchedulerILb0ELb0ELb0ELi64EEEEEEEEEvNT_6ParamsE)
        /*050c*/ 	.word	0x000000ff


	//----- nvinfo : EIATTR_FRAME_SIZE
	.align		4
.L_226:
        /*0510*/ 	.byte	0x04, 0x11
        /*0512*/ 	.short	(.L_228 - .L_227)
	.align		4
.L_227:
        /*0514*/ 	.word	index@($__internal_0_$__cuda_sm70_warpsync)
        /*0518*/ 	.word	0x00000000


	//----- nvinfo : EIATTR_FRAME_SIZE
	.align		4
.L_228:
        /*051c*/ 	.byte	0x04, 0x11
        /*051e*/ 	.short	(.L_230 - .L_229)
	.align		4
.L_229:
        /*0520*/ 	.word	index@(_ZN7cutlass13device_kernelIN5flash19enable_sm80_to_sm89INS1_16FlashAttnBwdSm80INS1_25CollectiveMainloopBwdSm80ILi1ELi1EN4cute5tupleIJNS5_1CILi64EEES8_NS7_ILi192EEEEEENS_6half_tEfNS_4arch4Sm80ELb0ELb0ELb0ELb0ELb1ELb0ELb0ELb0ELi2ELi2ELi2ELi2ELb1EEENS1_24CollectiveEpilogueBwdGQAISA_fSD_Li256ELb0ELb1EEENS1_19SingleTileSchedulerILb0ELb0ELb0ELi64EEEEEEEEEvNT_6ParamsE)
        /*0524*/ 	.word	0x00000000


	//----- nvinfo : EIATTR_REGCOUNT
	.align		4
.L_230:
        /*0528*/ 	.byte	0x04, 0x2f
        /*052a*/ 	.short	(.L_232 - .L_231)
	.align		4
.L_231:
        /*052c*/ 	.word	index@(_ZN7cutlass13device_kernelIN5flash19enable_sm80_to_sm89INS1_16FlashAttnBwdSm80INS1_25CollectiveMainloopBwdSm80ILi1ELi1EN4cute5tupleIJNS5_1CILi64EEES8_NS7_ILi192EEEEEENS_6half_tEfNS_4arch4Sm80ELb0ELb0ELb0ELb0ELb0ELb0ELb0ELb0ELi2ELi2ELi2ELi2ELb1EEENS1_24CollectiveEpilogueBwdGQAISA_fSD_Li256ELb0ELb0EEENS1_19SingleTileSchedulerILb0ELb0ELb0ELi64EEEEEEEEEvNT_6ParamsE)
        /*0530*/ 	.word	0x000000ff


	//----- nvinfo : EIATTR_FRAME_SIZE
	.align		4
.L_232:
        /*0534*/ 	.byte	0x04, 0x11
        /*0536*/ 	.short	(.L_234 - .L_233)
	.align		4
.L_233:
        /*0538*/ 	.word	index@(_ZN7cutlass13device_kernelIN5flash19enable_sm80_to_sm89INS1_16FlashAttnBwdSm80INS1_25CollectiveMainloopBwdSm80ILi1ELi1EN4cute5tupleIJNS5_1CILi64EEES8_NS7_ILi192EEEEEENS_6half_tEfNS_4arch4Sm80ELb0ELb0ELb0ELb0ELb0ELb0ELb0ELb0ELi2ELi2ELi2ELi2ELb1EEENS1_24CollectiveEpilogueBwdGQAISA_fSD_Li256ELb0ELb0EEENS1_19SingleTileSchedulerILb0ELb0ELb0ELi64EEEEEEEEEvNT_6ParamsE)
        /*053c*/ 	.word	0x00000000


	//----- nvinfo : EIATTR_REGCOUNT
	.align		4
.L_234:
        /*0540*/ 	.byte	0x04, 0x2f
        /*0542*/ 	.short	(.L_236 - .L_235)
	.align		4
.L_235:
        /*0544*/ 	.word	index@(_ZN7cutlass13device_kernelIN5flash19enable_sm80_to_sm89INS1_16FlashAttnBwdSm80INS1_25CollectiveMainloopBwdSm80ILi1ELi1EN4cute5tupleIJNS5_1CILi64EEES8_NS7_ILi192EEEEEENS_6half_tEfNS_4arch4Sm80ELb0ELb0ELb0ELb0ELb1ELb0ELb0ELb0ELi2ELi2ELi2ELi2ELb1EEENS1_21CollectiveEpilogueBwdISA_SB_SD_Li256ELb0ELb0ELi4EEENS1_19SingleTileSchedulerILb0ELb0ELb0ELi64EEEEEEEEEvNT_6ParamsE)
        /*0548*/ 	.word	0x000000ff


	//----- nvinfo : EIATTR_FRAME_SIZE
	.align		4
.L_236:
        /*054c*/ 	.byte	0x04, 0x11
        /*054e*/ 	.short	(.L_238 - .L_237)
	.align		4
.L_237:
        /*0550*/ 	.word	index@(_ZN7cutlass13device_kernelIN5flash19enable_sm80_to_sm89INS1_16FlashAttnBwdSm80INS1_25CollectiveMainloopBwdSm80ILi1ELi1EN4cute5tupleIJNS5_1CILi64EEES8_NS7_ILi192EEEEEENS_6half_tEfNS_4arch4Sm80ELb0ELb0ELb0ELb0ELb1ELb0ELb0ELb0ELi2ELi2ELi2ELi2ELb1EEENS1_21CollectiveEpilogueBwdISA_SB_SD_Li256ELb0ELb0ELi4EEENS1_19SingleTileSchedulerILb0ELb0ELb0ELi64EEEEEEEEEvNT_6ParamsE)
        /*0554*/ 	.word	0x00000010


	//----- nvinfo : EIATTR_REGCOUNT
	.align		4
.L_238:
        /*0558*/ 	.byte	0x04, 0x2f
        /*055a*/ 	.short	(.L_240 - .L_239)
	.align		4
.L_239:
        /*055c*/ 	.word	index@(_ZN7cutlass13device_kernelIN5flash19enable_sm80_to_sm89INS1_16FlashAttnBwdSm80INS1_25CollectiveMainloopBwdSm80ILi1ELi1EN4cute5tupleIJNS5_1CILi64EEES8_NS7_ILi192EEEEEENS_6half_tEfNS_4arch4Sm80ELb0ELb0ELb0ELb0ELb0ELb0ELb0ELb0ELi2ELi2ELi2ELi2ELb1EEENS1_21CollectiveEpilogueBwdISA_SB_SD_Li256ELb0ELb0ELi4EEENS1_19SingleTileSchedulerILb0ELb0ELb0ELi64EEEEEEEEEvNT_6ParamsE)
        /*0560*/ 	.word	0x000000ff


	//----- nvinfo : EIATTR_FRAME_SIZE
	.align		4
.L_240:
        /*0564*/ 	.byte	0x04, 0x11
        /*0566*/ 	.short	(.L_242 - .L_241)
	.align		4
.L_241:
        /*0568*/ 	.word	index@(_ZN7cutlass13device_kernelIN5flash19enable_sm80_to_sm89INS1_16FlashAttnBwdSm80INS1_25CollectiveMainloopBwdSm80ILi1ELi1EN4cute5tupleIJNS5_1CILi64EEES8_NS7_ILi192EEEEEENS_6half_tEfNS_4arch4Sm80ELb0ELb0ELb0ELb0ELb0ELb0ELb0ELb0ELi2ELi2ELi2ELi2ELb1EEENS1_21CollectiveEpilogueBwdISA_SB_SD_Li256ELb0ELb0ELi4EEENS1_19SingleTileSchedulerILb0ELb0ELb0ELi64EEEEEEEEEvNT_6ParamsE)
        /*056c*/ 	.word	0x00000010


	//----- nvinfo : EIATTR_MIN_STACK_SIZE
	.align		4
.L_242:
        /*0570*/ 	.byte	0x04, 0x12
        /*0572*/ 	.short	(.L_244 - .L_243)
	.align		4
.L_243:
        /*0574*/ 	.word	index@(_ZN7cutlass13device_kernelIN5flash19enable_sm80_to_sm89INS1_16FlashAttnBwdSm80INS1_25CollectiveMainloopBwdSm80ILi1ELi1EN4cute5tupleIJNS5_1CILi64EEES8_NS7_ILi192EEEEEENS_6half_tEfNS_4arch4Sm80ELb0ELb0ELb0ELb0ELb0ELb0ELb0ELb0ELi2ELi2ELi2ELi2ELb1EEENS1_21CollectiveEpilogueBwdISA_SB_SD_Li256ELb0ELb0ELi4EEENS1_19SingleTileSchedulerILb0ELb0ELb0ELi64EEEEEEEEEvNT_6ParamsE)
        /*0578*/ 	.word	0x00000010


	//----- nvinfo : EIATTR_MIN_STACK_SIZE
	.align		4
.L_244:
        /*057c*/ 	.byte	0x04, 0x12
        /*057e*/ 	.short	(.L_246 - .L_245)
	.align		4
.L_245:
        /*0580*/ 	.word	index@(_ZN7cutlass13device_kernelIN5flash19enable_sm80_to_sm89INS1_16FlashAttnBwdSm80INS1_25CollectiveMainloopBwdSm80ILi1ELi1EN4cute5tupleIJNS5_1CILi64EEES8_NS7_ILi192EEEEEENS_6half_tEfNS_4arch4Sm80ELb0ELb0ELb0ELb0ELb1ELb0ELb0ELb0ELi2ELi2ELi2ELi2ELb1EEENS1_21CollectiveEpilogueBwdISA_SB_SD_Li256ELb0ELb0ELi4EEENS1_19SingleTileSchedulerILb0ELb0ELb0ELi64EEEEEEEEEvNT_6ParamsE)
        /*0584*/ 	.word	0x00000010


	//----- nvinfo : EIATTR_MIN_STACK_SIZE
	.align		4
.L_246:
        /*0588*/ 	.byte	0x04, 0x12
        /*058a*/ 	.short	(.L_248 - .L_247)
	.align		4
.L_247:
        /*058c*/ 	.word	index@(_ZN7cutlass13device_kernelIN5flash19enable_sm80_to_sm89INS1_16FlashAttnBwdSm80INS1_25CollectiveMainloopBwdSm80ILi1ELi1EN4cute5tupleIJNS5_1CILi64EEES8_NS7_ILi192EEEEEENS_6half_tEfNS_4arch4Sm80ELb0ELb0ELb0ELb0ELb0ELb0ELb0ELb0ELi2ELi2ELi2ELi2ELb1EEENS1_24CollectiveEpilogueBwdGQAISA_fSD_Li256ELb0ELb0EEENS1_19SingleTileSchedulerILb0ELb0ELb0ELi64EEEEEEEEEvNT_6ParamsE)
        /*0590*/ 	.word	0x00000000


	//----- nvinfo : EIATTR_MIN_STACK_SIZE
	.align		4
.L_248:
        /*0594*/ 	.byte	0x04, 0x12
        /*0596*/ 	.short	(.L_250 - .L_249)
	.align		4
.L_249:
        /*0598*/ 	.word	index@(_ZN7cutlass13device_kernelIN5flash19enable_sm80_to_sm89INS1_16FlashAttnBwdSm80INS1_25CollectiveMainloopBwdSm80ILi1ELi1EN4cute5tupleIJNS5_1CILi64EEES8_NS7_ILi192EEEEEENS_6half_tEfNS_4arch4Sm80ELb0ELb0ELb0ELb0ELb1ELb0ELb0ELb0ELi2ELi2ELi2ELi2ELb1EEENS1_24CollectiveEpilogueBwdGQAISA_fSD_Li256ELb0ELb1EEENS1_19SingleTileSchedulerILb0ELb0ELb0ELi64EEEEEEEEEvNT_6ParamsE)
        /*059c*/ 	.word	0x00000000


	//----- nvinfo : EIATTR_MIN_STACK_SIZE
	.align		4
.L_250:
        /*05a0*/ 	.byte	0x04, 0x12
        /*05a2*/ 	.short	(.L_252 - .L_251)
	.align		4
.L_251:
        /*05a4*/ 	.word	index@(_ZN7cutlass13device_kernelIN5flash19enable_sm80_to_sm89INS1_16FlashAttnBwdSm80INS1_25CollectiveMainloopBwdSm80ILi1ELi1EN4cute5tupleIJNS5_1CILi64EEES8_NS7_ILi192EEEEEENS_6half_tEfNS_4arch4Sm80ELb0ELb0ELb0ELb1ELb0ELb0ELb0ELb0ELi2ELi2ELi2ELi2ELb1EEENS1_21CollectiveEpilogueBwdISA_SB_SD_Li256ELb1ELb0ELi4EEENS1_19SingleTileSchedulerILb1ELb0ELb0ELi64EEEEEEEEEvNT_6ParamsE)
        /*05a8*/ 	.word	0x00000000


	//----- nvinfo : EIATTR_MIN_STACK_SIZE
	.align		4
.L_252:
        /*05ac*/ 	.byte	0x04, 0x12
        /*05ae*/ 	.short	(.L_254 - .L_253)
	.align		4
.L_253:
        /*05b0*/ 	.word	index@(_ZN7cutlass13device_kernelIN5flash19enable_sm80_to_sm89INS1_16FlashAttnBwdSm80INS1_25CollectiveMainloopBwdSm80ILi1ELi1EN4cute5tupleIJNS5_1CILi64EEES8_NS7_ILi192EEEEEENS_6half_tEfNS_4arch4Sm80ELb0ELb0ELb0ELb1ELb1ELb0ELb0ELb0ELi2ELi2ELi2ELi2ELb1EEENS1_21CollectiveEpilogueBwdISA_SB_SD_Li256ELb1ELb0ELi4EEENS1_19SingleTileSchedulerILb1ELb0ELb0ELi64EEEEEEEEEvNT_6ParamsE)
        /*05b4*/ 	.word	0x00000000


	//----- nvinfo : EIATTR_MIN_STACK_SIZE
	.align		4
.L_254:
        /*05b8*/ 	.byte	0x04, 0x12
        /*05ba*/ 	.short	(.L_256 - .L_255)
	.align		4
.L_255:
        /*05bc*/ 	.word	index@(_ZN7cutlass13device_kernelIN5flash19enable_sm80_to_sm89INS1_16FlashAttnBwdSm80INS1_25CollectiveMainloopBwdSm80ILi1ELi1EN4cute5tupleIJNS5_1CILi64EEES8_NS7_ILi192EEEEEENS_6half_tEfNS_4arch4Sm80ELb0ELb0ELb0ELb1ELb0ELb0ELb0ELb0ELi2ELi2ELi2ELi2ELb1EEENS1_24CollectiveEpilogueBwdGQAISA_fSD_Li256ELb1ELb0EEENS1_19SingleTileSchedulerILb1ELb0ELb0ELi64EEEEEEEEEvNT_6ParamsE)
        /*05c0*/ 	.word	0x00000000


	//----- nvinfo : EIATTR_MIN_STACK_SIZE
	.align		4
.L_256:
        /*05c4*/ 	.byte	0x04, 0x12
        /*05c6*/ 	.short	(.L_258 - .L_257)
	.align		4
.L_257:
        /*05c8*/ 	.word	index@(_ZN7cutlass13device_kernelIN5flash19enable_sm80_to_sm89INS1_16FlashAttnBwdSm80INS1_25CollectiveMainloopBwdSm80ILi1ELi1EN4cute5tupleIJNS5_1CILi64EEES8_NS7_ILi192EEEEEENS_6half_tEfNS_4arch4Sm80ELb0ELb0ELb0ELb1ELb1ELb0ELb0ELb0ELi2ELi2ELi2ELi2ELb1EEENS1_24CollectiveEpilogueBwdGQAISA_fSD_Li256ELb1ELb1EEENS1_19SingleTileSchedulerILb1ELb0ELb0ELi64EEEEEEEEEvNT_6ParamsE)
        /*05cc*/ 	.word	0x00000000


	//----- nvinfo : EIATTR_MIN_STACK_SIZE
	.align		4
.L_258:
        /*05d0*/ 	.byte	0x04, 0x12
        /*05d2*/ 	.short	(.L_260 - .L_259)
	.align		4
.L_259:
        /*05d4*/ 	.word	index@(_ZN7cutlass13device_kernelIN5flash19enable_sm80_to_sm89INS1_16FlashAttnBwdSm80INS1_25CollectiveMainloopBwdSm80ILi1ELi1EN4cute5tupleIJNS5_1CILi64EEES8_NS7_ILi192EEEEEENS_6half_tEfNS_4arch4Sm80ELb0ELb1ELb0ELb0ELb0ELb0ELb0ELb0ELi2ELi2ELi2ELi2ELb1EEENS1_21CollectiveEpilogueBwdISA_SB_SD_Li256ELb0ELb0ELi4EEENS1_19SingleTileSchedulerILb0ELb0ELb0ELi64EEEEEEEEEvNT_6ParamsE)
        /*05d8*/ 	.word	0x00000000


	//----- nvinfo : EIATTR_MIN_STACK_SIZE
	.align		4
.L_260:
        /*05dc*/ 	.byte	0x04, 0x12
        /*05de*/ 	.short	(.L_262 - .L_261)
	.align		4
.L_261:
        /*05e0*/ 	.word	index@(_ZN7cutlass13device_kernelIN5flash19enable_sm80_to_sm89INS1_16FlashAttnBwdSm80INS1_25CollectiveMainloopBwdSm80ILi1ELi1EN4cute5tupleIJNS5_1CILi64EEES8_NS7_ILi192EEEEEENS_6half_tEfNS_4arch4Sm80ELb0ELb1ELb0ELb0ELb1ELb0ELb0ELb0ELi2ELi2ELi2ELi2ELb1EEENS1_21CollectiveEpilogueBwdISA_SB_SD_Li256ELb0ELb0ELi4EEENS1_19SingleTileSchedulerILb0ELb0ELb0ELi64EEEEEEEEEvNT_6ParamsE)
        /*05e4*/ 	.word	0x00000000


	//----- nvinfo : EIATTR_MIN_STACK_SIZE
	.align		4
.L_262:
        /*05e8*/ 	.byte	0x04, 0x12
        /*05ea*/ 	.short	(.L_264 - .L_263)
	.align		4
.L_263:
        /*05ec*/ 	.word	index@(_ZN7cutlass13device_kernelIN5flash19enable_sm80_to_sm89INS1_16FlashAttnBwdSm80INS1_25CollectiveMainloopBwdSm80ILi1ELi1EN4cute5tupleIJNS5_1CILi64EEES8_NS7_ILi192EEEEEENS_6half_tEfNS_4arch4Sm80ELb0ELb1ELb0ELb0ELb0ELb0ELb0ELb0ELi2ELi2ELi2ELi2ELb1EEENS1_24CollectiveEpilogueBwdGQAISA_fSD_Li256ELb0ELb0EEENS1_19SingleTileSchedulerILb0ELb0ELb0ELi64EEEEEEEEEvNT_6ParamsE)
        /*05f0*/ 	.word	0x00000000


	//----- nvinfo : EIATTR_MIN_STACK_SIZE
	.align		4
.L_264:
        /*05f4*/ 	.byte	0x04, 0x12
        /*05f6*/ 	.short	(.L_266 - .L_265)
	.align		4
.L_265:
        /*05f8*/ 	.word	index@(_ZN7cutlass13device_kernelIN5flash19enable_sm80_to_sm89INS1_16FlashAttnBwdSm80INS1_25CollectiveMainloopBwdSm80ILi1ELi1EN4cute5tupleIJNS5_1CILi64EEES8_NS7_ILi192EEEEEENS_6half_tEfNS_4arch4Sm80ELb0ELb1ELb0ELb0ELb1ELb0ELb0ELb0ELi2ELi2ELi2ELi2ELb1EEENS1_24CollectiveEpilogueBwdGQAISA_fSD_Li256ELb0ELb1EEENS1_19SingleTileSchedulerILb0ELb0ELb0ELi64EEEEEEEEEvNT_6ParamsE)
        /*05fc*/ 	.word	0x00000000


	//----- nvinfo : EIATTR_MIN_STACK_SIZE
	.align		4
.L_266:
        /*0600*/ 	.byte	0x04, 0x12
        /*0602*/ 	.short	(.L_268 - .L_267)
	.align		4
.L_267:
        /*0604*/ 	.word	index@(_ZN7cutlass13device_kernelIN5flash19enable_sm80_to_sm89INS1_16FlashAttnBwdSm80INS1_25CollectiveMainloopBwdSm80ILi1ELi1EN4cute5tupleIJNS5_1CILi64EEES8_NS7_ILi192EEEEEENS_6half_tEfNS_4arch4Sm80ELb0ELb1ELb0ELb1ELb0ELb0ELb0ELb0ELi2ELi2ELi2ELi2ELb1EEENS1_21CollectiveEpilogueBwdISA_SB_SD_Li256ELb1ELb0ELi4EEENS1_19SingleTileSchedulerILb1ELb0ELb0ELi64EEEEEEEEEvNT_6ParamsE)
        /*0608*/ 	.word	0x00000020


	//----- nvinfo : EIATTR_MIN_STACK_SIZE
	.align		4
.L_268:
        /*060c*/ 	.byte	0x04, 0x12
        /*060e*/ 	.short	(.L_270 - .L_269)
	.align		4
.L_269:
        /*0610*/ 	.word	index@(_ZN7cutlass13device_kernelIN5flash19enable_sm80_to_sm89INS1_16FlashAttnBwdSm80INS1_25CollectiveMainloopBwdSm80ILi1ELi1EN4cute5tupleIJNS5_1CILi64EEES8_NS7_ILi192EEEEEENS_6half_tEfNS_4arch4Sm80ELb0ELb1ELb0ELb1ELb1ELb0ELb0ELb0ELi2ELi2ELi2ELi2ELb1EEENS1_21CollectiveEpilogueBwdISA_SB_SD_Li256ELb1ELb0ELi4EEENS1_19SingleTileSchedulerILb1ELb0ELb0ELi64EEEEEEEEEvNT_6ParamsE)
        /*0614*/ 	.word	0x00000020


	//----- nvinfo : EIATTR_MIN_STACK_SIZE
	.align		4
.L_270:
        /*0618*/ 	.byte	0x04, 0x12
        /*061a*/ 	.short	(.L_272 - .L_271)
	.align		4
.L_271:
        /*061c*/ 	.word	index@(_ZN7cutlass13device_kernelIN5flash19enable_sm80_to_sm89INS1_16FlashAttnBwdSm80INS1_25CollectiveMainloopBwdSm80ILi1ELi1EN4cute5tupleIJNS5_1CILi64EEES8_NS7_ILi192EEEEEENS_6half_tEfNS_4arch4Sm80ELb0ELb1ELb0ELb1ELb0ELb0ELb0ELb0ELi2ELi2ELi2ELi2ELb1EEENS1_24CollectiveEpilogueBwdGQAISA_fSD_Li256ELb1ELb0EEENS1_19SingleTileSchedulerILb1ELb0ELb0ELi64EEEEEEEEEvNT_6ParamsE)
        /*0620*/ 	.word	0x00000020


	//----- nvinfo : EIATTR_MIN_STACK_SIZE
	.align		4
.L_272:
        /*0624*/ 	.byte	0x04, 0x12
        /*0626*/ 	.short	(.L_274 - .L_273)
	.align		4
.L_273:
        /*0628*/ 	.word	index@(_ZN7cutlass13device_kernelIN5flash19enable_sm80_to_sm89INS1_16FlashAttnBwdSm80INS1_25CollectiveMainloopBwdSm80ILi1ELi1EN4cute5tupleIJNS5_1CILi64EEES8_NS7_ILi192EEEEEENS_6half_tEfNS_4arch4Sm80ELb0ELb1ELb0ELb1ELb1ELb0ELb0ELb0ELi2ELi2ELi2ELi2ELb1EEENS1_24CollectiveEpilogueBwdGQAISA_fSD_Li256ELb1ELb1EEENS1_19SingleTileSchedulerILb1ELb0ELb0ELi64EEEEEEEEEvNT_6ParamsE)
        /*062c*/ 	.word	0x00000020


	//----- nvinfo : EIATTR_MIN_STACK_SIZE
	.align		4
.L_274:
        /*0630*/ 	.byte	0x04, 0x12
        /*0632*/ 	.short	(.L_276 - .L_275)
	.align		4
.L_275:
        /*0634*/ 	.word	index@(_ZN7cutlass13device_kernelIN5flash19enable_sm80_to_sm89INS1_16FlashAttnBwdSm80INS1_25CollectiveMainloopBwdSm80ILi1ELi1EN4cute5tupleIJNS5_1CILi64EEES8_NS7_ILi192EEEEEENS_6half_tEfNS_4arch4Sm80ELb1ELb0ELb0ELb0ELb0ELb0ELb0ELb0ELi2ELi2ELi2ELi2ELb1EEENS1_21CollectiveEpilogueBwdISA_SB_SD_Li256ELb0ELb0ELi4EEENS1_25SingleTileBwdLPTSchedulerILb0ELi64ELb0EEEEEEEEEvNT_6ParamsE)
        /*0638*/ 	.word	0x00000008


	//----- nvinfo : EIATTR_MIN_STACK_SIZE
	.align		4
.L_276:
        /*063c*/ 	.byte	0x04, 0x12
        /*063e*/ 	.short	(.L_278 - .L_277)
	.align		4
.L_277:
        /*0640*/ 	.word	index@(_ZN7cutlass13device_kernelIN5flash19enable_sm80_to_sm89INS1_16FlashAttnBwdSm80INS1_25CollectiveMainloopBwdSm80ILi1ELi1EN4cute5tupleIJNS5_1CILi64EEES8_NS7_ILi192EEEEEENS_6half_tEfNS_4arch4Sm80ELb1ELb0ELb0ELb0ELb1ELb0ELb0ELb0ELi2ELi2ELi2ELi2ELb1EEENS1_21CollectiveEpilogueBwdISA_SB_SD_Li256ELb0ELb0ELi4EEENS1_25SingleTileBwdLPTSchedulerILb0ELi64ELb1EEEEEEEEEvNT_6ParamsE)
        /*0644*/ 	.word	0x00000008


	//----- nvinfo : EIATTR_MIN_STACK_SIZE
	.align		4
.L_278:
        /*0648*/ 	.byte	0x04, 0x12
        /*064a*/ 	.short	(.L_280 - .L_279)
	.align		4
.L_279:
        /*064c*/ 	.word	index@(_ZN7cutlass13device_kernelIN5flash19enable_sm80_to_sm89INS1_16FlashAttnBwdSm80INS1_25CollectiveMainloopBwdSm80ILi1ELi1EN4cute5tupleIJNS5_1CILi64EEES8_NS7_ILi192EEEEEENS_6half_tEfNS_4arch4Sm80ELb1ELb0ELb0ELb0ELb0ELb0ELb0ELb0ELi2ELi2ELi2ELi2ELb1EEENS1_24CollectiveEpilogueBwdGQAISA_fSD_Li256ELb0ELb0EEENS1_25SingleTileBwdLPTSchedulerILb0ELi64ELb0EEEEEEEEEvNT_6ParamsE)
        /*0650*/ 	.word	0x00000008


	//----- nvinfo : EIATTR_MIN_STACK_SIZE
	.align		4
.L_280:
        /*0654*/ 	.byte	0x04, 0x12
        /*0656*/ 	.short	(.L_282 - .L_281)
	.align		4
.L_281:
        /*0658*/ 	.word	index@(_ZN7cutlass13device_kernelIN5flash19enable_sm80_to_sm89INS1_16FlashAttnBwdSm80INS1_25CollectiveMainloopBwdSm80ILi1ELi1EN4cute5tupleIJNS5_1CILi64EEES8_NS7_ILi192EEEEEENS_6half_tEfNS_4arch4Sm80ELb1ELb0ELb0ELb0ELb1ELb0ELb0ELb0ELi2ELi2ELi2ELi2ELb1EEENS1_24CollectiveEpilogueBwdGQAISA_fSD_Li256ELb0ELb1EEENS1_25SingleTileBwdLPTSchedulerILb0ELi64ELb1EEEEEEEEEvNT_6ParamsE)
        /*065c*/ 	.word	0x00000008


	//----- nvinfo : EIATTR_MIN_STACK_SIZE
	.align		4
.L_282:
        /*0660*/ 	.byte	0x04, 0x12
        /*0662*/ 	.short	(.L_284 - .L_283)
	.align		4
.L_283:
        /*0664*/ 	.word	index@(_ZN7cutlass13device_kernelIN5flash19enable_sm80_to_sm89INS1_16FlashAttnBwdSm80INS1_25CollectiveMainloopBwdSm80ILi1ELi1EN4cute5tupleIJNS5_1CILi64EEES8_NS7_ILi192EEEEEENS_6half_tEfNS_4arch4Sm80ELb1ELb0ELb0ELb1ELb0ELb0ELb0ELb0ELi2ELi2ELi2ELi2ELb1EEENS1_21CollectiveEpilogueBwdISA_SB_SD_Li256ELb1ELb0ELi4EEENS1_25SingleTileBwdLPTSchedulerILb1ELi64ELb0EEEEEEEEEvNT_6ParamsE)
        /*0668*/ 	.word	0x00000000


	//----- nvinfo : EIATTR_MIN_STACK_SIZE
	.align		4
.L_284:
        /*066c*/ 	.byte	0x04, 0x12
        /*066e*/ 	.short	(.L_286 - .L_285)
	.align		4
.L_285:
        /*0670*/ 	.word	index@(_ZN7cutlass13device_kernelIN5flash19enable_sm80_to_sm89INS1_16FlashAttnBwdSm80INS1_25CollectiveMainloopBwdSm80ILi1ELi1EN4cute5tupleIJNS5_1CILi64EEES8_NS7_ILi192EEEEEENS_6half_tEfNS_4arch4Sm80ELb1ELb0ELb0ELb1ELb1ELb0ELb0ELb0ELi2ELi2ELi2ELi2ELb1EEENS1_21CollectiveEpilogueBwdISA_SB_SD_Li256ELb1ELb0ELi4EEENS1_25SingleTileBwdLPTSchedulerILb1ELi64ELb1EEEEEEEEEvNT_6ParamsE)
        /*0674*/ 	.word	0x00000008


	//----- nvinfo : EIATTR_MIN_STACK_SIZE
	.align		4
.L_286:
        /*0678*/ 	.byte	0x04, 0x12
        /*067a*/ 	.short	(.L_288 - .L_287)
	.align		4
.L_287:
        /*067c*/ 	.word	index@(_ZN7cutlass13device_kernelIN5flash19enable_sm80_to_sm89INS1_16FlashAttnBwdSm80INS1_25CollectiveMainloopBwdSm80ILi1ELi1EN4cute5tupleIJNS5_1CILi64EEES8_NS7_ILi192EEEEEENS_6half_tEfNS_4arch4Sm80ELb1ELb0ELb0ELb1ELb0ELb0ELb0ELb0ELi2ELi2ELi2ELi2ELb1EEENS1_24CollectiveEpilogueBwdGQAISA_fSD_Li256ELb1ELb0EEENS1_25SingleTileBwdLPTSchedulerILb1ELi64ELb0EEEEEEEEEvNT_6ParamsE)
        /*0680*/ 	.word	0x00000008


	//----- nvinfo : EIATTR_MIN_STACK_SIZE
	.align		4
.L_288:
        /*0684*/ 	.byte	0x04, 0x12
        /*0686*/ 	.short	(.L_290 - .L_289)
	.align		4
.L_289:
        /*0688*/ 	.word	index@(_ZN7cutlass13device_kernelIN5flash19enable_sm80_to_sm89INS1_16FlashAttnBwdSm80INS1_25CollectiveMainloopBwdSm80ILi1ELi1EN4cute5tupleIJNS5_1CILi64EEES8_NS7_ILi192EEEEEENS_6half_tEfNS_4arch4Sm80ELb1ELb0ELb0ELb1ELb1ELb0ELb0ELb0ELi2ELi2ELi2ELi2ELb1EEENS1_24CollectiveEpilogueBwdGQAISA_fSD_Li256ELb1ELb1EEENS1_25SingleTileBwdLPTSchedulerILb1ELi64ELb1EEEEEEEEEvNT_6ParamsE)
        /*068c*/ 	.word	0x00000000


	//----- nvinfo : EIATTR_MIN_STACK_SIZE
	.align		4
.L_290:
        /*0690*/ 	.byte	0x04, 0x12
        /*0692*/ 	.short	(.L_292 - .L_291)
	.align		4
.L_291:
        /*0694*/ 	.word	index@(_ZN7cutlass13device_kernelIN5flash19enable_sm80_to_sm89INS1_16FlashAttnBwdSm80INS1_25CollectiveMainloopBwdSm80ILi2ELi1EN4cute5tupleIJNS5_1CILi64EEENS7_ILi80EEENS7_ILi192EEEEEENS_6half_tEfNS_4arch4Sm80ELb0ELb0ELb0ELb0ELb0ELb0ELb1ELb0ELi2ELi4ELi2ELi2ELb0EEENS1_21CollectiveEpilogueBwdISB_SC_SE_Li256ELb0ELb1ELi4EEENS1_19SingleTileSchedulerILb0ELb0ELb0ELi80EEEEEEEEEvNT_6ParamsE)
        /*0698*/ 	.word	0x00000018


	//----- nvinfo : EIATTR_MIN_STACK_SIZE
	.align		4
.L_292:
        /*069c*/ 	.byte	0x04, 0x12
        /*069e*/ 	.short	(.L_294 - .L_293)
	.align		4
.L_293:
        /*06a0*/ 	.word	index@(_ZN7cutlass13device_kernelIN5flash19enable_sm80_to_sm89INS1_16FlashAttnBwdSm80INS1_25CollectiveMainloopBwdSm80ILi2ELi1EN4cute5tupleIJNS5_1CILi64EEENS7_ILi80EEENS7_ILi192EEEEEENS_6half_tEfNS_4arch4Sm80ELb0ELb0ELb0ELb0ELb1ELb0ELb1ELb0ELi2ELi4ELi2ELi2ELb0EEENS1_21CollectiveEpilogueBwdISB_SC_SE_Li256ELb0ELb1ELi4EEENS1_19SingleTileSchedulerILb0ELb0ELb0ELi80EEEEEEEEEvNT_6ParamsE)
        /*06a4*/ 	.word	0x00000018


	//----- nvinfo : EIATTR_MIN_STACK_SIZE
	.align		4
.L_294:
        /*06a8*/ 	.byte	0x04, 0x12
        /*06aa*/ 	.short	(.L_296 - .L_295)
	.align		4
.L_295:
        /*06ac*/ 	.word	index@(_ZN7cutlass13device_kernelIN5flash19enable_sm80_to_sm89INS1_16FlashAttnBwdSm80INS1_25CollectiveMainloopBwdSm80ILi2ELi1EN4cute5tupleIJNS5_1CILi64EEENS7_ILi80EEENS7_ILi192EEEEEENS_6half_tEfNS_4arch4Sm80ELb0ELb0ELb0ELb0ELb0ELb0ELb1ELb0ELi2ELi4ELi2ELi2ELb0EEENS1_24CollectiveEpilogueBwdGQAISB_fSE_Li256ELb0ELb0EEENS1_19SingleTileSchedulerILb0ELb0ELb0ELi80EEEEEEEEEvNT_6ParamsE)
        /*06b0*/ 	.word	0x00000020


	//----- nvinfo : EIATTR_MIN_STACK_SIZE
	.align		4
.L_296:
        /*06b4*/ 	.byte	0x04, 0x12
        /*06b6*/ 	.short	(.L_298 - .L_297)
	.align		4
.L_297:
        /*06b8*/ 	.word	index@(_ZN7cutlass13device_kernelIN5flash19enable_sm80_to_sm89INS1_16FlashAttnBwdSm80INS1_25CollectiveMainloopBwdSm80ILi2ELi1EN4cute5tupleIJNS5_1CILi64EEENS7_ILi80EEENS7_ILi192EEEEEENS_6half_tEfNS_4arch4Sm80ELb0ELb0ELb0ELb0ELb1ELb0ELb1ELb0ELi2ELi4ELi2ELi2ELb0EEENS1_24CollectiveEpilogueBwdGQAISB_fSE_Li256ELb0ELb1EEENS1_19SingleTileSchedulerILb0ELb0ELb0ELi80EEEEEEEEEvNT_6ParamsE)
        /*06bc*/ 	.word	0x00000020


	//----- nvinfo : EIATTR_MIN_STACK_SIZE
	.align		4
.L_298:
        /*06c0*/ 	.byte	0x04, 0x12
        /*06c2*/ 	.short	(.L_300 - .L_299)
	.align		4
.L_299:
        /*06c4*/ 	.word	index@(_ZN7cutlass13device_kernelIN5flash19enable_sm80_to_sm89INS1_16FlashAttnBwdSm80INS1_25CollectiveMainloopBwdSm80ILi2ELi1EN4cute5tupleIJNS5_1CILi64EEENS7_ILi80EEENS7_ILi192EEEEEENS_6half_tEfNS_4arch4Sm80ELb0ELb0ELb0ELb1ELb0ELb0ELb1ELb0ELi2ELi4ELi2ELi2ELb0EEENS1_21CollectiveEpilogueBwdISB_SC_SE_Li256ELb1ELb1ELi4EEENS1_19SingleTileSchedulerILb1ELb0ELb0ELi80EEEEEEEEEvNT_6ParamsE)
        /*06c8*/ 	.word	0x00000000


	//----- nvinfo : EIATTR_MIN_STACK_SIZE
	.align		4
.L_300:
        /*06cc*/ 	.byte	0x04, 0x12
        /*06ce*/ 	.short	(.L_302 - .L_301)
	.align		4
.L_301:
        /*06d0*/ 	.word	index@(_ZN7cutlass13device_kernelIN5flash19enable_sm80_to_sm89INS1_16FlashAttnBwdSm80INS1_25CollectiveMainloopBwdSm80ILi2ELi1EN4cute5tupleIJNS5_1CILi64EEENS7_ILi80EEENS7_ILi192EEEEEENS_6half_tEfNS_4arch4Sm80ELb0ELb0ELb0ELb1ELb1ELb0ELb1ELb0ELi2ELi4ELi2ELi2ELb0EEENS1_21CollectiveEpilogueBwdISB_SC_SE_Li256ELb1ELb1ELi4EEENS1_19SingleTileSchedulerILb1ELb0ELb0ELi80EEEEEEEEEvNT_6ParamsE)
        /*06d4*/ 	.word	0x00000000


	//----- nvinfo : EIATTR_MIN_STACK_SIZE
	.align		4
.L_302:
        /*06d8*/ 	.byte	0x04, 0x12
        /*06da*/ 	.short	(.L_304 - .L_303)
	.align		4
.L_303:
        /*06dc*/ 	.word	index@(_ZN7cutlass13device_kernelIN5flash19enable_sm80_to_sm89INS1_16FlashAttnBwdSm80INS1_25CollectiveMainloopBwdSm80ILi2ELi1EN4cute5tupleIJNS5_1CILi64EEENS7_ILi80EEENS7_ILi192EEEEEENS_6half_tEfNS_4arch4Sm80ELb0ELb0ELb0ELb1ELb0ELb0ELb1ELb0ELi2ELi4ELi2ELi2ELb0EEENS1_24CollectiveEpilogueBwdGQAISB_fSE_Li256ELb1ELb0EEENS1_19SingleTileSchedulerILb1ELb0ELb0ELi80EEEEEEEEEvNT_6ParamsE)
        /*06e0*/ 	.word	0x00000000


	//----- nvinfo : EIATTR_MIN_STACK_SIZE
	.align		4
.L_304:
        /*06e4*/ 	.byte	0x04, 0x12
        /*06e6*/ 	.short	(.L_306 - .L_305)
	.align		4
.L_305:
        /*06e8*/ 	.word	index@(_ZN7cutlass13device_kernelIN5flash19enable_sm80_to_sm89INS1_16FlashAttnBwdSm80INS1_25CollectiveMainloopBwdSm80ILi2ELi1EN4cute5tupleIJNS5_1CILi64EEENS7_ILi80EEENS7_ILi192EEEEEENS_6half_tEfNS_4arch4Sm80ELb0ELb0ELb0ELb1ELb1ELb0ELb1ELb0ELi2ELi4ELi2ELi2ELb0EEENS1_24CollectiveEpilogueBwdGQAISB_fSE_Li256ELb1ELb1EEENS1_19SingleTileSchedulerILb1ELb0ELb0ELi80EEEEEEEEEvNT_6ParamsE)
        /*06ec*/ 	.word	0x00000000


	//----- nvinfo : EIATTR_MIN_STACK_SIZE
	.align		4
.L_306:
        /*06f0*/ 	.byte	0x04, 0x12
        /*06f2*/ 	.short	(.L_308 - .L_307)
	.align		4
.L_307:
        /*06f4*/ 	.word	index@(_ZN7cutlass13device_kernelIN5flash19enable_sm80_to_sm89INS1_16FlashAttnBwdSm80INS1_25CollectiveMainloopBwdSm80ILi2ELi1EN4cute5tupleIJNS5_1CILi64EEENS7_ILi80EEENS7_ILi192EEEEEENS_6half_tEfNS_4arch4Sm80ELb0ELb1ELb0ELb0ELb0ELb0ELb1ELb0ELi2ELi4ELi2ELi2ELb0EEENS1_21CollectiveEpilogueBwdISB_SC_SE_Li256ELb0ELb1ELi4EEENS1_19SingleTileSchedulerILb0ELb0ELb0ELi80EEEEEEEEEvNT_6ParamsE)
        /*06f8*/ 	.word	0x00000000


	//----- nvinfo : EIATTR_MIN_STACK_SIZE
	.align		4
.L_308:
        /*06fc*/ 	.byte	0x04, 0x12
        /*06fe*/ 	.short	(.L_310 - .L_309)
	.align		4
.L_309:
        /*0700*/ 	.word	index@(_ZN7cutlass13device_kernelIN5flash19enable_sm80_to_sm89INS1_16FlashAttnBwdSm80INS1_25CollectiveMainloopBwdSm80ILi2ELi1EN4cute5tupleIJNS5_1CILi64EEENS7_ILi80EEENS7_ILi192EEEEEENS_6half_tEfNS_4arch4Sm80ELb0ELb1ELb0ELb0ELb1ELb0ELb1ELb0ELi2ELi4ELi2ELi2ELb0EEENS1_21CollectiveEpilogueBwdISB_SC_SE_Li256ELb0ELb1ELi4EEENS1_19SingleTileSchedulerILb0ELb0ELb0ELi80EEEEEEEEEvNT_6ParamsE)
        /*0704*/ 	.word	0x00000000


	//----- nvinfo : EIATTR_MIN_STACK_SIZE
	.align		4
.L_310:
        /*0708*/ 	.byte	0x04, 0x12
        /*070a*/ 	.short	(.L_312 - .L_311)
	.align		4
.L_311:
        /*070c*/ 	.word	index@(_ZN7cutlass13device_kernelIN5flash19enable_sm80_to_sm89INS1_16FlashAttnBwdSm80INS1_25CollectiveMainloopBwdSm80ILi2ELi1EN4cute5tupleIJNS5_1CILi64EEENS7_ILi80EEENS7_ILi192EEEEEENS_6half_tEfNS_4arch4Sm80ELb0ELb1ELb0ELb0ELb0ELb0ELb1ELb0ELi2ELi4ELi2ELi2ELb0EEENS1_24CollectiveEpilogueBwdGQAISB_fSE_Li256ELb0ELb0EEENS1_19SingleTileSchedulerILb0ELb0ELb0ELi80EEEEEEEEEvNT_6ParamsE)
        /*0710*/ 	.word	0x00000000


	//----- nvinfo : EIATTR_MIN_STACK_SIZE
	.align		4
.L_312:
        /*0714*/ 	.byte	0x04, 0x12
        /*0716*/ 	.short	(.L_314 - .L_313)
	.align		4
.L_313:
        /*0718*/ 	.word	index@(_ZN7cutlass13device_kernelIN5flash19enable_sm80_to_sm89INS1_16FlashAttnBwdSm80INS1_25CollectiveMainloopBwdSm80ILi2ELi1EN4cute5tupleIJNS5_1CILi64EEENS7_ILi80EEENS7_ILi192EEEEEENS_6half_tEfNS_4arch4Sm80ELb0ELb1ELb0ELb0ELb1ELb0ELb1ELb0ELi2ELi4ELi2ELi2ELb0EEENS1_24CollectiveEpilogueBwdGQAISB_fSE_Li256ELb0ELb1EEENS1_19SingleTileSchedulerILb0ELb0ELb0ELi80EEEEEEEEEvNT_6ParamsE)
        /*071c*/ 	.word	0x00000000


	//----- nvinfo : EIATTR_MIN_STACK_SIZE
	.align		4
.L_314:
        /*0720*/ 	.byte	0x04, 0x12
        /*0722*/ 	.short	(.L_316 - .L_315)
	.align		4
.L_315:
        /*0724*/ 	.word	index@(_ZN7cutlass13device_kernelIN5flash19enable_sm80_to_sm89INS1_16FlashAttnBwdSm80INS1_25CollectiveMainloopBwdSm80ILi2ELi1EN4cute5tupleIJNS5_1CILi64EEENS7_ILi80EEENS7_ILi192EEEEEENS_6half_tEfNS_4arch4Sm80ELb0ELb1ELb0ELb1ELb0ELb0ELb1ELb0ELi2ELi4ELi2ELi2ELb0EEENS1_21CollectiveEpilogueBwdISB_SC_SE_Li256ELb1ELb1ELi4EEENS1_19SingleTileSchedulerILb1ELb0ELb0ELi80EEEEEEEEEvNT_6ParamsE)
        /*0728*/ 	.word	0x00000000


	//----- nvinfo : EIATTR_MIN_STACK_SIZE
	.align		4
.L_316:
        /*072c*/ 	.byte	0x04, 0x12
        /*072e*/ 	.short	(.L_318 - .L_317)
	.align		4
.L_317:
        /*0730*/ 	.word	index@(_ZN7cutlass13device_kernelIN5flash19enable_sm80_to_sm89INS1_16FlashAttnBwdSm80INS1_25CollectiveMainloopBwdSm80ILi2ELi1EN4cute5tupleIJNS5_1CILi64EEENS7_ILi80EEENS7_ILi192EEEEEENS_6half_tEfNS_4arch4Sm80ELb0ELb1ELb0ELb1ELb1ELb0ELb1ELb0ELi2ELi4ELi2ELi2ELb0EEENS1_21CollectiveEpilogueBwdISB_SC_SE_Li256ELb1ELb1ELi4EEENS1_19SingleTileSchedulerILb1ELb0ELb0ELi80EEEEEEEEEvNT_6ParamsE)
        /*0734*/ 	.word	0x00000000


	//----- nvinfo : EIATTR_MIN_STACK_SIZE
	.align		4
.L_318:
        /*0738*/ 	.byte	0x04, 0x12
        /*073a*/ 	.short	(.L_320 - .L_319)
	.align		4
.L_319:
        /*073c*/ 	.word	index@(_ZN7cutlass13device_kernelIN5flash19enable_sm80_to_sm89INS1_16FlashAttnBwdSm80INS1_25CollectiveMainloopBwdSm80ILi2ELi1EN4cute5tupleIJNS5_1CILi64EEENS7_ILi80EEENS7_ILi192EEEEEENS_6half_tEfNS_4arch4Sm80ELb0ELb1ELb0ELb1ELb0ELb0ELb1ELb0ELi2ELi4ELi2ELi2ELb0EEENS1_24CollectiveEpilogueBwdGQAISB_fSE_Li256ELb1ELb0EEENS1_19SingleTileSchedulerILb1ELb0ELb0ELi80EEEEEEEEEvNT_6ParamsE)
        /*0740*/ 	.word	0x00000000


	//----- nvinfo : EIATTR_MIN_STACK_SIZE
	.align		4
.L_320:
        /*0744*/ 	.byte	0x04, 0x12
        /*0746*/ 	.short	(.L_322 - .L_321)
	.align		4
.L_321:
        /*0748*/ 	.word	index@(_ZN7cutlass13device_kernelIN5flash19enable_sm80_to_sm89INS1_16FlashAttnBwdSm80INS1_25CollectiveMainloopBwdSm80ILi2ELi1EN4cute5tupleIJNS5_1CILi64EEENS7_ILi80EEENS7_ILi192EEEEEENS_6half_tEfNS_4arch4Sm80ELb0ELb1ELb0ELb1ELb1ELb0ELb1ELb0ELi2ELi4ELi2ELi2ELb0EEENS1_24CollectiveEpilogueBwdGQAISB_fSE_Li256ELb1ELb1EEENS1_19SingleTileSchedulerILb1ELb0ELb0ELi80EEEEEEEEEvNT_6ParamsE)
        /*074c*/ 	.word	0x00000000


	//----- nvinfo : EIATTR_MIN_STACK_SIZE
	.align		4
.L_322:
        /*0750*/ 	.byte	0x04, 0x12
        /*0752*/ 	.short	(.L_324 - .L_323)
	.align		4
.L_323:
        /*0754*/ 	.word	index@(_ZN7cutlass13device_kernelIN5flash19enable_sm80_to_sm89INS1_16FlashAttnBwdSm80INS1_25CollectiveMainloopBwdSm80ILi2ELi1EN4cute5tupleIJNS5_1CILi64EEENS7_ILi80EEENS7_ILi192EEEEEENS_6half_tEfNS_4arch4Sm80ELb1ELb0ELb0ELb0ELb0ELb0ELb1ELb0ELi2ELi4ELi2ELi2ELb0EEENS1_21CollectiveEpilogueBwdISB_SC_SE_Li256ELb0ELb1ELi4EEENS1_25SingleTileBwdLPTSchedulerILb0ELi80ELb0EEEEEEEEEvNT_6ParamsE)
        /*0758*/ 	.word	0x00000000


	//----- nvinfo : EIATTR_MIN_STACK_SIZE
	.align		4
.L_324:
        /*075c*/ 	.byte	0x04, 0x12
        /*075e*/ 	.short	(.L_326 - .L_325)
	.align		4
.L_325:
        /*0760*/ 	.word	index@(_ZN7cutlass13device_kernelIN5flash19enable_sm80_to_sm89INS1_16FlashAttnBwdSm80INS1_25CollectiveMainloopBwdSm80ILi2ELi1EN4cute5tupleIJNS5_1CILi64EEENS7_ILi80EEENS7_ILi192EEEEEENS_6half_tEfNS_4arch4Sm80ELb1ELb0ELb0ELb0ELb1ELb0ELb1ELb0ELi2ELi4ELi2ELi2ELb0EEENS1_21CollectiveEpilogueBwdISB_SC_SE_Li256ELb0ELb1ELi4EEENS1_25SingleTileBwdLPTSchedulerILb0ELi80ELb1EEEEEEEEEvNT_6ParamsE)
        /*0764*/ 	.word	0x00000010


	//----- nvinfo : EIATTR_MIN_STACK_SIZE
	.align		4
.L_326:
        /*0768*/ 	.byte	0x04, 0x12
        /*076a*/ 	.short	(.L_328 - .L_327)
	.align		4
.L_327:
        /*076c*/ 	.word	index@(_ZN7cutlass13device_kernelIN5flash19enable_sm80_to_sm89INS1_16FlashAttnBwdSm80INS1_25CollectiveMainloopBwdSm80ILi2ELi1EN4cute5tupleIJNS5_1CILi64EEENS7_ILi80EEENS7_ILi192EEEEEENS_6half_tEfNS_4arch4Sm80ELb1ELb0ELb0ELb0ELb0ELb0ELb1ELb0ELi2ELi4ELi2ELi2ELb0EEENS1_24CollectiveEpilogueBwdGQAISB_fSE_Li256ELb0ELb0EEENS1_25SingleTileBwdLPTSchedulerILb0ELi80ELb0EEEEEEEEEvNT_6ParamsE)
        /*0770*/ 	.word	0x00000000


	//----- nvinfo : EIATTR_MIN_STACK_SIZE
	.align		4
.L_328:
        /*0774*/ 	.byte	0x04, 0x12
        /*0776*/ 	.short	(.L_330 - .L_329)
	.align		4
.L_329:
        /*0778*/ 	.word	index@(_ZN7cutlass13device_kernelIN5flash19enable_sm80_to_sm89INS1_16FlashAttnBwdSm80INS1_25CollectiveMainloopBwdSm80ILi2ELi1EN4cute5tupleIJNS5_1CILi64EEENS7_ILi80EEENS7_ILi192EEEEEENS_6half_tEfNS_4arch4Sm80ELb1ELb0ELb0ELb0ELb1ELb0ELb1ELb0ELi2ELi4ELi2ELi2ELb0EEENS1_24CollectiveEpilogueBwdGQAISB_fSE_Li256ELb0ELb1EEENS1_25SingleTileBwdLPTSchedulerILb0ELi80ELb1EEEEEEEEEvNT_6ParamsE)
        /*077c*/ 	.word	0x00000000


	//----- nvinfo : EIATTR_MIN_STACK_SIZE
	.align		4
.L_330:
        /*0780*/ 	.byte	0x04, 0x12
        /*0782*/ 	.short	(.L_332 - .L_331)
	.align		4
.L_331:
        /*0784*/ 	.word	index@(_ZN7cutlass13device_kernelIN5flash22FlashAttnBwdPreprocessIN4cute5tupleIJNS3_1CILi64EEENS5_ILi192EEEEEENS_6half_tEfNS_4arch4Sm80ELb1ELb0EEEEEvNT_6ParamsE)
        /*0788*/ 	.word	0x00000000


	//----- nvinfo : EIATTR_MIN_STACK_SIZE
	.align		4
.L_332:
        /*078c*/ 	.byte	0x04, 0x12
        /*078e*/ 	.short	(.L_334 - .L_333)
	.align		4
.L_333:
        /*0790*/ 	.word	index@(_ZN7cutlass13device_kernelIN5flash19enable_sm80_to_sm89INS1_16FlashAttnBwdSm80INS1_25CollectiveMainloopBwdSm80ILi2ELi1EN4cute5tupleIJNS5_1CILi64EEENS7_ILi80EEENS7_ILi192EEEEEENS_6half_tEfNS_4arch4Sm80ELb1ELb0ELb0ELb1ELb0ELb0ELb1ELb0ELi2ELi4ELi2ELi2ELb0EEENS1_21CollectiveEpilogueBwdISB_SC_SE_Li256ELb1ELb1ELi4EEENS1_25SingleTileBwdLPTSchedulerILb1ELi80ELb0EEEEEEEEEvNT_6ParamsE)
        /*0794*/ 	.word	0x00000000


	//----- nvinfo : EIATTR_MIN_STACK_SIZE
	.align		4
.L_334:
        /*0798*/ 	.byte	0x04, 0x12
        /*079a*/ 	.short	(.L_336 - .L_335)
	.align		4
.L_335:
        /*079c*/ 	.word	index@(_ZN7cutlass13device_kernelIN5flash19enable_sm80_to_sm89INS1_16FlashAttnBwdSm80INS1_25CollectiveMainloopBwdSm80ILi2ELi1EN4cute5tupleIJNS5_1CILi64EEENS7_ILi80EEENS7_ILi192EEEEEENS_6half_tEfNS_4arch4Sm80ELb1ELb0ELb0ELb1ELb1ELb0ELb1ELb0ELi2ELi4ELi2ELi2ELb0EEENS1_21CollectiveEpilogueBwdISB_SC_SE_Li256ELb1ELb1ELi4EEENS1_25SingleTileBwdLPTSchedulerILb1ELi80ELb1EEEEEEEEEvNT_6ParamsE)
        /*07a0*/ 	.word	0x00000000


	//----- nvinfo : EIATTR_MIN_STACK_SIZE
	.align		4
.L_336:
        /*07a4*/ 	.byte	0x04, 0x12
        /*07a6*/ 	.short	(.L_338 - .L_337)
	.align		4
.L_337:
        /*07a8*/ 	.word	index@(_ZN7cutlass13device_kernelIN5flash19enable_sm80_to_sm89INS1_16FlashAttnBwdSm80INS1_25CollectiveMainloopBwdSm80ILi2ELi1EN4cute5tupleIJNS5_1CILi64EEENS7_ILi80EEENS7_ILi192EEEEEENS_6half_tEfNS_4arch4Sm80ELb1ELb0ELb0ELb1ELb0ELb0ELb1ELb0ELi2ELi4ELi2ELi2ELb0EEENS1_24CollectiveEpilogueBwdGQAISB_fSE_Li256ELb1ELb0EEENS1_25SingleTileBwdLPTSchedulerILb1ELi80ELb0EEEEEEEEEvNT_6ParamsE)
        /*07ac*/ 	.word	0x00000000


	//----- nvinfo : EIATTR_MIN_STACK_SIZE
	.align		4
.L_338:
        /*07b0*/ 	.byte	0x04, 0x12
        /*07b2*/ 	.short	(.L_340 - .L_339)
	.align		4
.L_339:
        /*07b4*/ 	.word	index@(_ZN7cutlass13device_kernelIN5flash32FlashAttnBwdPostprocessConvertdQIN4cute5tupleIJNS3_1CILi80EEENS5_ILi192EEEEEENS_6half_tEfNS_4arch4Sm80ELi256ENS3_8TiledMMAINS3_8MMA_AtomIJNS3_28SM80_16x8x16_F32F16F16F32_TNEEEENS3_6LayoutINS4_IJNS5_ILi4EEENS5_ILi2EEENS5_ILi1EEEEEENS4_IJSJ_SH_NS5_ILi0EEEEEEEENS4_IJNS5_ILi64EEENS5_ILi16EEESP_EEEEELb1EEEEEvNT_6ParamsE)
        /*07b8*/ 	.word	0x00000000


	//----- nvinfo : EIATTR_MIN_STACK_SIZE
	.align		4
.L_340:
        /*07bc*/ 	.byte	0x04, 0x12
        /*07be*/ 	.short	(.L_342 - .L_341)
	.align		4
.L_341:
        /*07c0*/ 	.word	index@(_ZN7cutlass13device_kernelIN5flash32FlashAttnBwdPostprocessConvertdQIN4cute5tupleIJNS3_1CILi64EEENS5_ILi192EEEEEENS_6half_tEfNS_4arch4Sm80ELi256ENS3_8TiledMMAINS3_8MMA_AtomIJNS3_28SM80_16x8x16_F32F16F16F32_TNEEEENS3_6LayoutINS4_IJNS5_ILi2EEENS5_ILi4EEENS5_ILi1EEEEEENS4_IJSJ_SH_NS5_ILi0EEEEEEEENS4_IJNS5_ILi32EEES6_NS5_ILi16EEEEEEEELb0EEEEEvNT_6ParamsE)
        /*07c4*/ 	.word	0x00000000


	//----- nvinfo : EIATTR_MIN_STACK_SIZE
	.align		4
.L_342:
        /*07c8*/ 	.byte	0x04, 0x12
        /*07ca*/ 	.short	(.L_344 - .L_343)
	.align		4
.L_343:
        /*07cc*/ 	.word	index@(_ZN7cutlass13device_kernelIN5flash19enable_sm80_to_sm89INS1_16FlashAttnBwdSm80INS1_25CollectiveMainloopBwdSm80ILi2ELi1EN4cute5tupleIJNS5_1CILi64EEENS7_ILi80EEENS7_ILi192EEEEEENS_6half_tEfNS_4arch4Sm80ELb1ELb0ELb0ELb1ELb1ELb0ELb1ELb0ELi2ELi4ELi2ELi2ELb0EEENS1_24CollectiveEpilogueBwdGQAISB_fSE_Li256ELb1ELb1EEENS1_25SingleTileBwdLPTSchedulerILb1ELi80ELb1EEEEEEEEEvNT_6ParamsE)
        /*07d0*/ 	.word	0x00000000


	//----- nvinfo : EIATTR_MIN_STACK_SIZE
	.align		4
.L_344:
        /*07d4*/ 	.byte	0x04, 0x12
        /*07d6*/ 	.short	(.L_346 - .L_345)
	.align		4
.L_345:
        /*07d8*/ 	.word	index@(_ZN7cutlass13device_kernelIN5flash22FlashAttnBwdPreprocessIN4cute5tupleIJNS3_1CILi64EEENS5_ILi192EEEEEENS_6half_tEfNS_4arch4Sm80ELb1ELb1EEEEEvNT_6ParamsE)
        /*07dc*/ 	.word	0x00000000
.L_346:


//--------------------- .nv.info._ZN7cutlass13device_kernelIN5flash19enable_sm80_to_sm89INS1_16FlashAttnBwdSm80INS1_25CollectiveMainloopBwdSm80ILi1ELi1EN4cute5tupleIJNS5_1CILi64EEES8_NS7_ILi192EEEEEENS_6half_tEfNS_4arch4Sm80ELb0ELb0ELb0ELb0ELb0ELb0ELb0ELb0ELi2ELi2ELi2ELi2ELb1EEENS1_21CollectiveEpilogueBwdISA_SB_SD_Li256ELb0ELb0ELi4EEENS1_19SingleTileSchedulerILb0ELb0ELb0ELi64EEEEEEEEEvNT_6ParamsE --------------------------
	.section	.nv.info._ZN7cutlass13device_kernelIN5flash19enable_sm80_to_sm89INS1_16FlashAttnBwdSm80INS1_25CollectiveMainloopBwdSm80ILi1ELi1EN4cute5tupleIJNS5_1CILi64EEES8_NS7_ILi192EEEEEENS_6half_tEfNS_4arch4Sm80ELb0ELb0ELb0ELb0ELb0ELb0ELb0ELb0ELi2ELi2ELi2ELi2ELb1EEENS1_21CollectiveEpilogueBwdISA_SB_SD_Li256ELb0ELb0ELi4EEENS1_19SingleTileSchedulerILb0ELb0ELb0ELi64EEEEEEEEEvNT_6ParamsE,"",@"SHT_CUDA_INFO"
	.sectionflags	@""
	.align	4


	//----- nvinfo : EIATTR_CUDA_API_VERSION
	.align		4
        /*0000*/ 	.byte	0x04, 0x37
        /*0002*/ 	.short	(.L_348 - .L_347)
.L_347:
        /*0004*/ 	.word	0x00000082


	//----- nvinfo : EIATTR_SW2861232_WAR
	.align		4
.L_348:
        /*0008*/ 	.byte	0x01, 0x35
	.zero		2


	//----- nvinfo : EIATTR_PARAM_CBANK
	.align		4
        /*000c*/ 	.byte	0x04, 0x0a
        /*000e*/ 	.short	(.L_350 - .L_349)
	.align		4
.L_349:
        /*0010*/ 	.word	index@(.nv.constant0._ZN7cutlass13device_kernelIN5flash19enable_sm80_to_sm89INS1_16FlashAttnBwdSm80INS1_25CollectiveMainloopBwdSm80ILi1ELi1EN4cute5tupleIJNS5_1CILi64EEES8_NS7_ILi192EEEEEENS_6half_tEfNS_4arch4Sm80ELb0ELb0ELb0ELb0ELb0ELb0ELb0ELb0ELi2ELi2ELi2ELi2ELb1EEENS1_21CollectiveEpilogueBwdISA_SB_SD_Li256ELb0ELb0ELi4EEENS1_19SingleTileSchedulerILb0ELb0ELb0ELi64EEEEEEEEEvNT_6ParamsE)
        /*0014*/ 	.short	0x0160
        /*0016*/ 	.short	0x0270


	//----- nvinfo : EIATTR_CBANK_PARAM_SIZE
	.align		4
.L_350:
        /*0018*/ 	.byte	0x03, 0x19
        /*001a*/ 	.short	0x0270


	//----- nvinfo : EIATTR_KPARAM_INFO
	.align		4
        /*001c*/ 	.byte	0x04, 0x17
        /*001e*/ 	.short	(.L_352 - .L_351)
.L_351:
        /*0020*/ 	.word	0x00000000
        /*0024*/ 	.short	0x0000
        /*0026*/ 	.short	0x0000
        /*0028*/ 	.byte	0x00, 0xf0, 0xc1, 0x09


	//----- nvinfo : EIATTR_MAXREG_COUNT
	.align		4
.L_352:
        /*002c*/ 	.byte	0x03, 0x1b
        /*002e*/ 	.short	0x00ff


	//----- nvinfo : EIATTR_NUM_BARRIERS
	.align		4
        /*0030*/ 	.byte	0x02, 0x4c
        /*0032*/ 	.byte	0x02
	.zero		1


	//----- nvinfo : EIATTR_ANNOTATIONS
	.align		4
        /*0034*/ 	.byte	0x04, 0x55
        /*0036*/ 	.short	(.L_354 - .L_353)


	//   ....[0]....
.L_353:
        /*0038*/ 	.word	0x00000001
        /*003c*/ 	.byte	0xa0, 0x05, 0x00, 0x00, 0x01, 0x00, 0x00, 0x00, 0x10, 0x1b, 0x00, 0x00, 0x01, 0x00, 0x00, 0x00
        /*004c*/ 	.byte	0x60, 0x3f, 0x00, 0x00, 0x01, 0x00, 0x00, 0x00, 0xe0, 0x43, 0x00, 0x00


	//----- nvinfo : EIATTR_MERCURY_ISA_VERSION
	.align		4
.L_354:
        /*0058*/ 	.byte	0x03, 0x5f
        /*005a*/ 	.short	0x0000


	//----- nvinfo : EIATTR_EXIT_INSTR_OFFSETS
	.align		4
        /*005c*/ 	.byte	0x04, 0x1c
        /*005e*/ 	.short	(.L_356 - .L_355)


	//   ....[0]....
.L_355:
        /*0060*/ 	.word	0x00000040


	//   ....[1]....
        /*0064*/ 	.word	0x00005bc0


	//   ....[2]....
        /*0068*/ 	.word	0x00005cb0


	//   ....[3]....
        /*006c*/ 	.word	0x00005cd0


	//----- nvinfo : EIATTR_CTAIDZ_USED
	.align		4
.L_356:
        /*0070*/ 	.byte	0x01, 0x04
	.zero		2


	//----- nvinfo : EIATTR_MAX_THREADS
	.align		4
        /*0074*/ 	.byte	0x04, 0x05
        /*0076*/ 	.short	(.L_358 - .L_357)
.L_357:
        /*0078*/ 	.word	0x00000100
        /*007c*/ 	.word	0x00000001
        /*0080*/ 	.word	0x00000001


	//----- nvinfo : EIATTR_CRS_STACK_SIZE
	.align		4
.L_358:
        /*0084*/ 	.byte	0x04, 0x1e
        /*0086*/ 	.short	(.L_360 - .L_359)
.L_359:
        /*0088*/ 	.word	0x00000000
.L_360:


//--------------------- .nv.info._ZN7cutlass13device_kernelIN5flash19enable_sm80_to_sm89INS1_16FlashAttnBwdSm80INS1_25CollectiveMainloopBwdSm80ILi1ELi1EN4cute5tupleIJNS5_1CILi64EEES8_NS7_ILi192EEEEEENS_6half_tEfNS_4arch4Sm80ELb0ELb0ELb0ELb0ELb1ELb0ELb0ELb0ELi2ELi2ELi2ELi2ELb1EEENS1_21CollectiveEpilogueBwdISA_SB_SD_Li256ELb0ELb0ELi4EEENS1_19SingleTileSchedulerILb0ELb0ELb0ELi64EEEEEEEEEvNT_6ParamsE --------------------------
	.section	.nv.info._ZN7cutlass13device_kernelIN5flash19enable_sm80_to_sm89INS1_16FlashAttnBwdSm80INS1_25CollectiveMainloopBwdSm80ILi1ELi1EN4cute5tupleIJNS5_1CILi64EEES8_NS7_ILi192EEEEEENS_6half_tEfNS_4arch4Sm80ELb0ELb0ELb0ELb0ELb1ELb0ELb0ELb0ELi2ELi2ELi2ELi2ELb1EEENS1_21CollectiveEpilogueBwdISA_SB_SD_Li256ELb0ELb0ELi4EEENS1_19SingleTileSchedulerILb0ELb0ELb0ELi64EEEEEEEEEvNT_6ParamsE,"",@"SHT_CUDA_INFO"
	.sectionflags	@""
	.align	4


	//----- nvinfo : EIATTR_CUDA_API_VERSION
	.align		4
        /*0000*/ 	.byte	0x04, 0x37
        /*0002*/ 	.short	(.L_362 - .L_361)
.L_361:
        /*0004*/ 	.word	0x00000082


	//----- nvinfo : EIATTR_SW2861232_WAR
	.align		4
.L_362:
        /*0008*/ 	.byte	0x01, 0x35
	.zero		2


	//----- nvinfo : EIATTR_PARAM_CBANK
	.align		4
        /*000c*/ 	.byte	0x04, 0x0a
        /*000e*/ 	.short	(.L_364 - .L_363)
	.align		4
.L_363:
        /*0010*/ 	.word	index@(.nv.constant0._ZN7cutlass13device_kernelIN5flash19enable_sm80_to_sm89INS1_16FlashAttnBwdSm80INS1_25CollectiveMainloopBwdSm80ILi1ELi1EN4cute5tupleIJNS5_1CILi64EEES8_NS7_ILi192EEEEEENS_6half_tEfNS_4arch4Sm80ELb0ELb0ELb0ELb0ELb1ELb0ELb0ELb0ELi2ELi2ELi2ELi2ELb1EEENS1_21CollectiveEpilogueBwdISA_SB_SD_Li256ELb0ELb0ELi4EEENS1_19SingleTileSchedulerILb0ELb0ELb0ELi64EEEEEEEEEvNT_6ParamsE)
        /*0014*/ 	.short	0x0160
        /*0016*/ 	.short	0x0270


	//----- nvinfo : EIATTR_CBANK_PARAM_SIZE
	.align		4
.L_364:
        /*0018*/ 	.byte	0x03, 0x19
        /*001a*/ 	.short	0x0270


	//----- nvinfo : EIATTR_KPARAM_INFO
	.align		4
        /*001c*/ 	.byte	0x04, 0x17
        /*001e*/ 	.short	(.L_366 - .L_365)
.L_365:
        /*0020*/ 	.word	0x00000000
        /*0024*/ 	.short	0x0000
        /*0026*/ 	.short	0x0000
        /*0028*/ 	.byte	0x00, 0xf0, 0xc1, 0x09


	//----- nvinfo : EIATTR_MAXREG_COUNT
	.align		4
.L_366:
        /*002c*/ 	.byte	0x03, 0x1b
        /*002e*/ 	.short	0x00ff


	//----- nvinfo : EIATTR_NUM_BARRIERS
	.align		4
        /*0030*/ 	.byte	0x02, 0x4c
        /*0032*/ 	.byte	0x02
	.zero		1


	//----- nvinfo : EIATTR_ANNOTATIONS
	.align		4
        /*0034*/ 	.byte	0x04, 0x55
        /*0036*/ 	.short	(.L_368 - .L_367)


	//   ....[0]....
.L_367:
        /*0038*/ 	.word	0x00000001
        /*003c*/ 	.byte	0xa0, 0x05, 0x00, 0x00, 0x01, 0x00, 0x00, 0x00, 0x10, 0x1b, 0x00, 0x00, 0x01, 0x00, 0x00, 0x00
        /*004c*/ 	.byte	0x60, 0x3f, 0x00, 0x00, 0x01, 0x00, 0x00, 0x00, 0xe0, 0x43, 0x00, 0x00


	//----- nvinfo : EIATTR_MERCURY_ISA_VERSION
	.align		4
.L_368:
        /*0058*/ 	.byte	0x03, 0x5f
        /*005a*/ 	.short	0x0000


	//----- nvinfo : EIATTR_EXIT_INSTR_OFFSETS
	.align		4
        /*005c*/ 	.byte	0x04, 0x1c
        /*005e*/ 	.short	(.L_370 - .L_369)


	//   ....[0]....
.L_369:
        /*0060*/ 	.word	0x00000040


	//   ....[1]....
        /*0064*/ 	.word	0x00005bc0


	//   ....[2]....
        /*0068*/ 	.word	0x00005cb0


	//   ....[3]....
        /*006c*/ 	.word	0x00005cd0


	//----- nvinfo : EIATTR_CTAIDZ_USED
	.align		4
.L_370:
        /*0070*/ 	.byte	0x01, 0x04
	.zero		2


	//----- nvinfo : EIATTR_MAX_THREADS
	.align		4
        /*0074*/ 	.byte	0x04, 0x05
        /*0076*/ 	.short	(.L_372 - .L_371)
.L_371:
        /*0078*/ 	.word	0x00000100
        /*007c*/ 	.word	0x00000001
        /*0080*/ 	.word	0x00000001


	//----- nvinfo : EIATTR_CRS_STACK_SIZE
	.align		4
.L_372:
        /*0084*/ 	.byte	0x04, 0x1e
        /*0086*/ 	.short	(.L_374 - .L_373)
.L_373:
        /*0088*/ 	.word	0x00000000
.L_374:


//--------------------- .nv.info._ZN7cutlass13device_kernelIN5flash19enable_sm80_to_sm89INS1_16FlashAttnBwdSm80INS1_25CollectiveMainloopBwdSm80ILi1ELi1EN4cute5tupleIJNS5_1CILi64EEES8_NS7_ILi192EEEEEENS_6half_tEfNS_4arch4Sm80ELb0ELb0ELb0ELb0ELb0ELb0ELb0ELb0ELi2ELi2ELi2ELi2ELb1EEENS1_24CollectiveEpilogueBwdGQAISA_fSD_Li256ELb0ELb0EEENS1_19SingleTileSchedulerILb0ELb0ELb0ELi64EEEEEEEEEvNT_6ParamsE --------------------------
	.section	.nv.info._ZN7cutlass13device_kernelIN5flash19enable_sm80_to_sm89INS1_16FlashAttnBwdSm80INS1_25CollectiveMainloopBwdSm80ILi1ELi1EN4cute5tupleIJNS5_1CILi64EEES8_NS7_ILi192EEEEEENS_6half_tEfNS_4arch4Sm80ELb0ELb0ELb0ELb0ELb0ELb0ELb0ELb0ELi2ELi2ELi2ELi2ELb1EEENS1_24CollectiveEpilogueBwdGQAISA_fSD_Li256ELb0ELb0EEENS1_19SingleTileSchedulerILb0ELb0ELb0ELi64EEEEEEEEEvNT_6ParamsE,"",@"SHT_CUDA_INFO"
	.sectionflags	@""
	.align	4


	//----- nvinfo : EIATTR_CUDA_API_VERSION
	.align		4
        /*0000*/ 	.byte	0x04, 0x37
        /*0002*/ 	.short	(.L_376 - .L_375)
.L_375:
        /*0004*/ 	.word	0x00000082


	//----- nvinfo : EIATTR_SW2861232_WAR
	.align		4
.L_376:
        /*0008*/ 	.byte	0x01, 0x35
	.zero		2


	//----- nvinfo : EIATTR_PARAM_CBANK
	.align		4
        /*000c*/ 	.byte	0x04, 0x0a
        /*000e*/ 	.short	(.L_378 - .L_377)
	.align		4
.L_377:
        /*0010*/ 	.word	index@(.nv.constant0._ZN7cutlass13device_kernelIN5flash19enable_sm80_to_sm89INS1_16FlashAttnBwdSm80INS1_25CollectiveMainloopBwdSm80ILi1ELi1EN4cute5tupleIJNS5_1CILi64EEES8_NS7_ILi192EEEEEENS_6half_tEfNS_4arch4Sm80ELb0ELb0ELb0ELb0ELb0ELb0ELb0ELb0ELi2ELi2ELi2ELi2ELb1EEENS1_24CollectiveEpilogueBwdGQAISA_fSD_Li256ELb0ELb0EEENS1_19SingleTileSchedulerILb0ELb0ELb0ELi64EEEEEEEEEvNT_6ParamsE)
        /*0014*/ 	.short	0x0160
        /*0016*/ 	.short	0x0278


	//----- nvinfo : EIATTR_CBANK_PARAM_SIZE
	.align		4
.L_378:
        /*0018*/ 	.byte	0x03, 0x19
        /*001a*/ 	.short	0x0278


	//----- nvinfo : EIATTR_KPARAM_INFO
	.align		4
        /*001c*/ 	.byte	0x04, 0x17
        /*001e*/ 	.short	(.L_380 - .L_379)
.L_379:
        /*0020*/ 	.word	0x00000000
        /*0024*/ 	.short	0x0000
        /*0026*/ 	.short	0x0000
        /*0028*/ 	.byte	0x00, 0xf0, 0xe1, 0x09


	//----- nvinfo : EIATTR_MAXREG_COUNT
	.align		4
.L_380:
        /*002c*/ 	.byte	0x03, 0x1b
        /*002e*/ 	.short	0x00ff


	//----- nvinfo : EIATTR_NUM_BARRIERS
	.align		4
        /*0030*/ 	.byte	0x02, 0x4c
        /*0032*/ 	.byte	0x02
	.zero		1


	//----- nvinfo : EIATTR_MERCURY_ISA_VERSION
	.align		4
        /*0034*/ 	.byte	0x03, 0x5f
        /*0036*/ 	.short	0x0000


	//----- nvinfo : EIATTR_EXIT_INSTR_OFFSETS
	.align		4
        /*0038*/ 	.byte	0x04, 0x1c
        /*003a*/ 	.short	(.L_382 - .L_381)


	//   ....[0]....
.L_381:
        /*003c*/ 	.word	0x00000030


	//   ....[1]....
        /*0040*/ 	.word	0x000054f0


	//----- nvinfo : EIATTR_CTAIDZ_USED
	.align		4
.L_382:
        /*0044*/ 	.byte	0x01, 0x04
	.zero		2


	//----- nvinfo : EIATTR_MAX_THREADS
	.align		4
        /*0048*/ 	.byte	0x04, 0x05
        /*004a*/ 	.short	(.L_384 - .L_383)
.L_383:
        /*004c*/ 	.word	0x00000100
        /*0050*/ 	.word	0x00000001
        /*0054*/ 	.word	0x00000001
.L_384:


//--------------------- .nv.info._ZN7cutlass13device_kernelIN5flash19enable_sm80_to_sm89INS1_16FlashAttnBwdSm80INS1_25CollectiveMainloopBwdSm80ILi1ELi1EN4cute5tupleIJNS5_1CILi64EEES8_NS7_ILi192EEEEEENS_6half_tEfNS_4arch4Sm80ELb0ELb0ELb0ELb0ELb1ELb0ELb0ELb0ELi2ELi2ELi2ELi2ELb1EEENS1_24CollectiveEpilogueBwdGQAISA_fSD_Li256ELb0ELb1EEENS1_19SingleTileSchedulerILb0ELb0ELb0ELi64EEEEEEEEEvNT_6ParamsE --------------------------
	.section	.nv.info._ZN7cutlass13device_kernelIN5flash19enable_sm80_to_sm89INS1_16FlashAttnBwdSm80INS1_25CollectiveMainloopBwdSm80ILi1ELi1EN4cute5tupleIJNS5_1CILi64EEES8_NS7_ILi192EEEEEENS_6half_tEfNS_4arch4Sm80ELb0ELb0ELb0ELb0ELb1ELb0ELb0ELb0ELi2ELi2ELi2ELi2ELb1EEENS1_24CollectiveEpilogueBwdGQAISA_fSD_Li256ELb0ELb1EEENS1_19SingleTileSchedulerILb0ELb0ELb0ELi64EEEEEEEEEvNT_6ParamsE,"",@"SHT_CUDA_INFO"
	.sectionflags	@""
	.align	4


	//----- nvinfo : EIATTR_CUDA_API_VERSION
	.align		4
        /*0000*/ 	.byte	0x04, 0x37
        /*0002*/ 	.short	(.L_386 - .L_385)
.L_385:
        /*0004*/ 	.word	0x00000082


	//----- nvinfo : EIATTR_SW2861232_WAR
	.align		4
.L_386:
        /*0008*/ 	.byte	0x01, 0x35
	.zero		2


	//----- nvinfo : EIATTR_PARAM_CBANK
	.align		4
        /*000c*/ 	.byte	0x04, 0x0a
        /*000e*/ 	.short	(.L_388 - .L_387)
	.align		4
.L_387:
        /*0010*/ 	.word	index@(.nv.constant0._ZN7cutlass13device_kernelIN5flash19enable_sm80_to_sm89INS1_16FlashAttnBwdSm80INS1_25CollectiveMainloopBwdSm80ILi1ELi1EN4cute5tupleIJNS5_1CILi64EEES8_NS7_ILi192EEEEEENS_6half_tEfNS_4arch4Sm80ELb0ELb0ELb0ELb0ELb1ELb0ELb0ELb0ELi2ELi2ELi2ELi2ELb1EEENS1_24CollectiveEpilogueBwdGQAISA_fSD_Li256ELb0ELb1EEENS1_19SingleTileSchedulerILb0ELb0ELb0ELi64EEEEEEEEEvNT_6ParamsE)
        /*0014*/ 	.short	0x0160
        /*0016*/ 	.short	0x0278


	//----- nvinfo : EIATTR_CBANK_PARAM_SIZE
	.align		4
.L_388:
        /*0018*/ 	.byte	0x03, 0x19
        /*001a*/ 	.short	0x0278


	//----- nvinfo : EIATTR_KPARAM_INFO
	.align		4
        /*001c*/ 	.byte	0x04, 0x17
        /*001e*/ 	.short	(.L_390 - .L_389)
.L_389:
        /*0020*/ 	.word	0x00000000
        /*0024*/ 	.short	0x0000
        /*0026*/ 	.short	0x0000
        /*0028*/ 	.byte	0x00, 0xf0, 0xe1, 0x09


	//----- nvinfo : EIATTR_MAXREG_COUNT
	.align		4
.L_390:
        /*002c*/ 	.byte	0x03, 0x1b
        /*002e*/ 	.short	0x00ff


	//----- nvinfo : EIATTR_NUM_BARRIERS
	.align		4
        /*0030*/ 	.byte	0x02, 0x4c
        /*0032*/ 	.byte	0x02
	.zero		1


	//----- nvinfo : EIATTR_MERCURY_ISA_VERSION
	.align		4
        /*0034*/ 	.byte	0x03, 0x5f
        /*0036*/ 	.short	0x0000


	//----- nvinfo : EIATTR_COOP_GROUP_MASK_REGIDS
	.align		4
        /*0038*/ 	.byte	0x04, 0x29
        /*003a*/ 	.short	(.L_392 - .L_391)


	//   ....[0]....
.L_391:
        /*003c*/ 	.word	0xffffffff


	//   ....[1]....
        /*0040*/ 	.word	0xffffffff


	//   ....[2]....
        /*0044*/ 	.word	0xffffffff


	//   ....[3]....
        /*0048*/ 	.word	0xffffffff


	//   ....[4]....
        /*004c*/ 	.word	0xffffffff


	//   ....[5]....
        /*0050*/ 	.word	0xffffffff


	//   ....[6]....
        /*0054*/ 	.word	0xffffffff


	//   ....[7]....
        /*0058*/ 	.word	0xffffffff


	//----- nvinfo : EIATTR_COOP_GROUP_INSTR_OFFSETS
	.align		4
.L_392:
        /*005c*/ 	.byte	0x04, 0x28
        /*005e*/ 	.short	(.L_394 - .L_393)


	//   ....[0]....
.L_393:
        /*0060*/ 	.word	0x00004e90


	//   ....[1]....
        /*0064*/ 	.word	0x00004ed0


	//   ....[2]....
        /*0068*/ 	.word	0x00005300


	//   ....[3]....
        /*006c*/ 	.word	0x00005310


	//   ....[4]....
        /*0070*/ 	.word	0x000054d0


	//   ....[5]....
        /*0074*/ 	.word	0x000055c0


	//   ....[6]....
        /*0078*/ 	.word	0x000058f0


	//   ....[7]....
        /*007c*/ 	.word	0x00005900


	//----- nvinfo : EIATTR_EXIT_INSTR_OFFSETS
	.align		4
.L_394:
        /*0080*/ 	.byte	0x04, 0x1c
        /*0082*/ 	.short	(.L_396 - .L_395)


	//   ....[0]....
.L_395:
        /*0084*/ 	.word	0x00000030


	//   ....[1]....
        /*0088*/ 	.word	0x00005910


	//   ....[2]....
        /*008c*/ 	.word	0x000059b0


	//----- nvinfo : EIATTR_CTAIDZ_USED
	.align		4
.L_396:
        /*0090*/ 	.byte	0x01, 0x04
	.zero		2


	//----- nvinfo : EIATTR_MAX_THREADS
	.align		4
        /*0094*/ 	.byte	0x04, 0x05
        /*0096*/ 	.short	(.L_398 - .L_397)
.L_397:
        /*0098*/ 	.word	0x00000100
        /*009c*/ 	.word	0x00000001
        /*00a0*/ 	.word	0x00000001


	//----- nvinfo : EIATTR_CRS_STACK_SIZE
	.align		4
.L_398:
        /*00a4*/ 	.byte	0x04, 0x1e
        /*00a6*/ 	.short	(.L_400 - .L_399)
.L_399:
        /*00a8*/ 	.word	0x00000000
.L_400:


//--------------------- .nv.info._ZN7cutlass13device_kernelIN5flash19enable_sm80_to_sm89INS1_16FlashAttnBwdSm80INS1_25CollectiveMainloopBwdSm80ILi1ELi1EN4cute5tupleIJNS5_1CILi64EEES8_NS7_ILi192EEEEEENS_6half_tEfNS_4arch4Sm80ELb0ELb0ELb0ELb1ELb0ELb0ELb0ELb0ELi2ELi2ELi2ELi2ELb1EEENS1_21CollectiveEpilogueBwdISA_SB_SD_Li256ELb1ELb0ELi4EEENS1_19SingleTileSchedulerILb1ELb0ELb0ELi64EEEEEEEEEvNT_6ParamsE --------------------------
	.section	.nv.info._ZN7cutlass13device_kernelIN5flash19enable_sm80_to_sm89INS1_16FlashAttnBwdSm80INS1_25CollectiveMainloopBwdSm80ILi1ELi1EN4cute5tupleIJNS5_1CILi64EEES8_NS7_ILi192EEEEEENS_6half_tEfNS_4arch4Sm80ELb0ELb0ELb0ELb1ELb0ELb0ELb0ELb0ELi2ELi2ELi2ELi2ELb1EEENS1_21CollectiveEpilogueBwdISA_SB_SD_Li256ELb1ELb0ELi4EEENS1_19SingleTileSchedulerILb1ELb0ELb0ELi64EEEEEEEEEvNT_6ParamsE,"",@"SHT_CUDA_INFO"
	.sectionflags	@""
	.align	4


	//----- nvinfo : EIATTR_CUDA_API_VERSION
	.align		4
        /*0000*/ 	.byte	0x04, 0x37
        /*0002*/ 	.short	(.L_402 - .L_401)
.L_401:
        /*0004*/ 	.word	0x00000082


	//----- nvinfo : EIATTR_SW2861232_WAR
	.align		4
.L_402:
        /*0008*/ 	.byte	0x01, 0x35
	.zero		2


	//----- nvinfo : EIATTR_PARAM_CBANK
	.align		4
        /*000c*/ 	.byte	0x04, 0x0a
        /*000e*/ 	.short	(.L_404 - .L_403)
	.align		4
.L_403:
        /*0010*/ 	.word	index@(.nv.constant0._ZN7cutlass13device_kernelIN5flash19enable_sm80_to_sm89INS1_16FlashAttnBwdSm80INS1_25CollectiveMainloopBwdSm80ILi1ELi1EN4cute5tupleIJNS5_1CILi64EEES8_NS7_ILi192EEEEEENS_6half_tEfNS_4arch4Sm80ELb0ELb0ELb0ELb1ELb0ELb0ELb0ELb0ELi2ELi2ELi2ELi2ELb1EEENS1_21CollectiveEpilogueBwdISA_SB_SD_Li256ELb1ELb0ELi4EEENS1_19SingleTileSchedulerILb1ELb0ELb0ELi64EEEEEEEEEvNT_6ParamsE)
        /*0014*/ 	.short	0x0160
        /*0016*/ 	.short	0x0270


	//----- nvinfo : EIATTR_CBANK_PARAM_SIZE
	.align		4
.L_404:
        /*0018*/ 	.byte	0x03, 0x19
        /*001a*/ 	.short	0x0270


	//----- nvinfo : EIATTR_KPARAM_INFO
	.align		4
        /*001c*/ 	.byte	0x04, 0x17
        /*001e*/ 	.short	(.L_406 - .L_405)
.L_405:
        /*0020*/ 	.word	0x00000000
        /*0024*/ 	.short	0x0000
        /*0026*/ 	.short	0x0000
        /*0028*/ 	.byte	0x00, 0xf0, 0xc1, 0x09


	//----- nvinfo : EIATTR_MAXREG_COUNT
	.align		4
.L_406:
        /*002c*/ 	.byte	0x03, 0x1b
        /*002e*/ 	.short	0x00ff


	//----- nvinfo : EIATTR_NUM_BARRIERS
	.align		4
        /*0030*/ 	.byte	0x02, 0x4c
        /*0032*/ 	.byte	0x02
	.zero		1


	//----- nvinfo : EIATTR_MERCURY_ISA_VERSION
	.align		4
        /*0034*/ 	.byte	0x03, 0x5f
        /*0036*/ 	.short	0x0000


	//----- nvinfo : EIATTR_COOP_GROUP_MASK_REGIDS
	.align		4
        /*0038*/ 	.byte	0x04, 0x29
        /*003a*/ 	.short	(.L_408 - .L_407)


	//   ....[0]....
.L_407:
        /*003c*/ 	.word	0xffffffff


	//----- nvinfo : EIATTR_COOP_GROUP_INSTR_OFFSETS
	.align		4
.L_408:
        /*0040*/ 	.byte	0x04, 0x28
        /*0042*/ 	.short	(.L_410 - .L_409)


	//   ....[0]....
.L_409:
        /*0044*/ 	.word	0x00000090


	//----- nvinfo : EIATTR_EXIT_INSTR_OFFSETS
	.align		4
.L_410:
        /*0048*/ 	.byte	0x04, 0x1c
        /*004a*/ 	.short	(.L_412 - .L_411)


	//   ....[0]....
.L_411:
        /*004c*/ 	.word	0x00000300


	//   ....[1]....
        /*0050*/ 	.word	0x00006030


	//   ....[2]....
        /*0054*/ 	.word	0x00006130


	//   ....[3]....
        /*0058*/ 	.word	0x00006150


	//   ....[4]....
        /*005c*/ 	.word	0x00006800


	//   ....[5]....
        /*0060*/ 	.word	0x000068f0


	//   ....[6]....
        /*0064*/ 	.word	0x00006910


	//----- nvinfo : EIATTR_CTAIDZ_USED
	.align		4
.L_412:
        /*0068*/ 	.byte	0x01, 0x04
	.zero		2


	//----- nvinfo : EIATTR_MAX_THREADS
	.align		4
        /*006c*/ 	.byte	0x04, 0x05
        /*006e*/ 	.short	(.L_414 - .L_413)
.L_413:
        /*0070*/ 	.word	0x00000100
        /*0074*/ 	.word	0x00000001
        /*0078*/ 	.word	0x00000001


	//----- nvinfo : EIATTR_CRS_STACK_SIZE
	.align		4
.L_414:
        /*007c*/ 	.byte	0x04, 0x1e
        /*007e*/ 	.short	(.L_416 - .L_415)
.L_415:
        /*0080*/ 	.word	0x00000000
.L_416:


//--------------------- .nv.info._ZN7cutlass13device_kernelIN5flash19enable_sm80_to_sm89INS1_16FlashAttnBwdSm80INS1_25CollectiveMainloopBwdSm80ILi1ELi1EN4cute5tupleIJNS5_1CILi64EEES8_NS7_ILi192EEEEEENS_6half_tEfNS_4arch4Sm80ELb0ELb0ELb0ELb1ELb1ELb0ELb0ELb0ELi2ELi2ELi2ELi2ELb1EEENS1_21CollectiveEpilogueBwdISA_SB_SD_Li256ELb1ELb0ELi4EEENS1_19SingleTileSchedulerILb1ELb0ELb0ELi64EEEEEEEEEvNT_6ParamsE --------------------------
	.section	.nv.info._ZN7cutlass13device_kernelIN5flash19enable_sm80_to_sm89INS1_16FlashAttnBwdSm80INS1_25CollectiveMainloopBwdSm80ILi1ELi1EN4cute5tupleIJNS5_1CILi64EEES8_NS7_ILi192EEEEEENS_6half_tEfNS_4arch4Sm80ELb0ELb0ELb0ELb1ELb1ELb0ELb0ELb0ELi2ELi2ELi2ELi2ELb1EEENS1_21CollectiveEpilogueBwdISA_SB_SD_Li256ELb1ELb0ELi4EEENS1_19SingleTileSchedulerILb1ELb0ELb0ELi64EEEEEEEEEvNT_6ParamsE,"",@"SHT_CUDA_INFO"
	.sectionflags	@""
	.align	4


	//----- nvinfo : EIATTR_CUDA_API_VERSION
	.align		4
        /*0000*/ 	.byte	0x04, 0x37
        /*0002*/ 	.short	(.L_418 - .L_417)
.L_417:
        /*0004*/ 	.word	0x00000082


	//----- nvinfo : EIATTR_SW2861232_WAR
	.align		4
.L_418:
        /*0008*/ 	.byte	0x01, 0x35
	.zero		2


	//----- nvinfo : EIATTR_PARAM_CBANK
	.align		4
        /*000c*/ 	.byte	0x04, 0x0a
        /*000e*/ 	.short	(.L_420 - .L_419)
	.align		4
.L_419:
        /*0010*/ 	.word	index@(.nv.constant0._ZN7cutlass13device_kernelIN5flash19enable_sm80_to_sm89INS1_16FlashAttnBwdSm80INS1_25CollectiveMainloopBwdSm80ILi1ELi1EN4cute5tupleIJNS5_1CILi64EEES8_NS7_ILi192EEEEEENS_6half_tEfNS_4arch4Sm80ELb0ELb0ELb0ELb1ELb1ELb0ELb0ELb0ELi2ELi2ELi2ELi2ELb1EEENS1_21CollectiveEpilogueBwdISA_SB_SD_Li256ELb1ELb0ELi4EEENS1_19SingleTileSchedulerILb1ELb0ELb0ELi64EEEEEEEEEvNT_6ParamsE)
        /*0014*/ 	.short	0x0160
        /*0016*/ 	.short	0x0270


	//----- nvinfo : EIATTR_CBANK_PARAM_SIZE
	.align		4
.L_420:
        /*0018*/ 	.byte	0x03, 0x19
        /*001a*/ 	.short	0x0270


	//----- nvinfo : EIATTR_KPARAM_INFO
	.align		4
        /*001c*/ 	.byte	0x04, 0x17
        /*001e*/ 	.short	(.L_422 - .L_421)
.L_421:
        /*0020*/ 	.word	0x00000000
        /*0024*/ 	.short	0x0000
        /*0026*/ 	.short	0x0000
        /*0028*/ 	.byte	0x00, 0xf0, 0xc1, 0x09


	//----- nvinfo : EIATTR_MAXREG_COUNT
	.align		4
.L_422:
        /*002c*/ 	.byte	0x03, 0x1b
        /*002e*/ 	.short	0x00ff


	//----- nvinfo : EIATTR_NUM_BARRIERS
	.align		4
        /*0030*/ 	.byte	0x02, 0x4c
        /*0032*/ 	.byte	0x02
	.zero		1


	//----- nvinfo : EIATTR_MERCURY_ISA_VERSION
	.align		4
        /*0034*/ 	.byte	0x03, 0x5f
        /*0036*/ 	.short	0x0000


	//----- nvinfo : EIATTR_COOP_GROUP_MASK_REGIDS
	.align		4
        /*0038*/ 	.byte	0x04, 0x29
        /*003a*/ 	.short	(.L_424 - .L_423)


	//   ....[0]....
.L_423:
        /*003c*/ 	.word	0xffffffff


	//----- nvinfo : EIATTR_COOP_GROUP_INSTR_OFFSETS
	.align		4
.L_424:
        /*0040*/ 	.byte	0x04, 0x28
        /*0042*/ 	.short	(.L_426 - .L_425)


	//   ....[0]....
.L_425:
        /*0044*/ 	.word	0x00000090


	//----- nvinfo : EIATTR_EXIT_INSTR_OFFSETS
	.align		4
.L_426:
        /*0048*/ 	.byte	0x04, 0x1c
        /*004a*/ 	.short	(.L_428 - .L_427)


	//   ....[0]....
.L_427:
        /*004c*/ 	.word	0x00000300


	//   ....[1]....
        /*0050*/ 	.word	0x00006030


	//   ....[2]....
        /*0054*/ 	.word	0x00006130


	//   ....[3]....
        /*0058*/ 	.word	0x00006150


	//   ....[4]....
        /*005c*/ 	.word	0x00006800


	//   ....[5]....
        /*0060*/ 	.word	0x000068f0


	//   ....[6]....
        /*0064*/ 	.word	0x00006910


	//----- nvinfo : EIATTR_CTAIDZ_USED
	.align		4
.L_428:
        /*0068*/ 	.byte	0x01, 0x04
	.zero		2


	//----- nvinfo : EIATTR_MAX_THREADS
	.align		4
        /*006c*/ 	.byte	0x04, 0x05
        /*006e*/ 	.short	(.L_430 - .L_429)
.L_429:
        /*0070*/ 	.word	0x00000100
        /*0074*/ 	.word	0x00000001
        /*0078*/ 	.word	0x00000001


	//----- nvinfo : EIATTR_CRS_STACK_SIZE
	.align		4
.L_430:
        /*007c*/ 	.byte	0x04, 0x1e
        /*007e*/ 	.short	(.L_432 - .L_431)
.L_431:
        /*0080*/ 	.word	0x00000000
.L_432:


//--------------------- .nv.info._ZN7cutlass13device_kernelIN5flash19enable_sm80_to_sm89INS1_16FlashAttnBwdSm80INS1_25CollectiveMainloopBwdSm80ILi1ELi1EN4cute5tupleIJNS5_1CILi64EEES8_NS7_ILi192EEEEEENS_6half_tEfNS_4arch4Sm80ELb0ELb0ELb0ELb1ELb0ELb0ELb0ELb0ELi2ELi2ELi2ELi2ELb1EEENS1_24CollectiveEpilogueBwdGQAISA_fSD_Li256ELb1ELb0EEENS1_19SingleTileSchedulerILb1ELb0ELb0ELi64EEEEEEEEEvNT_6ParamsE --------------------------
	.section	.nv.info._ZN7cutlass13device_kernelIN5flash19enable_sm80_to_sm89INS1_16FlashAttnBwdSm80INS1_25CollectiveMainloopBwdSm80ILi1ELi1EN4cute5tupleIJNS5_1CILi64EEES8_NS7_ILi192EEEEEENS_6half_tEfNS_4arch4Sm80ELb0ELb0ELb0ELb1ELb0ELb0ELb0ELb0ELi2ELi2ELi2ELi2ELb1EEENS1_24CollectiveEpilogueBwdGQAISA_fSD_Li256ELb1ELb0EEENS1_19SingleTileSchedulerILb1ELb0ELb0ELi64EEEEEEEEEvNT_6ParamsE,"",@"SHT_CUDA_INFO"
	.sectionflags	@""
	.align	4


	//----- nvinfo : EIATTR_CUDA_API_VERSION
	.align		4
        /*0000*/ 	.byte	0x04, 0x37
        /*0002*/ 	.short	(.L_434 - .L_433)
.L_433:
        /*0004*/ 	.word	0x00000082


	//----- nvinfo : EIATTR_SW2861232_WAR
	.align		4
.L_434:
        /*0008*/ 	.byte	0x01, 0x35
	.zero		2


	//----- nvinfo : EIATTR_PARAM_CBANK
	.align		4
        /*000c*/ 	.byte	0x04, 0x0a
        /*000e*/ 	.short	(.L_436 - .L_435)
	.align		4
.L_435:
        /*0010*/ 	.word	index@(.nv.constant0._ZN7cutlass13device_kernelIN5flash19enable_sm80_to_sm89INS1_16FlashAttnBwdSm80INS1_25CollectiveMainloopBwdSm80ILi1ELi1EN4cute5tupleIJNS5_1CILi64EEES8_NS7_ILi192EEEEEENS_6half_tEfNS_4arch4Sm80ELb0ELb0ELb0ELb1ELb0ELb0ELb0ELb0ELi2ELi2ELi2ELi2ELb1EEENS1_24CollectiveEpilogueBwdGQAISA_fSD_Li256ELb1ELb0EEENS1_19SingleTileSchedulerILb1ELb0ELb0ELi64EEEEEEEEEvNT_6ParamsE)
        /*0014*/ 	.short	0x0160
        /*0016*/ 	.short	0x0278


	//----- nvinfo : EIATTR_CBANK_PARAM_SIZE
	.align		4
.L_436:
        /*0018*/ 	.byte	0x03, 0x19
        /*001a*/ 	.short	0x0278


	//----- nvinfo : EIATTR_KPARAM_INFO
	.align		4
        /*001c*/ 	.byte	0x04, 0x17
        /*001e*/ 	.short	(.L_438 - .L_437)
.L_437:
        /*0020*/ 	.word	0x00000000
        /*0024*/ 	.short	0x0000
        /*0026*/ 	.short	0x0000
        /*0028*/ 	.byte	0x00, 0xf0, 0xe1, 0x09


	//----- nvinfo : EIATTR_MAXREG_COUNT
	.align		4
.L_438:
        /*002c*/ 	.byte	0x03, 0x1b
        /*002e*/ 	.short	0x00ff


	//----- nvinfo : EIATTR_NUM_BARRIERS
	.align		4
        /*0030*/ 	.byte	0x02, 0x4c
        /*0032*/ 	.byte	0x02
	.zero		1


	//----- nvinfo : EIATTR_MERCURY_ISA_VERSION
	.align		4
        /*0034*/ 	.byte	0x03, 0x5f
        /*0036*/ 	.short	0x0000


	//----- nvinfo : EIATTR_COOP_GROUP_MASK_REGIDS
	.align		4
        /*0038*/ 	.byte	0x04, 0x29
        /*003a*/ 	.short	(.L_440 - .L_439)


	//   ....[0]....
.L_439:
        /*003c*/ 	.word	0xffffffff


	//----- nvinfo : EIATTR_COOP_GROUP_INSTR_OFFSETS
	.align		4
.L_440:
        /*0040*/ 	.byte	0x04, 0x28
        /*0042*/ 	.short	(.L_442 - .L_441)


	//   ....[0]....
.L_441:
        /*0044*/ 	.word	0x00000090


	//----- nvinfo : EIATTR_EXIT_INSTR_OFFSETS
	.align		4
.L_442:
        /*0048*/ 	.byte	0x04, 0x1c
        /*004a*/ 	.short	(.L_444 - .L_443)


	//   ....[0]....
.L_443:
        /*004c*/ 	.word	0x00000300


	//   ....[1]....
        /*0050*/ 	.word	0x00005010


	//   ....[2]....
        /*0054*/ 	.word	0x00005930


	//----- nvinfo : EIATTR_CTAIDZ_USED
	.align		4
.L_444:
        /*0058*/ 	.byte	0x01, 0x04
	.zero		2


	//----- nvinfo : EIATTR_MAX_THREADS
	.align		4
        /*005c*/ 	.byte	0x04, 0x05
        /*005e*/ 	.short	(.L_446 - .L_445)
.L_445:
        /*0060*/ 	.word	0x00000100
        /*0064*/ 	.word	0x00000001
        /*0068*/ 	.word	0x00000001
.L_446:


//--------------------- .nv.info._ZN7cutlass13device_kernelIN5flash19enable_sm80_to_sm89INS1_16FlashAttnBwdSm80INS1_25CollectiveMainloopBwdSm80ILi1ELi1EN4cute5tupleIJNS5_1CILi64EEES8_NS7_ILi192EEEEEENS_6half_tEfNS_4arch4Sm80ELb0ELb0ELb0ELb1ELb1ELb0ELb0ELb0ELi2ELi2ELi2ELi2ELb1EEENS1_24CollectiveEpilogueBwdGQAISA_fSD_Li256ELb1ELb1EEENS1_19SingleTileSchedulerILb1ELb0ELb0ELi64EEEEEEEEEvNT_6ParamsE --------------------------
	.section	.nv.info._ZN7cutlass13device_kernelIN5flash19enable_sm80_to_sm89INS1_16FlashAttnBwdSm80INS1_25CollectiveMainloopBwdSm80ILi1ELi1EN4cute5tupleIJNS5_1CILi64EEES8_NS7_ILi192EEEEEENS_6half_tEfNS_4arch4Sm80ELb0ELb0ELb0ELb1ELb1ELb0ELb0ELb0ELi2ELi2ELi2ELi2ELb1EEENS1_24CollectiveEpilogueBwdGQAISA_fSD_Li256ELb1ELb1EEENS1_19SingleTileSchedulerILb1ELb0ELb0ELi64EEEEEEEEEvNT_6ParamsE,"",@"SHT_CUDA_INFO"
	.sectionflags	@""
	.align	4


	//----- nvinfo : EIATTR_CUDA_API_VERSION
	.align		4
        /*0000*/ 	.byte	0x04, 0x37
        /*0002*/ 	.short	(.L_448 - .L_447)
.L_447:
        /*0004*/ 	.word	0x00000082


	//----- nvinfo : EIATTR_SW2861232_WAR
	.align		4
.L_448:
        /*0008*/ 	.byte	0x01, 0x35
	.zero		2


	//----- nvinfo : EIATTR_PARAM_CBANK
	.align		4
        /*000c*/ 	.byte	0x04, 0x0a
        /*000e*/ 	.short	(.L_450 - .L_449)
	.align		4
.L_449:
        /*0010*/ 	.word	index@(.nv.constant0._ZN7cutlass13device_kernelIN5flash19enable_sm80_to_sm89INS1_16FlashAttnBwdSm80INS1_25CollectiveMainloopBwdSm80ILi1ELi1EN4cute5tupleIJNS5_1CILi64EEES8_NS7_ILi192EEEEEENS_6half_tEfNS_4arch4Sm80ELb0ELb0ELb0ELb1ELb1ELb0ELb0ELb0ELi2ELi2ELi2ELi2ELb1EEENS1_24CollectiveEpilogueBwdGQAISA_fSD_Li256ELb1ELb1EEENS1_19SingleTileSchedulerILb1ELb0ELb0ELi64EEEEEEEEEvNT_6ParamsE)
        /*0014*/ 	.short	0x0160
        /*0016*/ 	.short	0x0278


	//----- nvinfo : EIATTR_CBANK_PARAM_SIZE
	.align		4
.L_450:
        /*0018*/ 	.byte	0x03, 0x19
        /*001a*/ 	.short	0x0278


	//----- nvinfo : EIATTR_KPARAM_INFO
	.align		4
        /*001c*/ 	.byte	0x04, 0x17
        /*001e*/ 	.short	(.L_452 - .L_451)
.L_451:
        /*0020*/ 	.word	0x00000000
        /*0024*/ 	.short	0x0000
        /*0026*/ 	.short	0x0000
        /*0028*/ 	.byte	0x00, 0xf0, 0xe1, 0x09


	//----- nvinfo : EIATTR_MAXREG_COUNT
	.align		4
.L_452:
        /*002c*/ 	.byte	0x03, 0x1b
        /*002e*/ 	.short	0x00ff


	//----- nvinfo : EIATTR_NUM_BARRIERS
	.align		4
        /*0030*/ 	.byte	0x02, 0x4c
        /*0032*/ 	.byte	0x02
	.zero		1


	//----- nvinfo : EIATTR_MERCURY_ISA_VERSION
	.align		4
        /*0034*/ 	.byte	0x03, 0x5f
        /*0036*/ 	.short	0x0000


	//----- nvinfo : EIATTR_COOP_GROUP_MASK_REGIDS
	.align		4
        /*0038*/ 	.byte	0x04, 0x29
        /*003a*/ 	.short	(.L_454 - .L_453)


	//   ....[0]....
.L_453:
        /*003c*/ 	.word	0xffffffff


	//   ....[1]....
        /*0040*/ 	.word	0xffffffff


	//   ....[2]....
        /*0044*/ 	.word	0xffffffff


	//   ....[3]....
        /*0048*/ 	.word	0xffffffff


	//   ....[4]....
        /*004c*/ 	.word	0xffffffff


	//   ....[5]....
        /*0050*/ 	.word	0xffffffff


	//   ....[6]....
        /*0054*/ 	.word	0xffffffff


	//   ....[7]....
        /*0058*/ 	.word	0xffffffff


	//   ....[8]....
        /*005c*/ 	.word	0xffffffff


	//----- nvinfo : EIATTR_COOP_GROUP_INSTR_OFFSETS
	.align		4
.L_454:
        /*0060*/ 	.byte	0x04, 0x28
        /*0062*/ 	.short	(.L_456 - .L_455)


	//   ....[0]....
.L_455:
        /*0064*/ 	.word	0x00000090


	//   ....[1]....
        /*0068*/ 	.word	0x00005350


	//   ....[2]....
        /*006c*/ 	.word	0x00005390


	//   ....[3]....
        /*0070*/ 	.word	0x00005780


	//   ....[4]....
        /*0074*/ 	.word	0x00005790


	//   ....[5]....
        /*0078*/ 	.word	0x00005920


	//   ....[6]....
        /*007c*/ 	.word	0x00005970


	//   ....[7]....
        /*0080*/ 	.word	0x00005d20


	//   ....[8]....
        /*0084*/ 	.word	0x00005d30


	//----- nvinfo : EIATTR_EXIT_INSTR_OFFSETS
	.align		4
.L_456:
        /*0088*/ 	.byte	0x04, 0x1c
        /*008a*/ 	.short	(.L_458 - .L_457)


	//   ....[0]....
.L_457:
        /*008c*/ 	.word	0x00000300


	//   ....[1]....
        /*0090*/ 	.word	0x00005010


	//   ....[2]....
        /*0094*/ 	.word	0x00005d40


	//   ....[3]....
        /*0098*/ 	.word	0x00005de0


	//----- nvinfo : EIATTR_CTAIDZ_USED
	.align		4
.L_458:
        /*009c*/ 	.byte	0x01, 0x04
	.zero		2


	//----- nvinfo : EIATTR_MAX_THREADS
	.align		4
        /*00a0*/ 	.byte	0x04, 0x05
        /*00a2*/ 	.short	(.L_460 - .L_459)
.L_459:
        /*00a4*/ 	.word	0x00000100
        /*00a8*/ 	.word	0x00000001
        /*00ac*/ 	.word	0x00000001


	//----- nvinfo : EIATTR_CRS_STACK_SIZE
	.align		4
.L_460:
        /*00b0*/ 	.byte	0x04, 0x1e
        /*00b2*/ 	.short	(.L_462 - .L_461)
.L_461:
        /*00b4*/ 	.word	0x00000000
.L_462:


//--------------------- .nv.info._ZN7cutlass13device_kernelIN5flash19enable_sm80_to_sm89INS1_16FlashAttnBwdSm80INS1_25CollectiveMainloopBwdSm80ILi1ELi1EN4cute5tupleIJNS5_1CILi64EEES8_NS7_ILi192EEEEEENS_6half_tEfNS_4arch4Sm80ELb0ELb1ELb0ELb0ELb0ELb0ELb0ELb0ELi2ELi2ELi2ELi2ELb1EEENS1_21CollectiveEpilogueBwdISA_SB_SD_Li256ELb0ELb0ELi4EEENS1_19SingleTileSchedulerILb0ELb0ELb0ELi64EEEEEEEEEvNT_6ParamsE --------------------------
	.section	.nv.info._ZN7cutlass13device_kernelIN5flash19enable_sm80_to_sm89INS1_16FlashAttnBwdSm80INS1_25CollectiveMainloopBwdSm80ILi1ELi1EN4cute5tupleIJNS5_1CILi64EEES8_NS7_ILi192EEEEEENS_6half_tEfNS_4arch4Sm80ELb0ELb1ELb0ELb0ELb0ELb0ELb0ELb0ELi2ELi2ELi2ELi2ELb1EEENS1_21CollectiveEpilogueBwdISA_SB_SD_Li256ELb0ELb0ELi4EEENS1_19SingleTileSchedulerILb0ELb0ELb0ELi64EEEEEEEEEvNT_6ParamsE,"",@"SHT_CUDA_INFO"
	.sectionflags	@""
	.align	4


	//----- nvinfo : EIATTR_CUDA_API_VERSION
	.align		4
        /*0000*/ 	.byte	0x04, 0x37
        /*0002*/ 	.short	(.L_464 - .L_463)
.L_463:
        /*0004*/ 	.word	0x00000082


	//----- nvinfo : EIATTR_SW2861232_WAR
	.align		4
.L_464:
        /*0008*/ 	.byte	0x01, 0x35
	.zero		2


	//----- nvinfo : EIATTR_PARAM_CBANK
	.align		4
        /*000c*/ 	.byte	0x04, 0x0a
        /*000e*/ 	.short	(.L_466 - .L_465)
	.align		4
.L_465:
        /*0010*/ 	.word	index@(.nv.constant0._ZN7cutlass13device_kernelIN5flash19enable_sm80_to_sm89INS1_16FlashAttnBwdSm80INS1_25CollectiveMainloopBwdSm80ILi1ELi1EN4cute5tupleIJNS5_1CILi64EEES8_NS7_ILi192EEEEEENS_6half_tEfNS_4arch4Sm80ELb0ELb1ELb0ELb0ELb0ELb0ELb0ELb0ELi2ELi2ELi2ELi2ELb1EEENS1_21CollectiveEpilogueBwdISA_SB_SD_Li256ELb0ELb0ELi4EEENS1_19SingleTileSchedulerILb0ELb0ELb0ELi64EEEEEEEEEvNT_6ParamsE)
        /*0014*/ 	.short	0x0160
        /*0016*/ 	.short	0x0270


	//----- nvinfo : EIATTR_CBANK_PARAM_SIZE
	.align		4
.L_466:
        /*0018*/ 	.byte	0x03, 0x19
        /*001a*/ 	.short	0x0270


	//----- nvinfo : EIATTR_KPARAM_INFO
	.align		4
        /*001c*/ 	.byte	0x04, 0x17
        /*001e*/ 	.short	(.L_468 - .L_467)
.L_467:
        /*0020*/ 	.word	0x00000000
        /*0024*/ 	.short	0x0000
        /*0026*/ 	.short	0x0000
        /*0028*/ 	.byte	0x00, 0xf0, 0xc1, 0x09


	//----- nvinfo : EIATTR_MAXREG_COUNT
	.align		4
.L_468:
        /*002c*/ 	.byte	0x03, 0x1b
        /*002e*/ 	.short	0x00ff


	//----- nvinfo : EIATTR_NUM_BARRIERS
	.align		4
        /*0030*/ 	.byte	0x02, 0x4c
        /*0032*/ 	.byte	0x02
	.zero		1


	//----- nvinfo : EIATTR_MERCURY_ISA_VERSION
	.align		4
        /*0034*/ 	.byte	0x03, 0x5f
        /*0036*/ 	.short	0x0000


	//----- nvinfo : EIATTR_EXIT_INSTR_OFFSETS
	.align		4
        /*0038*/ 	.byte	0x04, 0x1c
        /*003a*/ 	.short	(.L_470 - .L_469)


	//   ....[0]....
.L_469:
        /*003c*/ 	.word	0x00000030


	//   ....[1]....
        /*0040*/ 	.word	0x000067e0


	//   ....[2]....
        /*0044*/ 	.word	0x000068e0


	//   ....[3]....
        /*0048*/ 	.word	0x00006900


	//   ....[4]....
        /*004c*/ 	.word	0x00006e80


	//   ....[5]....
        /*0050*/ 	.word	0x00006f70


	//   ....[6]....
        /*0054*/ 	.word	0x00006f90


	//----- nvinfo : EIATTR_CTAIDZ_USED
	.align		4
.L_470:
        /*0058*/ 	.byte	0x01, 0x04
	.zero		2


	//----- nvinfo : EIATTR_MAX_THREADS
	.align		4
        /*005c*/ 	.byte	0x04, 0x05
        /*005e*/ 	.short	(.L_472 - .L_471)
.L_471:
        /*0060*/ 	.word	0x00000100
        /*0064*/ 	.word	0x00000001
        /*0068*/ 	.word	0x00000001


	//----- nvinfo : EIATTR_CRS_STACK_SIZE
	.align		4
.L_472:
        /*006c*/ 	.byte	0x04, 0x1e
        /*006e*/ 	.short	(.L_474 - .L_473)
.L_473:
        /*0070*/ 	.word	0x00000000
.L_474:


//--------------------- .nv.info._ZN7cutlass13device_kernelIN5flash19enable_sm80_to_sm89INS1_16FlashAttnBwdSm80INS1_25CollectiveMainloopBwdSm80ILi1ELi1EN4cute5tupleIJNS5_1CILi64EEES8_NS7_ILi192EEEEEENS_6half_tEfNS_4arch4Sm80ELb0ELb1ELb0ELb0ELb1ELb0ELb0ELb0ELi2ELi2ELi2ELi2ELb1EEENS1_21CollectiveEpilogueBwdISA_SB_SD_Li256ELb0ELb0ELi4EEENS1_19SingleTileSchedulerILb0ELb0ELb0ELi64EEEEEEEEEvNT_6ParamsE --------------------------
	.section	.nv.info._ZN7cutlass13device_kernelIN5flash19enable_sm80_to_sm89INS1_16FlashAttnBwdSm80INS1_25CollectiveMainloopBwdSm80ILi1ELi1EN4cute5tupleIJNS5_1CILi64EEES8_NS7_ILi192EEEEEENS_6half_tEfNS_4arch4Sm80ELb0ELb1ELb0ELb0ELb1ELb0ELb0ELb0ELi2ELi2ELi2ELi2ELb1EEENS1_21CollectiveEpilogueBwdISA_SB_SD_Li256ELb0ELb0ELi4EEENS1_19SingleTileSchedulerILb0ELb0ELb0ELi64EEEEEEEEEvNT_6ParamsE,"",@"SHT_CUDA_INFO"
	.sectionflags	@""
	.align	4


	//----- nvinfo : EIATTR_CUDA_API_VERSION
	.align		4
        /*0000*/ 	.byte	0x04, 0x37
        /*0002*/ 	.short	(.L_476 - .L_475)
.L_475:
        /*0004*/ 	.word	0x00000082


	//----- nvinfo : EIATTR_SW2861232_WAR
	.align		4
.L_476:
        /*0008*/ 	.byte	0x01, 0x35
	.zero		2


	//----- nvinfo : EIATTR_PARAM_CBANK
	.align		4
        /*000c*/ 	.byte	0x04, 0x0a
        /*000e*/ 	.short	(.L_478 - .L_477)
	.align		4
.L_477:
        /*0010*/ 	.word	index@(.nv.constant0._ZN7cutlass13device_kernelIN5flash19enable_sm80_to_sm89INS1_16FlashAttnBwdSm80INS1_25CollectiveMainloopBwdSm80ILi1ELi1EN4cute5tupleIJNS5_1CILi64EEES8_NS7_ILi192EEEEEENS_6half_tEfNS_4arch4Sm80ELb0ELb1ELb0ELb0ELb1ELb0ELb0ELb0ELi2ELi2ELi2ELi2ELb1EEENS1_21CollectiveEpilogueBwdISA_SB_SD_Li256ELb0ELb0ELi4EEENS1_19SingleTileSchedulerILb0ELb0ELb0ELi64EEEEEEEEEvNT_6ParamsE)
        /*0014*/ 	.short	0x0160
        /*0016*/ 	.short	0x0270


	//----- nvinfo : EIATTR_CBANK_PARAM_SIZE
	.align		4
.L_478:
        /*0018*/ 	.byte	0x03, 0x19
        /*001a*/ 	.short	0x0270


	//----- nvinfo : EIATTR_KPARAM_INFO
	.align		4
        /*001c*/ 	.byte	0x04, 0x17
        /*001e*/ 	.short	(.L_480 - .L_479)
.L_479:
        /*0020*/ 	.word	0x00000000
        /*0024*/ 	.short	0x0000
        /*0026*/ 	.short	0x0000
        /*0028*/ 	.byte	0x00, 0xf0, 0xc1, 0x09


	//----- nvinfo : EIATTR_MAXREG_COUNT
	.align		4
.L_480:
        /*002c*/ 	.byte	0x03, 0x1b
        /*002e*/ 	.short	0x00ff


	//----- nvinfo : EIATTR_NUM_BARRIERS
	.align		4
        /*0030*/ 	.byte	0x02, 0x4c
        /*0032*/ 	.byte	0x02
	.zero		1


	//----- nvinfo : EIATTR_MERCURY_ISA_VERSION
	.align		4
        /*0034*/ 	.byte	0x03, 0x5f
        /*0036*/ 	.short	0x0000


	//----- nvinfo : EIATTR_EXIT_INSTR_OFFSETS
	.align		4
        /*0038*/ 	.byte	0x04, 0x1c
        /*003a*/ 	.short	(.L_482 - .L_481)


	//   ....[0]....
.L_481:
        /*003c*/ 	.word	0x00000030


	//   ....[1]....
        /*0040*/ 	.word	0x000067e0


	//   ....[2]....
        /*0044*/ 	.word	0x000068e0


	//   ....[3]....
        /*0048*/ 	.word	0x00006900


	//   ....[4]....
        /*004c*/ 	.word	0x00006e80


	//   ....[5]....
        /*0050*/ 	.word	0x00006f70


	//   ....[6]....
        /*0054*/ 	.word	0x00006f90


	//----- nvinfo : EIATTR_CTAIDZ_USED
	.align		4
.L_482:
        /*0058*/ 	.byte	0x01, 0x04
	.zero		2


	//----- nvinfo : EIATTR_MAX_THREADS
	.align		4
        /*005c*/ 	.byte	0x04, 0x05
        /*005e*/ 	.short	(.L_484 - .L_483)
.L_483:
        /*0060*/ 	.word	0x00000100
        /*0064*/ 	.word	0x00000001
        /*0068*/ 	.word	0x00000001


	//----- nvinfo : EIATTR_CRS_STACK_SIZE
	.align		4
.L_484:
        /*006c*/ 	.byte	0x04, 0x1e
        /*006e*/ 	.short	(.L_486 - .L_485)
.L_485:
        /*0070*/ 	.word	0x00000000
.L_486:


//--------------------- .nv.info._ZN7cutlass13device_kernelIN5flash19enable_sm80_to_sm89INS1_16FlashAttnBwdSm80INS1_25CollectiveMainloopBwdSm80ILi1ELi1EN4cute5tupleIJNS5_1CILi64EEES8_NS7_ILi192EEEEEENS_6half_tEfNS_4arch4Sm80ELb0ELb1ELb0ELb0ELb0ELb0ELb0ELb0ELi2ELi2ELi2ELi2ELb1EEENS1_24CollectiveEpilogueBwdGQAISA_fSD_Li256ELb0ELb0EEENS1_19SingleTileSchedulerILb0ELb0ELb0ELi64EEEEEEEEEvNT_6ParamsE --------------------------
	.section	.nv.info._ZN7cutlass13device_kernelIN5flash19enable_sm80_to_sm89INS1_16FlashAttnBwdSm80INS1_25CollectiveMainloopBwdSm80ILi1ELi1EN4cute5tupleIJNS5_1CILi64EEES8_NS7_ILi192EEEEEENS_6half_tEfNS_4arch4Sm80ELb0ELb1ELb0ELb0ELb0ELb0ELb0ELb0ELi2ELi2ELi2ELi2ELb1EEENS1_24CollectiveEpilogueBwdGQAISA_fSD_Li256ELb0ELb0EEENS1_19SingleTileSchedulerILb0ELb0ELb0ELi64EEEEEEEEEvNT_6ParamsE,"",@"SHT_CUDA_INFO"
	.sectionflags	@""
	.align	4


	//----- nvinfo : EIATTR_CUDA_API_VERSION
	.align		4
        /*0000*/ 	.byte	0x04, 0x37
        /*0002*/ 	.short	(.L_488 - .L_487)
.L_487:
        /*0004*/ 	.word	0x00000082


	//----- nvinfo : EIATTR_SW2861232_WAR
	.align		4
.L_488:
        /*0008*/ 	.byte	0x01, 0x35
	.zero		2


	//----- nvinfo : EIATTR_PARAM_CBANK
	.align		4
        /*000c*/ 	.byte	0x04, 0x0a
        /*000e*/ 	.short	(.L_490 - .L_489)
	.align		4
.L_489:
        /*0010*/ 	.word	index@(.nv.constant0._ZN7cutlass13device_kernelIN5flash19enable_sm80_to_sm89INS1_16FlashAttnBwdSm80INS1_25CollectiveMainloopBwdSm80ILi1ELi1EN4cute5tupleIJNS5_1CILi64EEES8_NS7_ILi192EEEEEENS_6half_tEfNS_4arch4Sm80ELb0ELb1ELb0ELb0ELb0ELb0ELb0ELb0ELi2ELi2ELi2ELi2ELb1EEENS1_24CollectiveEpilogueBwdGQAISA_fSD_Li256ELb0ELb0EEENS1_19SingleTileSchedulerILb0ELb0ELb0ELi64EEEEEEEEEvNT_6ParamsE)
        /*0014*/ 	.short	0x0160
        /*0016*/ 	.short	0x0278


	//----- nvinfo : EIATTR_CBANK_PARAM_SIZE
	.align		4
.L_490:
        /*0018*/ 	.byte	0x03, 0x19
        /*001a*/ 	.short	0x0278


	//----- nvinfo : EIATTR_KPARAM_INFO
	.align		4
        /*001c*/ 	.byte	0x04, 0x17
        /*001e*/ 	.short	(.L_492 - .L_491)
.L_491:
        /*0020*/ 	.word	0x00000000
        /*0024*/ 	.short	0x0000
        /*0026*/ 	.short	0x0000
        /*0028*/ 	.byte	0x00, 0xf0, 0xe1, 0x09


	//----- nvinfo : EIATTR_MAXREG_COUNT
	.align		4
.L_492:
        /*002c*/ 	.byte	0x03, 0x1b
        /*002e*/ 	.short	0x00ff


	//----- nvinfo : EIATTR_NUM_BARRIERS
	.align		4
        /*0030*/ 	.byte	0x02, 0x4c
        /*0032*/ 	.byte	0x02
	.zero		1


	//----- nvinfo : EIATTR_MERCURY_ISA_VERSION
	.align		4
        /*0034*/ 	.byte	0x03, 0x5f
        /*0036*/ 	.short	0x0000


	//----- nvinfo : EIATTR_EXIT_INSTR_OFFSETS
	.align		4
        /*0038*/ 	.byte	0x04, 0x1c
        /*003a*/ 	.short	(.L_494 - .L_493)


	//   ....[0]....
.L_493:
        /*003c*/ 	.word	0x00000030


	//   ....[1]....
        /*0040*/ 	.word	0x00005860


	//   ....[2]....
        /*0044*/ 	.word	0x00006080


	//----- nvinfo : EIATTR_CTAIDZ_USED
	.align		4
.L_494:
        /*0048*/ 	.byte	0x01, 0x04
	.zero		2


	//----- nvinfo : EIATTR_MAX_THREADS
	.align		4
        /*004c*/ 	.byte	0x04, 0x05
        /*004e*/ 	.short	(.L_496 - .L_495)
.L_495:
        /*0050*/ 	.word	0x00000100
        /*0054*/ 	.word	0x00000001
        /*0058*/ 	.word	0x00000001


	//----- nvinfo : EIATTR_CRS_STACK_SIZE
	.align		4
.L_496:
        /*005c*/ 	.byte	0x04, 0x1e
        /*005e*/ 	.short	(.L_498 - .L_497)
.L_497:
        /*0060*/ 	.word	0x00000000
.L_498:


//--------------------- .nv.info._ZN7cutlass13device_kernelIN5flash19enable_sm80_to_sm89INS1_16FlashAttnBwdSm80INS1_25CollectiveMainloopBwdSm80ILi1ELi1EN4cute5tupleIJNS5_1CILi64EEES8_NS7_ILi192EEEEEENS_6half_tEfNS_4arch4Sm80ELb0ELb1ELb0ELb0ELb1ELb0ELb0ELb0ELi2ELi2ELi2ELi2ELb1EEENS1_24CollectiveEpilogueBwdGQAISA_fSD_Li256ELb0ELb1EEENS1_19SingleTileSchedulerILb0ELb0ELb0ELi64EEEEEEEEEvNT_6ParamsE --------------------------
	.section	.nv.info._ZN7cutlass13device_kernelIN5flash19enable_sm80_to_sm89INS1_16FlashAttnBwdSm80INS1_25CollectiveMainloopBwdSm80ILi1ELi1EN4cute5tupleIJNS5_1CILi64EEES8_NS7_ILi192EEEEEENS_6half_tEfNS_4arch4Sm80ELb0ELb1ELb0ELb0ELb1ELb0ELb0ELb0ELi2ELi2ELi2ELi2ELb1EEENS1_24CollectiveEpilogueBwdGQAISA_fSD_Li256ELb0ELb1EEENS1_19SingleTileSchedulerILb0ELb0ELb0ELi64EEEEEEEEEvNT_6ParamsE,"",@"SHT_CUDA_INFO"
	.sectionflags	@""
	.align	4


	//----- nvinfo : EIATTR_CUDA_API_VERSION
	.align		4
        /*0000*/ 	.byte	0x04, 0x37
        /*0002*/ 	.short	(.L_500 - .L_499)
.L_499:
        /*0004*/ 	.word	0x00000082


	//----- nvinfo : EIATTR_SW2861232_WAR
	.align		4
.L_500:
        /*0008*/ 	.byte	0x01, 0x35
	.zero		2


	//----- nvinfo : EIATTR_PARAM_CBANK
	.align		4
        /*000c*/ 	.byte	0x04, 0x0a
        /*000e*/ 	.short	(.L_502 - .L_501)
	.align		4
.L_501:
        /*0010*/ 	.word	index@(.nv.constant0._ZN7cutlass13device_kernelIN5flash19enable_sm80_to_sm89INS1_16FlashAttnBwdSm80INS1_25CollectiveMainloopBwdSm80ILi1ELi1EN4cute5tupleIJNS5_1CILi64EEES8_NS7_ILi192EEEEEENS_6half_tEfNS_4arch4Sm80ELb0ELb1ELb0ELb0ELb1ELb0ELb0ELb0ELi2ELi2ELi2ELi2ELb1EEENS1_24CollectiveEpilogueBwdGQAISA_fSD_Li256ELb0ELb1EEENS1_19SingleTileSchedulerILb0ELb0ELb0ELi64EEEEEEEEEvNT_6ParamsE)
        /*0014*/ 	.short	0x0160
        /*0016*/ 	.short	0x0278


	//----- nvinfo : EIATTR_CBANK_PARAM_SIZE
	.align		4
.L_502:
        /*0018*/ 	.byte	0x03, 0x19
        /*001a*/ 	.short	0x0278


	//----- nvinfo : EIATTR_KPARAM_INFO
	.align		4
        /*001c*/ 	.byte	0x04, 0x17
        /*001e*/ 	.short	(.L_504 - .L_503)
.L_503:
        /*0020*/ 	.word	0x00000000
        /*0024*/ 	.short	0x0000
        /*0026*/ 	.short	0x0000
        /*0028*/ 	.byte	0x00, 0xf0, 0xe1, 0x09


	//----- nvinfo : EIATTR_MAXREG_COUNT
	.align		4
.L_504:
        /*002c*/ 	.byte	0x03, 0x1b
        /*002e*/ 	.short	0x00ff


	//----- nvinfo : EIATTR_NUM_BARRIERS
	.align		4
        /*0030*/ 	.byte	0x02, 0x4c
        /*0032*/ 	.byte	0x02
	.zero		1


	//----- nvinfo : EIATTR_MERCURY_ISA_VERSION
	.align		4
        /*0034*/ 	.byte	0x03, 0x5f
        /*0036*/ 	.short	0x0000


	//----- nvinfo : EIATTR_COOP_GROUP_MASK_REGIDS
	.align		4
        /*0038*/ 	.byte	0x04, 0x29
        /*003a*/ 	.short	(.L_506 - .L_505)


	//   ....[0]....
.L_505:
        /*003c*/ 	.word	0xffffffff


	//   ....[1]....
        /*0040*/ 	.word	0xffffffff


	//   ....[2]....
        /*0044*/ 	.word	0xffffffff


	//   ....[3]....
        /*0048*/ 	.word	0xffffffff


	//   ....[4]....
        /*004c*/ 	.word	0xffffffff


	//   ....[5]....
        /*0050*/ 	.word	0xffffffff


	//   ....[6]....
        /*0054*/ 	.word	0xffffffff


	//   ....[7]....
        /*0058*/ 	.word	0xffffffff


	//----- nvinfo : EIATTR_COOP_GROUP_INSTR_OFFSETS
	.align		4
.L_506:
        /*005c*/ 	.byte	0x04, 0x28
        /*005e*/ 	.short	(.L_508 - .L_507)


	//   ....[0]....
.L_507:
        /*0060*/ 	.word	0x00005ac0


	//   ....[1]....
        /*0064*/ 	.word	0x00005af0


	//   ....[2]....
        /*0068*/ 	.word	0x00005ee0


	//   ....[3]....
        /*006c*/ 	.word	0x00005ef0


	//   ....[4]....
        /*0070*/ 	.word	0x00006080


	//   ....[5]....
        /*0074*/ 	.word	0x000060d0


	//   ....[6]....
        /*0078*/ 	.word	0x00006480


	//   ....[7]....
        /*007c*/ 	.word	0x00006490


	//----- nvinfo : EIATTR_EXIT_INSTR_OFFSETS
	.align		4
.L_508:
        /*0080*/ 	.byte	0x04, 0x1c
        /*0082*/ 	.short	(.L_510 - .L_509)


	//   ....[0]....
.L_509:
        /*0084*/ 	.word	0x00000030


	//   ....[1]....
        /*0088*/ 	.word	0x00005860


	//   ....[2]....
        /*008c*/ 	.word	0x000064a0


	//   ....[3]....
        /*0090*/ 	.word	0x00006540


	//----- nvinfo : EIATTR_CTAIDZ_USED
	.align		4
.L_510:
        /*0094*/ 	.byte	0x01, 0x04
	.zero		2


	//----- nvinfo : EIATTR_MAX_THREADS
	.align		4
        /*0098*/ 	.byte	0x04, 0x05
        /*009a*/ 	.short	(.L_512 - .L_511)
.L_511:
        /*009c*/ 	.word	0x00000100
        /*00a0*/ 	.word	0x00000001
        /*00a4*/ 	.word	0x00000001


	//----- nvinfo : EIATTR_CRS_STACK_SIZE
	.align		4
.L_512:
        /*00a8*/ 	.byte	0x04, 0x1e
        /*00aa*/ 	.short	(.L_514 - .L_513)
.L_513:
        /*00ac*/ 	.word	0x00000000
.L_514:


//--------------------- .nv.info._ZN7cutlass13device_kernelIN5flash19enable_sm80_to_sm89INS1_16FlashAttnBwdSm80INS1_25CollectiveMainloopBwdSm80ILi1ELi1EN4cute5tupleIJNS5_1CILi64EEES8_NS7_ILi192EEEEEENS_6half_tEfNS_4arch4Sm80ELb0ELb1ELb0ELb1ELb0ELb0ELb0ELb0ELi2ELi2ELi2ELi2ELb1EEENS1_21CollectiveEpilogueBwdISA_SB_SD_Li256ELb1ELb0ELi4EEENS1_19SingleTileSchedulerILb1ELb0ELb0ELi64EEEEEEEEEvNT_6ParamsE --------------------------
	.section	.nv.info._ZN7cutlass13device_kernelIN5flash19enable_sm80_to_sm89INS1_16FlashAttnBwdSm80INS1_25CollectiveMainloopBwdSm80ILi1ELi1EN4cute5tupleIJNS5_1CILi64EEES8_NS7_ILi192EEEEEENS_6half_tEfNS_4arch4Sm80ELb0ELb1ELb0ELb1ELb0ELb0ELb0ELb0ELi2ELi2ELi2ELi2ELb1EEENS1_21CollectiveEpilogueBwdISA_SB_SD_Li256ELb1ELb0ELi4EEENS1_19SingleTileSchedulerILb1ELb0ELb0ELi64EEEEEEEEEvNT_6ParamsE,"",@"SHT_CUDA_INFO"
	.sectionflags	@""
	.align	4


	//----- nvinfo : EIATTR_CUDA_API_VERSION
	.align		4
        /*0000*/ 	.byte	0x04, 0x37
        /*0002*/ 	.short	(.L_516 - .L_515)
.L_515:
        /*0004*/ 	.word	0x00000082


	//----- nvinfo : EIATTR_SW2861232_WAR
	.align		4
.L_516:
        /*0008*/ 	.byte	0x01, 0x35
	.zero		2


	//----- nvinfo : EIATTR_PARAM_CBANK
	.align		4
        /*000c*/ 	.byte	0x04, 0x0a
        /*000e*/ 	.short	(.L_518 - .L_517)
	.align		4
.L_517:
        /*0010*/ 	.word	index@(.nv.constant0._ZN7cutlass13device_kernelIN5flash19enable_sm80_to_sm89INS1_16FlashAttnBwdSm80INS1_25CollectiveMainloopBwdSm80ILi1ELi1EN4cute5tupleIJNS5_1CILi64EEES8_NS7_ILi192EEEEEENS_6half_tEfNS_4arch4Sm80ELb0ELb1ELb0ELb1ELb0ELb0ELb0ELb0ELi2ELi2ELi2ELi2ELb1EEENS1_21CollectiveEpilogueBwdISA_SB_SD_Li256ELb1ELb0ELi4EEENS1_19SingleTileSchedulerILb1ELb0ELb0ELi64EEEEEEEEEvNT_6ParamsE)
        /*0014*/ 	.short	0x0160
        /*0016*/ 	.short	0x0270


	//----- nvinfo : EIATTR_CBANK_PARAM_SIZE
	.align		4
.L_518:
        /*0018*/ 	.byte	0x03, 0x19
        /*001a*/ 	.short	0x0270


	//----- nvinfo : EIATTR_KPARAM_INFO
	.align		4
        /*001c*/ 	.byte	0x04, 0x17
        /*001e*/ 	.short	(.L_520 - .L_519)
.L_519:
        /*0020*/ 	.word	0x00000000
        /*0024*/ 	.short	0x0000
        /*0026*/ 	.short	0x0000
        /*0028*/ 	.byte	0x00, 0xf0, 0xc1, 0x09


	//----- nvinfo : EIATTR_MAXREG_COUNT
	.align		4
.L_520:
        /*002c*/ 	.byte	0x03, 0x1b
        /*002e*/ 	.short	0x00ff


	//----- nvinfo : EIATTR_NUM_BARRIERS
	.align		4
        /*0030*/ 	.byte	0x02, 0x4c
        /*0032*/ 	.byte	0x02
	.zero		1


	//----- nvinfo : EIATTR_ANNOTATIONS
	.align		4
        /*0034*/ 	.byte	0x04, 0x55
        /*0036*/ 	.short	(.L_522 - .L_521)


	//   ....[0]....
.L_521:
        /*0038*/ 	.word	0x00000001
        /*003c*/ 	.byte	0xa0, 0x1f, 0x00, 0x00, 0x01, 0x00, 0x00, 0x00, 0xb0, 0x1f, 0x00, 0x00, 0x01, 0x00, 0x00, 0x00
        /*004c*/ 	.byte	0x60, 0x24, 0x00, 0x00, 0x01, 0x00, 0x00, 0x00, 0x20, 0x25, 0x00, 0x00, 0x01, 0x00, 0x00, 0x00
        /*005c*/ 	.byte	0xc0, 0x47, 0x00, 0x00, 0x01, 0x00, 0x00, 0x00, 0xf0, 0x47, 0x00, 0x00, 0x01, 0x00, 0x00, 0x00
        /*006c*/ 	.byte	0x40, 0x4f, 0x00, 0x00, 0x01, 0x00, 0x00, 0x00, 0xf0, 0x54, 0x00, 0x00


	//----- nvinfo : EIATTR_MERCURY_ISA_VERSION
	.align		4
.L_522:
        /*0078*/ 	.byte	0x03, 0x5f
        /*007a*/ 	.short	0x0000


	//----- nvinfo : EIATTR_COOP_GROUP_MASK_REGIDS
	.align		4
        /*007c*/ 	.byte	0x04, 0x29
        /*007e*/ 	.short	(.L_524 - .L_523)


	//   ....[0]....
.L_523:
        /*0080*/ 	.word	0xffffffff


	//----- nvinfo : EIATTR_COOP_GROUP_INSTR_OFFSETS
	.align		4
.L_524:
        /*0084*/ 	.byte	0x04, 0x28
        /*0086*/ 	.short	(.L_526 - .L_525)


	//   ....[0]....
.L_525:
        /*0088*/ 	.word	0x000000a0


	//----- nvinfo : EIATTR_EXIT_INSTR_OFFSETS
	.align		4
.L_526:
        /*008c*/ 	.byte	0x04, 0x1c
        /*008e*/ 	.short	(.L_528 - .L_527)


	//   ....[0]....
.L_527:
        /*0090*/ 	.word	0x00000310


	//   ....[1]....
        /*0094*/ 	.word	0x00006c80


	//   ....[2]....
        /*0098*/ 	.word	0x00006d90


	//   ....[3]....
        /*009c*/ 	.word	0x00006db0


	//   ....[4]....
        /*00a0*/ 	.word	0x00007480


	//   ....[5]....
        /*00a4*/ 	.word	0x00007570


	//   ....[6]....
        /*00a8*/ 	.word	0x00007590


	//----- nvinfo : EIATTR_CTAIDZ_USED
	.align		4
.L_528:
        /*00ac*/ 	.byte	0x01, 0x04
	.zero		2


	//----- nvinfo : EIATTR_MAX_THREADS
	.align		4
        /*00b0*/ 	.byte	0x04, 0x05
        /*00b2*/ 	.short	(.L_530 - .L_529)
.L_529:
        /*00b4*/ 	.word	0x00000100
        /*00b8*/ 	.word	0x00000001
        /*00bc*/ 	.word	0x00000001


	//----- nvinfo : EIATTR_CRS_STACK_SIZE
	.align		4
.L_530:
        /*00c0*/ 	.byte	0x04, 0x1e
        /*00c2*/ 	.short	(.L_532 - .L_531)
.L_531:
        /*00c4*/ 	.word	0x00000000
.L_532:


//--------------------- .nv.info._ZN7cutlass13device_kernelIN5flash19enable_sm80_to_sm89INS1_16FlashAttnBwdSm80INS1_25CollectiveMainloopBwdSm80ILi1ELi1EN4cute5tupleIJNS5_1CILi64EEES8_NS7_ILi192EEEEEENS_6half_tEfNS_4arch4Sm80ELb0ELb1ELb0ELb1ELb1ELb0ELb0ELb0ELi2ELi2ELi2ELi2ELb1EEENS1_21CollectiveEpilogueBwdISA_SB_SD_Li256ELb1ELb0ELi4EEENS1_19SingleTileSchedulerILb1ELb0ELb0ELi64EEEEEEEEEvNT_6ParamsE --------------------------
	.section	.nv.info._ZN7cutlass13device_kernelIN5flash19enable_sm80_to_sm89INS1_16FlashAttnBwdSm80INS1_25CollectiveMainloopBwdSm80ILi1ELi1EN4cute5tupleIJNS5_1CILi64EEES8_NS7_ILi192EEEEEENS_6half_tEfNS_4arch4Sm80ELb0ELb1ELb0ELb1ELb1ELb0ELb0ELb0ELi2ELi2ELi2ELi2ELb1EEENS1_21CollectiveEpilogueBwdISA_SB_SD_Li256ELb1ELb0ELi4EEENS1_19SingleTileSchedulerILb1ELb0ELb0ELi64EEEEEEEEEvNT_6ParamsE,"",@"SHT_CUDA_INFO"
	.sectionflags	@""
	.align	4


	//----- nvinfo : EIATTR_CUDA_API_VERSION
	.align		4
        /*0000*/ 	.byte	0x04, 0x37
        /*0002*/ 	.short	(.L_534 - .L_533)
.L_533:
        /*0004*/ 	.word	0x00000082


	//----- nvinfo : EIATTR_SW2861232_WAR
	.align		4
.L_534:
        /*0008*/ 	.byte	0x01, 0x35
	.zero		2


	//----- nvinfo : EIATTR_PARAM_CBANK
	.align		4
        /*000c*/ 	.byte	0x04, 0x0a
        /*000e*/ 	.short	(.L_536 - .L_535)
	.align		4
.L_535:
        /*0010*/ 	.word	index@(.nv.constant0._ZN7cutlass13device_kernelIN5flash19enable_sm80_to_sm89INS1_16FlashAttnBwdSm80INS1_25CollectiveMainloopBwdSm80ILi1ELi1EN4cute5tupleIJNS5_1CILi64EEES8_NS7_ILi192EEEEEENS_6half_tEfNS_4arch4Sm80ELb0ELb1ELb0ELb1ELb1ELb0ELb0ELb0ELi2ELi2ELi2ELi2ELb1EEENS1_21CollectiveEpilogueBwdISA_SB_SD_Li256ELb1ELb0ELi4EEENS1_19SingleTileSchedulerILb1ELb0ELb0ELi64EEEEEEEEEvNT_6ParamsE)
        /*0014*/ 	.short	0x0160
        /*0016*/ 	.short	0x0270


	//----- nvinfo : EIATTR_CBANK_PARAM_SIZE
	.align		4
.L_536:
        /*0018*/ 	.byte	0x03, 0x19
        /*001a*/ 	.short	0x0270


	//----- nvinfo : EIATTR_KPARAM_INFO
	.align		4
        /*001c*/ 	.byte	0x04, 0x17
        /*001e*/ 	.short	(.L_538 - .L_537)
.L_537:
        /*0020*/ 	.word	0x00000000
        /*0024*/ 	.short	0x0000
        /*0026*/ 	.short	0x0000
        /*0028*/ 	.byte	0x00, 0xf0, 0xc1, 0x09


	//----- nvinfo : EIATTR_MAXREG_COUNT
	.align		4
.L_538:
        /*002c*/ 	.byte	0x03, 0x1b
        /*002e*/ 	.short	0x00ff


	//----- nvinfo : EIATTR_NUM_BARRIERS
	.align		4
        /*0030*/ 	.byte	0x02, 0x4c
        /*0032*/ 	.byte	0x02
	.zero		1


	//----- nvinfo : EIATTR_ANNOTATIONS
	.align		4
        /*0034*/ 	.byte	0x04, 0x55
        /*0036*/ 	.short	(.L_540 - .L_539)


	//   ....[0]....
.L_539:
        /*0038*/ 	.word	0x00000001
        /*003c*/ 	.byte	0xa0, 0x1f, 0x00, 0x00, 0x01, 0x00, 0x00, 0x00, 0xb0, 0x1f, 0x00, 0x00, 0x01, 0x00, 0x00, 0x00
        /*004c*/ 	.byte	0x60, 0x24, 0x00, 0x00, 0x01, 0x00, 0x00, 0x00, 0x20, 0x25, 0x00, 0x00, 0x01, 0x00, 0x00, 0x00
        /*005c*/ 	.byte	0xc0, 0x47, 0x00, 0x00, 0x01, 0x00, 0x00, 0x00, 0xf0, 0x47, 0x00, 0x00, 0x01, 0x00, 0x00, 0x00
        /*006c*/ 	.byte	0x40, 0x4f, 0x00, 0x00, 0x01, 0x00, 0x00, 0x00, 0xf0, 0x54, 0x00, 0x00


	//----- nvinfo : EIATTR_MERCURY_ISA_VERSION
	.align		4
.L_540:
        /*0078*/ 	.byte	0x03, 0x5f
        /*007a*/ 	.short	0x0000


	//----- nvinfo : EIATTR_COOP_GROUP_MASK_REGIDS
	.align		4
        /*007c*/ 	.byte	0x04, 0x29
        /*007e*/ 	.short	(.L_542 - .L_541)


	//   ....[0]....
.L_541:
        /*0080*/ 	.word	0xffffffff


	//----- nvinfo : EIATTR_COOP_GROUP_INSTR_OFFSETS
	.align		4
.L_542:
        /*0084*/ 	.byte	0x04, 0x28
        /*0086*/ 	.short	(.L_544 - .L_543)


	//   ....[0]....
.L_543:
        /*0088*/ 	.word	0x000000a0


	//----- nvinfo : EIATTR_EXIT_INSTR_OFFSETS
	.align		4
.L_544:
        /*008c*/ 	.byte	0x04, 0x1c
        /*008e*/ 	.short	(.L_546 - .L_545)


	//   ....[0]....
.L_545:
        /*0090*/ 	.word	0x00000310


	//   ....[1]....
        /*0094*/ 	.word	0x00006c80


	//   ....[2]....
        /*0098*/ 	.word	0x00006d90


	//   ....[3]....
        /*009c*/ 	.word	0x00006db0


	//   ....[4]....
        /*00a0*/ 	.word	0x00007480


	//   ....[5]....
        /*00a4*/ 	.word	0x00007570


	//   ....[6]....
        /*00a8*/ 	.word	0x00007590


	//----- nvinfo : EIATTR_CTAIDZ_USED
	.align		4
.L_546:
        /*00ac*/ 	.byte	0x01, 0x04
	.zero		2


	//----- nvinfo : EIATTR_MAX_THREADS
	.align		4
        /*00b0*/ 	.byte	0x04, 0x05
        /*00b2*/ 	.short	(.L_548 - .L_547)
.L_547:
        /*00b4*/ 	.word	0x00000100
        /*00b8*/ 	.word	0x00000001
        /*00bc*/ 	.word	0x00000001


	//----- nvinfo : EIATTR_CRS_STACK_SIZE
	.align		4
.L_548:
        /*00c0*/ 	.byte	0x04, 0x1e
        /*00c2*/ 	.short	(.L_550 - .L_549)
.L_549:
        /*00c4*/ 	.word	0x00000000
.L_550:


//--------------------- .nv.info._ZN7cutlass13device_kernelIN5flash19enable_sm80_to_sm89INS1_16FlashAttnBwdSm80INS1_25CollectiveMainloopBwdSm80ILi1ELi1EN4cute5tupleIJNS5_1CILi64EEES8_NS7_ILi192EEEEEENS_6half_tEfNS_4arch4Sm80ELb0ELb1ELb0ELb1ELb0ELb0ELb0ELb0ELi2ELi2ELi2ELi2ELb1EEENS1_24CollectiveEpilogueBwdGQAISA_fSD_Li256ELb1ELb0EEENS1_19SingleTileSchedulerILb1ELb0ELb0ELi64EEEEEEEEEvNT_6ParamsE --------------------------
	.section	.nv.info._ZN7cutlass13device_kernelIN5flash19enable_sm80_to_sm89INS1_16FlashAttnBwdSm80INS1_25CollectiveMainloopBwdSm80ILi1ELi1EN4cute5tupleIJNS5_1CILi64EEES8_NS7_ILi192EEEEEENS_6half_tEfNS_4arch4Sm80ELb0ELb1ELb0ELb1ELb0ELb0ELb0ELb0ELi2ELi2ELi2ELi2ELb1EEENS1_24CollectiveEpilogueBwdGQAISA_fSD_Li256ELb1ELb0EEENS1_19SingleTileSchedulerILb1ELb0ELb0ELi64EEEEEEEEEvNT_6ParamsE,"",@"SHT_CUDA_INFO"
	.sectionflags	@""
	.align	4


	//----- nvinfo : EIATTR_CUDA_API_VERSION
	.align		4
        /*0000*/ 	.byte	0x04, 0x37
        /*0002*/ 	.short	(.L_552 - .L_551)
.L_551:
        /*0004*/ 	.word	0x00000082


	//----- nvinfo : EIATTR_SW2861232_WAR
	.align		4
.L_552:
        /*0008*/ 	.byte	0x01, 0x35
	.zero		2


	//----- nvinfo : EIATTR_PARAM_CBANK
	.align		4
        /*000c*/ 	.byte	0x04, 0x0a
        /*000e*/ 	.short	(.L_554 - .L_553)
	.align		4
.L_553:
        /*0010*/ 	.word	index@(.nv.constant0._ZN7cutlass13device_kernelIN5flash19enable_sm80_to_sm89INS1_16FlashAttnBwdSm80INS1_25CollectiveMainloopBwdSm80ILi1ELi1EN4cute5tupleIJNS5_1CILi64EEES8_NS7_ILi192EEEEEENS_6half_tEfNS_4arch4Sm80ELb0ELb1ELb0ELb1ELb0ELb0ELb0ELb0ELi2ELi2ELi2ELi2ELb1EEENS1_24CollectiveEpilogueBwdGQAISA_fSD_Li256ELb1ELb0EEENS1_19SingleTileSchedulerILb1ELb0ELb0ELi64EEEEEEEEEvNT_6ParamsE)
        /*0014*/ 	.short	0x0160
        /*0016*/ 	.short	0x0278


	//----- nvinfo : EIATTR_CBANK_PARAM_SIZE
	.align		4
.L_554:
        /*0018*/ 	.byte	0x03, 0x19
        /*001a*/ 	.short	0x0278


	//----- nvinfo : EIATTR_KPARAM_INFO
	.align		4
        /*001c*/ 	.byte	0x04, 0x17
        /*001e*/ 	.short	(.L_556 - .L_555)
.L_555:
        /*0020*/ 	.word	0x00000000
        /*0024*/ 	.short	0x0000
        /*0026*/ 	.short	0x0000
        /*0028*/ 	.byte	0x00, 0xf0, 0xe1, 0x09


	//----- nvinfo : EIATTR_MAXREG_COUNT
	.align		4
.L_556:
        /*002c*/ 	.byte	0x03, 0x1b
        /*002e*/ 	.short	0x00ff


	//----- nvinfo : EIATTR_NUM_BARRIERS
	.align		4
        /*0030*/ 	.byte	0x02, 0x4c
        /*0032*/ 	.byte	0x02
	.zero		1


	//----- nvinfo : EIATTR_ANNOTATIONS
	.align		4
        /*0034*/ 	.byte	0x04, 0x55
        /*0036*/ 	.short	(.L_558 - .L_557)


	//   ....[0]....
.L_557:
        /*0038*/ 	.word	0x00000001
        /*003c*/ 	.byte	0x70, 0x1b, 0x00, 0x00, 0x01, 0x00, 0x00, 0x00, 0xb0, 0x20, 0x00, 0x00, 0x01, 0x00, 0x00, 0x00
        /*004c*/ 	.byte	0xa0, 0x25, 0x00, 0x00, 0x01, 0x00, 0x00, 0x00, 0xe0, 0x25, 0x00, 0x00, 0x01, 0x00, 0x00, 0x00
        /*005c*/ 	.byte	0x00, 0x48, 0x00, 0x00, 0x01, 0x00, 0x00, 0x00, 0x30, 0x48, 0x00, 0x00, 0x01, 0x00, 0x00, 0x00
        /*006c*/ 	.byte	0x80, 0x4f, 0x00, 0x00, 0x01, 0x00, 0x00, 0x00, 0x30, 0x55, 0x00, 0x00


	//----- nvinfo : EIATTR_MERCURY_ISA_VERSION
	.align		4
.L_558:
        /*0078*/ 	.byte	0x03, 0x5f
        /*007a*/ 	.short	0x0000


	//----- nvinfo : EIATTR_COOP_GROUP_MASK_REGIDS
	.align		4
        /*007c*/ 	.byte	0x04, 0x29
        /*007e*/ 	.short	(.L_560 - .L_559)


	//   ....[0]....
.L_559:
        /*0080*/ 	.word	0xffffffff


	//----- nvinfo : EIATTR_COOP_GROUP_INSTR_OFFSETS
	.align		4
.L_560:
        /*0084*/ 	.byte	0x04, 0x28
        /*0086*/ 	.short	(.L_562 - .L_561)


	//   ....[0]....
.L_561:
        /*0088*/ 	.word	0x000000a0


	//----- nvinfo : EIATTR_EXIT_INSTR_OFFSETS
	.align		4
.L_562:
        /*008c*/ 	.byte	0x04, 0x1c
        /*008e*/ 	.short	(.L_564 - .L_563)


	//   ....[0]....
.L_563:
        /*0090*/ 	.word	0x00000310


	//   ....[1]....
        /*0094*/ 	.word	0x00005cc0


	//   ....[2]....
        /*0098*/ 	.word	0x000065c0


	//----- nvinfo : EIATTR_CTAIDZ_USED
	.align		4
.L_564:
        /*009c*/ 	.byte	0x01, 0x04
	.zero		2


	//----- nvinfo : EIATTR_MAX_THREADS
	.align		4
        /*00a0*/ 	.byte	0x04, 0x05
        /*00a2*/ 	.short	(.L_566 - .L_565)
.L_565:
        /*00a4*/ 	.word	0x00000100
        /*00a8*/ 	.word	0x00000001
        /*00ac*/ 	.word	0x00000001


	//----- nvinfo : EIATTR_CRS_STACK_SIZE
	.align		4
.L_566:
        /*00b0*/ 	.byte	0x04, 0x1e
        /*00b2*/ 	.short	(.L_568 - .L_567)
.L_567:
        /*00b4*/ 	.word	0x00000000
.L_568:


//--------------------- .nv.info._ZN7cutlass13device_kernelIN5flash19enable_sm80_to_sm89INS1_16FlashAttnBwdSm80INS1_25CollectiveMainloopBwdSm80ILi1ELi1EN4cute5tupleIJNS5_1CILi64EEES8_NS7_ILi192EEEEEENS_6half_tEfNS_4arch4Sm80ELb0ELb1ELb0ELb1ELb1ELb0ELb0ELb0ELi2ELi2ELi2ELi2ELb1EEENS1_24CollectiveEpilogueBwdGQAISA_fSD_Li256ELb1ELb1EEENS1_19SingleTileSchedulerILb1ELb0ELb0ELi64EEEEEEEEEvNT_6ParamsE --------------------------
	.section	.nv.info._ZN7cutlass13device_kernelIN5flash19enable_sm80_to_sm89INS1_16FlashAttnBwdSm80INS1_25CollectiveMainloopBwdSm80ILi1ELi1EN4cute5tupleIJNS5_1CILi64EEES8_NS7_ILi192EEEEEENS_6half_tEfNS_4arch4Sm80ELb0ELb1ELb0ELb1ELb1ELb0ELb0ELb0ELi2ELi2ELi2ELi2ELb1EEENS1_24CollectiveEpilogueBwdGQAISA_fSD_Li256ELb1ELb1EEENS1_19SingleTileSchedulerILb1ELb0ELb0ELi64EEEEEEEEEvNT_6ParamsE,"",@"SHT_CUDA_INFO"
	.sectionflags	@""
	.align	4


	//----- nvinfo : EIATTR_CUDA_API_VERSION
	.align		4
        /*0000*/ 	.byte	0x04, 0x37
        /*0002*/ 	.short	(.L_570 - .L_569)
.L_569:
        /*0004*/ 	.word	0x00000082


	//----- nvinfo : EIATTR_SW2861232_WAR
	.align		4
.L_570:
        /*0008*/ 	.byte	0x01, 0x35
	.zero		2


	//----- nvinfo : EIATTR_PARAM_CBANK
	.align		4
        /*000c*/ 	.byte	0x04, 0x0a
        /*000e*/ 	.short	(.L_572 - .L_571)
	.align		4
.L_571:
        /*0010*/ 	.word	index@(.nv.constant0._ZN7cutlass13device_kernelIN5flash19enable_sm80_to_sm89INS1_16FlashAttnBwdSm80INS1_25CollectiveMainloopBwdSm80ILi1ELi1EN4cute5tupleIJNS5_1CILi64EEES8_NS7_ILi192EEEEEENS_6half_tEfNS_4arch4Sm80ELb0ELb1ELb0ELb1ELb1ELb0ELb0ELb0ELi2ELi2ELi2ELi2ELb1EEENS1_24CollectiveEpilogueBwdGQAISA_fSD_Li256ELb1ELb1EEENS1_19SingleTileSchedulerILb1ELb0ELb0ELi64EEEEEEEEEvNT_6ParamsE)
        /*0014*/ 	.short	0x0160
        /*0016*/ 	.short	0x0278


	//----- nvinfo : EIATTR_CBANK_PARAM_SIZE
	.align		4
.L_572:
        /*0018*/ 	.byte	0x03, 0x19
        /*001a*/ 	.short	0x0278


	//----- nvinfo : EIATTR_KPARAM_INFO
	.align		4
        /*001c*/ 	.byte	0x04, 0x17
        /*001e*/ 	.short	(.L_574 - .L_573)
.L_573:
        /*0020*/ 	.word	0x00000000
        /*0024*/ 	.short	0x0000
        /*0026*/ 	.short	0x0000
        /*0028*/ 	.byte	0x00, 0xf0, 0xe1, 0x09


	//----- nvinfo : EIATTR_MAXREG_COUNT
	.align		4
.L_574:
        /*002c*/ 	.byte	0x03, 0x1b
        /*002e*/ 	.short	0x00ff


	//----- nvinfo : EIATTR_NUM_BARRIERS
	.align		4
        /*0030*/ 	.byte	0x02, 0x4c
        /*0032*/ 	.byte	0x02
	.zero		1


	//----- nvinfo : EIATTR_ANNOTATIONS
	.align		4
        /*0034*/ 	.byte	0x04, 0x55
        /*0036*/ 	.short	(.L_576 - .L_575)


	//   ....[0]....
.L_575:
        /*0038*/ 	.word	0x00000001
        /*003c*/ 	.byte	0x70, 0x1b, 0x00, 0x00, 0x01, 0x00, 0x00, 0x00, 0xb0, 0x20, 0x00, 0x00, 0x01, 0x00, 0x00, 0x00
        /*004c*/ 	.byte	0xa0, 0x25, 0x00, 0x00, 0x01, 0x00, 0x00, 0x00, 0xe0, 0x25, 0x00, 0x00, 0x01, 0x00, 0x00, 0x00
        /*005c*/ 	.byte	0x00, 0x48, 0x00, 0x00, 0x01, 0x00, 0x00, 0x00, 0x30, 0x48, 0x00, 0x00, 0x01, 0x00, 0x00, 0x00
        /*006c*/ 	.byte	0x80, 0x4f, 0x00, 0x00, 0x01, 0x00, 0x00, 0x00, 0x30, 0x55, 0x00, 0x00


	//----- nvinfo : EIATTR_MERCURY_ISA_VERSION
	.align		4
.L_576:
        /*0078*/ 	.byte	0x03, 0x5f
        /*007a*/ 	.short	0x0000


	//----- nvinfo : EIATTR_COOP_GROUP_MASK_REGIDS
	.align		4
        /*007c*/ 	.byte	0x04, 0x29
        /*007e*/ 	.short	(.L_578 - .L_577)


	//   ....[0]....
.L_577:
        /*0080*/ 	.word	0xffffffff


	//   ....[1]....
        /*0084*/ 	.word	0xffffffff


	//   ....[2]....
        /*0088*/ 	.word	0xffffffff


	//   ....[3]....
        /*008c*/ 	.word	0xffffffff


	//   ....[4]....
        /*0090*/ 	.word	0xffffffff


	//   ....[5]....
        /*0094*/ 	.word	0xffffffff


	//   ....[6]....
        /*0098*/ 	.word	0xffffffff


	//   ....[7]....
        /*009c*/ 	.word	0xffffffff


	//   ....[8]....
        /*00a0*/ 	.word	0xffffffff


	//----- nvinfo : EIATTR_COOP_GROUP_INSTR_OFFSETS
	.align		4
.L_578:
        /*00a4*/ 	.byte	0x04, 0x28
        /*00a6*/ 	.short	(.L_580 - .L_579)


	//   ....[0]....
.L_579:
        /*00a8*/ 	.word	0x000000a0


	//   ....[1]....
        /*00ac*/ 	.word	0x00006000


	//   ....[2]....
        /*00b0*/ 	.word	0x00006040


	//   ....[3]....
        /*00b4*/ 	.word	0x00006430


	//   ....[4]....
        /*00b8*/ 	.word	0x00006440


	//   ....[5]....
        /*00bc*/ 	.word	0x000065d0


	//   ....[6]....
        /*00c0*/ 	.word	0x00006620


	//   ....[7]....
        /*00c4*/ 	.word	0x000069d0


	//   ....[8]....
        /*00c8*/ 	.word	0x000069e0


	//----- nvinfo : EIATTR_EXIT_INSTR_OFFSETS
	.align		4
.L_580:
        /*00cc*/ 	.byte	0x04, 0x1c
        /*00ce*/ 	.short	(.L_582 - .L_581)


	//   ....[0]....
.L_581:
        /*00d0*/ 	.word	0x00000310


	//   ....[1]....
        /*00d4*/ 	.word	0x00005cc0


	//   ....[2]....
        /*00d8*/ 	.word	0x000069f0


	//   ....[3]....
        /*00dc*/ 	.word	0x00006a90


	//----- nvinfo : EIATTR_CTAIDZ_USED
	.align		4
.L_582:
        /*00e0*/ 	.byte	0x01, 0x04
	.zero		2


	//----- nvinfo : EIATTR_MAX_THREADS
	.align		4
        /*00e4*/ 	.byte	0x04, 0x05
        /*00e6*/ 	.short	(.L_584 - .L_583)
.L_583:
        /*00e8*/ 	.word	0x00000100
        /*00ec*/ 	.word	0x00000001
        /*00f0*/ 	.word	0x00000001


	//----- nvinfo : EIATTR_CRS_STACK_SIZE
	.align		4
.L_584:
        /*00f4*/ 	.byte	0x04, 0x1e
        /*00f6*/ 	.short	(.L_586 - .L_585)
.L_585:
        /*00f8*/ 	.word	0x00000000
.L_586:


//--------------------- .nv.info._ZN7cutlass13device_kernelIN5flash19enable_sm80_to_sm89INS1_16FlashAttnBwdSm80INS1_25CollectiveMainloopBwdSm80ILi1ELi1EN4cute5tupleIJNS5_1CILi64EEES8_NS7_ILi192EEEEEENS_6half_tEfNS_4arch4Sm80ELb1ELb0ELb0ELb0ELb0ELb0ELb0ELb0ELi2ELi2ELi2ELi2ELb1EEENS1_21CollectiveEpilogueBwdISA_SB_SD_Li256ELb0ELb0ELi4EEENS1_25SingleTileBwdLPTSchedulerILb0ELi64ELb0EEEEEEEEEvNT_6ParamsE --------------------------
	.section	.nv.info._ZN7cutlass13device_kernelIN5flash19enable_sm80_to_sm89INS1_16FlashAttnBwdSm80INS1_25CollectiveMainloopBwdSm80ILi1ELi1EN4cute5tupleIJNS5_1CILi64EEES8_NS7_ILi192EEEEEENS_6half_tEfNS_4arch4Sm80ELb1ELb0ELb0ELb0ELb0ELb0ELb0ELb0ELi2ELi2ELi2ELi2ELb1EEENS1_21CollectiveEpilogueBwdISA_SB_SD_Li256ELb0ELb0ELi4EEENS1_25SingleTileBwdLPTSchedulerILb0ELi64ELb0EEEEEEEEEvNT_6ParamsE,"",@"SHT_CUDA_INFO"
	.sectionflags	@""
	.align	4


	//----- nvinfo : EIATTR_CUDA_API_VERSION
	.align		4
        /*0000*/ 	.byte	0x04, 0x37
        /*0002*/ 	.short	(.L_588 - .L_587)
.L_587:
        /*0004*/ 	.word	0x00000082


	//----- nvinfo : EIATTR_SW2861232_WAR
	.align		4
.L_588:
        /*0008*/ 	.byte	0x01, 0x35
	.zero		2


	//----- nvinfo : EIATTR_PARAM_CBANK
	.align		4
        /*000c*/ 	.byte	0x04, 0x0a
        /*000e*/ 	.short	(.L_590 - .L_589)
	.align		4
.L_589:
        /*0010*/ 	.word	index@(.nv.constant0._ZN7cutlass13device_kernelIN5flash19enable_sm80_to_sm89INS1_16FlashAttnBwdSm80INS1_25CollectiveMainloopBwdSm80ILi1ELi1EN4cute5tupleIJNS5_1CILi64EEES8_NS7_ILi192EEEEEENS_6half_tEfNS_4arch4Sm80ELb1ELb0ELb0ELb0ELb0ELb0ELb0ELb0ELi2ELi2ELi2ELi2ELb1EEENS1_21CollectiveEpilogueBwdISA_SB_SD_Li256ELb0ELb0ELi4EEENS1_25SingleTileBwdLPTSchedulerILb0ELi64ELb0EEEEEEEEEvNT_6ParamsE)
        /*0014*/ 	.short	0x0160
        /*0016*/ 	.short	0x0288


	//----- nvinfo : EIATTR_CBANK_PARAM_SIZE
	.align		4
.L_590:
        /*0018*/ 	.byte	0x03, 0x19
        /*001a*/ 	.short	0x0288


	//----- nvinfo : EIATTR_KPARAM_INFO
	.align		4
        /*001c*/ 	.byte	0x04, 0x17
        /*001e*/ 	.short	(.L_592 - .L_591)
.L_591:
        /*0020*/ 	.word	0x00000000
        /*0024*/ 	.short	0x0000
        /*0026*/ 	.short	0x0000
        /*0028*/ 	.byte	0x00, 0xf0, 0x21, 0x0a


	//----- nvinfo : EIATTR_MAXREG_COUNT
	.align		4
.L_592:
        /*002c*/ 	.byte	0x03, 0x1b
        /*002e*/ 	.short	0x00ff


	//----- nvinfo : EIATTR_NUM_BARRIERS
	.align		4
        /*0030*/ 	.byte	0x02, 0x4c
        /*0032*/ 	.byte	0x02
	.zero		1


	//----- nvinfo : EIATTR_ANNOTATIONS
	.align		4
        /*0034*/ 	.byte	0x04, 0x55
        /*0036*/ 	.short	(.L_594 - .L_593)


	//   ....[0]....
.L_593:
        /*0038*/ 	.word	0x00000001
        /*003c*/ 	.byte	0xf0, 0x1d, 0x00, 0x00, 0x01, 0x00, 0x00, 0x00, 0x80, 0x4b, 0x00, 0x00


	//----- nvinfo : EIATTR_MERCURY_ISA_VERSION
	.align		4
.L_594:
        /*0048*/ 	.byte	0x03, 0x5f
        /*004a*/ 	.short	0x0000


	//----- nvinfo : EIATTR_COOP_GROUP_MASK_REGIDS
	.align		4
        /*004c*/ 	.byte	0x04, 0x29
        /*004e*/ 	.short	(.L_596 - .L_595)


	//   ....[0]....
.L_595:
        /*0050*/ 	.word	0xffffffff


	//----- nvinfo : EIATTR_COOP_GROUP_INSTR_OFFSETS
	.align		4
.L_596:
        /*0054*/ 	.byte	0x04, 0x28
        /*0056*/ 	.short	(.L_598 - .L_597)


	//   ....[0]....
.L_597:
        /*0058*/ 	.word	0x00000050


	//----- nvinfo : EIATTR_EXIT_INSTR_OFFSETS
	.align		4
.L_598:
        /*005c*/ 	.byte	0x04, 0x1c
        /*005e*/ 	.short	(.L_600 - .L_599)


	//   ....[0]....
.L_599:
        /*0060*/ 	.word	0x00000540


	//   ....[1]....
        /*0064*/ 	.word	0x00006360


	//   ....[2]....
        /*0068*/ 	.word	0x00006460


	//   ....[3]....
        /*006c*/ 	.word	0x00006480


	//   ....[4]....
        /*0070*/ 	.word	0x00006a60


	//   ....[5]....
        /*0074*/ 	.word	0x00006b50


	//   ....[6]....
        /*0078*/ 	.word	0x00006b70


	//----- nvinfo : EIATTR_MAX_THREADS
	.align		4
.L_600:
        /*007c*/ 	.byte	0x04, 0x05
        /*007e*/ 	.short	(.L_602 - .L_601)
.L_601:
        /*0080*/ 	.word	0x00000100
        /*0084*/ 	.word	0x00000001
        /*0088*/ 	.word	0x00000001


	//----- nvinfo : EIATTR_CRS_STACK_SIZE
	.align		4
.L_602:
        /*008c*/ 	.byte	0x04, 0x1e
        /*008e*/ 	.short	(.L_604 - .L_603)
.L_603:
        /*0090*/ 	.word	0x00000000
.L_604:


//--------------------- .nv.info._ZN7cutlass13device_kernelIN5flash19enable_sm80_to_sm89INS1_16FlashAttnBwdSm80INS1_25CollectiveMainloopBwdSm80ILi1ELi1EN4cute5tupleIJNS5_1CILi64EEES8_NS7_ILi192EEEEEENS_6half_tEfNS_4arch4Sm80ELb1ELb0ELb0ELb0ELb1ELb0ELb0ELb0ELi2ELi2ELi2ELi2ELb1EEENS1_21CollectiveEpilogueBwdISA_SB_SD_Li256ELb0ELb0ELi4EEENS1_25SingleTileBwdLPTSchedulerILb0ELi64ELb1EEEEEEEEEvNT_6ParamsE --------------------------
	.section	.nv.info._ZN7cutlass13device_kernelIN5flash19enable_sm80_to_sm89INS1_16FlashAttnBwdSm80INS1_25CollectiveMainloopBwdSm80ILi1ELi1EN4cute5tupleIJNS5_1CILi64EEES8_NS7_ILi192EEEEEENS_6half_tEfNS_4arch4Sm80ELb1ELb0ELb0ELb0ELb1ELb0ELb0ELb0ELi2ELi2ELi2ELi2ELb1EEENS1_21CollectiveEpilogueBwdISA_SB_SD_Li256ELb0ELb0ELi4EEENS1_25SingleTileBwdLPTSchedulerILb0ELi64ELb1EEEEEEEEEvNT_6ParamsE,"",@"SHT_CUDA_INFO"
	.sectionflags	@""
	.align	4


	//----- nvinfo : EIATTR_CUDA_API_VERSION
	.align		4
        /*0000*/ 	.byte	0x04, 0x37
        /*0002*/ 	.short	(.L_606 - .L_605)
.L_605:
        /*0004*/ 	.word	0x00000082


	//----- nvinfo : EIATTR_SW2861232_WAR
	.align		4
.L_606:
        /*0008*/ 	.byte	0x01, 0x35
	.zero		2


	//----- nvinfo : EIATTR_PARAM_CBANK
	.align		4
        /*000c*/ 	.byte	0x04, 0x0a
        /*000e*/ 	.short	(.L_608 - .L_607)
	.align		4
.L_607:
        /*0010*/ 	.word	index@(.nv.constant0._ZN7cutlass13device_kernelIN5flash19enable_sm80_to_sm89INS1_16FlashAttnBwdSm80INS1_25CollectiveMainloopBwdSm80ILi1ELi1EN4cute5tupleIJNS5_1CILi64EEES8_NS7_ILi192EEEEEENS_6half_tEfNS_4arch4Sm80ELb1ELb0ELb0ELb0ELb1ELb0ELb0ELb0ELi2ELi2ELi2ELi2ELb1EEENS1_21CollectiveEpilogueBwdISA_SB_SD_Li256ELb0ELb0ELi4EEENS1_25SingleTileBwdLPTSchedulerILb0ELi64ELb1EEEEEEEEEvNT_6ParamsE)
        /*0014*/ 	.short	0x0160
        /*0016*/ 	.short	0x0288


	//----- nvinfo : EIATTR_CBANK_PARAM_SIZE
	.align		4
.L_608:
        /*0018*/ 	.byte	0x03, 0x19
        /*001a*/ 	.short	0x0288


	//----- nvinfo : EIATTR_KPARAM_INFO
	.align		4
        /*001c*/ 	.byte	0x04, 0x17
        /*001e*/ 	.short	(.L_610 - .L_609)
.L_609:
        /*0020*/ 	.word	0x00000000
        /*0024*/ 	.short	0x0000
        /*0026*/ 	.short	0x0000
        /*0028*/ 	.byte	0x00, 0xf0, 0x21, 0x0a


	//----- nvinfo : EIATTR_MAXREG_COUNT
	.align		4
.L_610:
        /*002c*/ 	.byte	0x03, 0x1b
        /*002e*/ 	.short	0x00ff


	//----- nvinfo : EIATTR_NUM_BARRIERS
	.align		4
        /*0030*/ 	.byte	0x02, 0x4c
        /*0032*/ 	.byte	0x02
	.zero		1


	//----- nvinfo : EIATTR_ANNOTATIONS
	.align		4
        /*0034*/ 	.byte	0x04, 0x55
        /*0036*/ 	.short	(.L_612 - .L_611)


	//   ....[0]....
.L_611:
        /*0038*/ 	.word	0x00000001
        /*003c*/ 	.byte	0x50, 0x1e, 0x00, 0x00, 0x01, 0x00, 0x00, 0x00, 0xe0, 0x4b, 0x00, 0x00


	//----- nvinfo : EIATTR_MERCURY_ISA_VERSION
	.align		4
.L_612:
        /*0048*/ 	.byte	0x03, 0x5f
        /*004a*/ 	.short	0x0000


	//----- nvinfo : EIATTR_COOP_GROUP_MASK_REGIDS
	.align		4
        /*004c*/ 	.byte	0x04, 0x29
        /*004e*/ 	.short	(.L_614 - .L_613)


	//   ....[0]....
.L_613:
        /*0050*/ 	.word	0xffffffff


	//----- nvinfo : EIATTR_COOP_GROUP_INSTR_OFFSETS
	.align		4
.L_614:
        /*0054*/ 	.byte	0x04, 0x28
        /*0056*/ 	.short	(.L_616 - .L_615)


	//   ....[0]....
.L_615:
        /*0058*/ 	.word	0x00000050


	//----- nvinfo : EIATTR_EXIT_INSTR_OFFSETS
	.align		4
.L_616:
        /*005c*/ 	.byte	0x04, 0x1c
        /*005e*/ 	.short	(.L_618 - .L_617)


	//   ....[0]....
.L_617:
        /*0060*/ 	.word	0x000005a0


	//   ....[1]....
        /*0064*/ 	.word	0x000063c0


	//   ....[2]....
        /*0068*/ 	.word	0x000064c0


	//   ....[3]....
        /*006c*/ 	.word	0x000064e0


	//   ....[4]....
        /*0070*/ 	.word	0x00006ac0


	//   ....[5]....
        /*0074*/ 	.word	0x00006bb0


	//   ....[6]....
        /*0078*/ 	.word	0x00006bd0


	//----- nvinfo : EIATTR_MAX_THREADS
	.align		4
.L_618:
        /*007c*/ 	.byte	0x04, 0x05
        /*007e*/ 	.short	(.L_620 - .L_619)
.L_619:
        /*0080*/ 	.word	0x00000100
        /*0084*/ 	.word	0x00000001
        /*0088*/ 	.word	0x00000001


	//----- nvinfo : EIATTR_CRS_STACK_SIZE
	.align		4
.L_620:
        /*008c*/ 	.byte	0x04, 0x1e
        /*008e*/ 	.short	(.L_622 - .L_621)
.L_621:
        /*0090*/ 	.word	0x00000000
.L_622:


//--------------------- .nv.info._ZN7cutlass13device_kernelIN5flash19enable_sm80_to_sm89INS1_16FlashAttnBwdSm80INS1_25CollectiveMainloopBwdSm80ILi1ELi1EN4cute5tupleIJNS5_1CILi64EEES8_NS7_ILi192EEEEEENS_6half_tEfNS_4arch4Sm80ELb1ELb0ELb0ELb0ELb0ELb0ELb0ELb0ELi2ELi2ELi2ELi2ELb1EEENS1_24CollectiveEpilogueBwdGQAISA_fSD_Li256ELb0ELb0EEENS1_25SingleTileBwdLPTSchedulerILb0ELi64ELb0EEEEEEEEEvNT_6ParamsE --------------------------
	.section	.nv.info._ZN7cutlass13device_kernelIN5flash19enable_sm80_to_sm89INS1_16FlashAttnBwdSm80INS1_25CollectiveMainloopBwdSm80ILi1ELi1EN4cute5tupleIJNS5_1CILi64EEES8_NS7_ILi192EEEEEENS_6half_tEfNS_4arch4Sm80ELb1ELb0ELb0ELb0ELb0ELb0ELb0ELb0ELi2ELi2ELi2ELi2ELb1EEENS1_24CollectiveEpilogueBwdGQAISA_fSD_Li256ELb0ELb0EEENS1_25SingleTileBwdLPTSchedulerILb0ELi64ELb0EEEEEEEEEvNT_6ParamsE,"",@"SHT_CUDA_INFO"
	.sectionflags	@""
	.align	4


	//----- nvinfo : EIATTR_CUDA_API_VERSION
	.align		4
        /*0000*/ 	.byte	0x04, 0x37
        /*0002*/ 	.short	(.L_624 - .L_623)
.L_623:
        /*0004*/ 	.word	0x00000082


	//----- nvinfo : EIATTR_SW2861232_WAR
	.align		4
.L_624:
        /*0008*/ 	.byte	0x01, 0x35
	.zero		2


	//----- nvinfo : EIATTR_PARAM_CBANK
	.align		4
        /*000c*/ 	.byte	0x04, 0x0a
        /*000e*/ 	.short	(.L_626 - .L_625)
	.align		4
.L_625:
        /*0010*/ 	.word	index@(.nv.constant0._ZN7cutlass13device_kernelIN5flash19enable_sm80_to_sm89INS1_16FlashAttnBwdSm80INS1_25CollectiveMainloopBwdSm80ILi1ELi1EN4cute5tupleIJNS5_1CILi64EEES8_NS7_ILi192EEEEEENS_6half_tEfNS_4arch4Sm80ELb1ELb0ELb0ELb0ELb0ELb0ELb0ELb0ELi2ELi2ELi2ELi2ELb1EEENS1_24CollectiveEpilogueBwdGQAISA_fSD_Li256ELb0ELb0EEENS1_25SingleTileBwdLPTSchedulerILb0ELi64ELb0EEEEEEEEEvNT_6ParamsE)
        /*0014*/ 	.short	0x0160
        /*0016*/ 	.short	0x0290


	//----- nvinfo : EIATTR_CBANK_PARAM_SIZE
	.align		4
.L_626:
        /*0018*/ 	.byte	0x03, 0x19
        /*001a*/ 	.short	0x0290


	//----- nvinfo : EIATTR_KPARAM_INFO
	.align		4
        /*001c*/ 	.byte	0x04, 0x17
        /*001e*/ 	.short	(.L_628 - .L_627)
.L_627:
        /*0020*/ 	.word	0x00000000
        /*0024*/ 	.short	0x0000
        /*0026*/ 	.short	0x0000
        /*0028*/ 	.byte	0x00, 0xf0, 0x41, 0x0a


	//----- nvinfo : EIATTR_MAXREG_COUNT
	.align		4
.L_628:
        /*002c*/ 	.byte	0x03, 0x1b
        /*002e*/ 	.short	0x00ff


	//----- nvinfo : EIATTR_NUM_BARRIERS
	.align		4
        /*0030*/ 	.byte	0x02, 0x4c
        /*0032*/ 	.byte	0x02
	.zero		1


	//----- nvinfo : EIATTR_ANNOTATIONS
	.align		4
        /*0034*/ 	.byte	0x04, 0x55
        /*0036*/ 	.short	(.L_630 - .L_629)


	//   ....[0]....
.L_629:
        /*0038*/ 	.word	0x00000001
        /*003c*/ 	.byte	0x40, 0x1d, 0x00, 0x00, 0x01, 0x00, 0x00, 0x00, 0xd0, 0x4a, 0x00, 0x00


	//----- nvinfo : EIATTR_MERCURY_ISA_VERSION
	.align		4
.L_630:
        /*0048*/ 	.byte	0x03, 0x5f
        /*004a*/ 	.short	0x0000


	//----- nvinfo : EIATTR_COOP_GROUP_MASK_REGIDS
	.align		4
        /*004c*/ 	.byte	0x04, 0x29
        /*004e*/ 	.short	(.L_632 - .L_631)


	//   ....[0]....
.L_631:
        /*0050*/ 	.word	0xffffffff


	//----- nvinfo : EIATTR_COOP_GROUP_INSTR_OFFSETS
	.align		4
.L_632:
        /*0054*/ 	.byte	0x04, 0x28
        /*0056*/ 	.short	(.L_634 - .L_633)


	//   ....[0]....
.L_633:
        /*0058*/ 	.word	0x00000050


	//----- nvinfo : EIATTR_EXIT_INSTR_OFFSETS
	.align		4
.L_634:
        /*005c*/ 	.byte	0x04, 0x1c
        /*005e*/ 	.short	(.L_636 - .L_635)


	//   ....[0]....
.L_635:
        /*0060*/ 	.word	0x00000540


	//   ....[1]....
        /*0064*/ 	.word	0x00005380


	//   ....[2]....
        /*0068*/ 	.word	0x00005c10


	//----- nvinfo : EIATTR_MAX_THREADS
	.align		4
.L_636:
        /*006c*/ 	.byte	0x04, 0x05
        /*006e*/ 	.short	(.L_638 - .L_637)
.L_637:
        /*0070*/ 	.word	0x00000100
        /*0074*/ 	.word	0x00000001
        /*0078*/ 	.word	0x00000001
.L_638:


//--------------------- .nv.info._ZN7cutlass13device_kernelIN5flash19enable_sm80_to_sm89INS1_16FlashAttnBwdSm80INS1_25CollectiveMainloopBwdSm80ILi1ELi1EN4cute5tupleIJNS5_1CILi64EEES8_NS7_ILi192EEEEEENS_6half_tEfNS_4arch4Sm80ELb1ELb0ELb0ELb0ELb1ELb0ELb0ELb0ELi2ELi2ELi2ELi2ELb1EEENS1_24CollectiveEpilogueBwdGQAISA_fSD_Li256ELb0ELb1EEENS1_25SingleTileBwdLPTSchedulerILb0ELi64ELb1EEEEEEEEEvNT_6ParamsE --------------------------
	.section	.nv.info._ZN7cutlass13device_kernelIN5flash19enable_sm80_to_sm89INS1_16FlashAttnBwdSm80INS1_25CollectiveMainloopBwdSm80ILi1ELi1EN4cute5tupleIJNS5_1CILi64EEES8_NS7_ILi192EEEEEENS_6half_tEfNS_4arch4Sm80ELb1ELb0ELb0ELb0ELb1ELb0ELb0ELb0ELi2ELi2ELi2ELi2ELb1EEENS1_24CollectiveEpilogueBwdGQAISA_fSD_Li256ELb0ELb1EEENS1_25SingleTileBwdLPTSchedulerILb0ELi64ELb1EEEEEEEEEvNT_6ParamsE,"",@"SHT_CUDA_INFO"
	.sectionflags	@""
	.align	4


	//----- nvinfo : EIATTR_CUDA_API_VERSION
	.align		4
        /*0000*/ 	.byte	0x04, 0x37
        /*0002*/ 	.short	(.L_640 - .L_639)
.L_639:
        /*0004*/ 	.word	0x00000082


	//----- nvinfo : EIATTR_SW2861232_WAR
	.align		4
.L_640:
        /*0008*/ 	.byte	0x01, 0x35
	.zero		2


	//----- nvinfo : EIATTR_PARAM_CBANK
	.align		4
        /*000c*/ 	.byte	0x04, 0x0a
        /*000e*/ 	.short	(.L_642 - .L_641)
	.align		4
.L_641:
        /*0010*/ 	.word	index@(.nv.constant0._ZN7cutlass13device_kernelIN5flash19enable_sm80_to_sm89INS1_16FlashAttnBwdSm80INS1_25CollectiveMainloopBwdSm80ILi1ELi1EN4cute5tupleIJNS5_1CILi64EEES8_NS7_ILi192EEEEEENS_6half_tEfNS_4arch4Sm80ELb1ELb0ELb0ELb0ELb1ELb0ELb0ELb0ELi2ELi2ELi2ELi2ELb1EEENS1_24CollectiveEpilogueBwdGQAISA_fSD_Li256ELb0ELb1EEENS1_25SingleTileBwdLPTSchedulerILb0ELi64ELb1EEEEEEEEEvNT_6ParamsE)
        /*0014*/ 	.short	0x0160
        /*0016*/ 	.short	0x0290


	//----- nvinfo : EIATTR_CBANK_PARAM_SIZE
	.align		4
.L_642:
        /*0018*/ 	.byte	0x03, 0x19
        /*001a*/ 	.short	0x0290


	//----- nvinfo : EIATTR_KPARAM_INFO
	.align		4
        /*001c*/ 	.byte	0x04, 0x17
        /*001e*/ 	.short	(.L_644 - .L_643)
.L_643:
        /*0020*/ 	.word	0x00000000
        /*0024*/ 	.short	0x0000
        /*0026*/ 	.short	0x0000
        /*0028*/ 	.byte	0x00, 0xf0, 0x41, 0x0a


	//----- nvinfo : EIATTR_MAXREG_COUNT
	.align		4
.L_644:
        /*002c*/ 	.byte	0x03, 0x1b
        /*002e*/ 	.short	0x00ff


	//----- nvinfo : EIATTR_NUM_BARRIERS
	.align		4
        /*0030*/ 	.byte	0x02, 0x4c
        /*0032*/ 	.byte	0x02
	.zero		1


	//----- nvinfo : EIATTR_ANNOTATIONS
	.align		4
        /*0034*/ 	.byte	0x04, 0x55
        /*0036*/ 	.short	(.L_646 - .L_645)


	//   ....[0]....
.L_645:
        /*0038*/ 	.word	0x00000001
        /*003c*/ 	.byte	0xa0, 0x1d, 0x00, 0x00, 0x01, 0x00, 0x00, 0x00, 0x30, 0x4b, 0x00, 0x00


	//----- nvinfo : EIATTR_MERCURY_ISA_VERSION
	.align		4
.L_646:
        /*0048*/ 	.byte	0x03, 0x5f
        /*004a*/ 	.short	0x0000


	//----- nvinfo : EIATTR_COOP_GROUP_MASK_REGIDS
	.align		4
        /*004c*/ 	.byte	0x04, 0x29
        /*004e*/ 	.short	(.L_648 - .L_647)


	//   ....[0]....
.L_647:
        /*0050*/ 	.word	0xffffffff


	//   ....[1]....
        /*0054*/ 	.word	0xffffffff


	//   ....[2]....
        /*0058*/ 	.word	0xffffffff


	//   ....[3]....
        /*005c*/ 	.word	0xffffffff


	//   ....[4]....
        /*0060*/ 	.word	0xffffffff


	//   ....[5]....
        /*0064*/ 	.word	0xffffffff


	//   ....[6]....
        /*0068*/ 	.word	0xffffffff


	//   ....[7]....
        /*006c*/ 	.word	0xffffffff


	//   ....[8]....
        /*0070*/ 	.word	0xffffffff


	//----- nvinfo : EIATTR_COOP_GROUP_INSTR_OFFSETS
	.align		4
.L_648:
        /*0074*/ 	.byte	0x04, 0x28
        /*0076*/ 	.short	(.L_650 - .L_649)


	//   ....[0]....
.L_649:
        /*0078*/ 	.word	0x00000050


	//   ....[1]....
        /*007c*/ 	.word	0x00005660


	//   ....[2]....
        /*0080*/ 	.word	0x00005690


	//   ....[3]....
        /*0084*/ 	.word	0x00005ac0


	//   ....[4]....
        /*0088*/ 	.word	0x00005ad0


	//   ....[5]....
        /*008c*/ 	.word	0x00005c90


	//   ....[6]....
        /*0090*/ 	.word	0x00005da0


	//   ....[7]....
        /*0094*/ 	.word	0x000060d0


	//   ....[8]....
        /*0098*/ 	.word	0x000060e0


	//----- nvinfo : EIATTR_EXIT_INSTR_OFFSETS
	.align		4
.L_650:
        /*009c*/ 	.byte	0x04, 0x1c
        /*009e*/ 	.short	(.L_652 - .L_651)


	//   ....[0]....
.L_651:
        /*00a0*/ 	.word	0x000005a0


	//   ....[1]....
        /*00a4*/ 	.word	0x000053e0


	//   ....[2]....
        /*00a8*/ 	.word	0x000060f0


	//   ....[3]....
        /*00ac*/ 	.word	0x00006190


	//----- nvinfo : EIATTR_MAX_THREADS
	.align		4
.L_652:
        /*00b0*/ 	.byte	0x04, 0x05
        /*00b2*/ 	.short	(.L_654 - .L_653)
.L_653:
        /*00b4*/ 	.word	0x00000100
        /*00b8*/ 	.word	0x00000001
        /*00bc*/ 	.word	0x00000001


	//----- nvinfo : EIATTR_CRS_STACK_SIZE
	.align		4
.L_654:
        /*00c0*/ 	.byte	0x04, 0x1e
        /*00c2*/ 	.short	(.L_656 - .L_655)
.L_655:
        /*00c4*/ 	.word	0x00000000
.L_656:


//--------------------- .nv.info._ZN7cutlass13device_kernelIN5flash19enable_sm80_to_sm89INS1_16FlashAttnBwdSm80INS1_25CollectiveMainloopBwdSm80ILi1ELi1EN4cute5tupleIJNS5_1CILi64EEES8_NS7_ILi192EEEEEENS_6half_tEfNS_4arch4Sm80ELb1ELb0ELb0ELb1ELb0ELb0ELb0ELb0ELi2ELi2ELi2ELi2ELb1EEENS1_21CollectiveEpilogueBwdISA_SB_SD_Li256ELb1ELb0ELi4EEENS1_25SingleTileBwdLPTSchedulerILb1ELi64ELb0EEEEEEEEEvNT_6ParamsE --------------------------
	.section	.nv.info._ZN7cutlass13device_kernelIN5flash19enable_sm80_to_sm89INS1_16FlashAttnBwdSm80INS1_25CollectiveMainloopBwdSm80ILi1ELi1EN4cute5tupleIJNS5_1CILi64EEES8_NS7_ILi192EEEEEENS_6half_tEfNS_4arch4Sm80ELb1ELb0ELb0ELb1ELb0ELb0ELb0ELb0ELi2ELi2ELi2ELi2ELb1EEENS1_21CollectiveEpilogueBwdISA_SB_SD_Li256ELb1ELb0ELi4EEENS1_25SingleTileBwdLPTSchedulerILb1ELi64ELb0EEEEEEEEEvNT_6ParamsE,"",@"SHT_CUDA_INFO"
	.sectionflags	@""
	.align	4


	//----- nvinfo : EIATTR_CUDA_API_VERSION
	.align		4
        /*0000*/ 	.byte	0x04, 0x37
        /*0002*/ 	.short	(.L_658 - .L_657)
.L_657:
        /*0004*/ 	.word	0x00000082


	//----- nvinfo : EIATTR_SW2861232_WAR
	.align		4
.L_658:
        /*0008*/ 	.byte	0x01, 0x35
	.zero		2


	//----- nvinfo : EIATTR_PARAM_CBANK
	.align		4
        /*000c*/ 	.byte	0x04, 0x0a
        /*000e*/ 	.short	(.L_660 - .L_659)
	.align		4
.L_659:
        /*0010*/ 	.word	index@(.nv.constant0._ZN7cutlass13device_kernelIN5flash19enable_sm80_to_sm89INS1_16FlashAttnBwdSm80INS1_25CollectiveMainloopBwdSm80ILi1ELi1EN4cute5tupleIJNS5_1CILi64EEES8_NS7_ILi192EEEEEENS_6half_tEfNS_4arch4Sm80ELb1ELb0ELb0ELb1ELb0ELb0ELb0ELb0ELi2ELi2ELi2ELi2ELb1EEENS1_21CollectiveEpilogueBwdISA_SB_SD_Li256ELb1ELb0ELi4EEENS1_25SingleTileBwdLPTSchedulerILb1ELi64ELb0EEEEEEEEEvNT_6ParamsE)
        /*0014*/ 	.short	0x0160
        /*0016*/ 	.short	0x0288


	//----- nvinfo : EIATTR_CBANK_PARAM_SIZE
	.align		4
.L_660:
        /*0018*/ 	.byte	0x03, 0x19
        /*001a*/ 	.short	0x0288


	//----- nvinfo : EIATTR_KPARAM_INFO
	.align		4
        /*001c*/ 	.byte	0x04, 0x17
        /*001e*/ 	.short	(.L_662 - .L_661)
.L_661:
        /*0020*/ 	.word	0x00000000
        /*0024*/ 	.short	0x0000
        /*0026*/ 	.short	0x0000
        /*0028*/ 	.byte	0x00, 0xf0, 0x21, 0x0a


	//----- nvinfo : EIATTR_MAXREG_COUNT
	.align		4
.L_662:
        /*002c*/ 	.byte	0x03, 0x1b
        /*002e*/ 	.short	0x00ff


	//----- nvinfo : EIATTR_NUM_BARRIERS
	.align		4
        /*0030*/ 	.byte	0x02, 0x4c
        /*0032*/ 	.byte	0x02
	.zero		1


	//----- nvinfo : EIATTR_MERCURY_ISA_VERSION
	.align		4
        /*0034*/ 	.byte	0x03, 0x5f
        /*0036*/ 	.short	0x0000


	//----- nvinfo : EIATTR_COOP_GROUP_MASK_REGIDS
	.align		4
        /*0038*/ 	.byte	0x04, 0x29
        /*003a*/ 	.short	(.L_664 - .L_663)


	//   ....[0]....
.L_663:
        /*003c*/ 	.word	0xffffffff


	//----- nvinfo : EIATTR_COOP_GROUP_INSTR_OFFSETS
	.align		4
.L_664:
        /*0040*/ 	.byte	0x04, 0x28
        /*0042*/ 	.short	(.L_666 - .L_665)


	//   ....[0]....
.L_665:
        /*0044*/ 	.word	0x00000050


	//----- nvinfo : EIATTR_EXIT_INSTR_OFFSETS
	.align		4
.L_666:
        /*0048*/ 	.byte	0x04, 0x1c
        /*004a*/ 	.short	(.L_668 - .L_667)


	//   ....[0]....
.L_667:
        /*004c*/ 	.word	0x000009c0


	//   ....[1]....
        /*0050*/ 	.word	0x00006e50


	//   ....[2]....
        /*0054*/ 	.word	0x00006f50


	//   ....[3]....
        /*0058*/ 	.word	0x00006f70


	//   ....[4]....
        /*005c*/ 	.word	0x00007760


	//   ....[5]....
        /*0060*/ 	.word	0x00007850


	//   ....[6]....
        /*0064*/ 	.word	0x00007870


	//----- nvinfo : EIATTR_MAX_THREADS
	.align		4
.L_668:
        /*0068*/ 	.byte	0x04, 0x05
        /*006a*/ 	.short	(.L_670 - .L_669)
.L_669:
        /*006c*/ 	.word	0x00000100
        /*0070*/ 	.word	0x00000001
        /*0074*/ 	.word	0x00000001


	//----- nvinfo : EIATTR_CRS_STACK_SIZE
	.align		4
.L_670:
        /*0078*/ 	.byte	0x04, 0x1e
        /*007a*/ 	.short	(.L_672 - .L_671)
.L_671:
        /*007c*/ 	.word	0x00000000
.L_672:


//--------------------- .nv.info._ZN7cutlass13device_kernelIN5flash19enable_sm80_to_sm89INS1_16FlashAttnBwdSm80INS1_25CollectiveMainloopBwdSm80ILi1ELi1EN4cute5tupleIJNS5_1CILi64EEES8_NS7_ILi192EEEEEENS_6half_tEfNS_4arch4Sm80ELb1ELb0ELb0ELb1ELb1ELb0ELb0ELb0ELi2ELi2ELi2ELi2ELb1EEENS1_21CollectiveEpilogueBwdISA_SB_SD_Li256ELb1ELb0ELi4EEENS1_25SingleTileBwdLPTSchedulerILb1ELi64ELb1EEEEEEEEEvNT_6ParamsE --------------------------
	.section	.nv.info._ZN7cutlass13device_kernelIN5flash19enable_sm80_to_sm89INS1_16FlashAttnBwdSm80INS1_25CollectiveMainloopBwdSm80ILi1ELi1EN4cute5tupleIJNS5_1CILi64EEES8_NS7_ILi192EEEEEENS_6half_tEfNS_4arch4Sm80ELb1ELb0ELb0ELb1ELb1ELb0ELb0ELb0ELi2ELi2ELi2ELi2ELb1EEENS1_21CollectiveEpilogueBwdISA_SB_SD_Li256ELb1ELb0ELi4EEENS1_25SingleTileBwdLPTSchedulerILb1ELi64ELb1EEEEEEEEEvNT_6ParamsE,"",@"SHT_CUDA_INFO"
	.sectionflags	@""
	.align	4


	//----- nvinfo : EIATTR_CUDA_API_VERSION
	.align		4
        /*0000*/ 	.byte	0x04, 0x37
        /*0002*/ 	.short	(.L_674 - .L_673)
.L_673:
        /*0004*/ 	.word	0x00000082


	//----- nvinfo : EIATTR_SW2861232_WAR
	.align		4
.L_674:
        /*0008*/ 	.byte	0x01, 0x35
	.zero		2


	//----- nvinfo : EIATTR_PARAM_CBANK
	.align		4
        /*000c*/ 	.byte	0x04, 0x0a
        /*000e*/ 	.short	(.L_676 - .L_675)
	.align		4
.L_675:
        /*0010*/ 	.word	index@(.nv.constant0._ZN7cutlass13device_kernelIN5flash19enable_sm80_to_sm89INS1_16FlashAttnBwdSm80INS1_25CollectiveMainloopBwdSm80ILi1ELi1EN4cute5tupleIJNS5_1CILi64EEES8_NS7_ILi192EEEEEENS_6half_tEfNS_4arch4Sm80ELb1ELb0ELb0ELb1ELb1ELb0ELb0ELb0ELi2ELi2ELi2ELi2ELb1EEENS1_21CollectiveEpilogueBwdISA_SB_SD_Li256ELb1ELb0ELi4EEENS1_25SingleTileBwdLPTSchedulerILb1ELi64ELb1EEEEEEEEEvNT_6ParamsE)
        /*0014*/ 	.short	0x0160
        /*0016*/ 	.short	0x0288


	//----- nvinfo : EIATTR_CBANK_PARAM_SIZE
	.align		4
.L_676:
        /*0018*/ 	.byte	0x03, 0x19
        /*001a*/ 	.short	0x0288


	//----- nvinfo : EIATTR_KPARAM_INFO
	.align		4
        /*001c*/ 	.byte	0x04, 0x17
        /*001e*/ 	.short	(.L_678 - .L_677)
.L_677:
        /*0020*/ 	.word	0x00000000
        /*0024*/ 	.short	0x0000
        /*0026*/ 	.short	0x0000
        /*0028*/ 	.byte	0x00, 0xf0, 0x21, 0x0a


	//----- nvinfo : EIATTR_MAXREG_COUNT
	.align		4
.L_678:
        /*002c*/ 	.byte	0x03, 0x1b
        /*002e*/ 	.short	0x00ff


	//----- nvinfo : EIATTR_NUM_BARRIERS
	.align		4
        /*0030*/ 	.byte	0x02, 0x4c
        /*0032*/ 	.byte	0x02
	.zero		1


	//----- nvinfo : EIATTR_ANNOTATIONS
	.align		4
        /*0034*/ 	.byte	0x04, 0x55
        /*0036*/ 	.short	(.L_680 - .L_679)


	//   ....[0]....
.L_679:
        /*0038*/ 	.word	0x00000001
        /*003c*/ 	.byte	0xb0, 0x2e, 0x00, 0x00, 0x01, 0x00, 0x00, 0x00, 0x90, 0x53, 0x00, 0x00


	//----- nvinfo : EIATTR_MERCURY_ISA_VERSION
	.align		4
.L_680:
        /*0048*/ 	.byte	0x03, 0x5f
        /*004a*/ 	.short	0x0000


	//----- nvinfo : EIATTR_COOP_GROUP_MASK_REGIDS
	.align		4
        /*004c*/ 	.byte	0x04, 0x29
        /*004e*/ 	.short	(.L_682 - .L_681)


	//   ....[0]....
.L_681:
        /*0050*/ 	.word	0xffffffff


	//----- nvinfo : EIATTR_COOP_GROUP_INSTR_OFFSETS
	.align		4
.L_682:
        /*0054*/ 	.byte	0x04, 0x28
        /*0056*/ 	.short	(.L_684 - .L_683)


	//   ....[0]....
.L_683:
        /*0058*/ 	.word	0x00000060


	//----- nvinfo : EIATTR_EXIT_INSTR_OFFSETS
	.align		4
.L_684:
        /*005c*/ 	.byte	0x04, 0x1c
        /*005e*/ 	.short	(.L_686 - .L_685)


	//   ....[0]....
.L_685:
        /*0060*/ 	.word	0x000009f0


	//   ....[1]....
        /*0064*/ 	.word	0x00006d30


	//   ....[2]....
        /*0068*/ 	.word	0x00006e30


	//   ....[3]....
        /*006c*/ 	.word	0x00006e50


	//   ....[4]....
        /*0070*/ 	.word	0x00007600


	//   ....[5]....
        /*0074*/ 	.word	0x000076f0


	//   ....[6]....
        /*0078*/ 	.word	0x00007710


	//----- nvinfo : EIATTR_MAX_THREADS
	.align		4
.L_686:
        /*007c*/ 	.byte	0x04, 0x05
        /*007e*/ 	.short	(.L_688 - .L_687)
.L_687:
        /*0080*/ 	.word	0x00000100
        /*0084*/ 	.word	0x00000001
        /*0088*/ 	.word	0x00000001


	//----- nvinfo : EIATTR_CRS_STACK_SIZE
	.align		4
.L_688:
        /*008c*/ 	.byte	0x04, 0x1e
        /*008e*/ 	.short	(.L_690 - .L_689)
.L_689:
        /*0090*/ 	.word	0x00000000
.L_690:


//--------------------- .nv.info._ZN7cutlass13device_kernelIN5flash19enable_sm80_to_sm89INS1_16FlashAttnBwdSm80INS1_25CollectiveMainloopBwdSm80ILi1ELi1EN4cute5tupleIJNS5_1CILi64EEES8_NS7_ILi192EEEEEENS_6half_tEfNS_4arch4Sm80ELb1ELb0ELb0ELb1ELb0ELb0ELb0ELb0ELi2ELi2ELi2ELi2ELb1EEENS1_24CollectiveEpilogueBwdGQAISA_fSD_Li256ELb1ELb0EEENS1_25SingleTileBwdLPTSchedulerILb1ELi64ELb0EEEEEEEEEvNT_6ParamsE --------------------------
	.section	.nv.info._ZN7cutlass13device_kernelIN5flash19enable_sm80_to_sm89INS1_16FlashAttnBwdSm80INS1_25CollectiveMainloopBwdSm80ILi1ELi1EN4cute5tupleIJNS5_1CILi64EEES8_NS7_ILi192EEEEEENS_6half_tEfNS_4arch4Sm80ELb1ELb0ELb0ELb1ELb0ELb0ELb0ELb0ELi2ELi2ELi2ELi2ELb1EEENS1_24CollectiveEpilogueBwdGQAISA_fSD_Li256ELb1ELb0EEENS1_25SingleTileBwdLPTSchedulerILb1ELi64ELb0EEEEEEEEEvNT_6ParamsE,"",@"SHT_CUDA_INFO"
	.sectionflags	@""
	.align	4


	//----- nvinfo : EIATTR_CUDA_API_VERSION
	.align		4
        /*0000*/ 	.byte	0x04, 0x37
        /*0002*/ 	.short	(.L_692 - .L_691)
.L_691:
        /*0004*/ 	.word	0x00000082


	//----- nvinfo : EIATTR_SW2861232_WAR
	.align		4
.L_692:
        /*0008*/ 	.byte	0x01, 0x35
	.zero		2


	//----- nvinfo : EIATTR_PARAM_CBANK
	.align		4
        /*000c*/ 	.byte	0x04, 0x0a
        /*000e*/ 	.short	(.L_694 - .L_693)
	.align		4
.L_693:
        /*0010*/ 	.word	index@(.nv.constant0._ZN7cutlass13device_kernelIN5flash19enable_sm80_to_sm89INS1_16FlashAttnBwdSm80INS1_25CollectiveMainloopBwdSm80ILi1ELi1EN4cute5tupleIJNS5_1CILi64EEES8_NS7_ILi192EEEEEENS_6half_tEfNS_4arch4Sm80ELb1ELb0ELb0ELb1ELb0ELb0ELb0ELb0ELi2ELi2ELi2ELi2ELb1EEENS1_24CollectiveEpilogueBwdGQAISA_fSD_Li256ELb1ELb0EEENS1_25SingleTileBwdLPTSchedulerILb1ELi64ELb0EEEEEEEEEvNT_6ParamsE)
        /*0014*/ 	.short	0x0160
        /*0016*/ 	.short	0x0290


	//----- nvinfo : EIATTR_CBANK_PARAM_SIZE
	.align		4
.L_694:
        /*0018*/ 	.byte	0x03, 0x19
        /*001a*/ 	.short	0x0290


	//----- nvinfo : EIATTR_KPARAM_INFO
	.align		4
        /*001c*/ 	.byte	0x04, 0x17
        /*001e*/ 	.short	(.L_696 - .L_695)
.L_695:
        /*0020*/ 	.word	0x00000000
        /*0024*/ 	.short	0x0000
        /*0026*/ 	.short	0x0000
        /*0028*/ 	.byte	0x00, 0xf0, 0x41, 0x0a


	//----- nvinfo : EIATTR_MAXREG_COUNT
	.align		4
.L_696:
        /*002c*/ 	.byte	0x03, 0x1b
        /*002e*/ 	.short	0x00ff


	//----- nvinfo : EIATTR_NUM_BARRIERS
	.align		4
        /*0030*/ 	.byte	0x02, 0x4c
        /*0032*/ 	.byte	0x02
	.zero		1


	//----- nvinfo : EIATTR_ANNOTATIONS
	.align		4
        /*0034*/ 	.byte	0x04, 0x55
        /*0036*/ 	.short	(.L_698 - .L_697)


	//   ....[0]....
.L_697:
        /*0038*/ 	.word	0x00000001
        /*003c*/ 	.byte	0x20, 0x05, 0x00, 0x00, 0x01, 0x00, 0x00, 0x00, 0xd0, 0x09, 0x00, 0x00, 0x01, 0x00, 0x00, 0x00
        /*004c*/ 	.byte	0xe0, 0x09, 0x00, 0x00, 0x01, 0x00, 0x00, 0x00, 0x50, 0x5b, 0x00, 0x00


	//----- nvinfo : EIATTR_MERCURY_ISA_VERSION
	.align		4
.L_698:
        /*0058*/ 	.byte	0x03, 0x5f
        /*005a*/ 	.short	0x0000


	//----- nvinfo : EIATTR_COOP_GROUP_MASK_REGIDS
	.align		4
        /*005c*/ 	.byte	0x04, 0x29
        /*005e*/ 	.short	(.L_700 - .L_699)


	//   ....[0]....
.L_699:
        /*0060*/ 	.word	0xffffffff


	//----- nvinfo : EIATTR_COOP_GROUP_INSTR_OFFSETS
	.align		4
.L_700:
        /*0064*/ 	.byte	0x04, 0x28
        /*0066*/ 	.short	(.L_702 - .L_701)


	//   ....[0]....
.L_701:
        /*0068*/ 	.word	0x00000060


	//----- nvinfo : EIATTR_EXIT_INSTR_OFFSETS
	.align		4
.L_702:
        /*006c*/ 	.byte	0x04, 0x1c
        /*006e*/ 	.short	(.L_704 - .L_703)


	//   ....[0]....
.L_703:
        /*0070*/ 	.word	0x00000a00


	//   ....[1]....
        /*0074*/ 	.word	0x00005b40


	//   ....[2]....
        /*0078*/ 	.word	0x000064b0


	//----- nvinfo : EIATTR_MAX_THREADS
	.align		4
.L_704:
        /*007c*/ 	.byte	0x04, 0x05
        /*007e*/ 	.short	(.L_706 - .L_705)
.L_705:
        /*0080*/ 	.word	0x00000100
        /*0084*/ 	.word	0x00000001
        /*0088*/ 	.word	0x00000001
.L_706:


//--------------------- .nv.info._ZN7cutlass13device_kernelIN5flash19enable_sm80_to_sm89INS1_16FlashAttnBwdSm80INS1_25CollectiveMainloopBwdSm80ILi1ELi1EN4cute5tupleIJNS5_1CILi64EEES8_NS7_ILi192EEEEEENS_6half_tEfNS_4arch4Sm80ELb1ELb0ELb0ELb1ELb1ELb0ELb0ELb0ELi2ELi2ELi2ELi2ELb1EEENS1_24CollectiveEpilogueBwdGQAISA_fSD_Li256ELb1ELb1EEENS1_25SingleTileBwdLPTSchedulerILb1ELi64ELb1EEEEEEEEEvNT_6ParamsE --------------------------
	.section	.nv.info._ZN7cutlass13device_kernelIN5flash19enable_sm80_to_sm89INS1_16FlashAttnBwdSm80INS1_25CollectiveMainloopBwdSm80ILi1ELi1EN4cute5tupleIJNS5_1CILi64EEES8_NS7_ILi192EEEEEENS_6half_tEfNS_4arch4Sm80ELb1ELb0ELb0ELb1ELb1ELb0ELb0ELb0ELi2ELi2ELi2ELi2ELb1EEENS1_24CollectiveEpilogueBwdGQAISA_fSD_Li256ELb1ELb1EEENS1_25SingleTileBwdLPTSchedulerILb1ELi64ELb1EEEEEEEEEvNT_6ParamsE,"",@"SHT_CUDA_INFO"
	.sectionflags	@""
	.align	4


	//----- nvinfo : EIATTR_CUDA_API_VERSION
	.align		4
        /*0000*/ 	.byte	0x04, 0x37
        /*0002*/ 	.short	(.L_708 - .L_707)
.L_707:
        /*0004*/ 	.word	0x00000082


	//----- nvinfo : EIATTR_SW2861232_WAR
	.align		4
.L_708:
        /*0008*/ 	.byte	0x01, 0x35
	.zero		2


	//----- nvinfo : EIATTR_PARAM_CBANK
	.align		4
        /*000c*/ 	.byte	0x04, 0x0a
        /*000e*/ 	.short	(.L_710 - .L_709)
	.align		4
.L_709:
        /*0010*/ 	.word	index@(.nv.constant0._ZN7cutlass13device_kernelIN5flash19enable_sm80_to_sm89INS1_16FlashAttnBwdSm80INS1_25CollectiveMainloopBwdSm80ILi1ELi1EN4cute5tupleIJNS5_1CILi64EEES8_NS7_ILi192EEEEEENS_6half_tEfNS_4arch4Sm80ELb1ELb0ELb0ELb1ELb1ELb0ELb0ELb0ELi2ELi2ELi2ELi2ELb1EEENS1_24CollectiveEpilogueBwdGQAISA_fSD_Li256ELb1ELb1EEENS1_25SingleTileBwdLPTSchedulerILb1ELi64ELb1EEEEEEEEEvNT_6ParamsE)
        /*0014*/ 	.short	0x0160
        /*0016*/ 	.short	0x0290


	//----- nvinfo : EIATTR_CBANK_PARAM_SIZE
	.align		4
.L_710:
        /*0018*/ 	.byte	0x03, 0x19
        /*001a*/ 	.short	0x0290


	//----- nvinfo : EIATTR_KPARAM_INFO
	.align		4
        /*001c*/ 	.byte	0x04, 0x17
        /*001e*/ 	.short	(.L_712 - .L_711)
.L_711:
        /*0020*/ 	.word	0x00000000
        /*0024*/ 	.short	0x0000
        /*0026*/ 	.short	0x0000
        /*0028*/ 	.byte	0x00, 0xf0, 0x41, 0x0a


	//----- nvinfo : EIATTR_MAXREG_COUNT
	.align		4
.L_712:
        /*002c*/ 	.byte	0x03, 0x1b
        /*002e*/ 	.short	0x00ff


	//----- nvinfo : EIATTR_NUM_BARRIERS
	.align		4
        /*0030*/ 	.byte	0x02, 0x4c
        /*0032*/ 	.byte	0x02
	.zero		1


	//----- nvinfo : EIATTR_MERCURY_ISA_VERSION
	.align		4
        /*0034*/ 	.byte	0x03, 0x5f
        /*0036*/ 	.short	0x0000


	//----- nvinfo : EIATTR_COOP_GROUP_MASK_REGIDS
	.align		4
        /*0038*/ 	.byte	0x04, 0x29
        /*003a*/ 	.short	(.L_714 - .L_713)


	//   ....[0]....
.L_713:
        /*003c*/ 	.word	0xffffffff


	//   ....[1]....
        /*0040*/ 	.word	0xffffffff


	//   ....[2]....
        /*0044*/ 	.word	0xffffffff


	//   ....[3]....
        /*0048*/ 	.word	0xffffffff


	//   ....[4]....
        /*004c*/ 	.word	0xffffffff


	//   ....[5]....
        /*0050*/ 	.word	0xffffffff


	//   ....[6]....
        /*0054*/ 	.word	0xffffffff


	//   ....[7]....
        /*0058*/ 	.word	0xffffffff


	//   ....[8]....
        /*005c*/ 	.word	0xffffffff


	//----- nvinfo : EIATTR_COOP_GROUP_INSTR_OFFSETS
	.align		4
.L_714:
        /*0060*/ 	.byte	0x04, 0x28
        /*0062*/ 	.short	(.L_716 - .L_715)


	//   ....[0]....
.L_715:
        /*0064*/ 	.word	0x00000050


	//   ....[1]....
        /*0068*/ 	.word	0x00006110


	//   ....[2]....
        /*006c*/ 	.word	0x00006150


	//   ....[3]....
        /*0070*/ 	.word	0x000065b0


	//   ....[4]....
        /*0074*/ 	.word	0x000065c0


	//   ....[5]....
        /*0078*/ 	.word	0x00006780


	//   ....[6]....
        /*007c*/ 	.word	0x00006880


	//   ....[7]....
        /*0080*/ 	.word	0x00006bb0


	//   ....[8]....
        /*0084*/ 	.word	0x00006bc0


	//----- nvinfo : EIATTR_EXIT_INSTR_OFFSETS
	.align		4
.L_716:
        /*0088*/ 	.byte	0x04, 0x1c
        /*008a*/ 	.short	(.L_718 - .L_717)


	//   ....[0]....
.L_717:
        /*008c*/ 	.word	0x000009c0


	//   ....[1]....
        /*0090*/ 	.word	0x00005d20


	//   ....[2]....
        /*0094*/ 	.word	0x00006bd0


	//   ....[3]....
        /*0098*/ 	.word	0x00006c70


	//----- nvinfo : EIATTR_MAX_THREADS
	.align		4
.L_718:
        /*009c*/ 	.byte	0x04, 0x05
        /*009e*/ 	.short	(.L_720 - .L_719)
.L_719:
        /*00a0*/ 	.word	0x00000100
        /*00a4*/ 	.word	0x00000001
        /*00a8*/ 	.word	0x00000001


	//----- nvinfo : EIATTR_CRS_STACK_SIZE
	.align		4
.L_720:
        /*00ac*/ 	.byte	0x04, 0x1e
        /*00ae*/ 	.short	(.L_722 - .L_721)
.L_721:
        /*00b0*/ 	.word	0x00000000
.L_722:


//--------------------- .nv.info._ZN7cutlass13device_kernelIN5flash19enable_sm80_to_sm89INS1_16FlashAttnBwdSm80INS1_25CollectiveMainloopBwdSm80ILi2ELi1EN4cute5tupleIJNS5_1CILi64EEENS7_ILi80EEENS7_ILi192EEEEEENS_6half_tEfNS_4arch4Sm80ELb0ELb0ELb0ELb0ELb0ELb0ELb1ELb0ELi2ELi4ELi2ELi2ELb0EEENS1_21CollectiveEpilogueBwdISB_SC_SE_Li256ELb0ELb1ELi4EEENS1_19SingleTileSchedulerILb0ELb0ELb0ELi80EEEEEEEEEvNT_6ParamsE --------------------------
	.section	.nv.info._ZN7cutlass13device_kernelIN5flash19enable_sm80_to_sm89INS1_16FlashAttnBwdSm80INS1_25CollectiveMainloopBwdSm80ILi2ELi1EN4cute5tupleIJNS5_1CILi64EEENS7_ILi80EEENS7_ILi192EEEEEENS_6half_tEfNS_4arch4Sm80ELb0ELb0ELb0ELb0ELb0ELb0ELb1ELb0ELi2ELi4ELi2ELi2ELb0EEENS1_21CollectiveEpilogueBwdISB_SC_SE_Li256ELb0ELb1ELi4EEENS1_19SingleTileSchedulerILb0ELb0ELb0ELi80EEEEEEEEEvNT_6ParamsE,"",@"SHT_CUDA_INFO"
	.sectionflags	@""
	.align	4


	//----- nvinfo : EIATTR_CUDA_API_VERSION
	.align		4
        /*0000*/ 	.byte	0x04, 0x37
        /*0002*/ 	.short	(.L_724 - .L_723)
.L_723:
        /*0004*/ 	.word	0x00000082


	//----- nvinfo : EIATTR_SW2861232_WAR
	.align		4
.L_724:
        /*0008*/ 	.byte	0x01, 0x35
	.zero		2


	//----- nvinfo : EIATTR_PARAM_CBANK
	.align		4
        /*000c*/ 	.byte	0x04, 0x0a
        /*000e*/ 	.short	(.L_726 - .L_725)
	.align		4
.L_725:
        /*0010*/ 	.word	index@(.nv.constant0._ZN7cutlass13device_kernelIN5flash19enable_sm80_to_sm89INS1_16FlashAttnBwdSm80INS1_25CollectiveMainloopBwdSm80ILi2ELi1EN4cute5tupleIJNS5_1CILi64EEENS7_ILi80EEENS7_ILi192EEEEEENS_6half_tEfNS_4arch4Sm80ELb0ELb0ELb0ELb0ELb0ELb0ELb1ELb0ELi2ELi4ELi2ELi2ELb0EEENS1_21CollectiveEpilogueBwdISB_SC_SE_Li256ELb0ELb1ELi4EEENS1_19SingleTileSchedulerILb0ELb0ELb0ELi80EEEEEEEEEvNT_6ParamsE)
        /*0014*/ 	.short	0x0160
        /*0016*/ 	.short	0x0270


	//----- nvinfo : EIATTR_CBANK_PARAM_SIZE
	.align		4
.L_726:
        /*0018*/ 	.byte	0x03, 0x19
        /*001a*/ 	.short	0x0270


	//----- nvinfo : EIATTR_KPARAM_INFO
	.align		4
        /*001c*/ 	.byte	0x04, 0x17
        /*001e*/ 	.short	(.L_728 - .L_727)
.L_727:
        /*0020*/ 	.word	0x00000000
        /*0024*/ 	.short	0x0000
        /*0026*/ 	.short	0x0000
        /*0028*/ 	.byte	0x00, 0xf0, 0xc1, 0x09


	//----- nvinfo : EIATTR_MAXREG_COUNT
	.align		4
.L_728:
        /*002c*/ 	.byte	0x03, 0x1b
        /*002e*/ 	.short	0x00ff


	//----- nvinfo : EIATTR_NUM_BARRIERS
	.align		4
        /*0030*/ 	.byte	0x02, 0x4c
        /*0032*/ 	.byte	0x02
	.zero		1


	//----- nvinfo : EIATTR_ANNOTATIONS
	.align		4
        /*0034*/ 	.byte	0x04, 0x55
        /*0036*/ 	.short	(.L_730 - .L_729)


	//   ....[0]....
.L_729:
        /*0038*/ 	.word	0x00000001
        /*003c*/ 	.byte	0xa0, 0x09, 0x00, 0x00, 0x01, 0x00, 0x00, 0x00, 0x90, 0x1c, 0x00, 0x00, 0x01, 0x00, 0x00, 0x00
        /*004c*/ 	.byte	0xf0, 0x1c, 0x00, 0x00, 0x01, 0x00, 0x00, 0x00, 0xc0, 0x2d, 0x00, 0x00, 0x01, 0x00, 0x00, 0x00
        /*005c*/ 	.byte	0x50, 0x4f, 0x00, 0x00, 0x01, 0x00, 0x00, 0x00, 0xc0, 0x52, 0x00, 0x00


	//----- nvinfo : EIATTR_MERCURY_ISA_VERSION
	.align		4
.L_730:
        /*0068*/ 	.byte	0x03, 0x5f
        /*006a*/ 	.short	0x0000


	//----- nvinfo : EIATTR_EXIT_INSTR_OFFSETS
	.align		4
        /*006c*/ 	.byte	0x04, 0x1c
        /*006e*/ 	.short	(.L_732 - .L_731)


	//   ....[0]....
.L_731:
        /*0070*/ 	.word	0x00000040


	//   ....[1]....
        /*0074*/ 	.word	0x000093c0


	//   ....[2]....
        /*0078*/ 	.word	0x000094c0


	//   ....[3]....
        /*007c*/ 	.word	0x000094e0


	//----- nvinfo : EIATTR_CTAIDZ_USED
	.align		4
.L_732:
        /*0080*/ 	.byte	0x01, 0x04
	.zero		2


	//----- nvinfo : EIATTR_MAX_THREADS
	.align		4
        /*0084*/ 	.byte	0x04, 0x05
        /*0086*/ 	.short	(.L_734 - .L_733)
.L_733:
        /*0088*/ 	.word	0x00000100
        /*008c*/ 	.word	0x00000001
        /*0090*/ 	.word	0x00000001


	//----- nvinfo : EIATTR_CRS_STACK_SIZE
	.align		4
.L_734:
        /*0094*/ 	.byte	0x04, 0x1e
        /*0096*/ 	.short	(.L_736 - .L_735)
.L_735:
        /*0098*/ 	.word	0x00000000
.L_736:


//--------------------- .nv.info._ZN7cutlass13device_kernelIN5flash19enable_sm80_to_sm89INS1_16FlashAttnBwdSm80INS1_25CollectiveMainloopBwdSm80ILi2ELi1EN4cute5tupleIJNS5_1CILi64EEENS7_ILi80EEENS7_ILi192EEEEEENS_6half_tEfNS_4arch4Sm80ELb0ELb0ELb0ELb0ELb1ELb0ELb1ELb0ELi2ELi4ELi2ELi2ELb0EEENS1_21CollectiveEpilogueBwdISB_SC_SE_Li256ELb0ELb1ELi4EEENS1_19SingleTileSchedulerILb0ELb0ELb0ELi80EEEEEEEEEvNT_6ParamsE --------------------------
	.section	.nv.info._ZN7cutlass13device_kernelIN5flash19enable_sm80_to_sm89INS1_16FlashAttnBwdSm80INS1_25CollectiveMainloopBwdSm80ILi2ELi1EN4cute5tupleIJNS5_1CILi64EEENS7_ILi80EEENS7_ILi192EEEEEENS_6half_tEfNS_4arch4Sm80ELb0ELb0ELb0ELb0ELb1ELb0ELb1ELb0ELi2ELi4ELi2ELi2ELb0EEENS1_21CollectiveEpilogueBwdISB_SC_SE_Li256ELb0ELb1ELi4EEENS1_19SingleTileSchedulerILb0ELb0ELb0ELi80EEEEEEEEEvNT_6ParamsE,"",@"SHT_CUDA_INFO"
	.sectionflags	@""
	.align	4


	//----- nvinfo : EIATTR_CUDA_API_VERSION
	.align		4
        /*0000*/ 	.byte	0x04, 0x37
        /*0002*/ 	.short	(.L_738 - .L_737)
.L_737:
        /*0004*/ 	.word	0x00000082


	//----- nvinfo : EIATTR_SW2861232_WAR
	.align		4
.L_738:
        /*0008*/ 	.byte	0x01, 0x35
	.zero		2


	//----- nvinfo : EIATTR_PARAM_CBANK
	.align		4
        /*000c*/ 	.byte	0x04, 0x0a
        /*000e*/ 	.short	(.L_740 - .L_739)
	.align		4
.L_739:
        /*0010*/ 	.word	index@(.nv.constant0._ZN7cutlass13device_kernelIN5flash19enable_sm80_to_sm89INS1_16FlashAttnBwdSm80INS1_25CollectiveMainloopBwdSm80ILi2ELi1EN4cute5tupleIJNS5_1CILi64EEENS7_ILi80EEENS7_ILi192EEEEEENS_6half_tEfNS_4arch4Sm80ELb0ELb0ELb0ELb0ELb1ELb0ELb1ELb0ELi2ELi4ELi2ELi2ELb0EEENS1_21CollectiveEpilogueBwdISB_SC_SE_Li256ELb0ELb1ELi4EEENS1_19SingleTileSchedulerILb0ELb0ELb0ELi80EEEEEEEEEvNT_6ParamsE)
        /*0014*/ 	.short	0x0160
        /*0016*/ 	.short	0x0270


	//----- nvinfo : EIATTR_CBANK_PARAM_SIZE
	.align		4
.L_740:
        /*0018*/ 	.byte	0x03, 0x19
        /*001a*/ 	.short	0x0270


	//----- nvinfo : EIATTR_KPARAM_INFO
	.align		4
        /*001c*/ 	.byte	0x04, 0x17
        /*001e*/ 	.short	(.L_742 - .L_741)
.L_741:
        /*0020*/ 	.word	0x00000000
        /*0024*/ 	.short	0x0000
        /*0026*/ 	.short	0x0000
        /*0028*/ 	.byte	0x00, 0xf0, 0xc1, 0x09


	//----- nvinfo : EIATTR_MAXREG_COUNT
	.align		4
.L_742:
        /*002c*/ 	.byte	0x03, 0x1b
        /*002e*/ 	.short	0x00ff


	//----- nvinfo : EIATTR_NUM_BARRIERS
	.align		4
        /*0030*/ 	.byte	0x02, 0x4c
        /*0032*/ 	.byte	0x02
	.zero		1


	//----- nvinfo : EIATTR_ANNOTATIONS
	.align		4
        /*0034*/ 	.byte	0x04, 0x55
        /*0036*/ 	.short	(.L_744 - .L_743)


	//   ....[0]....
.L_743:
        /*0038*/ 	.word	0x00000001
        /*003c*/ 	.byte	0xa0, 0x09, 0x00, 0x00, 0x01, 0x00, 0x00, 0x00, 0x90, 0x1c, 0x00, 0x00, 0x01, 0x00, 0x00, 0x00
        /*004c*/ 	.byte	0xf0, 0x1c, 0x00, 0x00, 0x01, 0x00, 0x00, 0x00, 0xc0, 0x2d, 0x00, 0x00, 0x01, 0x00, 0x00, 0x00
        /*005c*/ 	.byte	0x50, 0x4f, 0x00, 0x00, 0x01, 0x00, 0x00, 0x00, 0xc0, 0x52, 0x00, 0x00


	//----- nvinfo : EIATTR_MERCURY_ISA_VERSION
	.align		4
.L_744:
        /*0068*/ 	.byte	0x03, 0x5f
        /*006a*/ 	.short	0x0000


	//----- nvinfo : EIATTR_EXIT_INSTR_OFFSETS
	.align		4
        /*006c*/ 	.byte	0x04, 0x1c
        /*006e*/ 	.short	(.L_746 - .L_745)


	//   ....[0]....
.L_745:
        /*0070*/ 	.word	0x00000040


	//   ....[1]....
        /*0074*/ 	.word	0x000093c0


	//   ....[2]....
        /*0078*/ 	.word	0x000094c0


	//   ....[3]....
        /*007c*/ 	.word	0x000094e0


	//----- nvinfo : EIATTR_CTAIDZ_USED
	.align		4
.L_746:
        /*0080*/ 	.byte	0x01, 0x04
	.zero		2


	//----- nvinfo : EIATTR_MAX_THREADS
	.align		4
        /*0084*/ 	.byte	0x04, 0x05
        /*0086*/ 	.short	(.L_748 - .L_747)
.L_747:
        /*0088*/ 	.word	0x00000100
        /*008c*/ 	.word	0x00000001
        /*0090*/ 	.word	0x00000001


	//----- nvinfo : EIATTR_CRS_STACK_SIZE
	.align		4
.L_748:
        /*0094*/ 	.byte	0x04, 0x1e
        /*0096*/ 	.short	(.L_750 - .L_749)
.L_749:
        /*0098*/ 	.word	0x00000000
.L_750:


//--------------------- .nv.info._ZN7cutlass13device_kernelIN5flash19enable_sm80_to_sm89INS1_16FlashAttnBwdSm80INS1_25CollectiveMainloopBwdSm80ILi2ELi1EN4cute5tupleIJNS5_1CILi64EEENS7_ILi80EEENS7_ILi192EEEEEENS_6half_tEfNS_4arch4Sm80ELb0ELb0ELb0ELb0ELb0ELb0ELb1ELb0ELi2ELi4ELi2ELi2ELb0EEENS1_24CollectiveEpilogueBwdGQAISB_fSE_Li256ELb0ELb0EEENS1_19SingleTileSchedulerILb0ELb0ELb0ELi80EEEEEEEEEvNT_6ParamsE --------------------------
	.section	.nv.info._ZN7cutlass13device_kernelIN5flash19enable_sm80_to_sm89INS1_16FlashAttnBwdSm80INS1_25CollectiveMainloopBwdSm80ILi2ELi1EN4cute5tupleIJNS5_1CILi64EEENS7_ILi80EEENS7_ILi192EEEEEENS_6half_tEfNS_4arch4Sm80ELb0ELb0ELb0ELb0ELb0ELb0ELb1ELb0ELi2ELi4ELi2ELi2ELb0EEENS1_24CollectiveEpilogueBwdGQAISB_fSE_Li256ELb0ELb0EEENS1_19SingleTileSchedulerILb0ELb0ELb0ELi80EEEEEEEEEvNT_6ParamsE,"",@"SHT_CUDA_INFO"
	.sectionflags	@""
	.align	4


	//----- nvinfo : EIATTR_CUDA_API_VERSION
	.align		4
        /*0000*/ 	.byte	0x04, 0x37
        /*0002*/ 	.short	(.L_752 - .L_751)
.L_751:
        /*0004*/ 	.word	0x00000082


	//----- nvinfo : EIATTR_SW2861232_WAR
	.align		4
.L_752:
        /*0008*/ 	.byte	0x01, 0x35
	.zero		2


	//----- nvinfo : EIATTR_PARAM_CBANK
	.align		4
        /*000c*/ 	.byte	0x04, 0x0a
        /*000e*/ 	.short	(.L_754 - .L_753)
	.align		4
.L_753:
        /*0010*/ 	.word	index@(.nv.constant0._ZN7cutlass13device_kernelIN5flash19enable_sm80_to_sm89INS1_16FlashAttnBwdSm80INS1_25CollectiveMainloopBwdSm80ILi2ELi1EN4cute5tupleIJNS5_1CILi64EEENS7_ILi80EEENS7_ILi192EEEEEENS_6half_tEfNS_4arch4Sm80ELb0ELb0ELb0ELb0ELb0ELb0ELb1ELb0ELi2ELi4ELi2ELi2ELb0EEENS1_24CollectiveEpilogueBwdGQAISB_fSE_Li256ELb0ELb0EEENS1_19SingleTileSchedulerILb0ELb0ELb0ELi80EEEEEEEEEvNT_6ParamsE)
        /*0014*/ 	.short	0x0160
        /*0016*/ 	.short	0x0278


	//----- nvinfo : EIATTR_CBANK_PARAM_SIZE
	.align		4
.L_754:
        /*0018*/ 	.byte	0x03, 0x19
        /*001a*/ 	.short	0x0278


	//----- nvinfo : EIATTR_KPARAM_INFO
	.align		4
        /*001c*/ 	.byte	0x04, 0x17
        /*001e*/ 	.short	(.L_756 - .L_755)
.L_755:
        /*0020*/ 	.word	0x00000000
        /*0024*/ 	.short	0x0000
        /*0026*/ 	.short	0x0000
        /*0028*/ 	.byte	0x00, 0xf0, 0xe1, 0x09


	//----- nvinfo : EIATTR_MAXREG_COUNT
	.align		4
.L_756:
        /*002c*/ 	.byte	0x03, 0x1b
        /*002e*/ 	.short	0x00ff


	//----- nvinfo : EIATTR_NUM_BARRIERS
	.align		4
        /*0030*/ 	.byte	0x02, 0x4c
        /*0032*/ 	.byte	0x02
	.zero		1


	//----- nvinfo : EIATTR_ANNOTATIONS
	.align		4
        /*0034*/ 	.byte	0x04, 0x55
        /*0036*/ 	.short	(.L_758 - .L_757)


	//   ....[0]....
.L_757:
        /*0038*/ 	.word	0x00000001
        /*003c*/ 	.byte	0xd0, 0x05, 0x00, 0x00, 0x01, 0x00, 0x00, 0x00, 0x20, 0x11, 0x00, 0x00, 0x01, 0x00, 0x00, 0x00
        /*004c*/ 	.byte	0xa0, 0x1d, 0x00, 0x00, 0x01, 0x00, 0x00, 0x00, 0x10, 0x1e, 0x00, 0x00, 0x01, 0x00, 0x00, 0x00
        /*005c*/ 	.byte	0xb0, 0x2d, 0x00, 0x00, 0x01, 0x00, 0x00, 0x00, 0x10, 0x2e, 0x00, 0x00, 0x01, 0x00, 0x00, 0x00
        /*006c*/ 	.byte	0x60, 0x4a, 0x00, 0x00, 0x01, 0x00, 0x00, 0x00, 0x40, 0x4f, 0x00, 0x00


	//----- nvinfo : EIATTR_MERCURY_ISA_VERSION
	.align		4
.L_758:
        /*0078*/ 	.byte	0x03, 0x5f
        /*007a*/ 	.short	0x0000


	//----- nvinfo : EIATTR_EXIT_INSTR_OFFSETS
	.align		4
        /*007c*/ 	.byte	0x04, 0x1c
        /*007e*/ 	.short	(.L_760 - .L_759)


	//   ....[0]....
.L_759:
        /*0080*/ 	.word	0x00000040


	//   ....[1]....
        /*0084*/ 	.word	0x00006bd0


	//----- nvinfo : EIATTR_CTAIDZ_USED
	.align		4
.L_760:
        /*0088*/ 	.byte	0x01, 0x04
	.zero		2


	//----- nvinfo : EIATTR_MAX_THREADS
	.align		4
        /*008c*/ 	.byte	0x04, 0x05
        /*008e*/ 	.short	(.L_762 - .L_761)
.L_761:
        /*0090*/ 	.word	0x00000100
        /*0094*/ 	.word	0x00000001
        /*0098*/ 	.word	0x00000001
.L_762:


//--------------------- .nv.info._ZN7cutlass13device_kernelIN5flash19enable_sm80_to_sm89INS1_16FlashAttnBwdSm80INS1_25CollectiveMainloopBwdSm80ILi2ELi1EN4cute5tupleIJNS5_1CILi64EEENS7_ILi80EEENS7_ILi192EEEEEENS_6half_tEfNS_4arch4Sm80ELb0ELb0ELb0ELb0ELb1ELb0ELb1ELb0ELi2ELi4ELi2ELi2ELb0EEENS1_24CollectiveEpilogueBwdGQAISB_fSE_Li256ELb0ELb1EEENS1_19SingleTileSchedulerILb0ELb0ELb0ELi80EEEEEEEEEvNT_6ParamsE --------------------------
	.section	.nv.info._ZN7cutlass13device_kernelIN5flash19enable_sm80_to_sm89INS1_16FlashAttnBwdSm80INS1_25CollectiveMainloopBwdSm80ILi2ELi1EN4cute5tupleIJNS5_1CILi64EEENS7_ILi80EEENS7_ILi192EEEEEENS_6half_tEfNS_4arch4Sm80ELb0ELb0ELb0ELb0ELb1ELb0ELb1ELb0ELi2ELi4ELi2ELi2ELb0EEENS1_24CollectiveEpilogueBwdGQAISB_fSE_Li256ELb0ELb1EEENS1_19SingleTileSchedulerILb0ELb0ELb0ELi80EEEEEEEEEvNT_6ParamsE,"",@"SHT_CUDA_INFO"
	.sectionflags	@""
	.align	4


	//----- nvinfo : EIATTR_CUDA_API_VERSION
	.align		4
        /*0000*/ 	.byte	0x04, 0x37
        /*0002*/ 	.short	(.L_764 - .L_763)
.L_763:
        /*0004*/ 	.word	0x00000082


	//----- nvinfo : EIATTR_SW2861232_WAR
	.align		4
.L_764:
        /*0008*/ 	.byte	0x01, 0x35
	.zero		2


	//----- nvinfo : EIATTR_PARAM_CBANK
	.align		4
        /*000c*/ 	.byte	0x04, 0x0a
        /*000e*/ 	.short	(.L_766 - .L_765)
	.align		4
.L_765:
        /*0010*/ 	.word	index@(.nv.constant0._ZN7cutlass13device_kernelIN5flash19enable_sm80_to_sm89INS1_16FlashAttnBwdSm80INS1_25CollectiveMainloopBwdSm80ILi2ELi1EN4cute5tupleIJNS5_1CILi64EEENS7_ILi80EEENS7_ILi192EEEEEENS_6half_tEfNS_4arch4Sm80ELb0ELb0ELb0ELb0ELb1ELb0ELb1ELb0ELi2ELi4ELi2ELi2ELb0EEENS1_24CollectiveEpilogueBwdGQAISB_fSE_Li256ELb0ELb1EEENS1_19SingleTileSchedulerILb0ELb0ELb0ELi80EEEEEEEEEvNT_6ParamsE)
        /*0014*/ 	.short	0x0160
        /*0016*/ 	.short	0x0278


	//----- nvinfo : EIATTR_CBANK_PARAM_SIZE
	.align		4
.L_766:
        /*0018*/ 	.byte	0x03, 0x19
        /*001a*/ 	.short	0x0278


	//----- nvinfo : EIATTR_KPARAM_INFO
	.align		4
        /*001c*/ 	.byte	0x04, 0x17
        /*001e*/ 	.short	(.L_768 - .L_767)
.L_767:
        /*0020*/ 	.word	0x00000000
        /*0024*/ 	.short	0x0000
        /*0026*/ 	.short	0x0000
        /*0028*/ 	.byte	0x00, 0xf0, 0xe1, 0x09


	//----- nvinfo : EIATTR_MAXREG_COUNT
	.align		4
.L_768:
        /*002c*/ 	.byte	0x03, 0x1b
        /*002e*/ 	.short	0x00ff


	//----- nvinfo : EIATTR_NUM_BARRIERS
	.align		4
        /*0030*/ 	.byte	0x02, 0x4c
        /*0032*/ 	.byte	0x02
	.zero		1


	//----- nvinfo : EIATTR_ANNOTATIONS
	.align		4
        /*0034*/ 	.byte	0x04, 0x55
        /*0036*/ 	.short	(.L_770 - .L_769)


	//   ....[0]....
.L_769:
        /*0038*/ 	.word	0x00000001
        /*003c*/ 	.byte	0xe0, 0x06, 0x00, 0x00, 0x01, 0x00, 0x00, 0x00, 0x70, 0x10, 0x00, 0x00, 0x01, 0x00, 0x00, 0x00
        /*004c*/ 	.byte	0xb0, 0x1d, 0x00, 0x00, 0x01, 0x00, 0x00, 0x00, 0x20, 0x1e, 0x00, 0x00, 0x01, 0x00, 0x00, 0x00
        /*005c*/ 	.byte	0x20, 0x2e, 0x00, 0x00, 0x01, 0x00, 0x00, 0x00, 0x80, 0x2e, 0x00, 0x00, 0x01, 0x00, 0x00, 0x00
        /*006c*/ 	.byte	0xc0, 0x4a, 0x00, 0x00, 0x01, 0x00, 0x00, 0x00, 0xa0, 0x4f, 0x00, 0x00


	//----- nvinfo : EIATTR_MERCURY_ISA_VERSION
	.align		4
.L_770:
        /*0078*/ 	.byte	0x03, 0x5f
        /*007a*/ 	.short	0x0000


	//----- nvinfo : EIATTR_COOP_GROUP_MASK_REGIDS
	.align		4
        /*007c*/ 	.byte	0x04, 0x29
        /*007e*/ 	.short	(.L_772 - .L_771)


	//   ....[0]....
.L_771:
        /*0080*/ 	.word	0xffffffff


	//   ....[1]....
        /*0084*/ 	.word	0xffffffff


	//   ....[2]....
        /*0088*/ 	.word	0xffffffff


	//   ....[3]....
        /*008c*/ 	.word	0xffffffff


	//   ....[4]....
        /*0090*/ 	.word	0xffffffff


	//   ....[5]....
        /*0094*/ 	.word	0xffffffff


	//   ....[6]....
        /*0098*/ 	.word	0xffffffff


	//   ....[7]....
        /*009c*/ 	.word	0xffffffff


	//----- nvinfo : EIATTR_COOP_GROUP_INSTR_OFFSETS
	.align		4
.L_772:
        /*00a0*/ 	.byte	0x04, 0x28
        /*00a2*/ 	.short	(.L_774 - .L_773)


	//   ....[0]....
.L_773:
        /*00a4*/ 	.word	0x00006500


	//   ....[1]....
        /*00a8*/ 	.word	0x00006540


	//   ....[2]....
        /*00ac*/ 	.word	0x00006a30


	//   ....[3]....
        /*00b0*/ 	.word	0x00006a40


	//   ....[4]....
        /*00b4*/ 	.word	0x00006c00


	//   ....[5]....
        /*00b8*/ 	.word	0x00006cf0


	//   ....[6]....
        /*00bc*/ 	.word	0x000070e0


	//   ....[7]....
        /*00c0*/ 	.word	0x000070f0


	//----- nvinfo : EIATTR_EXIT_INSTR_OFFSETS
	.align		4
.L_774:
        /*00c4*/ 	.byte	0x04, 0x1c
        /*00c6*/ 	.short	(.L_776 - .L_775)


	//   ....[0]....
.L_775:
        /*00c8*/ 	.word	0x00000040


	//   ....[1]....
        /*00cc*/ 	.word	0x00007100


	//   ....[2]....
        /*00d0*/ 	.word	0x000071a0


	//----- nvinfo : EIATTR_CTAIDZ_USED
	.align		4
.L_776:
        /*00d4*/ 	.byte	0x01, 0x04
	.zero		2


	//----- nvinfo : EIATTR_MAX_THREADS
	.align		4
        /*00d8*/ 	.byte	0x04, 0x05
        /*00da*/ 	.short	(.L_778 - .L_777)
.L_777:
        /*00dc*/ 	.word	0x00000100
        /*00e0*/ 	.word	0x00000001
        /*00e4*/ 	.word	0x00000001


	//----- nvinfo : EIATTR_CRS_STACK_SIZE
	.align		4
.L_778:
        /*00e8*/ 	.byte	0x04, 0x1e
        /*00ea*/ 	.short	(.L_780 - .L_779)
.L_779:
        /*00ec*/ 	.word	0x00000000
.L_780:


//--------------------- .nv.info._ZN7cutlass13device_kernelIN5flash19enable_sm80_to_sm89INS1_16FlashAttnBwdSm80INS1_25CollectiveMainloopBwdSm80ILi2ELi1EN4cute5tupleIJNS5_1CILi64EEENS7_ILi80EEENS7_ILi192EEEEEENS_6half_tEfNS_4arch4Sm80ELb0ELb0ELb0ELb1ELb0ELb0ELb1ELb0ELi2ELi4ELi2ELi2ELb0EEENS1_21CollectiveEpilogueBwdISB_SC_SE_Li256ELb1ELb1ELi4EEENS1_19SingleTileSchedulerILb1ELb0ELb0ELi80EEEEEEEEEvNT_6ParamsE --------------------------
	.section	.nv.info._ZN7cutlass13device_kernelIN5flash19enable_sm80_to_sm89INS1_16FlashAttnBwdSm80INS1_25CollectiveMainloopBwdSm80ILi2ELi1EN4cute5tupleIJNS5_1CILi64EEENS7_ILi80EEENS7_ILi192EEEEEENS_6half_tEfNS_4arch4Sm80ELb0ELb0ELb0ELb1ELb0ELb0ELb1ELb0ELi2ELi4ELi2ELi2ELb0EEENS1_21CollectiveEpilogueBwdISB_SC_SE_Li256ELb1ELb1ELi4EEENS1_19SingleTileSchedulerILb1ELb0ELb0ELi80EEEEEEEEEvNT_6ParamsE,"",@"SHT_CUDA_INFO"
	.sectionflags	@""
	.align	4


	//----- nvinfo : EIATTR_CUDA_API_VERSION
	.align		4
        /*0000*/ 	.byte	0x04, 0x37
        /*0002*/ 	.short	(.L_782 - .L_781)
.L_781:
        /*0004*/ 	.word	0x00000082


	//----- nvinfo : EIATTR_SW2861232_WAR
	.align		4
.L_782:
        /*0008*/ 	.byte	0x01, 0x35
	.zero		2


	//----- nvinfo : EIATTR_PARAM_CBANK
	.align		4
        /*000c*/ 	.byte	0x04, 0x0a
        /*000e*/ 	.short	(.L_784 - .L_783)
	.align		4
.L_783:
        /*0010*/ 	.word	index@(.nv.constant0._ZN7cutlass13device_kernelIN5flash19enable_sm80_to_sm89INS1_16FlashAttnBwdSm80INS1_25CollectiveMainloopBwdSm80ILi2ELi1EN4cute5tupleIJNS5_1CILi64EEENS7_ILi80EEENS7_ILi192EEEEEENS_6half_tEfNS_4arch4Sm80ELb0ELb0ELb0ELb1ELb0ELb0ELb1ELb0ELi2ELi4ELi2ELi2ELb0EEENS1_21CollectiveEpilogueBwdISB_SC_SE_Li256ELb1ELb1ELi4EEENS1_19SingleTileSchedulerILb1ELb0ELb0ELi80EEEEEEEEEvNT_6ParamsE)
        /*0014*/ 	.short	0x0160
        /*0016*/ 	.short	0x0270


	//----- nvinfo : EIATTR_CBANK_PARAM_SIZE
	.align		4
.L_784:
        /*0018*/ 	.byte	0x03, 0x19
        /*001a*/ 	.short	0x0270


	//----- nvinfo : EIATTR_KPARAM_INFO
	.align		4
        /*001c*/ 	.byte	0x04, 0x17
        /*001e*/ 	.short	(.L_786 - .L_785)
.L_785:
        /*0020*/ 	.word	0x00000000
        /*0024*/ 	.short	0x0000
        /*0026*/ 	.short	0x0000
        /*0028*/ 	.byte	0x00, 0xf0, 0xc1, 0x09


	//----- nvinfo : EIATTR_MAXREG_COUNT
	.align		4
.L_786:
        /*002c*/ 	.byte	0x03, 0x1b
        /*002e*/ 	.short	0x00ff


	//----- nvinfo : EIATTR_NUM_BARRIERS
	.align		4
        /*0030*/ 	.byte	0x02, 0x4c
        /*0032*/ 	.byte	0x02
	.zero		1


	//----- nvinfo : EIATTR_MERCURY_ISA_VERSION
	.align		4
        /*0034*/ 	.byte	0x03, 0x5f
        /*0036*/ 	.short	0x0000


	//----- nvinfo : EIATTR_COOP_GROUP_MASK_REGIDS
	.align		4
        /*0038*/ 	.byte	0x04, 0x29
        /*003a*/ 	.short	(.L_788 - .L_787)


	//   ....[0]....
.L_787:
        /*003c*/ 	.word	0xffffffff


	//----- nvinfo : EIATTR_COOP_GROUP_INSTR_OFFSETS
	.align		4
.L_788:
        /*0040*/ 	.byte	0x04, 0x28
        /*0042*/ 	.short	(.L_790 - .L_789)


	//   ....[0]....
.L_789:
        /*0044*/ 	.word	0x00000090


	//----- nvinfo : EIATTR_EXIT_INSTR_OFFSETS
	.align		4
.L_790:
        /*0048*/ 	.byte	0x04, 0x1c
        /*004a*/ 	.short	(.L_792 - .L_791)


	//   ....[0]....
.L_791:
        /*004c*/ 	.word	0x00000300


	//   ....[1]....
        /*0050*/ 	.word	0x00009660


	//   ....[2]....
        /*0054*/ 	.word	0x00009760


	//   ....[3]....
        /*0058*/ 	.word	0x00009780


	//   ....[4]....
        /*005c*/ 	.word	0x0000a0d0


	//   ....[5]....
        /*0060*/ 	.word	0x0000a1c0


	//   ....[6]....
        /*0064*/ 	.word	0x0000a1e0


	//----- nvinfo : EIATTR_CTAIDZ_USED
	.align		4
.L_792:
        /*0068*/ 	.byte	0x01, 0x04
	.zero		2


	//----- nvinfo : EIATTR_MAX_THREADS
	.align		4
        /*006c*/ 	.byte	0x04, 0x05
        /*006e*/ 	.short	(.L_794 - .L_793)
.L_793:
        /*0070*/ 	.word	0x00000100
        /*0074*/ 	.word	0x00000001
        /*0078*/ 	.word	0x00000001


	//----- nvinfo : EIATTR_CRS_STACK_SIZE
	.align		4
.L_794:
        /*007c*/ 	.byte	0x04, 0x1e
        /*007e*/ 	.short	(.L_796 - .L_795)
.L_795:
        /*0080*/ 	.word	0x00000000
.L_796:


//--------------------- .nv.info._ZN7cutlass13device_kernelIN5flash19enable_sm80_to_sm89INS1_16FlashAttnBwdSm80INS1_25CollectiveMainloopBwdSm80ILi2ELi1EN4cute5tupleIJNS5_1CILi64EEENS7_ILi80EEENS7_ILi192EEEEEENS_6half_tEfNS_4arch4Sm80ELb0ELb0ELb0ELb1ELb1ELb0ELb1ELb0ELi2ELi4ELi2ELi2ELb0EEENS1_21CollectiveEpilogueBwdISB_SC_SE_Li256ELb1ELb1ELi4EEENS1_19SingleTileSchedulerILb1ELb0ELb0ELi80EEEEEEEEEvNT_6ParamsE --------------------------
	.section	.nv.info._ZN7cutlass13device_kernelIN5flash19enable_sm80_to_sm89INS1_16FlashAttnBwdSm80INS1_25CollectiveMainloopBwdSm80ILi2ELi1EN4cute5tupleIJNS5_1CILi64EEENS7_ILi80EEENS7_ILi192EEEEEENS_6half_tEfNS_4arch4Sm80ELb0ELb0ELb0ELb1ELb1ELb0ELb1ELb0ELi2ELi4ELi2ELi2ELb0EEENS1_21CollectiveEpilogueBwdISB_SC_SE_Li256ELb1ELb1ELi4EEENS1_19SingleTileSchedulerILb1ELb0ELb0ELi80EEEEEEEEEvNT_6ParamsE,"",@"SHT_CUDA_INFO"
	.sectionflags	@""
	.align	4


	//----- nvinfo : EIATTR_CUDA_API_VERSION
	.align		4
        /*0000*/ 	.byte	0x04, 0x37
        /*0002*/ 	.short	(.L_798 - .L_797)
.L_797:
        /*0004*/ 	.word	0x00000082


	//----- nvinfo : EIATTR_SW2861232_WAR
	.align		4
.L_798:
        /*0008*/ 	.byte	0x01, 0x35
	.zero		2


	//----- nvinfo : EIATTR_PARAM_CBANK
	.align		4
        /*000c*/ 	.byte	0x04, 0x0a
        /*000e*/ 	.short	(.L_800 - .L_799)
	.align		4
.L_799:
        /*0010*/ 	.word	index@(.nv.constant0._ZN7cutlass13device_kernelIN5flash19enable_sm80_to_sm89INS1_16FlashAttnBwdSm80INS1_25CollectiveMainloopBwdSm80ILi2ELi1EN4cute5tupleIJNS5_1CILi64EEENS7_ILi80EEENS7_ILi192EEEEEENS_6half_tEfNS_4arch4Sm80ELb0ELb0ELb0ELb1ELb1ELb0ELb1ELb0ELi2ELi4ELi2ELi2ELb0EEENS1_21CollectiveEpilogueBwdISB_SC_SE_Li256ELb1ELb1ELi4EEENS1_19SingleTileSchedulerILb1ELb0ELb0ELi80EEEEEEEEEvNT_6ParamsE)
        /*0014*/ 	.short	0x0160
        /*0016*/ 	.short	0x0270


	//----- nvinfo : EIATTR_CBANK_PARAM_SIZE
	.align		4
.L_800:
        /*0018*/ 	.byte	0x03, 0x19
        /*001a*/ 	.short	0x0270


	//----- nvinfo : EIATTR_KPARAM_INFO
	.align		4
        /*001c*/ 	.byte	0x04, 0x17
        /*001e*/ 	.short	(.L_802 - .L_801)
.L_801:
        /*0020*/ 	.word	0x00000000
        /*0024*/ 	.short	0x0000
        /*0026*/ 	.short	0x0000
        /*0028*/ 	.byte	0x00, 0xf0, 0xc1, 0x09


	//----- nvinfo : EIATTR_MAXREG_COUNT
	.align		4
.L_802:
        /*002c*/ 	.byte	0x03, 0x1b
        /*002e*/ 	.short	0x00ff


	//----- nvinfo : EIATTR_NUM_BARRIERS
	.align		4
        /*0030*/ 	.byte	0x02, 0x4c
        /*0032*/ 	.byte	0x02
	.zero		1


	//----- nvinfo : EIATTR_MERCURY_ISA_VERSION
	.align		4
        /*0034*/ 	.byte	0x03, 0x5f
        /*0036*/ 	.short	0x0000


	//----- nvinfo : EIATTR_COOP_GROUP_MASK_REGIDS
	.align		4
        /*0038*/ 	.byte	0x04, 0x29
        /*003a*/ 	.short	(.L_804 - .L_803)


	//   ....[0]....
.L_803:
        /*003c*/ 	.word	0xffffffff


	//----- nvinfo : EIATTR_COOP_GROUP_INSTR_OFFSETS
	.align		4
.L_804:
        /*0040*/ 	.byte	0x04, 0x28
        /*0042*/ 	.short	(.L_806 - .L_805)


	//   ....[0]....
.L_805:
        /*0044*/ 	.word	0x00000090


	//----- nvinfo : EIATTR_EXIT_INSTR_OFFSETS
	.align		4
.L_806:
        /*0048*/ 	.byte	0x04, 0x1c
        /*004a*/ 	.short	(.L_808 - .L_807)


	//   ....[0]....
.L_807:
        /*004c*/ 	.word	0x00000300


	//   ....[1]....
        /*0050*/ 	.word	0x00009660


	//   ....[2]....
        /*0054*/ 	.word	0x00009760


	//   ....[3]....
        /*0058*/ 	.word	0x00009780


	//   ....[4]....
        /*005c*/ 	.word	0x0000a0d0


	//   ....[5]....
        /*0060*/ 	.word	0x0000a1c0


	//   ....[6]....
        /*0064*/ 	.word	0x0000a1e0


	//----- nvinfo : EIATTR_CTAIDZ_USED
	.align		4
.L_808:
        /*0068*/ 	.byte	0x01, 0x04
	.zero		2


	//----- nvinfo : EIATTR_MAX_THREADS
	.align		4
        /*006c*/ 	.byte	0x04, 0x05
        /*006e*/ 	.short	(.L_810 - .L_809)
.L_809:
        /*0070*/ 	.word	0x00000100
        /*0074*/ 	.word	0x00000001
        /*0078*/ 	.word	0x00000001


	//----- nvinfo : EIATTR_CRS_STACK_SIZE
	.align		4
.L_810:
        /*007c*/ 	.byte	0x04, 0x1e
        /*007e*/ 	.short	(.L_812 - .L_811)
.L_811:
        /*0080*/ 	.word	0x00000000
.L_812:


//--------------------- .nv.info._ZN7cutlass13device_kernelIN5flash19enable_sm80_to_sm89INS1_16FlashAttnBwdSm80INS1_25CollectiveMainloopBwdSm80ILi2ELi1EN4cute5tupleIJNS5_1CILi64EEENS7_ILi80EEENS7_ILi192EEEEEENS_6half_tEfNS_4arch4Sm80ELb0ELb0ELb0ELb1ELb0ELb0ELb1ELb0ELi2ELi4ELi2ELi2ELb0EEENS1_24CollectiveEpilogueBwdGQAISB_fSE_Li256ELb1ELb0EEENS1_19SingleTileSchedulerILb1ELb0ELb0ELi80EEEEEEEEEvNT_6ParamsE --------------------------
	.section	.nv.info._ZN7cutlass13device_kernelIN5flash19enable_sm80_to_sm89INS1_16FlashAttnBwdSm80INS1_25CollectiveMainloopBwdSm80ILi2ELi1EN4cute5tupleIJNS5_1CILi64EEENS7_ILi80EEENS7_ILi192EEEEEENS_6half_tEfNS_4arch4Sm80ELb0ELb0ELb0ELb1ELb0ELb0ELb1ELb0ELi2ELi4ELi2ELi2ELb0EEENS1_24CollectiveEpilogueBwdGQAISB_fSE_Li256ELb1ELb0EEENS1_19SingleTileSchedulerILb1ELb0ELb0ELi80EEEEEEEEEvNT_6ParamsE,"",@"SHT_CUDA_INFO"
	.sectionflags	@""
	.align	4


	//----- nvinfo : EIATTR_CUDA_API_VERSION
	.align		4
        /*0000*/ 	.byte	0x04, 0x37
        /*0002*/ 	.short	(.L_814 - .L_813)
.L_813:
        /*0004*/ 	.word	0x00000082


	//----- nvinfo : EIATTR_SW2861232_WAR
	.align		4
.L_814:
        /*0008*/ 	.byte	0x01, 0x35
	.zero		2


	//----- nvinfo : EIATTR_PARAM_CBANK
	.align		4
        /*000c*/ 	.byte	0x04, 0x0a
        /*000e*/ 	.short	(.L_816 - .L_815)
	.align		4
.L_815:
        /*0010*/ 	.word	index@(.nv.constant0._ZN7cutlass13device_kernelIN5flash19enable_sm80_to_sm89INS1_16FlashAttnBwdSm80INS1_25CollectiveMainloopBwdSm80ILi2ELi1EN4cute5tupleIJNS5_1CILi64EEENS7_ILi80EEENS7_ILi192EEEEEENS_6half_tEfNS_4arch4Sm80ELb0ELb0ELb0ELb1ELb0ELb0ELb1ELb0ELi2ELi4ELi2ELi2ELb0EEENS1_24CollectiveEpilogueBwdGQAISB_fSE_Li256ELb1ELb0EEENS1_19SingleTileSchedulerILb1ELb0ELb0ELi80EEEEEEEEEvNT_6ParamsE)
        /*0014*/ 	.short	0x0160
        /*0016*/ 	.short	0x0278


	//----- nvinfo : EIATTR_CBANK_PARAM_SIZE
	.align		4
.L_816:
        /*0018*/ 	.byte	0x03, 0x19
        /*001a*/ 	.short	0x0278


	//----- nvinfo : EIATTR_KPARAM_INFO
	.align		4
        /*001c*/ 	.byte	0x04, 0x17
        /*001e*/ 	.short	(.L_818 - .L_817)
.L_817:
        /*0020*/ 	.word	0x00000000
        /*0024*/ 	.short	0x0000
        /*0026*/ 	.short	0x0000
        /*0028*/ 	.byte	0x00, 0xf0, 0xe1, 0x09


	//----- nvinfo : EIATTR_MAXREG_COUNT
	.align		4
.L_818:
        /*002c*/ 	.byte	0x03, 0x1b
        /*002e*/ 	.short	0x00ff


	//----- nvinfo : EIATTR_NUM_BARRIERS
	.align		4
        /*0030*/ 	.byte	0x02, 0x4c
        /*0032*/ 	.byte	0x02
	.zero		1


	//----- nvinfo : EIATTR_MERCURY_ISA_VERSION
	.align		4
        /*0034*/ 	.byte	0x03, 0x5f
        /*0036*/ 	.short	0x0000


	//----- nvinfo : EIATTR_COOP_GROUP_MASK_REGIDS
	.align		4
        /*0038*/ 	.byte	0x04, 0x29
        /*003a*/ 	.short	(.L_820 - .L_819)


	//   ....[0]....
.L_819:
        /*003c*/ 	.word	0xffffffff


	//----- nvinfo : EIATTR_COOP_GROUP_INSTR_OFFSETS
	.align		4
.L_820:
        /*0040*/ 	.byte	0x04, 0x28
        /*0042*/ 	.short	(.L_822 - .L_821)


	//   ....[0]....
.L_821:
        /*0044*/ 	.word	0x00000090


	//----- nvinfo : EIATTR_EXIT_INSTR_OFFSETS
	.align		4
.L_822:
        /*0048*/ 	.byte	0x04, 0x1c
        /*004a*/ 	.short	(.L_824 - .L_823)


	//   ....[0]....
.L_823:
        /*004c*/ 	.word	0x00000300


	//   ....[1]....
        /*0050*/ 	.word	0x000062e0


	//   ....[2]....
        /*0054*/ 	.word	0x00006d90


	//----- nvinfo : EIATTR_CTAIDZ_USED
	.align		4
.L_824:
        /*0058*/ 	.byte	0x01, 0x04
	.zero		2


	//----- nvinfo : EIATTR_MAX_THREADS
	.align		4
        /*005c*/ 	.byte	0x04, 0x05
        /*005e*/ 	.short	(.L_826 - .L_825)
.L_825:
        /*0060*/ 	.word	0x00000100
        /*0064*/ 	.word	0x00000001
        /*0068*/ 	.word	0x00000001
.L_826:


//--------------------- .nv.info._ZN7cutlass13device_kernelIN5flash19enable_sm80_to_sm89INS1_16FlashAttnBwdSm80INS1_25CollectiveMainloopBwdSm80ILi2ELi1EN4cute5tupleIJNS5_1CILi64EEENS7_ILi80EEENS7_ILi192EEEEEENS_6half_tEfNS_4arch4Sm80ELb0ELb0ELb0ELb1ELb1ELb0ELb1ELb0ELi2ELi4ELi2ELi2ELb0EEENS1_24CollectiveEpilogueBwdGQAISB_fSE_Li256ELb1ELb1EEENS1_19SingleTileSchedulerILb1ELb0ELb0ELi80EEEEEEEEEvNT_6ParamsE --------------------------
	.section	.nv.info._ZN7cutlass13device_kernelIN5flash19enable_sm80_to_sm89INS1_16FlashAttnBwdSm80INS1_25CollectiveMainloopBwdSm80ILi2ELi1EN4cute5tupleIJNS5_1CILi64EEENS7_ILi80EEENS7_ILi192EEEEEENS_6half_tEfNS_4arch4Sm80ELb0ELb0ELb0ELb1ELb1ELb0ELb1ELb0ELi2ELi4ELi2ELi2ELb0EEENS1_24CollectiveEpilogueBwdGQAISB_fSE_Li256ELb1ELb1EEENS1_19SingleTileSchedulerILb1ELb0ELb0ELi80EEEEEEEEEvNT_6ParamsE,"",@"SHT_CUDA_INFO"
	.sectionflags	@""
	.align	4


	//----- nvinfo : EIATTR_CUDA_API_VERSION
	.align		4
        /*0000*/ 	.byte	0x04, 0x37
        /*0002*/ 	.short	(.L_828 - .L_827)
.L_827:
        /*0004*/ 	.word	0x00000082


	//----- nvinfo : EIATTR_SW2861232_WAR
	.align		4
.L_828:
        /*0008*/ 	.byte	0x01, 0x35
	.zero		2


	//----- nvinfo : EIATTR_PARAM_CBANK
	.align		4
        /*000c*/ 	.byte	0x04, 0x0a
        /*000e*/ 	.short	(.L_830 - .L_829)
	.align		4
.L_829:
        /*0010*/ 	.word	index@(.nv.constant0._ZN7cutlass13device_kernelIN5flash19enable_sm80_to_sm89INS1_16FlashAttnBwdSm80INS1_25CollectiveMainloopBwdSm80ILi2ELi1EN4cute5tupleIJNS5_1CILi64EEENS7_ILi80EEENS7_ILi192EEEEEENS_6half_tEfNS_4arch4Sm80ELb0ELb0ELb0ELb1ELb1ELb0ELb1ELb0ELi2ELi4ELi2ELi2ELb0EEENS1_24CollectiveEpilogueBwdGQAISB_fSE_Li256ELb1ELb1EEENS1_19SingleTileSchedulerILb1ELb0ELb0ELi80EEEEEEEEEvNT_6ParamsE)
        /*0014*/ 	.short	0x0160
        /*0016*/ 	.short	0x0278


	//----- nvinfo : EIATTR_CBANK_PARAM_SIZE
	.align		4
.L_830:
        /*0018*/ 	.byte	0x03, 0x19
        /*001a*/ 	.short	0x0278


	//----- nvinfo : EIATTR_KPARAM_INFO
	.align		4
        /*001c*/ 	.byte	0x04, 0x17
        /*001e*/ 	.short	(.L_832 - .L_831)
.L_831:
        /*0020*/ 	.word	0x00000000
        /*0024*/ 	.short	0x0000
        /*0026*/ 	.short	0x0000
        /*0028*/ 	.byte	0x00, 0xf0, 0xe1, 0x09


	//----- nvinfo : EIATTR_MAXREG_COUNT
	.align		4
.L_832:
        /*002c*/ 	.byte	0x03, 0x1b
        /*002e*/ 	.short	0x00ff


	//----- nvinfo : EIATTR_NUM_BARRIERS
	.align		4
        /*0030*/ 	.byte	0x02, 0x4c
        /*0032*/ 	.byte	0x02
	.zero		1


	//----- nvinfo : EIATTR_MERCURY_ISA_VERSION
	.align		4
        /*0034*/ 	.byte	0x03, 0x5f
        /*0036*/ 	.short	0x0000


	//----- nvinfo : EIATTR_COOP_GROUP_MASK_REGIDS
	.align		4
        /*0038*/ 	.byte	0x04, 0x29
        /*003a*/ 	.short	(.L_834 - .L_833)


	//   ....[0]....
.L_833:
        /*003c*/ 	.word	0xffffffff


	//   ....[1]....
        /*0040*/ 	.word	0xffffffff


	//   ....[2]....
        /*0044*/ 	.word	0xffffffff


	//   ....[3]....
        /*0048*/ 	.word	0xffffffff


	//   ....[4]....
        /*004c*/ 	.word	0xffffffff


	//   ....[5]....
        /*0050*/ 	.word	0xffffffff


	//   ....[6]....
        /*0054*/ 	.word	0xffffffff


	//   ....[7]....
        /*0058*/ 	.word	0xffffffff


	//   ....[8]....
        /*005c*/ 	.word	0xffffffff


	//----- nvinfo : EIATTR_COOP_GROUP_INSTR_OFFSETS
	.align		4
.L_834:
        /*0060*/ 	.byte	0x04, 0x28
        /*0062*/ 	.short	(.L_836 - .L_835)


	//   ....[0]....
.L_835:
        /*0064*/ 	.word	0x00000090


	//   ....[1]....
        /*0068*/ 	.word	0x00006650


	//   ....[2]....
        /*006c*/ 	.word	0x00006690


	//   ....[3]....
        /*0070*/ 	.word	0x00006b40


	//   ....[4]....
        /*0074*/ 	.word	0x00006b50


	//   ....[5]....
        /*0078*/ 	.word	0x00006ce0


	//   ....[6]....
        /*007c*/ 	.word	0x00006d30


	//   ....[7]....
        /*0080*/ 	.word	0x000071a0


	//   ....[8]....
        /*0084*/ 	.word	0x000071b0


	//----- nvinfo : EIATTR_EXIT_INSTR_OFFSETS
	.align		4
.L_836:
        /*0088*/ 	.byte	0x04, 0x1c
        /*008a*/ 	.short	(.L_838 - .L_837)


	//   ....[0]....
.L_837:
        /*008c*/ 	.word	0x00000300


	//   ....[1]....
        /*0090*/ 	.word	0x00006300


	//   ....[2]....
        /*0094*/ 	.word	0x000071c0


	//   ....[3]....
        /*0098*/ 	.word	0x00007260


	//----- nvinfo : EIATTR_CTAIDZ_USED
	.align		4
.L_838:
        /*009c*/ 	.byte	0x01, 0x04
	.zero		2


	//----- nvinfo : EIATTR_MAX_THREADS
	.align		4
        /*00a0*/ 	.byte	0x04, 0x05
        /*00a2*/ 	.short	(.L_840 - .L_839)
.L_839:
        /*00a4*/ 	.word	0x00000100
        /*00a8*/ 	.word	0x00000001
        /*00ac*/ 	.word	0x00000001


	//----- nvinfo : EIATTR_CRS_STACK_SIZE
	.align		4
.L_840:
        /*00b0*/ 	.byte	0x04, 0x1e
        /*00b2*/ 	.short	(.L_842 - .L_841)
.L_841:
        /*00b4*/ 	.word	0x00000000
.L_842:


//--------------------- .nv.info._ZN7cutlass13device_kernelIN5flash19enable_sm80_to_sm89INS1_16FlashAttnBwdSm80INS1_25CollectiveMainloopBwdSm80ILi2ELi1EN4cute5tupleIJNS5_1CILi64EEENS7_ILi80EEENS7_ILi192EEEEEENS_6half_tEfNS_4arch4Sm80ELb0ELb1ELb0ELb0ELb0ELb0ELb1ELb0ELi2ELi4ELi2ELi2ELb0EEENS1_21CollectiveEpilogueBwdISB_SC_SE_Li256ELb0ELb1ELi4EEENS1_19SingleTileSchedulerILb0ELb0ELb0ELi80EEEEEEEEEvNT_6ParamsE --------------------------
	.section	.nv.info._ZN7cutlass13device_kernelIN5flash19enable_sm80_to_sm89INS1_16FlashAttnBwdSm80INS1_25CollectiveMainloopBwdSm80ILi2ELi1EN4cute5tupleIJNS5_1CILi64EEENS7_ILi80EEENS7_ILi192EEEEEENS_6half_tEfNS_4arch4Sm80ELb0ELb1ELb0ELb0ELb0ELb0ELb1ELb0ELi2ELi4ELi2ELi2ELb0EEENS1_21CollectiveEpilogueBwdISB_SC_SE_Li256ELb0ELb1ELi4EEENS1_19SingleTileSchedulerILb0ELb0ELb0ELi80EEEEEEEEEvNT_6ParamsE,"",@"SHT_CUDA_INFO"
	.sectionflags	@""
	.align	4


	//----- nvinfo : EIATTR_CUDA_API_VERSION
	.align		4
        /*0000*/ 	.byte	0x04, 0x37
        /*0002*/ 	.short	(.L_844 - .L_843)
.L_843:
        /*0004*/ 	.word	0x00000082


	//----- nvinfo : EIATTR_SW2861232_WAR
	.align		4
.L_844:
        /*0008*/ 	.byte	0x01, 0x35
	.zero		2


	//----- nvinfo : EIATTR_PARAM_CBANK
	.align		4
        /*000c*/ 	.byte	0x04, 0x0a
        /*000e*/ 	.short	(.L_846 - .L_845)
	.align		4
.L_845:
        /*0010*/ 	.word	index@(.nv.constant0._ZN7cutlass13device_kernelIN5flash19enable_sm80_to_sm89INS1_16FlashAttnBwdSm80INS1_25CollectiveMainloopBwdSm80ILi2ELi1EN4cute5tupleIJNS5_1CILi64EEENS7_ILi80EEENS7_ILi192EEEEEENS_6half_tEfNS_4arch4Sm80ELb0ELb1ELb0ELb0ELb0ELb0ELb1ELb0ELi2ELi4ELi2ELi2ELb0EEENS1_21CollectiveEpilogueBwdISB_SC_SE_Li256ELb0ELb1ELi4EEENS1_19SingleTileSchedulerILb0ELb0ELb0ELi80EEEEEEEEEvNT_6ParamsE)
        /*0014*/ 	.short	0x0160
        /*0016*/ 	.short	0x0270


	//----- nvinfo : EIATTR_CBANK_PARAM_SIZE
	.align		4
.L_846:
        /*0018*/ 	.byte	0x03, 0x19
        /*001a*/ 	.short	0x0270


	//----- nvinfo : EIATTR_KPARAM_INFO
	.align		4
        /*001c*/ 	.byte	0x04, 0x17
        /*001e*/ 	.short	(.L_848 - .L_847)
.L_847:
        /*0020*/ 	.word	0x00000000
        /*0024*/ 	.short	0x0000
        /*0026*/ 	.short	0x0000
        /*0028*/ 	.byte	0x00, 0xf0, 0xc1, 0x09


	//----- nvinfo : EIATTR_MAXREG_COUNT
	.align		4
.L_848:
        /*002c*/ 	.byte	0x03, 0x1b
        /*002e*/ 	.short	0x00ff


	//----- nvinfo : EIATTR_NUM_BARRIERS
	.align		4
        /*0030*/ 	.byte	0x02, 0x4c
        /*0032*/ 	.byte	0x02
	.zero		1


	//----- nvinfo : EIATTR_MERCURY_ISA_VERSION
	.align		4
        /*0034*/ 	.byte	0x03, 0x5f
        /*0036*/ 	.short	0x0000


	//----- nvinfo : EIATTR_EXIT_INSTR_OFFSETS
	.align		4
        /*0038*/ 	.byte	0x04, 0x1c
        /*003a*/ 	.short	(.L_850 - .L_849)


	//   ....[0]....
.L_849:
        /*003c*/ 	.word	0x00000030


	//   ....[1]....
        /*0040*/ 	.word	0x00009e80


	//   ....[2]....
        /*0044*/ 	.word	0x00009f80


	//   ....[3]....
        /*0048*/ 	.word	0x00009fa0


	//   ....[4]....
        /*004c*/ 	.word	0x0000a7a0


	//   ....[5]....
        /*0050*/ 	.word	0x0000a8a0


	//   ....[6]....
        /*0054*/ 	.word	0x0000a8c0


	//----- nvinfo : EIATTR_CTAIDZ_USED
	.align		4
.L_850:
        /*0058*/ 	.byte	0x01, 0x04
	.zero		2


	//----- nvinfo : EIATTR_MAX_THREADS
	.align		4
        /*005c*/ 	.byte	0x04, 0x05
        /*005e*/ 	.short	(.L_852 - .L_851)
.L_851:
        /*0060*/ 	.word	0x00000100
        /*0064*/ 	.word	0x00000001
        /*0068*/ 	.word	0x00000001


	//----- nvinfo : EIATTR_CRS_STACK_SIZE
	.align		4
.L_852:
        /*006c*/ 	.byte	0x04, 0x1e
        /*006e*/ 	.short	(.L_854 - .L_853)
.L_853:
        /*0070*/ 	.word	0x00000000
.L_854:


//--------------------- .nv.info._ZN7cutlass13device_kernelIN5flash19enable_sm80_to_sm89INS1_16FlashAttnBwdSm80INS1_25CollectiveMainloopBwdSm80ILi2ELi1EN4cute5tupleIJNS5_1CILi64EEENS7_ILi80EEENS7_ILi192EEEEEENS_6half_tEfNS_4arch4Sm80ELb0ELb1ELb0ELb0ELb1ELb0ELb1ELb0ELi2ELi4ELi2ELi2ELb0EEENS1_21CollectiveEpilogueBwdISB_SC_SE_Li256ELb0ELb1ELi4EEENS1_19SingleTileSchedulerILb0ELb0ELb0ELi80EEEEEEEEEvNT_6ParamsE --------------------------
	.section	.nv.info._ZN7cutlass13device_kernelIN5flash19enable_sm80_to_sm89INS1_16FlashAttnBwdSm80INS1_25CollectiveMainloopBwdSm80ILi2ELi1EN4cute5tupleIJNS5_1CILi64EEENS7_ILi80EEENS7_ILi192EEEEEENS_6half_tEfNS_4arch4Sm80ELb0ELb1ELb0ELb0ELb1ELb0ELb1ELb0ELi2ELi4ELi2ELi2ELb0EEENS1_21CollectiveEpilogueBwdISB_SC_SE_Li256ELb0ELb1ELi4EEENS1_19SingleTileSchedulerILb0ELb0ELb0ELi80EEEEEEEEEvNT_6ParamsE,"",@"SHT_CUDA_INFO"
	.sectionflags	@""
	.align	4


	//----- nvinfo : EIATTR_CUDA_API_VERSION
	.align		4
        /*0000*/ 	.byte	0x04, 0x37
        /*0002*/ 	.short	(.L_856 - .L_855)
.L_855:
        /*0004*/ 	.word	0x00000082


	//----- nvinfo : EIATTR_SW2861232_WAR
	.align		4
.L_856:
        /*0008*/ 	.byte	0x01, 0x35
	.zero		2


	//----- nvinfo : EIATTR_PARAM_CBANK
	.align		4
        /*000c*/ 	.byte	0x04, 0x0a
        /*000e*/ 	.short	(.L_858 - .L_857)
	.align		4
.L_857:
        /*0010*/ 	.word	index@(.nv.constant0._ZN7cutlass13device_kernelIN5flash19enable_sm80_to_sm89INS1_16FlashAttnBwdSm80INS1_25CollectiveMainloopBwdSm80ILi2ELi1EN4cute5tupleIJNS5_1CILi64EEENS7_ILi80EEENS7_ILi192EEEEEENS_6half_tEfNS_4arch4Sm80ELb0ELb1ELb0ELb0ELb1ELb0ELb1ELb0ELi2ELi4ELi2ELi2ELb0EEENS1_21CollectiveEpilogueBwdISB_SC_SE_Li256ELb0ELb1ELi4EEENS1_19SingleTileSchedulerILb0ELb0ELb0ELi80EEEEEEEEEvNT_6ParamsE)
        /*0014*/ 	.short	0x0160
        /*0016*/ 	.short	0x0270


	//----- nvinfo : EIATTR_CBANK_PARAM_SIZE
	.align		4
.L_858:
        /*0018*/ 	.byte	0x03, 0x19
        /*001a*/ 	.short	0x0270


	//----- nvinfo : EIATTR_KPARAM_INFO
	.align		4
        /*001c*/ 	.byte	0x04, 0x17
        /*001e*/ 	.short	(.L_860 - .L_859)
.L_859:
        /*0020*/ 	.word	0x00000000
        /*0024*/ 	.short	0x0000
        /*0026*/ 	.short	0x0000
        /*0028*/ 	.byte	0x00, 0xf0, 0xc1, 0x09


	//----- nvinfo : EIATTR_MAXREG_COUNT
	.align		4
.L_860:
        /*002c*/ 	.byte	0x03, 0x1b
        /*002e*/ 	.short	0x00ff


	//----- nvinfo : EIATTR_NUM_BARRIERS
	.align		4
        /*0030*/ 	.byte	0x02, 0x4c
        /*0032*/ 	.byte	0x02
	.zero		1


	//----- nvinfo : EIATTR_MERCURY_ISA_VERSION
	.align		4
        /*0034*/ 	.byte	0x03, 0x5f
        /*0036*/ 	.short	0x0000


	//----- nvinfo : EIATTR_EXIT_INSTR_OFFSETS
	.align		4
        /*0038*/ 	.byte	0x04, 0x1c
        /*003a*/ 	.short	(.L_862 - .L_861)


	//   ....[0]....
.L_861:
        /*003c*/ 	.word	0x00000030


	//   ....[1]....
        /*0040*/ 	.word	0x00009e80


	//   ....[2]....
        /*0044*/ 	.word	0x00009f80


	//   ....[3]....
        /*0048*/ 	.word	0x00009fa0


	//   ....[4]....
        /*004c*/ 	.word	0x0000a7a0


	//   ....[5]....
        /*0050*/ 	.word	0x0000a8a0


	//   ....[6]....
        /*0054*/ 	.word	0x0000a8c0


	//----- nvinfo : EIATTR_CTAIDZ_USED
	.align		4
.L_862:
        /*0058*/ 	.byte	0x01, 0x04
	.zero		2


	//----- nvinfo : EIATTR_MAX_THREADS
	.align		4
        /*005c*/ 	.byte	0x04, 0x05
        /*005e*/ 	.short	(.L_864 - .L_863)
.L_863:
        /*0060*/ 	.word	0x00000100
        /*0064*/ 	.word	0x00000001
        /*0068*/ 	.word	0x00000001


	//----- nvinfo : EIATTR_CRS_STACK_SIZE
	.align		4
.L_864:
        /*006c*/ 	.byte	0x04, 0x1e
        /*006e*/ 	.short	(.L_866 - .L_865)
.L_865:
        /*0070*/ 	.word	0x00000000
.L_866:


//--------------------- .nv.info._ZN7cutlass13device_kernelIN5flash19enable_sm80_to_sm89INS1_16FlashAttnBwdSm80INS1_25CollectiveMainloopBwdSm80ILi2ELi1EN4cute5tupleIJNS5_1CILi64EEENS7_ILi80EEENS7_ILi192EEEEEENS_6half_tEfNS_4arch4Sm80ELb0ELb1ELb0ELb0ELb0ELb0ELb1ELb0ELi2ELi4ELi2ELi2ELb0EEENS1_24CollectiveEpilogueBwdGQAISB_fSE_Li256ELb0ELb0EEENS1_19SingleTileSchedulerILb0ELb0ELb0ELi80EEEEEEEEEvNT_6ParamsE --------------------------
	.section	.nv.info._ZN7cutlass13device_kernelIN5flash19enable_sm80_to_sm89INS1_16FlashAttnBwdSm80INS1_25CollectiveMainloopBwdSm80ILi2ELi1EN4cute5tupleIJNS5_1CILi64EEENS7_ILi80EEENS7_ILi192EEEEEENS_6half_tEfNS_4arch4Sm80ELb0ELb1ELb0ELb0ELb0ELb0ELb1ELb0ELi2ELi4ELi2ELi2ELb0EEENS1_24CollectiveEpilogueBwdGQAISB_fSE_Li256ELb0ELb0EEENS1_19SingleTileSchedulerILb0ELb0ELb0ELi80EEEEEEEEEvNT_6ParamsE,"",@"SHT_CUDA_INFO"
	.sectionflags	@""
	.align	4


	//----- nvinfo : EIATTR_CUDA_API_VERSION
	.align		4
        /*0000*/ 	.byte	0x04, 0x37
        /*0002*/ 	.short	(.L_868 - .L_867)
.L_867:
        /*0004*/ 	.word	0x00000082


	//----- nvinfo : EIATTR_SW2861232_WAR
	.align		4
.L_868:
        /*0008*/ 	.byte	0x01, 0x35
	.zero		2


	//----- nvinfo : EIATTR_PARAM_CBANK
	.align		4
        /*000c*/ 	.byte	0x04, 0x0a
        /*000e*/ 	.short	(.L_870 - .L_869)
	.align		4
.L_869:
        /*0010*/ 	.word	index@(.nv.constant0._ZN7cutlass13device_kernelIN5flash19enable_sm80_to_sm89INS1_16FlashAttnBwdSm80INS1_25CollectiveMainloopBwdSm80ILi2ELi1EN4cute5tupleIJNS5_1CILi64EEENS7_ILi80EEENS7_ILi192EEEEEENS_6half_tEfNS_4arch4Sm80ELb0ELb1ELb0ELb0ELb0ELb0ELb1ELb0ELi2ELi4ELi2ELi2ELb0EEENS1_24CollectiveEpilogueBwdGQAISB_fSE_Li256ELb0ELb0EEENS1_19SingleTileSchedulerILb0ELb0ELb0ELi80EEEEEEEEEvNT_6ParamsE)
        /*0014*/ 	.short	0x0160
        /*0016*/ 	.short	0x0278


	//----- nvinfo : EIATTR_CBANK_PARAM_SIZE
	.align		4
.L_870:
        /*0018*/ 	.byte	0x03, 0x19
        /*001a*/ 	.short	0x0278


	//----- nvinfo : EIATTR_KPARAM_INFO
	.align		4
        /*001c*/ 	.byte	0x04, 0x17
        /*001e*/ 	.short	(.L_872 - .L_871)
.L_871:
        /*0020*/ 	.word	0x00000000
        /*0024*/ 	.short	0x0000
        /*0026*/ 	.short	0x0000
        /*0028*/ 	.byte	0x00, 0xf0, 0xe1, 0x09


	//----- nvinfo : EIATTR_MAXREG_COUNT
	.align		4
.L_872:
        /*002c*/ 	.byte	0x03, 0x1b
        /*002e*/ 	.short	0x00ff


	//----- nvinfo : EIATTR_NUM_BARRIERS
	.align		4
        /*0030*/ 	.byte	0x02, 0x4c
        /*0032*/ 	.byte	0x02
	.zero		1


	//----- nvinfo : EIATTR_MERCURY_ISA_VERSION
	.align		4
        /*0034*/ 	.byte	0x03, 0x5f
        /*0036*/ 	.short	0x0000


	//----- nvinfo : EIATTR_EXIT_INSTR_OFFSETS
	.align		4
        /*0038*/ 	.byte	0x04, 0x1c
        /*003a*/ 	.short	(.L_874 - .L_873)


	//   ....[0]....
.L_873:
        /*003c*/ 	.word	0x00000030


	//   ....[1]....
        /*0040*/ 	.word	0x00006990


	//   ....[2]....
        /*0044*/ 	.word	0x00007340


	//----- nvinfo : EIATTR_CTAIDZ_USED
	.align		4
.L_874:
        /*0048*/ 	.byte	0x01, 0x04
	.zero		2


	//----- nvinfo : EIATTR_MAX_THREADS
	.align		4
        /*004c*/ 	.byte	0x04, 0x05
        /*004e*/ 	.short	(.L_876 - .L_875)
.L_875:
        /*0050*/ 	.word	0x00000100
        /*0054*/ 	.word	0x00000001
        /*0058*/ 	.word	0x00000001


	//----- nvinfo : EIATTR_CRS_STACK_SIZE
	.align		4
.L_876:
        /*005c*/ 	.byte	0x04, 0x1e
        /*005e*/ 	.short	(.L_878 - .L_877)
.L_877:
        /*0060*/ 	.word	0x00000000
.L_878:


//--------------------- .nv.info._ZN7cutlass13device_kernelIN5flash19enable_sm80_to_sm89INS1_16FlashAttnBwdSm80INS1_25CollectiveMainloopBwdSm80ILi2ELi1EN4cute5tupleIJNS5_1CILi64EEENS7_ILi80EEENS7_ILi192EEEEEENS_6half_tEfNS_4arch4Sm80ELb0ELb1ELb0ELb0ELb1ELb0ELb1ELb0ELi2ELi4ELi2ELi2ELb0EEENS1_24CollectiveEpilogueBwdGQAISB_fSE_Li256ELb0ELb1EEENS1_19SingleTileSchedulerILb0ELb0ELb0ELi80EEEEEEEEEvNT_6ParamsE --------------------------
	.section	.nv.info._ZN7cutlass13device_kernelIN5flash19enable_sm80_to_sm89INS1_16FlashAttnBwdSm80INS1_25CollectiveMainloopBwdSm80ILi2ELi1EN4cute5tupleIJNS5_1CILi64EEENS7_ILi80EEENS7_ILi192EEEEEENS_6half_tEfNS_4arch4Sm80ELb0ELb1ELb0ELb0ELb1ELb0ELb1ELb0ELi2ELi4ELi2ELi2ELb0EEENS1_24CollectiveEpilogueBwdGQAISB_fSE_Li256ELb0ELb1EEENS1_19SingleTileSchedulerILb0ELb0ELb0ELi80EEEEEEEEEvNT_6ParamsE,"",@"SHT_CUDA_INFO"
	.sectionflags	@""
	.align	4


	//----- nvinfo : EIATTR_CUDA_API_VERSION
	.align		4
        /*0000*/ 	.byte	0x04, 0x37
        /*0002*/ 	.short	(.L_880 - .L_879)
.L_879:
        /*0004*/ 	.word	0x00000082


	//----- nvinfo : EIATTR_SW2861232_WAR
	.align		4
.L_880:
        /*0008*/ 	.byte	0x01, 0x35
	.zero		2


	//----- nvinfo : EIATTR_PARAM_CBANK
	.align		4
        /*000c*/ 	.byte	0x04, 0x0a
        /*000e*/ 	.short	(.L_882 - .L_881)
	.align		4
.L_881:
        /*0010*/ 	.word	index@(.nv.constant0._ZN7cutlass13device_kernelIN5flash19enable_sm80_to_sm89INS1_16FlashAttnBwdSm80INS1_25CollectiveMainloopBwdSm80ILi2ELi1EN4cute5tupleIJNS5_1CILi64EEENS7_ILi80EEENS7_ILi192EEEEEENS_6half_tEfNS_4arch4Sm80ELb0ELb1ELb0ELb0ELb1ELb0ELb1ELb0ELi2ELi4ELi2ELi2ELb0EEENS1_24CollectiveEpilogueBwdGQAISB_fSE_Li256ELb0ELb1EEENS1_19SingleTileSchedulerILb0ELb0ELb0ELi80EEEEEEEEEvNT_6ParamsE)
        /*0014*/ 	.short	0x0160
        /*0016*/ 	.short	0x0278


	//----- nvinfo : EIATTR_CBANK_PARAM_SIZE
	.align		4
.L_882:
        /*0018*/ 	.byte	0x03, 0x19
        /*001a*/ 	.short	0x0278


	//----- nvinfo : EIATTR_KPARAM_INFO
	.align		4
        /*001c*/ 	.byte	0x04, 0x17
        /*001e*/ 	.short	(.L_884 - .L_883)
.L_883:
        /*0020*/ 	.word	0x00000000
        /*0024*/ 	.short	0x0000
        /*0026*/ 	.short	0x0000
        /*0028*/ 	.byte	0x00, 0xf0, 0xe1, 0x09


	//----- nvinfo : EIATTR_MAXREG_COUNT
	.align		4
.L_884:
        /*002c*/ 	.byte	0x03, 0x1b
        /*002e*/ 	.short	0x00ff


	//----- nvinfo : EIATTR_NUM_BARRIERS
	.align		4
        /*0030*/ 	.byte	0x02, 0x4c
        /*0032*/ 	.byte	0x02
	.zero		1


	//----- nvinfo : EIATTR_MERCURY_ISA_VERSION
	.align		4
        /*0034*/ 	.byte	0x03, 0x5f
        /*0036*/ 	.short	0x0000


	//----- nvinfo : EIATTR_COOP_GROUP_MASK_REGIDS
	.align		4
        /*0038*/ 	.byte	0x04, 0x29
        /*003a*/ 	.short	(.L_886 - .L_885)


	//   ....[0]....
.L_885:
        /*003c*/ 	.word	0xffffffff


	//   ....[1]....
        /*0040*/ 	.word	0xffffffff


	//   ....[2]....
        /*0044*/ 	.word	0xffffffff


	//   ....[3]....
        /*0048*/ 	.word	0xffffffff


	//   ....[4]....
        /*004c*/ 	.word	0xffffffff


	//   ....[5]....
        /*0050*/ 	.word	0xffffffff


	//   ....[6]....
        /*0054*/ 	.word	0xffffffff


	//   ....[7]....
        /*0058*/ 	.word	0xffffffff


	//----- nvinfo : EIATTR_COOP_GROUP_INSTR_OFFSETS
	.align		4
.L_886:
        /*005c*/ 	.byte	0x04, 0x28
        /*005e*/ 	.short	(.L_888 - .L_887)


	//   ....[0]....
.L_887:
        /*0060*/ 	.word	0x00006bd0


	//   ....[1]....
        /*0064*/ 	.word	0x00006c00


	//   ....[2]....
        /*0068*/ 	.word	0x000070b0


	//   ....[3]....
        /*006c*/ 	.word	0x000070c0


	//   ....[4]....
        /*0070*/ 	.word	0x00007250


	//   ....[5]....
        /*0074*/ 	.word	0x000072a0


	//   ....[6]....
        /*0078*/ 	.word	0x00007710


	//   ....[7]....
        /*007c*/ 	.word	0x00007720


	//----- nvinfo : EIATTR_EXIT_INSTR_OFFSETS
	.align		4
.L_888:
        /*0080*/ 	.byte	0x04, 0x1c
        /*0082*/ 	.short	(.L_890 - .L_889)


	//   ....[0]....
.L_889:
        /*0084*/ 	.word	0x00000030


	//   ....[1]....
        /*0088*/ 	.word	0x00006960


	//   ....[2]....
        /*008c*/ 	.word	0x00007730


	//   ....[3]....
        /*0090*/ 	.word	0x000077d0


	//----- nvinfo : EIATTR_CTAIDZ_USED
	.align		4
.L_890:
        /*0094*/ 	.byte	0x01, 0x04
	.zero		2


	//----- nvinfo : EIATTR_MAX_THREADS
	.align		4
        /*0098*/ 	.byte	0x04, 0x05
        /*009a*/ 	.short	(.L_892 - .L_891)
.L_891:
        /*009c*/ 	.word	0x00000100
        /*00a0*/ 	.word	0x00000001
        /*00a4*/ 	.word	0x00000001


	//----- nvinfo : EIATTR_CRS_STACK_SIZE
	.align		4
.L_892:
        /*00a8*/ 	.byte	0x04, 0x1e
        /*00aa*/ 	.short	(.L_894 - .L_893)
.L_893:
        /*00ac*/ 	.word	0x00000000
.L_894:


//--------------------- .nv.info._ZN7cutlass13device_kernelIN5flash19enable_sm80_to_sm89INS1_16FlashAttnBwdSm80INS1_25CollectiveMainloopBwdSm80ILi2ELi1EN4cute5tupleIJNS5_1CILi64EEENS7_ILi80EEENS7_ILi192EEEEEENS_6half_tEfNS_4arch4Sm80ELb0ELb1ELb0ELb1ELb0ELb0ELb1ELb0ELi2ELi4ELi2ELi2ELb0EEENS1_21CollectiveEpilogueBwdISB_SC_SE_Li256ELb1ELb1ELi4EEENS1_19SingleTileSchedulerILb1ELb0ELb0ELi80EEEEEEEEEvNT_6ParamsE --------------------------
	.section	.nv.info._ZN7cutlass13device_kernelIN5flash19enable_sm80_to_sm89INS1_16FlashAttnBwdSm80INS1_25CollectiveMainloopBwdSm80ILi2ELi1EN4cute5tupleIJNS5_1CILi64EEENS7_ILi80EEENS7_ILi192EEEEEENS_6half_tEfNS_4arch4Sm80ELb0ELb1ELb0ELb1ELb0ELb0ELb1ELb0ELi2ELi4ELi2ELi2ELb0EEENS1_21CollectiveEpilogueBwdISB_SC_SE_Li256ELb1ELb1ELi4EEENS1_19SingleTileSchedulerILb1ELb0ELb0ELi80EEEEEEEEEvNT_6ParamsE,"",@"SHT_CUDA_INFO"
	.sectionflags	@""
	.align	4


	//----- nvinfo : EIATTR_CUDA_API_VERSION
	.align		4
        /*0000*/ 	.byte	0x04, 0x37
        /*0002*/ 	.short	(.L_896 - .L_895)
.L_895:
        /*0004*/ 	.word	0x00000082


	//----- nvinfo : EIATTR_SW2861232_WAR
	.align		4
.L_896:
        /*0008*/ 	.byte	0x01, 0x35
	.zero		2


	//----- nvinfo : EIATTR_PARAM_CBANK
	.align		4
        /*000c*/ 	.byte	0x04, 0x0a
        /*000e*/ 	.short	(.L_898 - .L_897)
	.align		4
.L_897:
        /*0010*/ 	.word	index@(.nv.constant0._ZN7cutlass13device_kernelIN5flash19enable_sm80_to_sm89INS1_16FlashAttnBwdSm80INS1_25CollectiveMainloopBwdSm80ILi2ELi1EN4cute5tupleIJNS5_1CILi64EEENS7_ILi80EEENS7_ILi192EEEEEENS_6half_tEfNS_4arch4Sm80ELb0ELb1ELb0ELb1ELb0ELb0ELb1ELb0ELi2ELi4ELi2ELi2ELb0EEENS1_21CollectiveEpilogueBwdISB_SC_SE_Li256ELb1ELb1ELi4EEENS1_19SingleTileSchedulerILb1ELb0ELb0ELi80EEEEEEEEEvNT_6ParamsE)
        /*0014*/ 	.short	0x0160
        /*0016*/ 	.short	0x0270


	//----- nvinfo : EIATTR_CBANK_PARAM_SIZE
	.align		4
.L_898:
        /*0018*/ 	.byte	0x03, 0x19
        /*001a*/ 	.short	0x0270


	//----- nvinfo : EIATTR_KPARAM_INFO
	.align		4
        /*001c*/ 	.byte	0x04, 0x17
        /*001e*/ 	.short	(.L_900 - .L_899)
.L_899:
        /*0020*/ 	.word	0x00000000
        /*0024*/ 	.short	0x0000
        /*0026*/ 	.short	0x0000
        /*0028*/ 	.byte	0x00, 0xf0, 0xc1, 0x09


	//----- nvinfo : EIATTR_MAXREG_COUNT
	.align		4
.L_900:
        /*002c*/ 	.byte	0x03, 0x1b
        /*002e*/ 	.short	0x00ff


	//----- nvinfo : EIATTR_NUM_BARRIERS
	.align		4
        /*0030*/ 	.byte	0x02, 0x4c
        /*0032*/ 	.byte	0x02
	.zero		1


	//----- nvinfo : EIATTR_MERCURY_ISA_VERSION
	.align		4
        /*0034*/ 	.byte	0x03, 0x5f
        /*0036*/ 	.short	0x0000


	//----- nvinfo : EIATTR_COOP_GROUP_MASK_REGIDS
	.align		4
        /*0038*/ 	.byte	0x04, 0x29
        /*003a*/ 	.short	(.L_902 - .L_901)


	//   ....[0]....
.L_901:
        /*003c*/ 	.word	0xffffffff


	//----- nvinfo : EIATTR_COOP_GROUP_INSTR_OFFSETS
	.align		4
.L_902:
        /*0040*/ 	.byte	0x04, 0x28
        /*0042*/ 	.short	(.L_904 - .L_903)


	//   ....[0]....
.L_903:
        /*0044*/ 	.word	0x00000080


	//----- nvinfo : EIATTR_EXIT_INSTR_OFFSETS
	.align		4
.L_904:
        /*0048*/ 	.byte	0x04, 0x1c
        /*004a*/ 	.short	(.L_906 - .L_905)


	//   ....[0]....
.L_905:
        /*004c*/ 	.word	0x00000300


	//   ....[1]....
        /*0050*/ 	.word	0x00009f00


	//   ....[2]....
        /*0054*/ 	.word	0x0000a000


	//   ....[3]....
        /*0058*/ 	.word	0x0000a020


	//   ....[4]....
        /*005c*/ 	.word	0x0000a970


	//   ....[5]....
        /*0060*/ 	.word	0x0000aa60


	//   ....[6]....
        /*0064*/ 	.word	0x0000aa80


	//----- nvinfo : EIATTR_CTAIDZ_USED
	.align		4
.L_906:
        /*0068*/ 	.byte	0x01, 0x04
	.zero		2


	//----- nvinfo : EIATTR_MAX_THREADS
	.align		4
        /*006c*/ 	.byte	0x04, 0x05
        /*006e*/ 	.short	(.L_908 - .L_907)
.L_907:
        /*0070*/ 	.word	0x00000100
        /*0074*/ 	.word	0x00000001
        /*0078*/ 	.word	0x00000001


	//----- nvinfo : EIATTR_CRS_STACK_SIZE
	.align		4
.L_908:
        /*007c*/ 	.byte	0x04, 0x1e
        /*007e*/ 	.short	(.L_910 - .L_909)
.L_909:
        /*0080*/ 	.word	0x00000000
.L_910:


//--------------------- .nv.info._ZN7cutlass13device_kernelIN5flash19enable_sm80_to_sm89INS1_16FlashAttnBwdSm80INS1_25CollectiveMainloopBwdSm80ILi2ELi1EN4cute5tupleIJNS5_1CILi64EEENS7_ILi80EEENS7_ILi192EEEEEENS_6half_tEfNS_4arch4Sm80ELb0ELb1ELb0ELb1ELb1ELb0ELb1ELb0ELi2ELi4ELi2ELi2ELb0EEENS1_21CollectiveEpilogueBwdISB_SC_SE_Li256ELb1ELb1ELi4EEENS1_19SingleTileSchedulerILb1ELb0ELb0ELi80EEEEEEEEEvNT_6ParamsE --------------------------
	.section	.nv.info._ZN7cutlass13device_kernelIN5flash19enable_sm80_to_sm89INS1_16FlashAttnBwdSm80INS1_25CollectiveMainloopBwdSm80ILi2ELi1EN4cute5tupleIJNS5_1CILi64EEENS7_ILi80EEENS7_ILi192EEEEEENS_6half_tEfNS_4arch4Sm80ELb0ELb1ELb0ELb1ELb1ELb0ELb1ELb0ELi2ELi4ELi2ELi2ELb0EEENS1_21CollectiveEpilogueBwdISB_SC_SE_Li256ELb1ELb1ELi4EEENS1_19SingleTileSchedulerILb1ELb0ELb0ELi80EEEEEEEEEvNT_6ParamsE,"",@"SHT_CUDA_INFO"
	.sectionflags	@""
	.align	4


	//----- nvinfo : EIATTR_CUDA_API_VERSION
	.align		4
        /*0000*/ 	.byte	0x04, 0x37
        /*0002*/ 	.short	(.L_912 - .L_911)
.L_911:
        /*0004*/ 	.word	0x00000082


	//----- nvinfo : EIATTR_SW2861232_WAR
	.align		4
.L_912:
        /*0008*/ 	.byte	0x01, 0x35
	.zero		2


	//----- nvinfo : EIATTR_PARAM_CBANK
	.align		4
        /*000c*/ 	.byte	0x04, 0x0a
        /*000e*/ 	.short	(.L_914 - .L_913)
	.align		4
.L_913:
        /*0010*/ 	.word	index@(.nv.constant0._ZN7cutlass13device_kernelIN5flash19enable_sm80_to_sm89INS1_16FlashAttnBwdSm80INS1_25CollectiveMainloopBwdSm80ILi2ELi1EN4cute5tupleIJNS5_1CILi64EEENS7_ILi80EEENS7_ILi192EEEEEENS_6half_tEfNS_4arch4Sm80ELb0ELb1ELb0ELb1ELb1ELb0ELb1ELb0ELi2ELi4ELi2ELi2ELb0EEENS1_21CollectiveEpilogueBwdISB_SC_SE_Li256ELb1ELb1ELi4EEENS1_19SingleTileSchedulerILb1ELb0ELb0ELi80EEEEEEEEEvNT_6ParamsE)
        /*0014*/ 	.short	0x0160
        /*0016*/ 	.short	0x0270


	//----- nvinfo : EIATTR_CBANK_PARAM_SIZE
	.align		4
.L_914:
        /*0018*/ 	.byte	0x03, 0x19
        /*001a*/ 	.short	0x0270


	//----- nvinfo : EIATTR_KPARAM_INFO
	.align		4
        /*001c*/ 	.byte	0x04, 0x17
        /*001e*/ 	.short	(.L_916 - .L_915)
.L_915:
        /*0020*/ 	.word	0x00000000
        /*0024*/ 	.short	0x0000
        /*0026*/ 	.short	0x0000
        /*0028*/ 	.byte	0x00, 0xf0, 0xc1, 0x09


	//----- nvinfo : EIATTR_MAXREG_COUNT
	.align		4
.L_916:
        /*002c*/ 	.byte	0x03, 0x1b
        /*002e*/ 	.short	0x00ff


	//----- nvinfo : EIATTR_NUM_BARRIERS
	.align		4
        /*0030*/ 	.byte	0x02, 0x4c
        /*0032*/ 	.byte	0x02
	.zero		1


	//----- nvinfo : EIATTR_MERCURY_ISA_VERSION
	.align		4
        /*0034*/ 	.byte	0x03, 0x5f
        /*0036*/ 	.short	0x0000


	//----- nvinfo : EIATTR_COOP_GROUP_MASK_REGIDS
	.align		4
        /*0038*/ 	.byte	0x04, 0x29
        /*003a*/ 	.short	(.L_918 - .L_917)


	//   ....[0]....
.L_917:
        /*003c*/ 	.word	0xffffffff


	//----- nvinfo : EIATTR_COOP_GROUP_INSTR_OFFSETS
	.align		4
.L_918:
        /*0040*/ 	.byte	0x04, 0x28
        /*0042*/ 	.short	(.L_920 - .L_919)


	//   ....[0]....
.L_919:
        /*0044*/ 	.word	0x00000080


	//----- nvinfo : EIATTR_EXIT_INSTR_OFFSETS
	.align		4
.L_920:
        /*0048*/ 	.byte	0x04, 0x1c
        /*004a*/ 	.short	(.L_922 - .L_921)


	//   ....[0]....
.L_921:
        /*004c*/ 	.word	0x00000300


	//   ....[1]....
        /*0050*/ 	.word	0x00009f00


	//   ....[2]....
        /*0054*/ 	.word	0x0000a000


	//   ....[3]....
        /*0058*/ 	.word	0x0000a020


	//   ....[4]....
        /*005c*/ 	.word	0x0000a970


	//   ....[5]....
        /*0060*/ 	.word	0x0000aa60


	//   ....[6]....
        /*0064*/ 	.word	0x0000aa80


	//----- nvinfo : EIATTR_CTAIDZ_USED
	.align		4
.L_922:
        /*0068*/ 	.byte	0x01, 0x04
	.zero		2


	//----- nvinfo : EIATTR_MAX_THREADS
	.align		4
        /*006c*/ 	.byte	0x04, 0x05
        /*006e*/ 	.short	(.L_924 - .L_923)
.L_923:
        /*0070*/ 	.word	0x00000100
        /*0074*/ 	.word	0x00000001
        /*0078*/ 	.word	0x00000001


	//----- nvinfo : EIATTR_CRS_STACK_SIZE
	.align		4
.L_924:
        /*007c*/ 	.byte	0x04, 0x1e
        /*007e*/ 	.short	(.L_926 - .L_925)
.L_925:
        /*0080*/ 	.word	0x00000000
.L_926:


//--------------------- .nv.info._ZN7cutlass13device_kernelIN5flash19enable_sm80_to_sm89INS1_16FlashAttnBwdSm80INS1_25CollectiveMainloopBwdSm80ILi2ELi1EN4cute5tupleIJNS5_1CILi64EEENS7_ILi80EEENS7_ILi192EEEEEENS_6half_tEfNS_4arch4Sm80ELb0ELb1ELb0ELb1ELb0ELb0ELb1ELb0ELi2ELi4ELi2ELi2ELb0EEENS1_24CollectiveEpilogueBwdGQAISB_fSE_Li256ELb1ELb0EEENS1_19SingleTileSchedulerILb1ELb0ELb0ELi80EEEEEEEEEvNT_6ParamsE --------------------------
	.section	.nv.info._ZN7cutlass13device_kernelIN5flash19enable_sm80_to_sm89INS1_16FlashAttnBwdSm80INS1_25CollectiveMainloopBwdSm80ILi2ELi1EN4cute5tupleIJNS5_1CILi64EEENS7_ILi80EEENS7_ILi192EEEEEENS_6half_tEfNS_4arch4Sm80ELb0ELb1ELb0ELb1ELb0ELb0ELb1ELb0ELi2ELi4ELi2ELi2ELb0EEENS1_24CollectiveEpilogueBwdGQAISB_fSE_Li256ELb1ELb0EEENS1_19SingleTileSchedulerILb1ELb0ELb0ELi80EEEEEEEEEvNT_6ParamsE,"",@"SHT_CUDA_INFO"
	.sectionflags	@""
	.align	4


	//----- nvinfo : EIATTR_CUDA_API_VERSION
	.align		4
        /*0000*/ 	.byte	0x04, 0x37
        /*0002*/ 	.short	(.L_928 - .L_927)
.L_927:
        /*0004*/ 	.word	0x00000082


	//----- nvinfo : EIATTR_SW2861232_WAR
	.align		4
.L_928:
        /*0008*/ 	.byte	0x01, 0x35
	.zero		2


	//----- nvinfo : EIATTR_PARAM_CBANK
	.align		4
        /*000c*/ 	.byte	0x04, 0x0a
        /*000e*/ 	.short	(.L_930 - .L_929)
	.align		4
.L_929:
        /*0010*/ 	.word	index@(.nv.constant0._ZN7cutlass13device_kernelIN5flash19enable_sm80_to_sm89INS1_16FlashAttnBwdSm80INS1_25CollectiveMainloopBwdSm80ILi2ELi1EN4cute5tupleIJNS5_1CILi64EEENS7_ILi80EEENS7_ILi192EEEEEENS_6half_tEfNS_4arch4Sm80ELb0ELb1ELb0ELb1ELb0ELb0ELb1ELb0ELi2ELi4ELi2ELi2ELb0EEENS1_24CollectiveEpilogueBwdGQAISB_fSE_Li256ELb1ELb0EEENS1_19SingleTileSchedulerILb1ELb0ELb0ELi80EEEEEEEEEvNT_6ParamsE)
        /*0014*/ 	.short	0x0160
        /*0016*/ 	.short	0x0278


	//----- nvinfo : EIATTR_CBANK_PARAM_SIZE
	.align		4
.L_930:
        /*0018*/ 	.byte	0x03, 0x19
        /*001a*/ 	.short	0x0278


	//----- nvinfo : EIATTR_KPARAM_INFO
	.align		4
        /*001c*/ 	.byte	0x04, 0x17
        /*001e*/ 	.short	(.L_932 - .L_931)
.L_931:
        /*0020*/ 	.word	0x00000000
        /*0024*/ 	.short	0x0000
        /*0026*/ 	.short	0x0000
        /*0028*/ 	.byte	0x00, 0xf0, 0xe1, 0x09


	//----- nvinfo : EIATTR_MAXREG_COUNT
	.align		4
.L_932:
        /*002c*/ 	.byte	0x03, 0x1b
        /*002e*/ 	.short	0x00ff


	//----- nvinfo : EIATTR_NUM_BARRIERS
	.align		4
        /*0030*/ 	.byte	0x02, 0x4c
        /*0032*/ 	.byte	0x02
	.zero		1


	//----- nvinfo : EIATTR_MERCURY_ISA_VERSION
	.align		4
        /*0034*/ 	.byte	0x03, 0x5f
        /*0036*/ 	.short	0x0000


	//----- nvinfo : EIATTR_COOP_GROUP_MASK_REGIDS
	.align		4
        /*0038*/ 	.byte	0x04, 0x29
        /*003a*/ 	.short	(.L_934 - .L_933)


	//   ....[0]....
.L_933:
        /*003c*/ 	.word	0xffffffff


	//----- nvinfo : EIATTR_COOP_GROUP_INSTR_OFFSETS
	.align		4
.L_934:
        /*0040*/ 	.byte	0x04, 0x28
        /*0042*/ 	.short	(.L_936 - .L_935)


	//   ....[0]....
.L_935:
        /*0044*/ 	.word	0x000000a0


	//----- nvinfo : EIATTR_EXIT_INSTR_OFFSETS
	.align		4
.L_936:
        /*0048*/ 	.byte	0x04, 0x1c
        /*004a*/ 	.short	(.L_938 - .L_937)


	//   ....[0]....
.L_937:
        /*004c*/ 	.word	0x00000410


	//   ....[1]....
        /*0050*/ 	.word	0x00007060


	//   ....[2]....
        /*0054*/ 	.word	0x00007bd0


	//----- nvinfo : EIATTR_CTAIDZ_USED
	.align		4
.L_938:
        /*0058*/ 	.byte	0x01, 0x04
	.zero		2


	//----- nvinfo : EIATTR_MAX_THREADS
	.align		4
        /*005c*/ 	.byte	0x04, 0x05
        /*005e*/ 	.short	(.L_940 - .L_939)
.L_939:
        /*0060*/ 	.word	0x00000100
        /*0064*/ 	.word	0x00000001
        /*0068*/ 	.word	0x00000001


	//----- nvinfo : EIATTR_CRS_STACK_SIZE
	.align		4
.L_940:
        /*006c*/ 	.byte	0x04, 0x1e
        /*006e*/ 	.short	(.L_942 - .L_941)
.L_941:
        /*0070*/ 	.word	0x00000000
.L_942:


//--------------------- .nv.info._ZN7cutlass13device_kernelIN5flash19enable_sm80_to_sm89INS1_16FlashAttnBwdSm80INS1_25CollectiveMainloopBwdSm80ILi2ELi1EN4cute5tupleIJNS5_1CILi64EEENS7_ILi80EEENS7_ILi192EEEEEENS_6half_tEfNS_4arch4Sm80ELb0ELb1ELb0ELb1ELb1ELb0ELb1ELb0ELi2ELi4ELi2ELi2ELb0EEENS1_24CollectiveEpilogueBwdGQAISB_fSE_Li256ELb1ELb1EEENS1_19SingleTileSchedulerILb1ELb0ELb0ELi80EEEEEEEEEvNT_6ParamsE --------------------------
	.section	.nv.info._ZN7cutlass13device_kernelIN5flash19enable_sm80_to_sm89INS1_16FlashAttnBwdSm80INS1_25CollectiveMainloopBwdSm80ILi2ELi1EN4cute5tupleIJNS5_1CILi64EEENS7_ILi80EEENS7_ILi192EEEEEENS_6half_tEfNS_4arch4Sm80ELb0ELb1ELb0ELb1ELb1ELb0ELb1ELb0ELi2ELi4ELi2ELi2ELb0EEENS1_24CollectiveEpilogueBwdGQAISB_fSE_Li256ELb1ELb1EEENS1_19SingleTileSchedulerILb1ELb0ELb0ELi80EEEEEEEEEvNT_6ParamsE,"",@"SHT_CUDA_INFO"
	.sectionflags	@""
	.align	4


	//----- nvinfo : EIATTR_CUDA_API_VERSION
	.align		4
        /*0000*/ 	.byte	0x04, 0x37
        /*0002*/ 	.short	(.L_944 - .L_943)
.L_943:
        /*0004*/ 	.word	0x00000082


	//----- nvinfo : EIATTR_SW2861232_WAR
	.align		4
.L_944:
        /*0008*/ 	.byte	0x01, 0x35
	.zero		2


	//----- nvinfo : EIATTR_PARAM_CBANK
	.align		4
        /*000c*/ 	.byte	0x04, 0x0a
        /*000e*/ 	.short	(.L_946 - .L_945)
	.align		4
.L_945:
        /*0010*/ 	.word	index@(.nv.constant0._ZN7cutlass13device_kernelIN5flash19enable_sm80_to_sm89INS1_16FlashAttnBwdSm80INS1_25CollectiveMainloopBwdSm80ILi2ELi1EN4cute5tupleIJNS5_1CILi64EEENS7_ILi80EEENS7_ILi192EEEEEENS_6half_tEfNS_4arch4Sm80ELb0ELb1ELb0ELb1ELb1ELb0ELb1ELb0ELi2ELi4ELi2ELi2ELb0EEENS1_24CollectiveEpilogueBwdGQAISB_fSE_Li256ELb1ELb1EEENS1_19SingleTileSchedulerILb1ELb0ELb0ELi80EEEEEEEEEvNT_6ParamsE)
        /*0014*/ 	.short	0x0160
        /*0016*/ 	.short	0x0278


	//----- nvinfo : EIATTR_CBANK_PARAM_SIZE
	.align		4
.L_946:
        /*0018*/ 	.byte	0x03, 0x19
        /*001a*/ 	.short	0x0278


	//----- nvinfo : EIATTR_KPARAM_INFO
	.align		4
        /*001c*/ 	.byte	0x04, 0x17
        /*001e*/ 	.short	(.L_948 - .L_947)
.L_947:
        /*0020*/ 	.word	0x00000000
        /*0024*/ 	.short	0x0000
        /*0026*/ 	.short	0x0000
        /*0028*/ 	.byte	0x00, 0xf0, 0xe1, 0x09


	//----- nvinfo : EIATTR_MAXREG_COUNT
	.align		4
.L_948:
        /*002c*/ 	.byte	0x03, 0x1b
        /*002e*/ 	.short	0x00ff


	//----- nvinfo : EIATTR_NUM_BARRIERS
	.align		4
        /*0030*/ 	.byte	0x02, 0x4c
        /*0032*/ 	.byte	0x02
	.zero		1


	//----- nvinfo : EIATTR_MERCURY_ISA_VERSION
	.align		4
        /*0034*/ 	.byte	0x03, 0x5f
        /*0036*/ 	.short	0x0000


	//----- nvinfo : EIATTR_COOP_GROUP_MASK_REGIDS
	.align		4
        /*0038*/ 	.byte	0x04, 0x29
        /*003a*/ 	.short	(.L_950 - .L_949)


	//   ....[0]....
.L_949:
        /*003c*/ 	.word	0xffffffff


	//   ....[1]....
        /*0040*/ 	.word	0xffffffff


	//   ....[2]....
        /*0044*/ 	.word	0xffffffff


	//   ....[3]....
        /*0048*/ 	.word	0xffffffff


	//   ....[4]....
        /*004c*/ 	.word	0xffffffff


	//   ....[5]....
        /*0050*/ 	.word	0xffffffff


	//   ....[6]....
        /*0054*/ 	.word	0xffffffff


	//   ....[7]....
        /*0058*/ 	.word	0xffffffff


	//   ....[8]....
        /*005c*/ 	.word	0xffffffff


	//----- nvinfo : EIATTR_COOP_GROUP_INSTR_OFFSETS
	.align		4
.L_950:
        /*0060*/ 	.byte	0x04, 0x28
        /*0062*/ 	.short	(.L_952 - .L_951)


	//   ....[0]....
.L_951:
        /*0064*/ 	.word	0x00000080


	//   ....[1]....
        /*0068*/ 	.word	0x00006ec0


	//   ....[2]....
        /*006c*/ 	.word	0x00006f00


	//   ....[3]....
        /*0070*/ 	.word	0x000073b0


	//   ....[4]....
        /*0074*/ 	.word	0x000073c0


	//   ....[5]....
        /*0078*/ 	.word	0x00007550


	//   ....[6]....
        /*007c*/ 	.word	0x000075a0


	//   ....[7]....
        /*0080*/ 	.word	0x00007a10


	//   ....[8]....
        /*0084*/ 	.word	0x00007a20


	//----- nvinfo : EIATTR_EXIT_INSTR_OFFSETS
	.align		4
.L_952:
        /*0088*/ 	.byte	0x04, 0x1c
        /*008a*/ 	.short	(.L_954 - .L_953)


	//   ....[0]....
.L_953:
        /*008c*/ 	.word	0x00000300


	//   ....[1]....
        /*0090*/ 	.word	0x00006b70


	//   ....[2]....
        /*0094*/ 	.word	0x00007a30


	//   ....[3]....
        /*0098*/ 	.word	0x00007ad0


	//----- nvinfo : EIATTR_CTAIDZ_USED
	.align		4
.L_954:
        /*009c*/ 	.byte	0x01, 0x04
	.zero		2


	//----- nvinfo : EIATTR_MAX_THREADS
	.align		4
        /*00a0*/ 	.byte	0x04, 0x05
        /*00a2*/ 	.short	(.L_956 - .L_955)
.L_955:
        /*00a4*/ 	.word	0x00000100
        /*00a8*/ 	.word	0x00000001
        /*00ac*/ 	.word	0x00000001


	//----- nvinfo : EIATTR_CRS_STACK_SIZE
	.align		4
.L_956:
        /*00b0*/ 	.byte	0x04, 0x1e
        /*00b2*/ 	.short	(.L_958 - .L_957)
.L_957:
        /*00b4*/ 	.word	0x00000000
.L_958:


//--------------------- .nv.info._ZN7cutlass13device_kernelIN5flash19enable_sm80_to_sm89INS1_16FlashAttnBwdSm80INS1_25CollectiveMainloopBwdSm80ILi2ELi1EN4cute5tupleIJNS5_1CILi64EEENS7_ILi80EEENS7_ILi192EEEEEENS_6half_tEfNS_4arch4Sm80ELb1ELb0ELb0ELb0ELb0ELb0ELb1ELb0ELi2ELi4ELi2ELi2ELb0EEENS1_21CollectiveEpilogueBwdISB_SC_SE_Li256ELb0ELb1ELi4EEENS1_25SingleTileBwdLPTSchedulerILb0ELi80ELb0EEEEEEEEEvNT_6ParamsE --------------------------
	.section	.nv.info._ZN7cutlass13device_kernelIN5flash19enable_sm80_to_sm89INS1_16FlashAttnBwdSm80INS1_25CollectiveMainloopBwdSm80ILi2ELi1EN4cute5tupleIJNS5_1CILi64EEENS7_ILi80EEENS7_ILi192EEEEEENS_6half_tEfNS_4arch4Sm80ELb1ELb0ELb0ELb0ELb0ELb0ELb1ELb0ELi2ELi4ELi2ELi2ELb0EEENS1_21CollectiveEpilogueBwdISB_SC_SE_Li256ELb0ELb1ELi4EEENS1_25SingleTileBwdLPTSchedulerILb0ELi80ELb0EEEEEEEEEvNT_6ParamsE,"",@"SHT_CUDA_INFO"
	.sectionflags	@""
	.align	4


	//----- nvinfo : EIATTR_CUDA_API_VERSION
	.align		4
        /*0000*/ 	.byte	0x04, 0x37
        /*0002*/ 	.short	(.L_960 - .L_959)
.L_959:
        /*0004*/ 	.word	0x00000082


	//----- nvinfo : EIATTR_SW2861232_WAR
	.align		4
.L_960:
        /*0008*/ 	.byte	0x01, 0x35
	.zero		2


	//----- nvinfo : EIATTR_PARAM_CBANK
	.align		4
        /*000c*/ 	.byte	0x04, 0x0a
        /*000e*/ 	.short	(.L_962 - .L_961)
	.align		4
.L_961:
        /*0010*/ 	.word	index@(.nv.constant0._ZN7cutlass13device_kernelIN5flash19enable_sm80_to_sm89INS1_16FlashAttnBwdSm80INS1_25CollectiveMainloopBwdSm80ILi2ELi1EN4cute5tupleIJNS5_1CILi64EEENS7_ILi80EEENS7_ILi192EEEEEENS_6half_tEfNS_4arch4Sm80ELb1ELb0ELb0ELb0ELb0ELb0ELb1ELb0ELi2ELi4ELi2ELi2ELb0EEENS1_21CollectiveEpilogueBwdISB_SC_SE_Li256ELb0ELb1ELi4EEENS1_25SingleTileBwdLPTSchedulerILb0ELi80ELb0EEEEEEEEEvNT_6ParamsE)
        /*0014*/ 	.short	0x0160
        /*0016*/ 	.short	0x0288


	//----- nvinfo : EIATTR_CBANK_PARAM_SIZE
	.align		4
.L_962:
        /*0018*/ 	.byte	0x03, 0x19
        /*001a*/ 	.short	0x0288


	//----- nvinfo : EIATTR_KPARAM_INFO
	.align		4
        /*001c*/ 	.byte	0x04, 0x17
        /*001e*/ 	.short	(.L_964 - .L_963)
.L_963:
        /*0020*/ 	.word	0x00000000
        /*0024*/ 	.short	0x0000
        /*0026*/ 	.short	0x0000
        /*0028*/ 	.byte	0x00, 0xf0, 0x21, 0x0a


	//----- nvinfo : EIATTR_MAXREG_COUNT
	.align		4
.L_964:
        /*002c*/ 	.byte	0x03, 0x1b
        /*002e*/ 	.short	0x00ff


	//----- nvinfo : EIATTR_NUM_BARRIERS
	.align		4
        /*0030*/ 	.byte	0x02, 0x4c
        /*0032*/ 	.byte	0x02
	.zero		1


	//----- nvinfo : EIATTR_MERCURY_ISA_VERSION
	.align		4
        /*0034*/ 	.byte	0x03, 0x5f
        /*0036*/ 	.short	0x0000


	//----- nvinfo : EIATTR_COOP_GROUP_MASK_REGIDS
	.align		4
        /*0038*/ 	.byte	0x04, 0x29
        /*003a*/ 	.short	(.L_966 - .L_965)


	//   ....[0]....
.L_965:
        /*003c*/ 	.word	0xffffffff


	//----- nvinfo : EIATTR_COOP_GROUP_INSTR_OFFSETS
	.align		4
.L_966:
        /*0040*/ 	.byte	0x04, 0x28
        /*0042*/ 	.short	(.L_968 - .L_967)


	//   ....[0]....
.L_967:
        /*0044*/ 	.word	0x00000040


	//----- nvinfo : EIATTR_EXIT_INSTR_OFFSETS
	.align		4
.L_968:
        /*0048*/ 	.byte	0x04, 0x1c
        /*004a*/ 	.short	(.L_970 - .L_969)


	//   ....[0]....
.L_969:
        /*004c*/ 	.word	0x00000470


	//   ....[1]....
        /*0050*/ 	.word	0x00009440


	//   ....[2]....
        /*0054*/ 	.word	0x00009540


	//   ....[3]....
        /*0058*/ 	.word	0x00009560


	//   ....[4]....
        /*005c*/ 	.word	0x00009d50


	//   ....[5]....
        /*0060*/ 	.word	0x00009e50


	//   ....[6]....
        /*0064*/ 	.word	0x00009e70


	//----- nvinfo : EIATTR_MAX_THREADS
	.align		4
.L_970:
        /*0068*/ 	.byte	0x04, 0x05
        /*006a*/ 	.short	(.L_972 - .L_971)
.L_971:
        /*006c*/ 	.word	0x00000100
        /*0070*/ 	.word	0x00000001
        /*0074*/ 	.word	0x00000001


	//----- nvinfo : EIATTR_CRS_STACK_SIZE
	.align		4
.L_972:
        /*0078*/ 	.byte	0x04, 0x1e
        /*007a*/ 	.short	(.L_974 - .L_973)
.L_973:
        /*007c*/ 	.word	0x00000000
.L_974:


//--------------------- .nv.info._ZN7cutlass13device_kernelIN5flash19enable_sm80_to_sm89INS1_16FlashAttnBwdSm80INS1_25CollectiveMainloopBwdSm80ILi2ELi1EN4cute5tupleIJNS5_1CILi64EEENS7_ILi80EEENS7_ILi192EEEEEENS_6half_tEfNS_4arch4Sm80ELb1ELb0ELb0ELb0ELb1ELb0ELb1ELb0ELi2ELi4ELi2ELi2ELb0EEENS1_21CollectiveEpilogueBwdISB_SC_SE_Li256ELb0ELb1ELi4EEENS1_25SingleTileBwdLPTSchedulerILb0ELi80ELb1EEEEEEEEEvNT_6ParamsE --------------------------
	.section	.nv.info._ZN7cutlass13device_kernelIN5flash19enable_sm80_to_sm89INS1_16FlashAttnBwdSm80INS1_25CollectiveMainloopBwdSm80ILi2ELi1EN4cute5tupleIJNS5_1CILi64EEENS7_ILi80EEENS7_ILi192EEEEEENS_6half_tEfNS_4arch4Sm80ELb1ELb0ELb0ELb0ELb1ELb0ELb1ELb0ELi2ELi4ELi2ELi2ELb0EEENS1_21CollectiveEpilogueBwdISB_SC_SE_Li256ELb0ELb1ELi4EEENS1_25SingleTileBwdLPTSchedulerILb0ELi80ELb1EEEEEEEEEvNT_6ParamsE,"",@"SHT_CUDA_INFO"
	.sectionflags	@""
	.align	4


	//----- nvinfo : EIATTR_CUDA_API_VERSION
	.align		4
        /*0000*/ 	.byte	0x04, 0x37
        /*0002*/ 	.short	(.L_976 - .L_975)
.L_975:
        /*0004*/ 	.word	0x00000082


	//----- nvinfo : EIATTR_SW2861232_WAR
	.align		4
.L_976:
        /*0008*/ 	.byte	0x01, 0x35
	.zero		2


	//----- nvinfo : EIATTR_PARAM_CBANK
	.align		4
        /*000c*/ 	.byte	0x04, 0x0a
        /*000e*/ 	.short	(.L_978 - .L_977)
	.align		4
.L_977:
        /*0010*/ 	.word	index@(.nv.constant0._ZN7cutlass13device_kernelIN5flash19enable_sm80_to_sm89INS1_16FlashAttnBwdSm80INS1_25CollectiveMainloopBwdSm80ILi2ELi1EN4cute5tupleIJNS5_1CILi64EEENS7_ILi80EEENS7_ILi192EEEEEENS_6half_tEfNS_4arch4Sm80ELb1ELb0ELb0ELb0ELb1ELb0ELb1ELb0ELi2ELi4ELi2ELi2ELb0EEENS1_21CollectiveEpilogueBwdISB_SC_SE_Li256ELb0ELb1ELi4EEENS1_25SingleTileBwdLPTSchedulerILb0ELi80ELb1EEEEEEEEEvNT_6ParamsE)
        /*0014*/ 	.short	0x0160
        /*0016*/ 	.short	0x0288


	//----- nvinfo : EIATTR_CBANK_PARAM_SIZE
	.align		4
.L_978:
        /*0018*/ 	.byte	0x03, 0x19
        /*001a*/ 	.short	0x0288


	//----- nvinfo : EIATTR_KPARAM_INFO
	.align		4
        /*001c*/ 	.byte	0x04, 0x17
        /*001e*/ 	.short	(.L_980 - .L_979)
.L_979:
        /*0020*/ 	.word	0x00000000
        /*0024*/ 	.short	0x0000
        /*0026*/ 	.short	0x0000
        /*0028*/ 	.byte	0x00, 0xf0, 0x21, 0x0a


	//----- nvinfo : EIATTR_MAXREG_COUNT
	.align		4
.L_980:
        /*002c*/ 	.byte	0x03, 0x1b
        /*002e*/ 	.short	0x00ff


	//----- nvinfo : EIATTR_NUM_BARRIERS
	.align		4
        /*0030*/ 	.byte	0x02, 0x4c
        /*0032*/ 	.byte	0x02
	.zero		1


	//----- nvinfo : EIATTR_ANNOTATIONS
	.align		4
        /*0034*/ 	.byte	0x04, 0x55
        /*0036*/ 	.short	(.L_982 - .L_981)


	//   ....[0]....
.L_981:
        /*0038*/ 	.word	0x00000001
        /*003c*/ 	.byte	0xc0, 0x1b, 0x00, 0x00, 0x01, 0x00, 0x00, 0x00, 0xf0, 0x1b, 0x00, 0x00, 0x01, 0x00, 0x00, 0x00
        /*004c*/ 	.byte	0xe0, 0x31, 0x00, 0x00, 0x01, 0x00, 0x00, 0x00, 0x10, 0x32, 0x00, 0x00


	//----- nvinfo : EIATTR_MERCURY_ISA_VERSION
	.align		4
.L_982:
        /*0058*/ 	.byte	0x03, 0x5f
        /*005a*/ 	.short	0x0000


	//----- nvinfo : EIATTR_COOP_GROUP_MASK_REGIDS
	.align		4
        /*005c*/ 	.byte	0x04, 0x29
        /*005e*/ 	.short	(.L_984 - .L_983)


	//   ....[0]....
.L_983:
        /*0060*/ 	.word	0xffffffff


	//----- nvinfo : EIATTR_COOP_GROUP_INSTR_OFFSETS
	.align		4
.L_984:
        /*0064*/ 	.byte	0x04, 0x28
        /*0066*/ 	.short	(.L_986 - .L_985)


	//   ....[0]....
.L_985:
        /*0068*/ 	.word	0x00000050


	//----- nvinfo : EIATTR_EXIT_INSTR_OFFSETS
	.align		4
.L_986:
        /*006c*/ 	.byte	0x04, 0x1c
        /*006e*/ 	.short	(.L_988 - .L_987)


	//   ....[0]....
.L_987:
        /*0070*/ 	.word	0x000004c0


	//   ....[1]....
        /*0074*/ 	.word	0x00009930


	//   ....[2]....
        /*0078*/ 	.word	0x00009a30


	//   ....[3]....
        /*007c*/ 	.word	0x00009a50


	//   ....[4]....
        /*0080*/ 	.word	0x0000a220


	//   ....[5]....
        /*0084*/ 	.word	0x0000a320


	//   ....[6]....
        /*0088*/ 	.word	0x0000a340


	//----- nvinfo : EIATTR_MAX_THREADS
	.align		4
.L_988:
        /*008c*/ 	.byte	0x04, 0x05
        /*008e*/ 	.short	(.L_990 - .L_989)
.L_989:
        /*0090*/ 	.word	0x00000100
        /*0094*/ 	.word	0x00000001
        /*0098*/ 	.word	0x00000001


	//----- nvinfo : EIATTR_CRS_STACK_SIZE
	.align		4
.L_990:
        /*009c*/ 	.byte	0x04, 0x1e
        /*009e*/ 	.short	(.L_992 - .L_991)
.L_991:
        /*00a0*/ 	.word	0x00000000
.L_992:


//--------------------- .nv.info._ZN7cutlass13device_kernelIN5flash19enable_sm80_to_sm89INS1_16FlashAttnBwdSm80INS1_25CollectiveMainloopBwdSm80ILi2ELi1EN4cute5tupleIJNS5_1CILi64EEENS7_ILi80EEENS7_ILi192EEEEEENS_6half_tEfNS_4arch4Sm80ELb1ELb0ELb0ELb0ELb0ELb0ELb1ELb0ELi2ELi4ELi2ELi2ELb0EEENS1_24CollectiveEpilogueBwdGQAISB_fSE_Li256ELb0ELb0EEENS1_25SingleTileBwdLPTSchedulerILb0ELi80ELb0EEEEEEEEEvNT_6ParamsE --------------------------
	.section	.nv.info._ZN7cutlass13device_kernelIN5flash19enable_sm80_to_sm89INS1_16FlashAttnBwdSm80INS1_25CollectiveMainloopBwdSm80ILi2ELi1EN4cute5tupleIJNS5_1CILi64EEENS7_ILi80EEENS7_ILi192EEEEEENS_6half_tEfNS_4arch4Sm80ELb1ELb0ELb0ELb0ELb0ELb0ELb1ELb0ELi2ELi4ELi2ELi2ELb0EEENS1_24CollectiveEpilogueBwdGQAISB_fSE_Li256ELb0ELb0EEENS1_25SingleTileBwdLPTSchedulerILb0ELi80ELb0EEEEEEEEEvNT_6ParamsE,"",@"SHT_CUDA_INFO"
	.sectionflags	@""
	.align	4


	//----- nvinfo : EIATTR_CUDA_API_VERSION
	.align		4
        /*0000*/ 	.byte	0x04, 0x37
        /*0002*/ 	.short	(.L_994 - .L_993)
.L_993:
        /*0004*/ 	.word	0x00000082


	//----- nvinfo : EIATTR_SW2861232_WAR
	.align		4
.L_994:
        /*0008*/ 	.byte	0x01, 0x35
	.zero		2


	//----- nvinfo : EIATTR_PARAM_CBANK
	.align		4
        /*000c*/ 	.byte	0x04, 0x0a
        /*000e*/ 	.short	(.L_996 - .L_995)
	.align		4
.L_995:
        /*0010*/ 	.word	index@(.nv.constant0._ZN7cutlass13device_kernelIN5flash19enable_sm80_to_sm89INS1_16FlashAttnBwdSm80INS1_25CollectiveMainloopBwdSm80ILi2ELi1EN4cute5tupleIJNS5_1CILi64EEENS7_ILi80EEENS7_ILi192EEEEEENS_6half_tEfNS_4arch4Sm80ELb1ELb0ELb0ELb0ELb0ELb0ELb1ELb0ELi2ELi4ELi2ELi2ELb0EEENS1_24CollectiveEpilogueBwdGQAISB_fSE_Li256ELb0ELb0EEENS1_25SingleTileBwdLPTSchedulerILb0ELi80ELb0EEEEEEEEEvNT_6ParamsE)
        /*0014*/ 	.short	0x0160
        /*0016*/ 	.short	0x0290


	//----- nvinfo : EIATTR_CBANK_PARAM_SIZE
	.align		4
.L_996:
        /*0018*/ 	.byte	0x03, 0x19
        /*001a*/ 	.short	0x0290


	//----- nvinfo : EIATTR_KPARAM_INFO
	.align		4
        /*001c*/ 	.byte	0x04, 0x17
        /*001e*/ 	.short	(.L_998 - .L_997)
.L_997:
        /*0020*/ 	.word	0x00000000
        /*0024*/ 	.short	0x0000
        /*0026*/ 	.short	0x0000
        /*0028*/ 	.byte	0x00, 0xf0, 0x41, 0x0a


	//----- nvinfo : EIATTR_MAXREG_COUNT
	.align		4
.L_998:
        /*002c*/ 	.byte	0x03, 0x1b
        /*002e*/ 	.short	0x00ff


	//----- nvinfo : EIATTR_NUM_BARRIERS
	.align		4
        /*0030*/ 	.byte	0x02, 0x4c
        /*0032*/ 	.byte	0x02
	.zero		1


	//----- nvinfo : EIATTR_MERCURY_ISA_VERSION
	.align		4
        /*0034*/ 	.byte	0x03, 0x5f
        /*0036*/ 	.short	0x0000


	//----- nvinfo : EIATTR_COOP_GROUP_MASK_REGIDS
	.align		4
        /*0038*/ 	.byte	0x04, 0x29
        /*003a*/ 	.short	(.L_1000 - .L_999)


	//   ....[0]....
.L_999:
        /*003c*/ 	.word	0xffffffff


	//----- nvinfo : EIATTR_COOP_GROUP_INSTR_OFFSETS
	.align		4
.L_1000:
        /*0040*/ 	.byte	0x04, 0x28
        /*0042*/ 	.short	(.L_1002 - .L_1001)


	//   ....[0]....
.L_1001:
        /*0044*/ 	.word	0x00000040


	//----- nvinfo : EIATTR_EXIT_INSTR_OFFSETS
	.align		4
.L_1002:
        /*0048*/ 	.byte	0x04, 0x1c
        /*004a*/ 	.short	(.L_1004 - .L_1003)


	//   ....[0]....
.L_1003:
        /*004c*/ 	.word	0x00000530


	//   ....[1]....
        /*0050*/ 	.word	0x00006660


	//   ....[2]....
        /*0054*/ 	.word	0x00007080


	//----- nvinfo : EIATTR_MAX_THREADS
	.align		4
.L_1004:
        /*0058*/ 	.byte	0x04, 0x05
        /*005a*/ 	.short	(.L_1006 - .L_1005)
.L_1005:
        /*005c*/ 	.word	0x00000100
        /*0060*/ 	.word	0x00000001
        /*0064*/ 	.word	0x00000001
.L_1006:


//--------------------- .nv.info._ZN7cutlass13device_kernelIN5flash19enable_sm80_to_sm89INS1_16FlashAttnBwdSm80INS1_25CollectiveMainloopBwdSm80ILi2ELi1EN4cute5tupleIJNS5_1CILi64EEENS7_ILi80EEENS7_ILi192EEEEEENS_6half_tEfNS_4arch4Sm80ELb1ELb0ELb0ELb0ELb1ELb0ELb1ELb0ELi2ELi4ELi2ELi2ELb0EEENS1_24CollectiveEpilogueBwdGQAISB_fSE_Li256ELb0ELb1EEENS1_25SingleTileBwdLPTSchedulerILb0ELi80ELb1EEEEEEEEEvNT_6ParamsE --------------------------
	.section	.nv.info._ZN7cutlass13device_kernelIN5flash19enable_sm80_to_sm89INS1_16FlashAttnBwdSm80INS1_25CollectiveMainloopBwdSm80ILi2ELi1EN4cute5tupleIJNS5_1CILi64EEENS7_ILi80EEENS7_ILi192EEEEEENS_6half_tEfNS_4arch4Sm80ELb1ELb0ELb0ELb0ELb1ELb0ELb1ELb0ELi2ELi4ELi2ELi2ELb0EEENS1_24CollectiveEpilogueBwdGQAISB_fSE_Li256ELb0ELb1EEENS1_25SingleTileBwdLPTSchedulerILb0ELi80ELb1EEEEEEEEEvNT_6ParamsE,"",@"SHT_CUDA_INFO"
	.sectionflags	@""
	.align	4


	//----- nvinfo : EIATTR_CUDA_API_VERSION
	.align		4
        /*0000*/ 	.byte	0x04, 0x37
        /*0002*/ 	.short	(.L_1008 - .L_1007)
.L_1007:
        /*0004*/ 	.word	0x00000082


	//----- nvinfo : EIATTR_SW2861232_WAR
	.align		4
.L_1008:
        /*0008*/ 	.byte	0x01, 0x35
	.zero		2


	//----- nvinfo : EIATTR_PARAM_CBANK
	.align		4
        /*000c*/ 	.byte	0x04, 0x0a
        /*000e*/ 	.short	(.L_1010 - .L_1009)
	.align		4
.L_1009:
        /*0010*/ 	.word	index@(.nv.constant0._ZN7cutlass13device_kernelIN5flash19enable_sm80_to_sm89INS1_16FlashAttnBwdSm80INS1_25CollectiveMainloopBwdSm80ILi2ELi1EN4cute5tupleIJNS5_1CILi64EEENS7_ILi80EEENS7_ILi192EEEEEENS_6half_tEfNS_4arch4Sm80ELb1ELb0ELb0ELb0ELb1ELb0ELb1ELb0ELi2ELi4ELi2ELi2ELb0EEENS1_24CollectiveEpilogueBwdGQAISB_fSE_Li256ELb0ELb1EEENS1_25SingleTileBwdLPTSchedulerILb0ELi80ELb1EEEEEEEEEvNT_6ParamsE)
        /*0014*/ 	.short	0x0160
        /*0016*/ 	.short	0x0290


	//----- nvinfo : EIATTR_CBANK_PARAM_SIZE
	.align		4
.L_1010:
        /*0018*/ 	.byte	0x03, 0x19
        /*001a*/ 	.short	0x0290


	//----- nvinfo : EIATTR_KPARAM_INFO
	.align		4
        /*001c*/ 	.byte	0x04, 0x17
        /*001e*/ 	.short	(.L_1012 - .L_1011)
.L_1011:
        /*0020*/ 	.word	0x00000000
        /*0024*/ 	.short	0x0000
        /*0026*/ 	.short	0x0000
        /*0028*/ 	.byte	0x00, 0xf0, 0x41, 0x0a


	//----- nvinfo : EIATTR_MAXREG_COUNT
	.align		4
.L_1012:
        /*002c*/ 	.byte	0x03, 0x1b
        /*002e*/ 	.short	0x00ff


	//----- nvinfo : EIATTR_NUM_BARRIERS
	.align		4
        /*0030*/ 	.byte	0x02, 0x4c
        /*0032*/ 	.byte	0x02
	.zero		1


	//----- nvinfo : EIATTR_MERCURY_ISA_VERSION
	.align		4
        /*0034*/ 	.byte	0x03, 0x5f
        /*0036*/ 	.short	0x0000


	//----- nvinfo : EIATTR_COOP_GROUP_MASK_REGIDS
	.align		4
        /*0038*/ 	.byte	0x04, 0x29
        /*003a*/ 	.short	(.L_1014 - .L_1013)


	//   ....[0]....
.L_1013:
        /*003c*/ 	.word	0xffffffff


	//   ....[1]....
        /*0040*/ 	.word	0xffffffff


	//   ....[2]....
        /*0044*/ 	.word	0xffffffff


	//   ....[3]....
        /*0048*/ 	.word	0xffffffff


	//   ....[4]....
        /*004c*/ 	.word	0xffffffff


	//   ....[5]....
        /*0050*/ 	.word	0xffffffff


	//   ....[6]....
        /*0054*/ 	.word	0xffffffff


	//   ....[7]....
        /*0058*/ 	.word	0xffffffff


	//   ....[8]....
        /*005c*/ 	.word	0xffffffff


	//----- nvinfo : EIATTR_COOP_GROUP_INSTR_OFFSETS
	.align		4
.L_1014:
        /*0060*/ 	.byte	0x04, 0x28
        /*0062*/ 	.short	(.L_1016 - .L_1015)


	//   ....[0]....
.L_1015:
        /*0064*/ 	.word	0x00000040


	//   ....[1]....
        /*0068*/ 	.word	0x00006950


	//   ....[2]....
        /*006c*/ 	.word	0x00006980


	//   ....[3]....
        /*0070*/ 	.word	0x00006e70


	//   ....[4]....
        /*0074*/ 	.word	0x00006e80


	//   ....[5]....
        /*0078*/ 	.word	0x00007040


	//   ....[6]....
        /*007c*/ 	.word	0x00007150


	//   ....[7]....
        /*0080*/ 	.word	0x00007540


	//   ....[8]....
        /*0084*/ 	.word	0x00007550


	//----- nvinfo : EIATTR_EXIT_INSTR_OFFSETS
	.align		4
.L_1016:
        /*0088*/ 	.byte	0x04, 0x1c
        /*008a*/ 	.short	(.L_1018 - .L_1017)


	//   ....[0]....
.L_1017:
        /*008c*/ 	.word	0x00000590


	//   ....[1]....
        /*0090*/ 	.word	0x000066c0


	//   ....[2]....
        /*0094*/ 	.word	0x00007560


	//   ....[3]....
        /*0098*/ 	.word	0x00007600


	//----- nvinfo : EIATTR_MAX_THREADS
	.align		4
.L_1018:
        /*009c*/ 	.byte	0x04, 0x05
        /*009e*/ 	.short	(.L_1020 - .L_1019)
.L_1019:
        /*00a0*/ 	.word	0x00000100
        /*00a4*/ 	.word	0x00000001
        /*00a8*/ 	.word	0x00000001


	//----- nvinfo : EIATTR_CRS_STACK_SIZE
	.align		4
.L_1020:
        /*00ac*/ 	.byte	0x04, 0x1e
        /*00ae*/ 	.short	(.L_1022 - .L_1021)
.L_1021:
        /*00b0*/ 	.word	0x00000000
.L_1022:


//--------------------- .nv.info._ZN7cutlass13device_kernelIN5flash22FlashAttnBwdPreprocessIN4cute5tupleIJNS3_1CILi64EEENS5_ILi192EEEEEENS_6half_tEfNS_4arch4Sm80ELb1ELb0EEEEEvNT_6ParamsE --------------------------
	.section	.nv.info._ZN7cutlass13device_kernelIN5flash22FlashAttnBwdPreprocessIN4cute5tupleIJNS3_1CILi64EEENS5_ILi192EEEEEENS_6half_tEfNS_4arch4Sm80ELb1ELb0EEEEEvNT_6ParamsE,"",@"SHT_CUDA_INFO"
	.sectionflags	@""
	.align	4


	//----- nvinfo : EIATTR_CUDA_API_VERSION
	.align		4
        /*0000*/ 	.byte	0x04, 0x37
        /*0002*/ 	.short	(.L_1024 - .L_1023)
.L_1023:
        /*0004*/ 	.word	0x00000082


	//----- nvinfo : EIATTR_SW2861232_WAR
	.align		4
.L_1024:
        /*0008*/ 	.byte	0x01, 0x35
	.zero		2


	//----- nvinfo : EIATTR_PARAM_CBANK
	.align		4
        /*000c*/ 	.byte	0x04, 0x0a
        /*000e*/ 	.short	(.L_1026 - .L_1025)
	.align		4
.L_1025:
        /*0010*/ 	.word	index@(.nv.constant0._ZN7cutlass13device_kernelIN5flash22FlashAttnBwdPreprocessIN4cute5tupleIJNS3_1CILi64EEENS5_ILi192EEEEEENS_6half_tEfNS_4arch4Sm80ELb1ELb0EEEEEvNT_6ParamsE)
        /*0014*/ 	.short	0x0160
        /*0016*/ 	.short	0x00f0


	//----- nvinfo : EIATTR_CBANK_PARAM_SIZE
	.align		4
.L_1026:
        /*0018*/ 	.byte	0x03, 0x19
        /*001a*/ 	.short	0x00f0


	//----- nvinfo : EIATTR_KPARAM_INFO
	.align		4
        /*001c*/ 	.byte	0x04, 0x17
        /*001e*/ 	.short	(.L_1028 - .L_1027)
.L_1027:
        /*0020*/ 	.word	0x00000000
        /*0024*/ 	.short	0x0000
        /*0026*/ 	.short	0x0000
        /*0028*/ 	.byte	0x00, 0xf0, 0xc1, 0x03


	//----- nvinfo : EIATTR_MAXREG_COUNT
	.align		4
.L_1028:
        /*002c*/ 	.byte	0x03, 0x1b
        /*002e*/ 	.short	0x0080


	//----- nvinfo : EIATTR_MERCURY_ISA_VERSION
	.align		4
        /*0030*/ 	.byte	0x03, 0x5f
        /*0032*/ 	.short	0x0000


	//----- nvinfo : EIATTR_COOP_GROUP_MASK_REGIDS
	.align		4
        /*0034*/ 	.byte	0x04, 0x29
        /*0036*/ 	.short	(.L_1030 - .L_1029)


	//   ....[0]....
.L_1029:
        /*0038*/ 	.word	0xffffffff


	//   ....[1]....
        /*003c*/ 	.word	0xffffffff


	//   ....[2]....
        /*0040*/ 	.word	0xffffffff


	//   ....[3]....
        /*0044*/ 	.word	0xffffffff


	//   ....[4]....
        /*0048*/ 	.word	0xffffffff


	//   ....[5]....
        /*004c*/ 	.word	0xffffffff


	//----- nvinfo : EIATTR_COOP_GROUP_INSTR_OFFSETS
	.align		4
.L_1030:
        /*0050*/ 	.byte	0x04, 0x28
        /*0052*/ 	.short	(.L_1032 - .L_1031)


	//   ....[0]....
.L_1031:
        /*0054*/ 	.word	0x00001520


	//   ....[1]....
        /*0058*/ 	.word	0x00001530


	//   ....[2]....
        /*005c*/ 	.word	0x00001570


	//   ....[3]....
        /*0060*/ 	.word	0x000015a0


	//   ....[4]....
        /*0064*/ 	.word	0x000015d0


	//   ....[5]....
        /*0068*/ 	.word	0x000015e0


	//----- nvinfo : EIATTR_EXIT_INSTR_OFFSETS
	.align		4
.L_1032:
        /*006c*/ 	.byte	0x04, 0x1c
        /*006e*/ 	.short	(.L_1034 - .L_1033)


	//   ....[0]....
.L_1033:
        /*0070*/ 	.word	0x00001a90


	//   ....[1]....
        /*0074*/ 	.word	0x00001af0


	//----- nvinfo : EIATTR_CTAIDZ_USED
	.align		4
.L_1034:
        /*0078*/ 	.byte	0x01, 0x04
	.zero		2


	//----- nvinfo : EIATTR_MAX_THREADS
	.align		4
        /*007c*/ 	.byte	0x04, 0x05
        /*007e*/ 	.short	(.L_1036 - .L_1035)
.L_1035:
        /*0080*/ 	.word	0x00000100
        /*0084*/ 	.word	0x00000001
        /*0088*/ 	.word	0x00000001


	//----- nvinfo : EIATTR_CRS_STACK_SIZE
	.align		4
.L_1036:
        /*008c*/ 	.byte	0x04, 0x1e
        /*008e*/ 	.short	(.L_1038 - .L_1037)
.L_1037:
        /*0090*/ 	.word	0x00000000
.L_1038:


//--------------------- .nv.info._ZN7cutlass13device_kernelIN5flash19enable_sm80_to_sm89INS1_16FlashAttnBwdSm80INS1_25CollectiveMainloopBwdSm80ILi2ELi1EN4cute5tupleIJNS5_1CILi64EEENS7_ILi80EEENS7_ILi192EEEEEENS_6half_tEfNS_4arch4Sm80ELb1ELb0ELb0ELb1ELb0ELb0ELb1ELb0ELi2ELi4ELi2ELi2ELb0EEENS1_21CollectiveEpilogueBwdISB_SC_SE_Li256ELb1ELb1ELi4EEENS1_25SingleTileBwdLPTSchedulerILb1ELi80ELb0EEEEEEEEEvNT_6ParamsE --------------------------
	.section	.nv.info._ZN7cutlass13device_kernelIN5flash19enable_sm80_to_sm89INS1_16FlashAttnBwdSm80INS1_25CollectiveMainloopBwdSm80ILi2ELi1EN4cute5tupleIJNS5_1CILi64EEENS7_ILi80EEENS7_ILi192EEEEEENS_6half_tEfNS_4arch4Sm80ELb1ELb0ELb0ELb1ELb0ELb0ELb1ELb0ELi2ELi4ELi2ELi2ELb0EEENS1_21CollectiveEpilogueBwdISB_SC_SE_Li256ELb1ELb1ELi4EEENS1_25SingleTileBwdLPTSchedulerILb1ELi80ELb0EEEEEEEEEvNT_6ParamsE,"",@"SHT_CUDA_INFO"
	.sectionflags	@""
	.align	4


	//----- nvinfo : EIATTR_CUDA_API_VERSION
	.align		4
        /*0000*/ 	.byte	0x04, 0x37
        /*0002*/ 	.short	(.L_1040 - .L_1039)
.L_1039:
        /*0004*/ 	.word	0x00000082


	//----- nvinfo : EIATTR_SW2861232_WAR
	.align		4
.L_1040:
        /*0008*/ 	.byte	0x01, 0x35
	.zero		2


	//----- nvinfo : EIATTR_PARAM_CBANK
	.align		4
        /*000c*/ 	.byte	0x04, 0x0a
        /*000e*/ 	.short	(.L_1042 - .L_1041)
	.align		4
.L_1041:
        /*0010*/ 	.word	index@(.nv.constant0._ZN7cutlass13device_kernelIN5flash19enable_sm80_to_sm89INS1_16FlashAttnBwdSm80INS1_25CollectiveMainloopBwdSm80ILi2ELi1EN4cute5tupleIJNS5_1CILi64EEENS7_ILi80EEENS7_ILi192EEEEEENS_6half_tEfNS_4arch4Sm80ELb1ELb0ELb0ELb1ELb0ELb0ELb1ELb0ELi2ELi4ELi2ELi2ELb0EEENS1_21CollectiveEpilogueBwdISB_SC_SE_Li256ELb1ELb1ELi4EEENS1_25SingleTileBwdLPTSchedulerILb1ELi80ELb0EEEEEEEEEvNT_6ParamsE)
        /*0014*/ 	.short	0x0160
        /*0016*/ 	.short	0x0288


	//----- nvinfo : EIATTR_CBANK_PARAM_SIZE
	.align		4
.L_1042:
        /*0018*/ 	.byte	0x03, 0x19
        /*001a*/ 	.short	0x0288


	//----- nvinfo : EIATTR_KPARAM_INFO
	.align		4
        /*001c*/ 	.byte	0x04, 0x17
        /*001e*/ 	.short	(.L_1044 - .L_1043)
.L_1043:
        /*0020*/ 	.word	0x00000000
        /*0024*/ 	.short	0x0000
        /*0026*/ 	.short	0x0000
        /*0028*/ 	.byte	0x00, 0xf0, 0x21, 0x0a


	//----- nvinfo : EIATTR_MAXREG_COUNT
	.align		4
.L_1044:
        /*002c*/ 	.byte	0x03, 0x1b
        /*002e*/ 	.short	0x00ff


	//----- nvinfo : EIATTR_NUM_BARRIERS
	.align		4
        /*0030*/ 	.byte	0x02, 0x4c
        /*0032*/ 	.byte	0x02
	.zero		1


	//----- nvinfo : EIATTR_MERCURY_ISA_VERSION
	.align		4
        /*0034*/ 	.byte	0x03, 0x5f
        /*0036*/ 	.short	0x0000


	//----- nvinfo : EIATTR_COOP_GROUP_MASK_REGIDS
	.align		4
        /*0038*/ 	.byte	0x04, 0x29
        /*003a*/ 	.short	(.L_1046 - .L_1045)


	//   ....[0]....
.L_1045:
        /*003c*/ 	.word	0xffffffff


	//----- nvinfo : EIATTR_COOP_GROUP_INSTR_OFFSETS
	.align		4
.L_1046:
        /*0040*/ 	.byte	0x04, 0x28
        /*0042*/ 	.short	(.L_1048 - .L_1047)


	//   ....[0]....
.L_1047:
        /*0044*/ 	.word	0x00000050


	//----- nvinfo : EIATTR_EXIT_INSTR_OFFSETS
	.align		4
.L_1048:
        /*0048*/ 	.byte	0x04, 0x1c
        /*004a*/ 	.short	(.L_1050 - .L_1049)


	//   ....[0]....
.L_1049:
        /*004c*/ 	.word	0x00000760


	//   ....[1]....
        /*0050*/ 	.word	0x00009ef0


	//   ....[2]....
        /*0054*/ 	.word	0x00009ff0


	//   ....[3]....
        /*0058*/ 	.word	0x0000a010


	//   ....[4]....
        /*005c*/ 	.word	0x0000a920


	//   ....[5]....
        /*0060*/ 	.word	0x0000aa20


	//   ....[6]....
        /*0064*/ 	.word	0x0000aa40


	//----- nvinfo : EIATTR_MAX_THREADS
	.align		4
.L_1050:
        /*0068*/ 	.byte	0x04, 0x05
        /*006a*/ 	.short	(.L_1052 - .L_1051)
.L_1051:
        /*006c*/ 	.word	0x00000100
        /*0070*/ 	.word	0x00000001
        /*0074*/ 	.word	0x00000001


	//----- nvinfo : EIATTR_CRS_STACK_SIZE
	.align		4
.L_1052:
        /*0078*/ 	.byte	0x04, 0x1e
        /*007a*/ 	.short	(.L_1054 - .L_1053)
.L_1053:
        /*007c*/ 	.word	0x00000000
.L_1054:


//--------------------- .nv.info._ZN7cutlass13device_kernelIN5flash19enable_sm80_to_sm89INS1_16FlashAttnBwdSm80INS1_25CollectiveMainloopBwdSm80ILi2ELi1EN4cute5tupleIJNS5_1CILi64EEENS7_ILi80EEENS7_ILi192EEEEEENS_6half_tEfNS_4arch4Sm80ELb1ELb0ELb0ELb1ELb1ELb0ELb1ELb0ELi2ELi4ELi2ELi2ELb0EEENS1_21CollectiveEpilogueBwdISB_SC_SE_Li256ELb1ELb1ELi4EEENS1_25SingleTileBwdLPTSchedulerILb1ELi80ELb1EEEEEEEEEvNT_6ParamsE --------------------------
	.section	.nv.info._ZN7cutlass13device_kernelIN5flash19enable_sm80_to_sm89INS1_16FlashAttnBwdSm80INS1_25CollectiveMainloopBwdSm80ILi2ELi1EN4cute5tupleIJNS5_1CILi64EEENS7_ILi80EEENS7_ILi192EEEEEENS_6half_tEfNS_4arch4Sm80ELb1ELb0ELb0ELb1ELb1ELb0ELb1ELb0ELi2ELi4ELi2ELi2ELb0EEENS1_21CollectiveEpilogueBwdISB_SC_SE_Li256ELb1ELb1ELi4EEENS1_25SingleTileBwdLPTSchedulerILb1ELi80ELb1EEEEEEEEEvNT_6ParamsE,"",@"SHT_CUDA_INFO"
	.sectionflags	@""
	.align	4


	//----- nvinfo : EIATTR_CUDA_API_VERSION
	.align		4
        /*0000*/ 	.byte	0x04, 0x37
        /*0002*/ 	.short	(.L_1056 - .L_1055)
.L_1055:
        /*0004*/ 	.word	0x00000082


	//----- nvinfo : EIATTR_SW2861232_WAR
	.align		4
.L_1056:
        /*0008*/ 	.byte	0x01, 0x35
	.zero		2


	//----- nvinfo : EIATTR_PARAM_CBANK
	.align		4
        /*000c*/ 	.byte	0x04, 0x0a
        /*000e*/ 	.short	(.L_1058 - .L_1057)
	.align		4
.L_1057:
        /*0010*/ 	.word	index@(.nv.constant0._ZN7cutlass13device_kernelIN5flash19enable_sm80_to_sm89INS1_16FlashAttnBwdSm80INS1_25CollectiveMainloopBwdSm80ILi2ELi1EN4cute5tupleIJNS5_1CILi64EEENS7_ILi80EEENS7_ILi192EEEEEENS_6half_tEfNS_4arch4Sm80ELb1ELb0ELb0ELb1ELb1ELb0ELb1ELb0ELi2ELi4ELi2ELi2ELb0EEENS1_21CollectiveEpilogueBwdISB_SC_SE_Li256ELb1ELb1ELi4EEENS1_25SingleTileBwdLPTSchedulerILb1ELi80ELb1EEEEEEEEEvNT_6ParamsE)
        /*0014*/ 	.short	0x0160
        /*0016*/ 	.short	0x0288


	//----- nvinfo : EIATTR_CBANK_PARAM_SIZE
	.align		4
.L_1058:
        /*0018*/ 	.byte	0x03, 0x19
        /*001a*/ 	.short	0x0288


	//----- nvinfo : EIATTR_KPARAM_INFO
	.align		4
        /*001c*/ 	.byte	0x04, 0x17
        /*001e*/ 	.short	(.L_1060 - .L_1059)
.L_1059:
        /*0020*/ 	.word	0x00000000
        /*0024*/ 	.short	0x0000
        /*0026*/ 	.short	0x0000
        /*0028*/ 	.byte	0x00, 0xf0, 0x21, 0x0a


	//----- nvinfo : EIATTR_MAXREG_COUNT
	.align		4
.L_1060:
        /*002c*/ 	.byte	0x03, 0x1b
        /*002e*/ 	.short	0x00ff


	//----- nvinfo : EIATTR_NUM_BARRIERS
	.align		4
        /*0030*/ 	.byte	0x02, 0x4c
        /*0032*/ 	.byte	0x02
	.zero		1


	//----- nvinfo : EIATTR_MERCURY_ISA_VERSION
	.align		4
        /*0034*/ 	.byte	0x03, 0x5f
        /*0036*/ 	.short	0x0000


	//----- nvinfo : EIATTR_COOP_GROUP_MASK_REGIDS
	.align		4
        /*0038*/ 	.byte	0x04, 0x29
        /*003a*/ 	.short	(.L_1062 - .L_1061)


	//   ....[0]....
.L_1061:
        /*003c*/ 	.word	0xffffffff


	//----- nvinfo : EIATTR_COOP_GROUP_INSTR_OFFSETS
	.align		4
.L_1062:
        /*0040*/ 	.byte	0x04, 0x28
        /*0042*/ 	.short	(.L_1064 - .L_1063)


	//   ....[0]....
.L_1063:
        /*0044*/ 	.word	0x00000050


	//----- nvinfo : EIATTR_EXIT_INSTR_OFFSETS
	.align		4
.L_1064:
        /*0048*/ 	.byte	0x04, 0x1c
        /*004a*/ 	.short	(.L_1066 - .L_1065)


	//   ....[0]....
.L_1065:
        /*004c*/ 	.word	0x000007a0


	//   ....[1]....
        /*0050*/ 	.word	0x00009d00


	//   ....[2]....
        /*0054*/ 	.word	0x00009e00


	//   ....[3]....
        /*0058*/ 	.word	0x00009e20


	//   ....[4]....
        /*005c*/ 	.word	0x0000a740


	//   ....[5]....
        /*0060*/ 	.word	0x0000a830


	//   ....[6]....
        /*0064*/ 	.word	0x0000a850


	//----- nvinfo : EIATTR_MAX_THREADS
	.align		4
.L_1066:
        /*0068*/ 	.byte	0x04, 0x05
        /*006a*/ 	.short	(.L_1068 - .L_1067)
.L_1067:
        /*006c*/ 	.word	0x00000100
        /*0070*/ 	.word	0x00000001
        /*0074*/ 	.word	0x00000001


	//----- nvinfo : EIATTR_CRS_STACK_SIZE
	.align		4
.L_1068:
        /*0078*/ 	.byte	0x04, 0x1e
        /*007a*/ 	.short	(.L_1070 - .L_1069)
.L_1069:
        /*007c*/ 	.word	0x00000000
.L_1070:


//--------------------- .nv.info._ZN7cutlass13device_kernelIN5flash19enable_sm80_to_sm89INS1_16FlashAttnBwdSm80INS1_25CollectiveMainloopBwdSm80ILi2ELi1EN4cute5tupleIJNS5_1CILi64EEENS7_ILi80EEENS7_ILi192EEEEEENS_6half_tEfNS_4arch4Sm80ELb1ELb0ELb0ELb1ELb0ELb0ELb1ELb0ELi2ELi4ELi2ELi2ELb0EEENS1_24CollectiveEpilogueBwdGQAISB_fSE_Li256ELb1ELb0EEENS1_25SingleTileBwdLPTSchedulerILb1ELi80ELb0EEEEEEEEEvNT_6ParamsE --------------------------
	.section	.nv.info._ZN7cutlass13device_kernelIN5flash19enable_sm80_to_sm89INS1_16FlashAttnBwdSm80INS1_25CollectiveMainloopBwdSm80ILi2ELi1EN4cute5tupleIJNS5_1CILi64EEENS7_ILi80EEENS7_ILi192EEEEEENS_6half_tEfNS_4arch4Sm80ELb1ELb0ELb0ELb1ELb0ELb0ELb1ELb0ELi2ELi4ELi2ELi2ELb0EEENS1_24CollectiveEpilogueBwdGQAISB_fSE_Li256ELb1ELb0EEENS1_25SingleTileBwdLPTSchedulerILb1ELi80ELb0EEEEEEEEEvNT_6ParamsE,"",@"SHT_CUDA_INFO"
	.sectionflags	@""
	.align	4


	//----- nvinfo : EIATTR_CUDA_API_VERSION
	.align		4
        /*0000*/ 	.byte	0x04, 0x37
        /*0002*/ 	.short	(.L_1072 - .L_1071)
.L_1071:
        /*0004*/ 	.word	0x00000082


	//----- nvinfo : EIATTR_SW2861232_WAR
	.align		4
.L_1072:
        /*0008*/ 	.byte	0x01, 0x35
	.zero		2


	//----- nvinfo : EIATTR_PARAM_CBANK
	.align		4
        /*000c*/ 	.byte	0x04, 0x0a
        /*000e*/ 	.short	(.L_1074 - .L_1073)
	.align		4
.L_1073:
        /*0010*/ 	.word	index@(.nv.constant0._ZN7cutlass13device_kernelIN5flash19enable_sm80_to_sm89INS1_16FlashAttnBwdSm80INS1_25CollectiveMainloopBwdSm80ILi2ELi1EN4cute5tupleIJNS5_1CILi64EEENS7_ILi80EEENS7_ILi192EEEEEENS_6half_tEfNS_4arch4Sm80ELb1ELb0ELb0ELb1ELb0ELb0ELb1ELb0ELi2ELi4ELi2ELi2ELb0EEENS1_24CollectiveEpilogueBwdGQAISB_fSE_Li256ELb1ELb0EEENS1_25SingleTileBwdLPTSchedulerILb1ELi80ELb0EEEEEEEEEvNT_6ParamsE)
        /*0014*/ 	.short	0x0160
        /*0016*/ 	.short	0x0290


	//----- nvinfo : EIATTR_CBANK_PARAM_SIZE
	.align		4
.L_1074:
        /*0018*/ 	.byte	0x03, 0x19
        /*001a*/ 	.short	0x0290


	//----- nvinfo : EIATTR_KPARAM_INFO
	.align		4
        /*001c*/ 	.byte	0x04, 0x17
        /*001e*/ 	.short	(.L_1076 - .L_1075)
.L_1075:
        /*0020*/ 	.word	0x00000000
        /*0024*/ 	.short	0x0000
        /*0026*/ 	.short	0x0000
        /*0028*/ 	.byte	0x00, 0xf0, 0x41, 0x0a


	//----- nvinfo : EIATTR_MAXREG_COUNT
	.align		4
.L_1076:
        /*002c*/ 	.byte	0x03, 0x1b
        /*002e*/ 	.short	0x00ff


	//----- nvinfo : EIATTR_NUM_BARRIERS
	.align		4
        /*0030*/ 	.byte	0x02, 0x4c
        /*0032*/ 	.byte	0x02
	.zero		1


	//----- nvinfo : EIATTR_MERCURY_ISA_VERSION
	.align		4
        /*0034*/ 	.byte	0x03, 0x5f
        /*0036*/ 	.short	0x0000


	//----- nvinfo : EIATTR_COOP_GROUP_MASK_REGIDS
	.align		4
        /*0038*/ 	.byte	0x04, 0x29
        /*003a*/ 	.short	(.L_1078 - .L_1077)


	//   ....[0]....
.L_1077:
        /*003c*/ 	.word	0xffffffff


	//----- nvinfo : EIATTR_COOP_GROUP_INSTR_OFFSETS
	.align		4
.L_1078:
        /*0040*/ 	.byte	0x04, 0x28
        /*0042*/ 	.short	(.L_1080 - .L_1079)


	//   ....[0]....
.L_1079:
        /*0044*/ 	.word	0x00000050


	//----- nvinfo : EIATTR_EXIT_INSTR_OFFSETS
	.align		4
.L_1080:
        /*0048*/ 	.byte	0x04, 0x1c
        /*004a*/ 	.short	(.L_1082 - .L_1081)


	//   ....[0]....
.L_1081:
        /*004c*/ 	.word	0x000009c0


	//   ....[1]....
        /*0050*/ 	.word	0x00006cb0


	//   ....[2]....
        /*0054*/ 	.word	0x00007790


	//----- nvinfo : EIATTR_MAX_THREADS
	.align		4
.L_1082:
        /*0058*/ 	.byte	0x04, 0x05
        /*005a*/ 	.short	(.L_1084 - .L_1083)
.L_1083:
        /*005c*/ 	.word	0x00000100
        /*0060*/ 	.word	0x00000001
        /*0064*/ 	.word	0x00000001
.L_1084:


//--------------------- .nv.info._ZN7cutlass13device_kernelIN5flash32FlashAttnBwdPostprocessConvertdQIN4cute5tupleIJNS3_1CILi80EEENS5_ILi192EEEEEENS_6half_tEfNS_4arch4Sm80ELi256ENS3_8TiledMMAINS3_8MMA_AtomIJNS3_28SM80_16x8x16_F32F16F16F32_TNEEEENS3_6LayoutINS4_IJNS5_ILi4EEENS5_ILi2EEENS5_ILi1EEEEEENS4_IJSJ_SH_NS5_ILi0EEEEEEEENS4_IJNS5_ILi64EEENS5_ILi16EEESP_EEEEELb1EEEEEvNT_6ParamsE --------------------------
	.section	.nv.info._ZN7cutlass13device_kernelIN5flash32FlashAttnBwdPostprocessConvertdQIN4cute5tupleIJNS3_1CILi80EEENS5_ILi192EEEEEENS_6half_tEfNS_4arch4Sm80ELi256ENS3_8TiledMMAINS3_8MMA_AtomIJNS3_28SM80_16x8x16_F32F16F16F32_TNEEEENS3_6LayoutINS4_IJNS5_ILi4EEENS5_ILi2EEENS5_ILi1EEEEEENS4_IJSJ_SH_NS5_ILi0EEEEEEEENS4_IJNS5_ILi64EEENS5_ILi16EEESP_EEEEELb1EEEEEvNT_6ParamsE,"",@"SHT_CUDA_INFO"
	.sectionflags	@""
	.align	4


	//----- nvinfo : EIATTR_CUDA_API_VERSION
	.align		4
        /*0000*/ 	.byte	0x04, 0x37
        /*0002*/ 	.short	(.L_1086 - .L_1085)
.L_1085:
        /*0004*/ 	.word	0x00000082


	//----- nvinfo : EIATTR_SW2861232_WAR
	.align		4
.L_1086:
        /*0008*/ 	.byte	0x01, 0x35
	.zero		2


	//----- nvinfo : EIATTR_PARAM_CBANK
	.align		4
        /*000c*/ 	.byte	0x04, 0x0a
        /*000e*/ 	.short	(.L_1088 - .L_1087)
	.align		4
.L_1087:
        /*0010*/ 	.word	index@(.nv.constant0._ZN7cutlass13device_kernelIN5flash32FlashAttnBwdPostprocessConvertdQIN4cute5tupleIJNS3_1CILi80EEENS5_ILi192EEEEEENS_6half_tEfNS_4arch4Sm80ELi256ENS3_8TiledMMAINS3_8MMA_AtomIJNS3_28SM80_16x8x16_F32F16F16F32_TNEEEENS3_6LayoutINS4_IJNS5_ILi4EEENS5_ILi2EEENS5_ILi1EEEEEENS4_IJSJ_SH_NS5_ILi0EEEEEEEENS4_IJNS5_ILi64EEENS5_ILi16EEESP_EEEEELb1EEEEEvNT_6ParamsE)
        /*0014*/ 	.short	0x0160
        /*0016*/ 	.short	0x0070


	//----- nvinfo : EIATTR_CBANK_PARAM_SIZE
	.align		4
.L_1088:
        /*0018*/ 	.byte	0x03, 0x19
        /*001a*/ 	.short	0x0070


	//----- nvinfo : EIATTR_KPARAM_INFO
	.align		4
        /*001c*/ 	.byte	0x04, 0x17
        /*001e*/ 	.short	(.L_1090 - .L_1089)
.L_1089:
        /*0020*/ 	.word	0x00000000
        /*0024*/ 	.short	0x0000
        /*0026*/ 	.short	0x0000
        /*0028*/ 	.byte	0x00, 0xf0, 0xc1, 0x01


	//----- nvinfo : EIATTR_MAXREG_COUNT
	.align		4
.L_1090:
        /*002c*/ 	.byte	0x03, 0x1b
        /*002e*/ 	.short	0x0080


	//----- nvinfo : EIATTR_NUM_BARRIERS
	.align		4
        /*0030*/ 	.byte	0x02, 0x4c
        /*0032*/ 	.byte	0x01
	.zero		1


	//----- nvinfo : EIATTR_MERCURY_ISA_VERSION
	.align		4
        /*0034*/ 	.byte	0x03, 0x5f
        /*0036*/ 	.short	0x0000


	//----- nvinfo : EIATTR_EXIT_INSTR_OFFSETS
	.align		4
        /*0038*/ 	.byte	0x04, 0x1c
        /*003a*/ 	.short	(.L_1092 - .L_1091)


	//   ....[0]....
.L_1091:
        /*003c*/ 	.word	0x000001a0


	//   ....[1]....
        /*0040*/ 	.word	0x00001db0


	//   ....[2]....
        /*0044*/ 	.word	0x00001fc0


	//   ....[3]....
        /*0048*/ 	.word	0x00001fe0


	//----- nvinfo : EIATTR_CTAIDZ_USED
	.align		4
.L_1092:
        /*004c*/ 	.byte	0x01, 0x04
	.zero		2


	//----- nvinfo : EIATTR_MAX_THREADS
	.align		4
        /*0050*/ 	.byte	0x04, 0x05
        /*0052*/ 	.short	(.L_1094 - .L_1093)
.L_1093:
        /*0054*/ 	.word	0x00000100
        /*0058*/ 	.word	0x00000001
        /*005c*/ 	.word	0x00000001


	//----- nvinfo : EIATTR_CRS_STACK_SIZE
	.align		4
.L_1094:
        /*0060*/ 	.byte	0x04, 0x1e
        /*0062*/ 	.short	(.L_1096 - .L_1095)
.L_1095:
        /*0064*/ 	.word	0x00000000
.L_1096:


//--------------------- .nv.info._ZN7cutlass13device_kernelIN5flash32FlashAttnBwdPostprocessConvertdQIN4cute5tupleIJNS3_1CILi64EEENS5_ILi192EEEEEENS_6half_tEfNS_4arch4Sm80ELi256ENS3_8TiledMMAINS3_8MMA_AtomIJNS3_28SM80_16x8x16_F32F16F16F32_TNEEEENS3_6LayoutINS4_IJNS5_ILi2EEENS5_ILi4EEENS5_ILi1EEEEEENS4_IJSJ_SH_NS5_ILi0EEEEEEEENS4_IJNS5_ILi32EEES6_NS5_ILi16EEEEEEEELb0EEEEEvNT_6ParamsE --------------------------
	.section	.nv.info._ZN7cutlass13device_kernelIN5flash32FlashAttnBwdPostprocessConvertdQIN4cute5tupleIJNS3_1CILi64EEENS5_ILi192EEEEEENS_6half_tEfNS_4arch4Sm80ELi256ENS3_8TiledMMAINS3_8MMA_AtomIJNS3_28SM80_16x8x16_F32F16F16F32_TNEEEENS3_6LayoutINS4_IJNS5_ILi2EEENS5_ILi4EEENS5_ILi1EEEEEENS4_IJSJ_SH_NS5_ILi0EEEEEEEENS4_IJNS5_ILi32EEES6_NS5_ILi16EEEEEEEELb0EEEEEvNT_6ParamsE,"",@"SHT_CUDA_INFO"
	.sectionflags	@""
	.align	4


	//----- nvinfo : EIATTR_CUDA_API_VERSION
	.align		4
        /*0000*/ 	.byte	0x04, 0x37
        /*0002*/ 	.short	(.L_1098 - .L_1097)
.L_1097:
        /*0004*/ 	.word	0x00000082


	//----- nvinfo : EIATTR_SW2861232_WAR
	.align		4
.L_1098:
        /*0008*/ 	.byte	0x01, 0x35
	.zero		2


	//----- nvinfo : EIATTR_PARAM_CBANK
	.align		4
        /*000c*/ 	.byte	0x04, 0x0a
        /*000e*/ 	.short	(.L_1100 - .L_1099)
	.align		4
.L_1099:
        /*0010*/ 	.word	index@(.nv.constant0._ZN7cutlass13device_kernelIN5flash32FlashAttnBwdPostprocessConvertdQIN4cute5tupleIJNS3_1CILi64EEENS5_ILi192EEEEEENS_6half_tEfNS_4arch4Sm80ELi256ENS3_8TiledMMAINS3_8MMA_AtomIJNS3_28SM80_16x8x16_F32F16F16F32_TNEEEENS3_6LayoutINS4_IJNS5_ILi2EEENS5_ILi4EEENS5_ILi1EEEEEENS4_IJSJ_SH_NS5_ILi0EEEEEEEENS4_IJNS5_ILi32EEES6_NS5_ILi16EEEEEEEELb0EEEEEvNT_6ParamsE)
        /*0014*/ 	.short	0x0160
        /*0016*/ 	.short	0x0070


	//----- nvinfo : EIATTR_CBANK_PARAM_SIZE
	.align		4
.L_1100:
        /*0018*/ 	.byte	0x03, 0x19
        /*001a*/ 	.short	0x0070


	//----- nvinfo : EIATTR_KPARAM_INFO
	.align		4
        /*001c*/ 	.byte	0x04, 0x17
        /*001e*/ 	.short	(.L_1102 - .L_1101)
.L_1101:
        /*0020*/ 	.word	0x00000000
        /*0024*/ 	.short	0x0000
        /*0026*/ 	.short	0x0000
        /*0028*/ 	.byte	0x00, 0xf0, 0xc1, 0x01


	//----- nvinfo : EIATTR_MAXREG_COUNT
	.align		4
.L_1102:
        /*002c*/ 	.byte	0x03, 0x1b
        /*002e*/ 	.short	0x0080


	//----- nvinfo : EIATTR_NUM_BARRIERS
	.align		4
        /*0030*/ 	.byte	0x02, 0x4c
        /*0032*/ 	.byte	0x01
	.zero		1


	//----- nvinfo : EIATTR_MERCURY_ISA_VERSION
	.align		4
        /*0034*/ 	.byte	0x03, 0x5f
        /*0036*/ 	.short	0x0000


	//----- nvinfo : EIATTR_EXIT_INSTR_OFFSETS
	.align		4
        /*0038*/ 	.byte	0x04, 0x1c
        /*003a*/ 	.short	(.L_1104 - .L_1103)


	//   ....[0]....
.L_1103:
        /*003c*/ 	.word	0x00000180


	//   ....[1]....
        /*0040*/ 	.word	0x000013f0


	//   ....[2]....
        /*0044*/ 	.word	0x000015b0


	//   ....[3]....
        /*0048*/ 	.word	0x000015d0


	//----- nvinfo : EIATTR_CTAIDZ_USED
	.align		4
.L_1104:
        /*004c*/ 	.byte	0x01, 0x04
	.zero		2


	//----- nvinfo : EIATTR_MAX_THREADS
	.align		4
        /*0050*/ 	.byte	0x04, 0x05
        /*0052*/ 	.short	(.L_1106 - .L_1105)
.L_1105:
        /*0054*/ 	.word	0x00000100
        /*0058*/ 	.word	0x00000001
        /*005c*/ 	.word	0x00000001


	//----- nvinfo : EIATTR_CRS_STACK_SIZE
	.align		4
.L_1106:
        /*0060*/ 	.byte	0x04, 0x1e
        /*0062*/ 	.short	(.L_1108 - .L_1107)
.L_1107:
        /*0064*/ 	.word	0x00000000
.L_1108:


//--------------------- .nv.info._ZN7cutlass13device_kernelIN5flash19enable_sm80_to_sm89INS1_16FlashAttnBwdSm80INS1_25CollectiveMainloopBwdSm80ILi2ELi1EN4cute5tupleIJNS5_1CILi64EEENS7_ILi80EEENS7_ILi192EEEEEENS_6half_tEfNS_4arch4Sm80ELb1ELb0ELb0ELb1ELb1ELb0ELb1ELb0ELi2ELi4ELi2ELi2ELb0EEENS1_24CollectiveEpilogueBwdGQAISB_fSE_Li256ELb1ELb1EEENS1_25SingleTileBwdLPTSchedulerILb1ELi80ELb1EEEEEEEEEvNT_6ParamsE --------------------------
	.section	.nv.info._ZN7cutlass13device_kernelIN5flash19enable_sm80_to_sm89INS1_16FlashAttnBwdSm80INS1_25CollectiveMainloopBwdSm80ILi2ELi1EN4cute5tupleIJNS5_1CILi64EEENS7_ILi80EEENS7_ILi192EEEEEENS_6half_tEfNS_4arch4Sm80ELb1ELb0ELb0ELb1ELb1ELb0ELb1ELb0ELi2ELi4ELi2ELi2ELb0EEENS1_24CollectiveEpilogueBwdGQAISB_fSE_Li256ELb1ELb1EEENS1_25SingleTileBwdLPTSchedulerILb1ELi80ELb1EEEEEEEEEvNT_6ParamsE,"",@"SHT_CUDA_INFO"
	.sectionflags	@""
	.align	4


	//----- nvinfo : EIATTR_CUDA_API_VERSION
	.align		4
        /*0000*/ 	.byte	0x04, 0x37
        /*0002*/ 	.short	(.L_1110 - .L_1109)
.L_1109:
        /*0004*/ 	.word	0x00000082


	//----- nvinfo : EIATTR_SW2861232_WAR
	.align		4
.L_1110:
        /*0008*/ 	.byte	0x01, 0x35
	.zero		2


	//----- nvinfo : EIATTR_PARAM_CBANK
	.align		4
        /*000c*/ 	.byte	0x04, 0x0a
        /*000e*/ 	.short	(.L_1112 - .L_1111)
	.align		4
.L_1111:
        /*0010*/ 	.word	index@(.nv.constant0._ZN7cutlass13device_kernelIN5flash19enable_sm80_to_sm89INS1_16FlashAttnBwdSm80INS1_25CollectiveMainloopBwdSm80ILi2ELi1EN4cute5tupleIJNS5_1CILi64EEENS7_ILi80EEENS7_ILi192EEEEEENS_6half_tEfNS_4arch4Sm80ELb1ELb0ELb0ELb1ELb1ELb0ELb1ELb0ELi2ELi4ELi2ELi2ELb0EEENS1_24CollectiveEpilogueBwdGQAISB_fSE_Li256ELb1ELb1EEENS1_25SingleTileBwdLPTSchedulerILb1ELi80ELb1EEEEEEEEEvNT_6ParamsE)
        /*0014*/ 	.short	0x0160
        /*0016*/ 	.short	0x0290


	//----- nvinfo : EIATTR_CBANK_PARAM_SIZE
	.align		4
.L_1112:
        /*0018*/ 	.byte	0x03, 0x19
        /*001a*/ 	.short	0x0290


	//----- nvinfo : EIATTR_KPARAM_INFO
	.align		4
        /*001c*/ 	.byte	0x04, 0x17
        /*001e*/ 	.short	(.L_1114 - .L_1113)
.L_1113:
        /*0020*/ 	.word	0x00000000
        /*0024*/ 	.short	0x0000
        /*0026*/ 	.short	0x0000
        /*0028*/ 	.byte	0x00, 0xf0, 0x41, 0x0a


	//----- nvinfo : EIATTR_MAXREG_COUNT
	.align		4
.L_1114:
        /*002c*/ 	.byte	0x03, 0x1b
        /*002e*/ 	.short	0x00ff


	//----- nvinfo : EIATTR_NUM_BARRIERS
	.align		4
        /*0030*/ 	.byte	0x02, 0x4c
        /*0032*/ 	.byte	0x02
	.zero		1


	//----- nvinfo : EIATTR_MERCURY_ISA_VERSION
	.align		4
        /*0034*/ 	.byte	0x03, 0x5f
        /*0036*/ 	.short	0x0000


	//----- nvinfo : EIATTR_COOP_GROUP_MASK_REGIDS
	.align		4
        /*0038*/ 	.byte	0x04, 0x29
        /*003a*/ 	.short	(.L_1116 - .L_1115)


	//   ....[0]....
.L_1115:
        /*003c*/ 	.word	0xffffffff


	//   ....[1]....
        /*0040*/ 	.word	0xffffffff


	//   ....[2]....
        /*0044*/ 	.word	0xffffffff


	//   ....[3]....
        /*0048*/ 	.word	0xffffffff


	//   ....[4]....
        /*004c*/ 	.word	0xffffffff


	//   ....[5]....
        /*0050*/ 	.word	0xffffffff


	//   ....[6]....
        /*0054*/ 	.word	0xffffffff


	//   ....[7]....
        /*0058*/ 	.word	0xffffffff


	//   ....[8]....
        /*005c*/ 	.word	0xffffffff


	//----- nvinfo : EIATTR_COOP_GROUP_INSTR_OFFSETS
	.align		4
.L_1116:
        /*0060*/ 	.byte	0x04, 0x28
        /*0062*/ 	.short	(.L_1118 - .L_1117)


	//   ....[0]....
.L_1117:
        /*0064*/ 	.word	0x00000050


	//   ....[1]....
        /*0068*/ 	.word	0x00006c70


	//   ....[2]....
        /*006c*/ 	.word	0x00006ca0


	//   ....[3]....
        /*0070*/ 	.word	0x00007160


	//   ....[4]....
        /*0074*/ 	.word	0x00007170


	//   ....[5]....
        /*0078*/ 	.word	0x00007300


	//   ....[6]....
        /*007c*/ 	.word	0x00007350


	//   ....[7]....
        /*0080*/ 	.word	0x000077c0


	//   ....[8]....
        /*0084*/ 	.word	0x000077d0


	//----- nvinfo : EIATTR_EXIT_INSTR_OFFSETS
	.align		4
.L_1118:
        /*0088*/ 	.byte	0x04, 0x1c
        /*008a*/ 	.short	(.L_1120 - .L_1119)


	//   ....[0]....
.L_1119:
        /*008c*/ 	.word	0x000007a0


	//   ....[1]....
        /*0090*/ 	.word	0x00006970


	//   ....[2]....
        /*0094*/ 	.word	0x000077e0


	//   ....[3]....
        /*0098*/ 	.word	0x00007880


	//----- nvinfo : EIATTR_MAX_THREADS
	.align		4
.L_1120:
        /*009c*/ 	.byte	0x04, 0x05
        /*009e*/ 	.short	(.L_1122 - .L_1121)
.L_1121:
        /*00a0*/ 	.word	0x00000100
        /*00a4*/ 	.word	0x00000001
        /*00a8*/ 	.word	0x00000001


	//----- nvinfo : EIATTR_CRS_STACK_SIZE
	.align		4
.L_1122:
        /*00ac*/ 	.byte	0x04, 0x1e
        /*00ae*/ 	.short	(.L_1124 - .L_1123)
.L_1123:
        /*00b0*/ 	.word	0x00000000
.L_1124:


//--------------------- .nv.info._ZN7cutlass13device_kernelIN5flash22FlashAttnBwdPreprocessIN4cute5tupleIJNS3_1CILi64EEENS5_ILi192EEEEEENS_6half_tEfNS_4arch4Sm80ELb1ELb1EEEEEvNT_6ParamsE --------------------------
	.section	.nv.info._ZN7cutlass13device_kernelIN5flash22FlashAttnBwdPreprocessIN4cute5tupleIJNS3_1CILi64EEENS5_ILi192EEEEEENS_6half_tEfNS_4arch4Sm80ELb1ELb1EEEEEvNT_6ParamsE,"",@"SHT_CUDA_INFO"
	.sectionflags	@""
	.align	4


	//----- nvinfo : EIATTR_CUDA_API_VERSION
	.align		4
        /*0000*/ 	.byte	0x04, 0x37
        /*0002*/ 	.short	(.L_1126 - .L_1125)
.L_1125:
        /*0004*/ 	.word	0x00000082


	//----- nvinfo : EIATTR_SW2861232_WAR
	.align		4
.L_1126:
        /*0008*/ 	.byte	0x01, 0x35
	.zero		2


	//----- nvinfo : EIATTR_PARAM_CBANK
	.align		4
        /*000c*/ 	.byte	0x04, 0x0a
        /*000e*/ 	.short	(.L_1128 - .L_1127)
	.align		4
.L_1127:
        /*0010*/ 	.word	index@(.nv.constant0._ZN7cutlass13device_kernelIN5flash22FlashAttnBwdPreprocessIN4cute5tupleIJNS3_1CILi64EEENS5_ILi192EEEEEENS_6half_tEfNS_4arch4Sm80ELb1ELb1EEEEEvNT_6ParamsE)
        /*0014*/ 	.short	0x0160
        /*0016*/ 	.short	0x00f0


	//----- nvinfo : EIATTR_CBANK_PARAM_SIZE
	.align		4
.L_1128:
        /*0018*/ 	.byte	0x03, 0x19
        /*001a*/ 	.short	0x00f0


	//----- nvinfo : EIATTR_KPARAM_INFO
	.align		4
        /*001c*/ 	.byte	0x04, 0x17
        /*001e*/ 	.short	(.L_1130 - .L_1129)
.L_1129:
        /*0020*/ 	.word	0x00000000
        /*0024*/ 	.short	0x0000
        /*0026*/ 	.short	0x0000
        /*0028*/ 	.byte	0x00, 0xf0, 0xc1, 0x03


	//----- nvinfo : EIATTR_MAXREG_COUNT
	.align		4
.L_1130:
        /*002c*/ 	.byte	0x03, 0x1b
        /*002e*/ 	.short	0x0080


	//----- nvinfo : EIATTR_MERCURY_ISA_VERSION
	.align		4
        /*0030*/ 	.byte	0x03, 0x5f
        /*0032*/ 	.short	0x0000


	//----- nvinfo : EIATTR_COOP_GROUP_MASK_REGIDS
	.align		4
        /*0034*/ 	.byte	0x04, 0x29
        /*0036*/ 	.short	(.L_1132 - .L_1131)


	//   ....[0]....
.L_1131:
        /*0038*/ 	.word	0xffffffff


	//   ....[1]....
        /*003c*/ 	.word	0xffffffff


	//   ....[2]....
        /*0040*/ 	.word	0xffffffff


	//   ....[3]....
        /*0044*/ 	.word	0xffffffff


	//   ....[4]....
        /*0048*/ 	.word	0xffffffff


	//   ....[5]....
        /*004c*/ 	.word	0xffffffff


	//----- nvinfo : EIATTR_COOP_GROUP_INSTR_OFFSETS
	.align		4
.L_1132:
        /*0050*/ 	.byte	0x04, 0x28
        /*0052*/ 	.short	(.L_1134 - .L_1133)


	//   ....[0]....
.L_1133:
        /*0054*/ 	.word	0x000018b0


	//   ....[1]....
        /*0058*/ 	.word	0x000018c0


	//   ....[2]....
        /*005c*/ 	.word	0x00001900


	//   ....[3]....
        /*0060*/ 	.word	0x00001910


	//   ....[4]....
        /*0064*/ 	.word	0x00001960


	//   ....[5]....
        /*0068*/ 	.word	0x00001990


	//----- nvinfo : EIATTR_EXIT_INSTR_OFFSETS
	.align		4
.L_1134:
        /*006c*/ 	.byte	0x04, 0x1c
        /*006e*/ 	.short	(.L_1136 - .L_1135)


	//   ....[0]....
.L_1135:
        /*0070*/ 	.word	0x00000190


	//   ....[1]....
        /*0074*/ 	.word	0x00001f00


	//   ....[2]....
        /*0078*/ 	.word	0x00001f50


	//----- nvinfo : EIATTR_CTAIDZ_USED
	.align		4
.L_1136:
        /*007c*/ 	.byte	0x01, 0x04
	.zero		2


	//----- nvinfo : EIATTR_MAX_THREADS
	.align		4
        /*0080*/ 	.byte	0x04, 0x05
        /*0082*/ 	.short	(.L_1138 - .L_1137)
.L_1137:
        /*0084*/ 	.word	0x00000100
        /*0088*/ 	.word	0x00000001
        /*008c*/ 	.word	0x00000001


	//----- nvinfo : EIATTR_CRS_STACK_SIZE
	.align		4
.L_1138:
        /*0090*/ 	.byte	0x04, 0x1e
        /*0092*/ 	.short	(.L_1140 - .L_1139)
.L_1139:
        /*0094*/ 	.word	0x00000000
.L_1140:


//--------------------- .nv.callgraph             --------------------------
	.section	.nv.callgraph,"",@"SHT_CUDA_CALLGRAPH"
	.align	4
	.sectionentsize	8
	.align		4
        /*0000*/ 	.word	0x00000000
	.align		4
        /*0004*/ 	.word	0xffffffff
	.align		4
        /*0008*/ 	.word	0x00000000
	.align		4
        /*000c*/ 	.word	0xfffffffe
	.align		4
        /*0010*/ 	.word	0x00000000
	.align		4
        /*0014*/ 	.word	0xfffffffd
	.align		4
        /*0018*/ 	.word	0x00000000
	.align		4
        /*001c*/ 	.word	0xfffffffc


//--------------------- .nv.rel.action            --------------------------
	.section	.nv.rel.action,"",@"SHT_CUDA_RELOCINFO"
	.align	8
	.sectionentsize	8
        /*0000*/ 	.byte	0x73, 0x00, 0x00, 0x00, 0x00, 0x00, 0x00, 0x00, 0x00, 0x00, 0x00, 0x11, 0x25, 0x00, 0x05, 0x36


//--------------------- .nv.constant4             --------------------------
	.section	.nv.constant4,"a",@progbits
	.align	8
	.align		8
.nv.constant4:
        /*0000*/ 	.dword	_ZN66_INTERNAL_63749ae7_30_flash_bwd_hdim192_fp16_sm80_cu_ceb34e2a_29184cuda3std3__45__cpo5beginE
	.align		8
        /*0008*/ 	.dword	_ZN66_INTERNAL_63749ae7_30_flash_bwd_hdim192_fp16_sm80_cu_ceb34e2a_29184cuda3std3__45__cpo3endE
	.align		8
        /*0010*/ 	.dword	_ZN66_INTERNAL_63749ae7_30_flash_bwd_hdim192_fp16_sm80_cu_ceb34e2a_29184cuda3std3__45__cpo6cbeginE
	.align		8
        /*0018*/ 	.dword	_ZN66_INTERNAL_63749ae7_30_flash_bwd_hdim192_fp16_sm80_cu_ceb34e2a_29184cuda3std3__45__cpo4cendE
	.align		8
        /*0020*/ 	.dword	_ZN66_INTERNAL_63749ae7_30_flash_bwd_hdim192_fp16_sm80_cu_ceb34e2a_29184cuda3std3__468_GLOBAL__N__63749ae7_30_flash_bwd_hdim192_fp16_sm80_cu_ceb34e2a_29186ignoreE
	.align		8
        /*0028*/ 	.dword	_ZN66_INTERNAL_63749ae7_30_flash_bwd_hdim192_fp16_sm80_cu_ceb34e2a_29184cuda3std3__419piecewise_constructE
	.align		8
        /*0030*/ 	.dword	_ZN66_INTERNAL_63749ae7_30_flash_bwd_hdim192_fp16_sm80_cu_ceb34e2a_29184cuda3std3__48in_placeE
	.align		8
        /*0038*/ 	.dword	_ZN66_INTERNAL_63749ae7_30_flash_bwd_hdim192_fp16_sm80_cu_ceb34e2a_29184cuda3std6ranges3__45__cpo4swapE
	.align		8
        /*0040*/ 	.dword	_ZN66_INTERNAL_63749ae7_30_flash_bwd_hdim192_fp16_sm80_cu_ceb34e2a_29184cuda3std6ranges3__45__cpo9iter_moveE
	.align		8
        /*0048*/ 	.dword	_ZN66_INTERNAL_63749ae7_30_flash_bwd_hdim192_fp16_sm80_cu_ceb34e2a_29184cute7productE
	.align		8
        /*0050*/ 	.dword	_ZN66_INTERNAL_63749ae7_30_flash_bwd_hdim192_fp16_sm80_cu_ceb34e2a_29184cute1_E


//--------------------- .nv.constant0._ZN7cutlass13device_kernelIN5flash19enable_sm80_to_sm89INS1_16FlashAttnBwdSm80INS1_25CollectiveMainloopBwdSm80ILi1ELi1EN4cute5tupleIJNS5_1CILi64EEES8_NS7_ILi192EEEEEENS_6half_tEfNS_4arch4Sm80ELb0ELb0ELb0ELb0ELb0ELb0ELb0ELb0ELi2ELi2ELi2ELi2ELb1EEENS1_21CollectiveEpilogueBwdISA_SB_SD_Li256ELb0ELb0ELi4EEENS1_19SingleTileSchedulerILb0ELb0ELb0ELi64EEEEEEEEEvNT_6ParamsE --------------------------
	.section	.nv.constant0._ZN7cutlass13device_kernelIN5flash19enable_sm80_to_sm89INS1_16FlashAttnBwdSm80INS1_25CollectiveMainloopBwdSm80ILi1ELi1EN4cute5tupleIJNS5_1CILi64EEES8_NS7_ILi192EEEEEENS_6half_tEfNS_4arch4Sm80ELb0ELb0ELb0ELb0ELb0ELb0ELb0ELb0ELi2ELi2ELi2ELi2ELb1EEENS1_21CollectiveEpilogueBwdISA_SB_SD_Li256ELb0ELb0ELi4EEENS1_19SingleTileSchedulerILb0ELb0ELb0ELi64EEEEEEEEEvNT_6ParamsE,"a",@progbits
	.sectionflags	@""
	.align	4
.nv.constant0._ZN7cutlass13device_kernelIN5flash19enable_sm80_to_sm89INS1_16FlashAttnBwdSm80INS1_25CollectiveMainloopBwdSm80ILi1ELi1EN4cute5tupleIJNS5_1CILi64EEES8_NS7_ILi192EEEEEENS_6half_tEfNS_4arch4Sm80ELb0ELb0ELb0ELb0ELb0ELb0ELb0ELb0ELi2ELi2ELi2ELi2ELb1EEENS1_21CollectiveEpilogueBwdISA_SB_SD_Li256ELb0ELb0ELi4EEENS1_19SingleTileSchedulerILb0ELb0ELb0ELi64EEEEEEEEEvNT_6ParamsE:
	.zero		976


//--------------------- .nv.constant0._ZN7cutlass13device_kernelIN5flash19enable_sm80_to_sm89INS1_16FlashAttnBwdSm80INS1_25CollectiveMainloopBwdSm80ILi1ELi1EN4cute5tupleIJNS5_1CILi64EEES8_NS7_ILi192EEEEEENS_6half_tEfNS_4arch4Sm80ELb0ELb0ELb0ELb0ELb1ELb0ELb0ELb0ELi2ELi2ELi2ELi2ELb1EEENS1_21CollectiveEpilogueBwdISA_SB_SD_Li256ELb0ELb0ELi4EEENS1_19SingleTileSchedulerILb0ELb0ELb0ELi64EEEEEEEEEvNT_6ParamsE --------------------------
	.section	.nv.constant0._ZN7cutlass13device_kernelIN5flash19enable_sm80_to_sm89INS1_16FlashAttnBwdSm80INS1_25CollectiveMainloopBwdSm80ILi1ELi1EN4cute5tupleIJNS5_1CILi64EEES8_NS7_ILi192EEEEEENS_6half_tEfNS_4arch4Sm80ELb0ELb0ELb0ELb0ELb1ELb0ELb0ELb0ELi2ELi2ELi2ELi2ELb1EEENS1_21CollectiveEpilogueBwdISA_SB_SD_Li256ELb0ELb0ELi4EEENS1_19SingleTileSchedulerILb0ELb0ELb0ELi64EEEEEEEEEvNT_6ParamsE,"a",@progbits
	.sectionflags	@""
	.align	4
.nv.constant0._ZN7cutlass13device_kernelIN5flash19enable_sm80_to_sm89INS1_16FlashAttnBwdSm80INS1_25CollectiveMainloopBwdSm80ILi1ELi1EN4cute5tupleIJNS5_1CILi64EEES8_NS7_ILi192EEEEEENS_6half_tEfNS_4arch4Sm80ELb0ELb0ELb0ELb0ELb1ELb0ELb0ELb0ELi2ELi2ELi2ELi2ELb1EEENS1_21CollectiveEpilogueBwdISA_SB_SD_Li256ELb0ELb0ELi4EEENS1_19SingleTileSchedulerILb0ELb0ELb0ELi64EEEEEEEEEvNT_6ParamsE:
	.zero		976


//--------------------- .nv.constant0._ZN7cutlass13device_kernelIN5flash19enable_sm80_to_sm89INS1_16FlashAttnBwdSm80INS1_25CollectiveMainloopBwdSm80ILi1ELi1EN4cute5tupleIJNS5_1CILi64EEES8_NS7_ILi192EEEEEENS_6half_tEfNS_4arch4Sm80ELb0ELb0ELb0ELb0ELb0ELb0ELb0ELb0ELi2ELi2ELi2ELi2ELb1EEENS1_24CollectiveEpilogueBwdGQAISA_fSD_Li256ELb0ELb0EEENS1_19SingleTileSchedulerILb0ELb0ELb0ELi64EEEEEEEEEvNT_6ParamsE --------------------------
	.section	.nv.constant0._ZN7cutlass13device_kernelIN5flash19enable_sm80_to_sm89INS1_16FlashAttnBwdSm80INS1_25CollectiveMainloopBwdSm80ILi1ELi1EN4cute5tupleIJNS5_1CILi64EEES8_NS7_ILi192EEEEEENS_6half_tEfNS_4arch4Sm80ELb0ELb0ELb0ELb0ELb0ELb0ELb0ELb0ELi2ELi2ELi2ELi2ELb1EEENS1_24CollectiveEpilogueBwdGQAISA_fSD_Li256ELb0ELb0EEENS1_19SingleTileSchedulerILb0ELb0ELb0ELi64EEEEEEEEEvNT_6ParamsE,"a",@progbits
	.sectionflags	@""
	.align	4
.nv.constant0._ZN7cutlass13device_kernelIN5flash19enable_sm80_to_sm89INS1_16FlashAttnBwdSm80INS1_25CollectiveMainloopBwdSm80ILi1ELi1EN4cute5tupleIJNS5_1CILi64EEES8_NS7_ILi192EEEEEENS_6half_tEfNS_4arch4Sm80ELb0ELb0ELb0ELb0ELb0ELb0ELb0ELb0ELi2ELi2ELi2ELi2ELb1EEENS1_24CollectiveEpilogueBwdGQAISA_fSD_Li256ELb0ELb0EEENS1_19SingleTileSchedulerILb0ELb0ELb0ELi64EEEEEEEEEvNT_6ParamsE:
	.zero		984


//--------------------- .nv.constant0._ZN7cutlass13device_kernelIN5flash19enable_sm80_to_sm89INS1_16FlashAttnBwdSm80INS1_25CollectiveMainloopBwdSm80ILi1ELi1EN4cute5tupleIJNS5_1CILi64EEES8_NS7_ILi192EEEEEENS_6half_tEfNS_4arch4Sm80ELb0ELb0ELb0ELb0ELb1ELb0ELb0ELb0ELi2ELi2ELi2ELi2ELb1EEENS1_24CollectiveEpilogueBwdGQAISA_fSD_Li256ELb0ELb1EEENS1_19SingleTileSchedulerILb0ELb0ELb0ELi64EEEEEEEEEvNT_6ParamsE --------------------------
	.section	.nv.constant0._ZN7cutlass13device_kernelIN5flash19enable_sm80_to_sm89INS1_16FlashAttnBwdSm80INS1_25CollectiveMainloopBwdSm80ILi1ELi1EN4cute5tupleIJNS5_1CILi64EEES8_NS7_ILi192EEEEEENS_6half_tEfNS_4arch4Sm80ELb0ELb0ELb0ELb0ELb1ELb0ELb0ELb0ELi2ELi2ELi2ELi2ELb1EEENS1_24CollectiveEpilogueBwdGQAISA_fSD_Li256ELb0ELb1EEENS1_19SingleTileSchedulerILb0ELb0ELb0ELi64EEEEEEEEEvNT_6ParamsE,"a",@progbits
	.sectionflags	@""
	.align	4
.nv.constant0._ZN7cutlass13device_kernelIN5flash19enable_sm80_to_sm89INS1_16FlashAttnBwdSm80INS1_25CollectiveMainloopBwdSm80ILi1ELi1EN4cute5tupleIJNS5_1CILi64EEES8_NS7_ILi192EEEEEENS_6half_tEfNS_4arch4Sm80ELb0ELb0ELb0ELb0ELb1ELb0ELb0ELb0ELi2ELi2ELi2ELi2ELb1EEENS1_24CollectiveEpilogueBwdGQAISA_fSD_Li256ELb0ELb1EEENS1_19SingleTileSchedulerILb0ELb0ELb0ELi64EEEEEEEEEvNT_6ParamsE:
	.zero		984


//--------------------- .nv.constant0._ZN7cutlass13device_kernelIN5flash19enable_sm80_to_sm89INS1_16FlashAttnBwdSm80INS1_25CollectiveMainloopBwdSm80ILi1ELi1EN4cute5tupleIJNS5_1CILi64EEES8_NS7_ILi192EEEEEENS_6half_tEfNS_4arch4Sm80ELb0ELb0ELb0ELb1ELb0ELb0ELb0ELb0ELi2ELi2ELi2ELi2ELb1EEENS1_21CollectiveEpilogueBwdISA_SB_SD_Li256ELb1ELb0ELi4EEENS1_19SingleTileSchedulerILb1ELb0ELb0ELi64EEEEEEEEEvNT_6ParamsE --------------------------
	.section	.nv.constant0._ZN7cutlass13device_kernelIN5flash19enable_sm80_to_sm89INS1_16FlashAttnBwdSm80INS1_25CollectiveMainloopBwdSm80ILi1ELi1EN4cute5tupleIJNS5_1CILi64EEES8_NS7_ILi192EEEEEENS_6half_tEfNS_4arch4Sm80ELb0ELb0ELb0ELb1ELb0ELb0ELb0ELb0ELi2ELi2ELi2ELi2ELb1EEENS1_21CollectiveEpilogueBwdISA_SB_SD_Li256ELb1ELb0ELi4EEENS1_19SingleTileSchedulerILb1ELb0ELb0ELi64EEEEEEEEEvNT_6ParamsE,"a",@progbits
	.sectionflags	@""
	.align	4
.nv.constant0._ZN7cutlass13device_kernelIN5flash19enable_sm80_to_sm89INS1_16FlashAttnBwdSm80INS1_25CollectiveMainloopBwdSm80ILi1ELi1EN4cute5tupleIJNS5_1CILi64EEES8_NS7_ILi192EEEEEENS_6half_tEfNS_4arch4Sm80ELb0ELb0ELb0ELb1ELb0ELb0ELb0ELb0ELi2ELi2ELi2ELi2ELb1EEENS1_21CollectiveEpilogueBwdISA_SB_SD_Li256ELb1ELb0ELi4EEENS1_19SingleTileSchedulerILb1ELb0ELb0ELi64EEEEEEEEEvNT_6ParamsE:
	.zero		976


//--------------------- .nv.constant0._ZN7cutlass13device_kernelIN5flash19enable_sm80_to_sm89INS1_16FlashAttnBwdSm80INS1_25CollectiveMainloopBwdSm80ILi1ELi1EN4cute5tupleIJNS5_1CILi64EEES8_NS7_ILi192EEEEEENS_6half_tEfNS_4arch4Sm80ELb0ELb0ELb0ELb1ELb1ELb0ELb0ELb0ELi2ELi2ELi2ELi2ELb1EEENS1_21CollectiveEpilogueBwdISA_SB_SD_Li256ELb1ELb0ELi4EEENS1_19SingleTileSchedulerILb1ELb0ELb0ELi64EEEEEEEEEvNT_6ParamsE --------------------------
	.section	.nv.constant0._ZN7cutlass13device_kernelIN5flash19enable_sm80_to_sm89INS1_16FlashAttnBwdSm80INS1_25CollectiveMainloopBwdSm80ILi1ELi1EN4cute5tupleIJNS5_1CILi64EEES8_NS7_ILi192EEEEEENS_6half_tEfNS_4arch4Sm80ELb0ELb0ELb0ELb1ELb1ELb0ELb0ELb0ELi2ELi2ELi2ELi2ELb1EEENS1_21CollectiveEpilogueBwdISA_SB_SD_Li256ELb1ELb0ELi4EEENS1_19SingleTileSchedulerILb1ELb0ELb0ELi64EEEEEEEEEvNT_6ParamsE,"a",@progbits
	.sectionflags	@""
	.align	4
.nv.constant0._ZN7cutlass13device_kernelIN5flash19enable_sm80_to_sm89INS1_16FlashAttnBwdSm80INS1_25CollectiveMainloopBwdSm80ILi1ELi1EN4cute5tupleIJNS5_1CILi64EEES8_NS7_ILi192EEEEEENS_6half_tEfNS_4arch4Sm80ELb0ELb0ELb0ELb1ELb1ELb0ELb0ELb0ELi2ELi2ELi2ELi2ELb1EEENS1_21CollectiveEpilogueBwdISA_SB_SD_Li256ELb1ELb0ELi4EEENS1_19SingleTileSchedulerILb1ELb0ELb0ELi64EEEEEEEEEvNT_6ParamsE:
	.zero		976


//--------------------- .nv.constant0._ZN7cutlass13device_kernelIN5flash19enable_sm80_to_sm89INS1_16FlashAttnBwdSm80INS1_25CollectiveMainloopBwdSm80ILi1ELi1EN4cute5tupleIJNS5_1CILi64EEES8_NS7_ILi192EEEEEENS_6half_tEfNS_4arch4Sm80ELb0ELb0ELb0ELb1ELb0ELb0ELb0ELb0ELi2ELi2ELi2ELi2ELb1EEENS1_24CollectiveEpilogueBwdGQAISA_fSD_Li256ELb1ELb0EEENS1_19SingleTileSchedulerILb1ELb0ELb0ELi64EEEEEEEEEvNT_6ParamsE --------------------------
	.section	.nv.constant0._ZN7cutlass13device_kernelIN5flash19enable_sm80_to_sm89INS1_16FlashAttnBwdSm80INS1_25CollectiveMainloopBwdSm80ILi1ELi1EN4cute5tupleIJNS5_1CILi64EEES8_NS7_ILi192EEEEEENS_6half_tEfNS_4arch4Sm80ELb0ELb0ELb0ELb1ELb0ELb0ELb0ELb0ELi2ELi2ELi2ELi2ELb1EEENS1_24CollectiveEpilogueBwdGQAISA_fSD_Li256ELb1ELb0EEENS1_19SingleTileSchedulerILb1ELb0ELb0ELi64EEEEEEEEEvNT_6ParamsE,"a",@progbits
	.sectionflags	@""
	.align	4
.nv.constant0._ZN7cutlass13device_kernelIN5flash19enable_sm80_to_sm89INS1_16FlashAttnBwdSm80INS1_25CollectiveMainloopBwdSm80ILi1ELi1EN4cute5tupleIJNS5_1CILi64EEES8_NS7_ILi192EEEEEENS_6half_tEfNS_4arch4Sm80ELb0ELb0ELb0ELb1ELb0ELb0ELb0ELb0ELi2ELi2ELi2ELi2ELb1EEENS1_24CollectiveEpilogueBwdGQAISA_fSD_Li256ELb1ELb0EEENS1_19SingleTileSchedulerILb1ELb0ELb0ELi64EEEEEEEEEvNT_6ParamsE:
	.zero		984


//--------------------- .nv.constant0._ZN7cutlass13device_kernelIN5flash19enable_sm80_to_sm89INS1_16FlashAttnBwdSm80INS1_25CollectiveMainloopBwdSm80ILi1ELi1EN4cute5tupleIJNS5_1CILi64EEES8_NS7_ILi192EEEEEENS_6half_tEfNS_4arch4Sm80ELb0ELb0ELb0ELb1ELb1ELb0ELb0ELb0ELi2ELi2ELi2ELi2ELb1EEENS1_24CollectiveEpilogueBwdGQAISA_fSD_Li256ELb1ELb1EEENS1_19SingleTileSchedulerILb1ELb0ELb0ELi64EEEEEEEEEvNT_6ParamsE --------------------------
	.section	.nv.constant0._ZN7cutlass13device_kernelIN5flash19enable_sm80_to_sm89INS1_16FlashAttnBwdSm80INS1_25CollectiveMainloopBwdSm80ILi1ELi1EN4cute5tupleIJNS5_1CILi64EEES8_NS7_ILi192EEEEEENS_6half_tEfNS_4arch4Sm80ELb0ELb0ELb0ELb1ELb1ELb0ELb0ELb0ELi2ELi2ELi2ELi2ELb1EEENS1_24CollectiveEpilogueBwdGQAISA_fSD_Li256ELb1ELb1EEENS1_19SingleTileSchedulerILb1ELb0ELb0ELi64EEEEEEEEEvNT_6ParamsE,"a",@progbits
	.sectionflags	@""
	.align	4
.nv.constant0._ZN7cutlass13device_kernelIN5flash19enable_sm80_to_sm89INS1_16FlashAttnBwdSm80INS1_25CollectiveMainloopBwdSm80ILi1ELi1EN4cute5tupleIJNS5_1CILi64EEES8_NS7_ILi192EEEEEENS_6half_tEfNS_4arch4Sm80ELb0ELb0ELb0ELb1ELb1ELb0ELb0ELb0ELi2ELi2ELi2ELi2ELb1EEENS1_24CollectiveEpilogueBwdGQAISA_fSD_Li256ELb1ELb1EEENS1_19SingleTileSchedulerILb1ELb0ELb0ELi64EEEEEEEEEvNT_6ParamsE:
	.zero		984


//--------------------- .nv.constant0._ZN7cutlass13device_kernelIN5flash19enable_sm80_to_sm89INS1_16FlashAttnBwdSm80INS1_25CollectiveMainloopBwdSm80ILi1ELi1EN4cute5tupleIJNS5_1CILi64EEES8_NS7_ILi192EEEEEENS_6half_tEfNS_4arch4Sm80ELb0ELb1ELb0ELb0ELb0ELb0ELb0ELb0ELi2ELi2ELi2ELi2ELb1EEENS1_21CollectiveEpilogueBwdISA_SB_SD_Li256ELb0ELb0ELi4EEENS1_19SingleTileSchedulerILb0ELb0ELb0ELi64EEEEEEEEEvNT_6ParamsE --------------------------
	.section	.nv.constant0._ZN7cutlass13device_kernelIN5flash19enable_sm80_to_sm89INS1_16FlashAttnBwdSm80INS1_25CollectiveMainloopBwdSm80ILi1ELi1EN4cute5tupleIJNS5_1CILi64EEES8_NS7_ILi192EEEEEENS_6half_tEfNS_4arch4Sm80ELb0ELb1ELb0ELb0ELb0ELb0ELb0ELb0ELi2ELi2ELi2ELi2ELb1EEENS1_21CollectiveEpilogueBwdISA_SB_SD_Li256ELb0ELb0ELi4EEENS1_19SingleTileSchedulerILb0ELb0ELb0ELi64EEEEEEEEEvNT_6ParamsE,"a",@progbits
	.sectionflags	@""
	.align	4
.nv.constant0._ZN7cutlass13device_kernelIN5flash19enable_sm80_to_sm89INS1_16FlashAttnBwdSm80INS1_25CollectiveMainloopBwdSm80ILi1ELi1EN4cute5tupleIJNS5_1CILi64EEES8_NS7_ILi192EEEEEENS_6half_tEfNS_4arch4Sm80ELb0ELb1ELb0ELb0ELb0ELb0ELb0ELb0ELi2ELi2ELi2ELi2ELb1EEENS1_21CollectiveEpilogueBwdISA_SB_SD_Li256ELb0ELb0ELi4EEENS1_19SingleTileSchedulerILb0ELb0ELb0ELi64EEEEEEEEEvNT_6ParamsE:
	.zero		976


//--------------------- .nv.constant0._ZN7cutlass13device_kernelIN5flash19enable_sm80_to_sm89INS1_16FlashAttnBwdSm80INS1_25CollectiveMainloopBwdSm80ILi1ELi1EN4cute5tupleIJNS5_1CILi64EEES8_NS7_ILi192EEEEEENS_6half_tEfNS_4arch4Sm80ELb0ELb1ELb0ELb0ELb1ELb0ELb0ELb0ELi2ELi2ELi2ELi2ELb1EEENS1_21CollectiveEpilogueBwdISA_SB_SD_Li256ELb0ELb0ELi4EEENS1_19SingleTileSchedulerILb0ELb0ELb0ELi64EEEEEEEEEvNT_6ParamsE --------------------------
	.section	.nv.constant0._ZN7cutlass13device_kernelIN5flash19enable_sm80_to_sm89INS1_16FlashAttnBwdSm80INS1_25CollectiveMainloopBwdSm80ILi1ELi1EN4cute5tupleIJNS5_1CILi64EEES8_NS7_ILi192EEEEEENS_6half_tEfNS_4arch4Sm80ELb0ELb1ELb0ELb0ELb1ELb0ELb0ELb0ELi2ELi2ELi2ELi2ELb1EEENS1_21CollectiveEpilogueBwdISA_SB_SD_Li256ELb0ELb0ELi4EEENS1_19SingleTileSchedulerILb0ELb0ELb0ELi64EEEEEEEEEvNT_6ParamsE,"a",@progbits
	.sectionflags	@""
	.align	4
.nv.constant0._ZN7cutlass13device_kernelIN5flash19enable_sm80_to_sm89INS1_16FlashAttnBwdSm80INS1_25CollectiveMainloopBwdSm80ILi1ELi1EN4cute5tupleIJNS5_1CILi64EEES8_NS7_ILi192EEEEEENS_6half_tEfNS_4arch4Sm80ELb0ELb1ELb0ELb0ELb1ELb0ELb0ELb0ELi2ELi2ELi2ELi2ELb1EEENS1_21CollectiveEpilogueBwdISA_SB_SD_Li256ELb0ELb0ELi4EEENS1_19SingleTileSchedulerILb0ELb0ELb0ELi64EEEEEEEEEvNT_6ParamsE:
	.zero		976


//--------------------- .nv.constant0._ZN7cutlass13device_kernelIN5flash19enable_sm80_to_sm89INS1_16FlashAttnBwdSm80INS1_25CollectiveMainloopBwdSm80ILi1ELi1EN4cute5tupleIJNS5_1CILi64EEES8_NS7_ILi192EEEEEENS_6half_tEfNS_4arch4Sm80ELb0ELb1ELb0ELb0ELb0ELb0ELb0ELb0ELi2ELi2ELi2ELi2ELb1EEENS1_24CollectiveEpilogueBwdGQAISA_fSD_Li256ELb0ELb0EEENS1_19SingleTileSchedulerILb0ELb0ELb0ELi64EEEEEEEEEvNT_6ParamsE --------------------------
	.section	.nv.constant0._ZN7cutlass13device_kernelIN5flash19enable_sm80_to_sm89INS1_16FlashAttnBwdSm80INS1_25CollectiveMainloopBwdSm80ILi1ELi1EN4cute5tupleIJNS5_1CILi64EEES8_NS7_ILi192EEEEEENS_6half_tEfNS_4arch4Sm80ELb0ELb1ELb0ELb0ELb0ELb0ELb0ELb0ELi2ELi2ELi2ELi2ELb1EEENS1_24CollectiveEpilogueBwdGQAISA_fSD_Li256ELb0ELb0EEENS1_19SingleTileSchedulerILb0ELb0ELb0ELi64EEEEEEEEEvNT_6ParamsE,"a",@progbits
	.sectionflags	@""
	.align	4
.nv.constant0._ZN7cutlass13device_kernelIN5flash19enable_sm80_to_sm89INS1_16FlashAttnBwdSm80INS1_25CollectiveMainloopBwdSm80ILi1ELi1EN4cute5tupleIJNS5_1CILi64EEES8_NS7_ILi192EEEEEENS_6half_tEfNS_4arch4Sm80ELb0ELb1ELb0ELb0ELb0ELb0ELb0ELb0ELi2ELi2ELi2ELi2ELb1EEENS1_24CollectiveEpilogueBwdGQAISA_fSD_Li256ELb0ELb0EEENS1_19SingleTileSchedulerILb0ELb0ELb0ELi64EEEEEEEEEvNT_6ParamsE:
	.zero		984


//--------------------- .nv.constant0._ZN7cutlass13device_kernelIN5flash19enable_sm80_to_sm89INS1_16FlashAttnBwdSm80INS1_25CollectiveMainloopBwdSm80ILi1ELi1EN4cute5tupleIJNS5_1CILi64EEES8_NS7_ILi192EEEEEENS_6half_tEfNS_4arch4Sm80ELb0ELb1ELb0ELb0ELb1ELb0ELb0ELb0ELi2ELi2ELi2ELi2ELb1EEENS1_24CollectiveEpilogueBwdGQAISA_fSD_Li256ELb0ELb1EEENS1_19SingleTileSchedulerILb0ELb0ELb0ELi64EEEEEEEEEvNT_6ParamsE --------------------------
	.section	.nv.constant0._ZN7cutlass13device_kernelIN5flash19enable_sm80_to_sm89INS1_16FlashAttnBwdSm80INS1_25CollectiveMainloopBwdSm80ILi1ELi1EN4cute5tupleIJNS5_1CILi64EEES8_NS7_ILi192EEEEEENS_6half_tEfNS_4arch4Sm80ELb0ELb1ELb0ELb0ELb1ELb0ELb0ELb0ELi2ELi2ELi2ELi2ELb1EEENS1_24CollectiveEpilogueBwdGQAISA_fSD_Li256ELb0ELb1EEENS1_19SingleTileSchedulerILb0ELb0ELb0ELi64EEEEEEEEEvNT_6ParamsE,"a",@progbits
	.sectionflags	@""
	.align	4
.nv.constant0._ZN7cutlass13device_kernelIN5flash19enable_sm80_to_sm89INS1_16FlashAttnBwdSm80INS1_25CollectiveMainloopBwdSm80ILi1ELi1EN4cute5tupleIJNS5_1CILi64EEES8_NS7_ILi192EEEEEENS_6half_tEfNS_4arch4Sm80ELb0ELb1ELb0ELb0ELb1ELb0ELb0ELb0ELi2ELi2ELi2ELi2ELb1EEENS1_24CollectiveEpilogueBwdGQAISA_fSD_Li256ELb0ELb1EEENS1_19SingleTileSchedulerILb0ELb0ELb0ELi64EEEEEEEEEvNT_6ParamsE:
	.zero		984


//--------------------- .nv.constant0._ZN7cutlass13device_kernelIN5flash19enable_sm80_to_sm89INS1_16FlashAttnBwdSm80INS1_25CollectiveMainloopBwdSm80ILi1ELi1EN4cute5tupleIJNS5_1CILi64EEES8_NS7_ILi192EEEEEENS_6half_tEfNS_4arch4Sm80ELb0ELb1ELb0ELb1ELb0ELb0ELb0ELb0ELi2ELi2ELi2ELi2ELb1EEENS1_21CollectiveEpilogueBwdISA_SB_SD_Li256ELb1ELb0ELi4EEENS1_19SingleTileSchedulerILb1ELb0ELb0ELi64EEEEEEEEEvNT_6ParamsE --------------------------
	.section	.nv.constant0._ZN7cutlass13device_kernelIN5flash19enable_sm80_to_sm89INS1_16FlashAttnBwdSm80INS1_25CollectiveMainloopBwdSm80ILi1ELi1EN4cute5tupleIJNS5_1CILi64EEES8_NS7_ILi192EEEEEENS_6half_tEfNS_4arch4Sm80ELb0ELb1ELb0ELb1ELb0ELb0ELb0ELb0ELi2ELi2ELi2ELi2ELb1EEENS1_21CollectiveEpilogueBwdISA_SB_SD_Li256ELb1ELb0ELi4EEENS1_19SingleTileSchedulerILb1ELb0ELb0ELi64EEEEEEEEEvNT_6ParamsE,"a",@progbits
	.sectionflags	@""
	.align	4
.nv.constant0._ZN7cutlass13device_kernelIN5flash19enable_sm80_to_sm89INS1_16FlashAttnBwdSm80INS1_25CollectiveMainloopBwdSm80ILi1ELi1EN4cute5tupleIJNS5_1CILi64EEES8_NS7_ILi192EEEEEENS_6half_tEfNS_4arch4Sm80ELb0ELb1ELb0ELb1ELb0ELb0ELb0ELb0ELi2ELi2ELi2ELi2ELb1EEENS1_21CollectiveEpilogueBwdISA_SB_SD_Li256ELb1ELb0ELi4EEENS1_19SingleTileSchedulerILb1ELb0ELb0ELi64EEEEEEEEEvNT_6ParamsE:
	.zero		976


//--------------------- .nv.constant0._ZN7cutlass13device_kernelIN5flash19enable_sm80_to_sm89INS1_16FlashAttnBwdSm80INS1_25CollectiveMainloopBwdSm80ILi1ELi1EN4cute5tupleIJNS5_1CILi64EEES8_NS7_ILi192EEEEEENS_6half_tEfNS_4arch4Sm80ELb0ELb1ELb0ELb1ELb1ELb0ELb0ELb0ELi2ELi2ELi2ELi2ELb1EEENS1_21CollectiveEpilogueBwdISA_SB_SD_Li256ELb1ELb0ELi4EEENS1_19SingleTileSchedulerILb1ELb0ELb0ELi64EEEEEEEEEvNT_6ParamsE --------------------------
	.section	.nv.constant0._ZN7cutlass13device_kernelIN5flash19enable_sm80_to_sm89INS1_16FlashAttnBwdSm80INS1_25CollectiveMainloopBwdSm80ILi1ELi1EN4cute5tupleIJNS5_1CILi64EEES8_NS7_ILi192EEEEEENS_6half_tEfNS_4arch4Sm80ELb0ELb1ELb0ELb1ELb1ELb0ELb0ELb0ELi2ELi2ELi2ELi2ELb1EEENS1_21CollectiveEpilogueBwdISA_SB_SD_Li256ELb1ELb0ELi4EEENS1_19SingleTileSchedulerILb1ELb0ELb0ELi64EEEEEEEEEvNT_6ParamsE,"a",@progbits
	.sectionflags	@""
	.align	4
.nv.constant0._ZN7cutlass13device_kernelIN5flash19enable_sm80_to_sm89INS1_16FlashAttnBwdSm80INS1_25CollectiveMainloopBwdSm80ILi1ELi1EN4cute5tupleIJNS5_1CILi64EEES8_NS7_ILi192EEEEEENS_6half_tEfNS_4arch4Sm80ELb0ELb1ELb0ELb1ELb1ELb0ELb0ELb0ELi2ELi2ELi2ELi2ELb1EEENS1_21CollectiveEpilogueBwdISA_SB_SD_Li256ELb1ELb0ELi4EEENS1_19SingleTileSchedulerILb1ELb0ELb0ELi64EEEEEEEEEvNT_6ParamsE:
	.zero		976


//--------------------- .nv.constant0._ZN7cutlass13device_kernelIN5flash19enable_sm80_to_sm89INS1_16FlashAttnBwdSm80INS1_25CollectiveMainloopBwdSm80ILi1ELi1EN4cute5tupleIJNS5_1CILi64EEES8_NS7_ILi192EEEEEENS_6half_tEfNS_4arch4Sm80ELb0ELb1ELb0ELb1ELb0ELb0ELb0ELb0ELi2ELi2ELi2ELi2ELb1EEENS1_24CollectiveEpilogueBwdGQAISA_fSD_Li256ELb1ELb0EEENS1_19SingleTileSchedulerILb1ELb0ELb0ELi64EEEEEEEEEvNT_6ParamsE --------------------------
	.section	.nv.constant0._ZN7cutlass13device_kernelIN5flash19enable_sm80_to_sm89INS1_16FlashAttnBwdSm80INS1_25CollectiveMainloopBwdSm80ILi1ELi1EN4cute5tupleIJNS5_1CILi64EEES8_NS7_ILi192EEEEEENS_6half_tEfNS_4arch4Sm80ELb0ELb1ELb0ELb1ELb0ELb0ELb0ELb0ELi2ELi2ELi2ELi2ELb1EEENS1_24CollectiveEpilogueBwdGQAISA_fSD_Li256ELb1ELb0EEENS1_19SingleTileSchedulerILb1ELb0ELb0ELi64EEEEEEEEEvNT_6ParamsE,"a",@progbits
	.sectionflags	@""
	.align	4
.nv.constant0._ZN7cutlass13device_kernelIN5flash19enable_sm80_to_sm89INS1_16FlashAttnBwdSm80INS1_25CollectiveMainloopBwdSm80ILi1ELi1EN4cute5tupleIJNS5_1CILi64EEES8_NS7_ILi192EEEEEENS_6half_tEfNS_4arch4Sm80ELb0ELb1ELb0ELb1ELb0ELb0ELb0ELb0ELi2ELi2ELi2ELi2ELb1EEENS1_24CollectiveEpilogueBwdGQAISA_fSD_Li256ELb1ELb0EEENS1_19SingleTileSchedulerILb1ELb0ELb0ELi64EEEEEEEEEvNT_6ParamsE:
	.zero		984


//--------------------- .nv.constant0._ZN7cutlass13device_kernelIN5flash19enable_sm80_to_sm89INS1_16FlashAttnBwdSm80INS1_25CollectiveMainloopBwdSm80ILi1ELi1EN4cute5tupleIJNS5_1CILi64EEES8_NS7_ILi192EEEEEENS_6half_tEfNS_4arch4Sm80ELb0ELb1ELb0ELb1ELb1ELb0ELb0ELb0ELi2ELi2ELi2ELi2ELb1EEENS1_24CollectiveEpilogueBwdGQAISA_fSD_Li256ELb1ELb1EEENS1_19SingleTileSchedulerILb1ELb0ELb0ELi64EEEEEEEEEvNT_6ParamsE --------------------------
	.section	.nv.constant0._ZN7cutlass13device_kernelIN5flash19enable_sm80_to_sm89INS1_16FlashAttnBwdSm80INS1_25CollectiveMainloopBwdSm80ILi1ELi1EN4cute5tupleIJNS5_1CILi64EEES8_NS7_ILi192EEEEEENS_6half_tEfNS_4arch4Sm80ELb0ELb1ELb0ELb1ELb1ELb0ELb0ELb0ELi2ELi2ELi2ELi2ELb1EEENS1_24CollectiveEpilogueBwdGQAISA_fSD_Li256ELb1ELb1EEENS1_19SingleTileSchedulerILb1ELb0ELb0ELi64EEEEEEEEEvNT_6ParamsE,"a",@progbits
	.sectionflags	@""
	.align	4
.nv.constant0._ZN7cutlass13device_kernelIN5flash19enable_sm80_to_sm89INS1_16FlashAttnBwdSm80INS1_25CollectiveMainloopBwdSm80ILi1ELi1EN4cute5tupleIJNS5_1CILi64EEES8_NS7_ILi192EEEEEENS_6half_tEfNS_4arch4Sm80ELb0ELb1ELb0ELb1ELb1ELb0ELb0ELb0ELi2ELi2ELi2ELi2ELb1EEENS1_24CollectiveEpilogueBwdGQAISA_fSD_Li256ELb1ELb1EEENS1_19SingleTileSchedulerILb1ELb0ELb0ELi64EEEEEEEEEvNT_6ParamsE:
	.zero		984


//--------------------- .nv.constant0._ZN7cutlass13device_kernelIN5flash19enable_sm80_to_sm89INS1_16FlashAttnBwdSm80INS1_25CollectiveMainloopBwdSm80ILi1ELi1EN4cute5tupleIJNS5_1CILi64EEES8_NS7_ILi192EEEEEENS_6half_tEfNS_4arch4Sm80ELb1ELb0ELb0ELb0ELb0ELb0ELb0ELb0ELi2ELi2ELi2ELi2ELb1EEENS1_21CollectiveEpilogueBwdISA_SB_SD_Li256ELb0ELb0ELi4EEENS1_25SingleTileBwdLPTSchedulerILb0ELi64ELb0EEEEEEEEEvNT_6ParamsE --------------------------
	.section	.nv.constant0._ZN7cutlass13device_kernelIN5flash19enable_sm80_to_sm89INS1_16FlashAttnBwdSm80INS1_25CollectiveMainloopBwdSm80ILi1ELi1EN4cute5tupleIJNS5_1CILi64EEES8_NS7_ILi192EEEEEENS_6half_tEfNS_4arch4Sm80ELb1ELb0ELb0ELb0ELb0ELb0ELb0ELb0ELi2ELi2ELi2ELi2ELb1EEENS1_21CollectiveEpilogueBwdISA_SB_SD_Li256ELb0ELb0ELi4EEENS1_25SingleTileBwdLPTSchedulerILb0ELi64ELb0EEEEEEEEEvNT_6ParamsE,"a",@progbits
	.sectionflags	@""
	.align	4
.nv.constant0._ZN7cutlass13device_kernelIN5flash19enable_sm80_to_sm89INS1_16FlashAttnBwdSm80INS1_25CollectiveMainloopBwdSm80ILi1ELi1EN4cute5tupleIJNS5_1CILi64EEES8_NS7_ILi192EEEEEENS_6half_tEfNS_4arch4Sm80ELb1ELb0ELb0ELb0ELb0ELb0ELb0ELb0ELi2ELi2ELi2ELi2ELb1EEENS1_21CollectiveEpilogueBwdISA_SB_SD_Li256ELb0ELb0ELi4EEENS1_25SingleTileBwdLPTSchedulerILb0ELi64ELb0EEEEEEEEEvNT_6ParamsE:
	.zero		1000


//--------------------- .nv.constant0._ZN7cutlass13device_kernelIN5flash19enable_sm80_to_sm89INS1_16FlashAttnBwdSm80INS1_25CollectiveMainloopBwdSm80ILi1ELi1EN4cute5tupleIJNS5_1CILi64EEES8_NS7_ILi192EEEEEENS_6half_tEfNS_4arch4Sm80ELb1ELb0ELb0ELb0ELb1ELb0ELb0ELb0ELi2ELi2ELi2ELi2ELb1EEENS1_21CollectiveEpilogueBwdISA_SB_SD_Li256ELb0ELb0ELi4EEENS1_25SingleTileBwdLPTSchedulerILb0ELi64ELb1EEEEEEEEEvNT_6ParamsE --------------------------
	.section	.nv.constant0._ZN7cutlass13device_kernelIN5flash19enable_sm80_to_sm89INS1_16FlashAttnBwdSm80INS1_25CollectiveMainloopBwdSm80ILi1ELi1EN4cute5tupleIJNS5_1CILi64EEES8_NS7_ILi192EEEEEENS_6half_tEfNS_4arch4Sm80ELb1ELb0ELb0ELb0ELb1ELb0ELb0ELb0ELi2ELi2ELi2ELi2ELb1EEENS1_21CollectiveEpilogueBwdISA_SB_SD_Li256ELb0ELb0ELi4EEENS1_25SingleTileBwdLPTSchedulerILb0ELi64ELb1EEEEEEEEEvNT_6ParamsE,"a",@progbits
	.sectionflags	@""
	.align	4
.nv.constant0._ZN7cutlass13device_kernelIN5flash19enable_sm80_to_sm89INS1_16FlashAttnBwdSm80INS1_25CollectiveMainloopBwdSm80ILi1ELi1EN4cute5tupleIJNS5_1CILi64EEES8_NS7_ILi192EEEEEENS_6half_tEfNS_4arch4Sm80ELb1ELb0ELb0ELb0ELb1ELb0ELb0ELb0ELi2ELi2ELi2ELi2ELb1EEENS1_21CollectiveEpilogueBwdISA_SB_SD_Li256ELb0ELb0ELi4EEENS1_25SingleTileBwdLPTSchedulerILb0ELi64ELb1EEEEEEEEEvNT_6ParamsE:
	.zero		1000


//--------------------- .nv.constant0._ZN7cutlass13device_kernelIN5flash19enable_sm80_to_sm89INS1_16FlashAttnBwdSm80INS1_25CollectiveMainloopBwdSm80ILi1ELi1EN4cute5tupleIJNS5_1CILi64EEES8_NS7_ILi192EEEEEENS_6half_tEfNS_4arch4Sm80ELb1ELb0ELb0ELb0ELb0ELb0ELb0ELb0ELi2ELi2ELi2ELi2ELb1EEENS1_24CollectiveEpilogueBwdGQAISA_fSD_Li256ELb0ELb0EEENS1_25SingleTileBwdLPTSchedulerILb0ELi64ELb0EEEEEEEEEvNT_6ParamsE --------------------------
	.section	.nv.constant0._ZN7cutlass13device_kernelIN5flash19enable_sm80_to_sm89INS1_16FlashAttnBwdSm80INS1_25CollectiveMainloopBwdSm80ILi1ELi1EN4cute5tupleIJNS5_1CILi64EEES8_NS7_ILi192EEEEEENS_6half_tEfNS_4arch4Sm80ELb1ELb0ELb0ELb0ELb0ELb0ELb0ELb0ELi2ELi2ELi2ELi2ELb1EEENS1_24CollectiveEpilogueBwdGQAISA_fSD_Li256ELb0ELb0EEENS1_25SingleTileBwdLPTSchedulerILb0ELi64ELb0EEEEEEEEEvNT_6ParamsE,"a",@progbits
	.sectionflags	@""
	.align	4
.nv.constant0._ZN7cutlass13device_kernelIN5flash19enable_sm80_to_sm89INS1_16FlashAttnBwdSm80INS1_25CollectiveMainloopBwdSm80ILi1ELi1EN4cute5tupleIJNS5_1CILi64EEES8_NS7_ILi192EEEEEENS_6half_tEfNS_4arch4Sm80ELb1ELb0ELb0ELb0ELb0ELb0ELb0ELb0ELi2ELi2ELi2ELi2ELb1EEENS1_24CollectiveEpilogueBwdGQAISA_fSD_Li256ELb0ELb0EEENS1_25SingleTileBwdLPTSchedulerILb0ELi64ELb0EEEEEEEEEvNT_6ParamsE:
	.zero		1008


//--------------------- .nv.constant0._ZN7cutlass13device_kernelIN5flash19enable_sm80_to_sm89INS1_16FlashAttnBwdSm80INS1_25CollectiveMainloopBwdSm80ILi1ELi1EN4cute5tupleIJNS5_1CILi64EEES8_NS7_ILi192EEEEEENS_6half_tEfNS_4arch4Sm80ELb1ELb0ELb0ELb0ELb1ELb0ELb0ELb0ELi2ELi2ELi2ELi2ELb1EEENS1_24CollectiveEpilogueBwdGQAISA_fSD_Li256ELb0ELb1EEENS1_25SingleTileBwdLPTSchedulerILb0ELi64ELb1EEEEEEEEEvNT_6ParamsE --------------------------
	.section	.nv.constant0._ZN7cutlass13device_kernelIN5flash19enable_sm80_to_sm89INS1_16FlashAttnBwdSm80INS1_25CollectiveMainloopBwdSm80ILi1ELi1EN4cute5tupleIJNS5_1CILi64EEES8_NS7_ILi192EEEEEENS_6half_tEfNS_4arch4Sm80ELb1ELb0ELb0ELb0ELb1ELb0ELb0ELb0ELi2ELi2ELi2ELi2ELb1EEENS1_24CollectiveEpilogueBwdGQAISA_fSD_Li256ELb0ELb1EEENS1_25SingleTileBwdLPTSchedulerILb0ELi64ELb1EEEEEEEEEvNT_6ParamsE,"a",@progbits
	.sectionflags	@""
	.align	4
.nv.constant0._ZN7cutlass13device_kernelIN5flash19enable_sm80_to_sm89INS1_16FlashAttnBwdSm80INS1_25CollectiveMainloopBwdSm80ILi1ELi1EN4cute5tupleIJNS5_1CILi64EEES8_NS7_ILi192EEEEEENS_6half_tEfNS_4arch4Sm80ELb1ELb0ELb0ELb0ELb1ELb0ELb0ELb0ELi2ELi2ELi2ELi2ELb1EEENS1_24CollectiveEpilogueBwdGQAISA_fSD_Li256ELb0ELb1EEENS1_25SingleTileBwdLPTSchedulerILb0ELi64ELb1EEEEEEEEEvNT_6ParamsE:
	.zero		1008


//--------------------- .nv.constant0._ZN7cutlass13device_kernelIN5flash19enable_sm80_to_sm89INS1_16FlashAttnBwdSm80INS1_25CollectiveMainloopBwdSm80ILi1ELi1EN4cute5tupleIJNS5_1CILi64EEES8_NS7_ILi192EEEEEENS_6half_tEfNS_4arch4Sm80ELb1ELb0ELb0ELb1ELb0ELb0ELb0ELb0ELi2ELi2ELi2ELi2ELb1EEENS1_21CollectiveEpilogueBwdISA_SB_SD_Li256ELb1ELb0ELi4EEENS1_25SingleTileBwdLPTSchedulerILb1ELi64ELb0EEEEEEEEEvNT_6ParamsE --------------------------
	.section	.nv.constant0._ZN7cutlass13device_kernelIN5flash19enable_sm80_to_sm89INS1_16FlashAttnBwdSm80INS1_25CollectiveMainloopBwdSm80ILi1ELi1EN4cute5tupleIJNS5_1CILi64EEES8_NS7_ILi192EEEEEENS_6half_tEfNS_4arch4Sm80ELb1ELb0ELb0ELb1ELb0ELb0ELb0ELb0ELi2ELi2ELi2ELi2ELb1EEENS1_21CollectiveEpilogueBwdISA_SB_SD_Li256ELb1ELb0ELi4EEENS1_25SingleTileBwdLPTSchedulerILb1ELi64ELb0EEEEEEEEEvNT_6ParamsE,"a",@progbits
	.sectionflags	@""
	.align	4
.nv.constant0._ZN7cutlass13device_kernelIN5flash19enable_sm80_to_sm89INS1_16FlashAttnBwdSm80INS1_25CollectiveMainloopBwdSm80ILi1ELi1EN4cute5tupleIJNS5_1CILi64EEES8_NS7_ILi192EEEEEENS_6half_tEfNS_4arch4Sm80ELb1ELb0ELb0ELb1ELb0ELb0ELb0ELb0ELi2ELi2ELi2ELi2ELb1EEENS1_21CollectiveEpilogueBwdISA_SB_SD_Li256ELb1ELb0ELi4EEENS1_25SingleTileBwdLPTSchedulerILb1ELi64ELb0EEEEEEEEEvNT_6ParamsE:
	.zero		1000


//--------------------- .nv.constant0._ZN7cutlass13device_kernelIN5flash19enable_sm80_to_sm89INS1_16FlashAttnBwdSm80INS1_25CollectiveMainloopBwdSm80ILi1ELi1EN4cute5tupleIJNS5_1CILi64EEES8_NS7_ILi192EEEEEENS_6half_tEfNS_4arch4Sm80ELb1ELb0ELb0ELb1ELb1ELb0ELb0ELb0ELi2ELi2ELi2ELi2ELb1EEENS1_21CollectiveEpilogueBwdISA_SB_SD_Li256ELb1ELb0ELi4EEENS1_25SingleTileBwdLPTSchedulerILb1ELi64ELb1EEEEEEEEEvNT_6ParamsE --------------------------
	.section	.nv.constant0._ZN7cutlass13device_kernelIN5flash19enable_sm80_to_sm89INS1_16FlashAttnBwdSm80INS1_25CollectiveMainloopBwdSm80ILi1ELi1EN4cute5tupleIJNS5_1CILi64EEES8_NS7_ILi192EEEEEENS_6half_tEfNS_4arch4Sm80ELb1ELb0ELb0ELb1ELb1ELb0ELb0ELb0ELi2ELi2ELi2ELi2ELb1EEENS1_21CollectiveEpilogueBwdISA_SB_SD_Li256ELb1ELb0ELi4EEENS1_25SingleTileBwdLPTSchedulerILb1ELi64ELb1EEEEEEEEEvNT_6ParamsE,"a",@progbits
	.sectionflags	@""
	.align	4
.nv.constant0._ZN7cutlass13device_kernelIN5flash19enable_sm80_to_sm89INS1_16FlashAttnBwdSm80INS1_25CollectiveMainloopBwdSm80ILi1ELi1EN4cute5tupleIJNS5_1CILi64EEES8_NS7_ILi192EEEEEENS_6half_tEfNS_4arch4Sm80ELb1ELb0ELb0ELb1ELb1ELb0ELb0ELb0ELi2ELi2ELi2ELi2ELb1EEENS1_21CollectiveEpilogueBwdISA_SB_SD_Li256ELb1ELb0ELi4EEENS1_25SingleTileBwdLPTSchedulerILb1ELi64ELb1EEEEEEEEEvNT_6ParamsE:
	.zero		1000


//--------------------- .nv.constant0._ZN7cutlass13device_kernelIN5flash19enable_sm80_to_sm89INS1_16FlashAttnBwdSm80INS1_25CollectiveMainloopBwdSm80ILi1ELi1EN4cute5tupleIJNS5_1CILi64EEES8_NS7_ILi192EEEEEENS_6half_tEfNS_4arch4Sm80ELb1ELb0ELb0ELb1ELb0ELb0ELb0ELb0ELi2ELi2ELi2ELi2ELb1EEENS1_24CollectiveEpilogueBwdGQAISA_fSD_Li256ELb1ELb0EEENS1_25SingleTileBwdLPTSchedulerILb1ELi64ELb0EEEEEEEEEvNT_6ParamsE --------------------------
	.section	.nv.constant0._ZN7cutlass13device_kernelIN5flash19enable_sm80_to_sm89INS1_16FlashAttnBwdSm80INS1_25CollectiveMainloopBwdSm80ILi1ELi1EN4cute5tupleIJNS5_1CILi64EEES8_NS7_ILi192EEEEEENS_6half_tEfNS_4arch4Sm80ELb1ELb0ELb0ELb1ELb0ELb0ELb0ELb0ELi2ELi2ELi2ELi2ELb1EEENS1_24CollectiveEpilogueBwdGQAISA_fSD_Li256ELb1ELb0EEENS1_25SingleTileBwdLPTSchedulerILb1ELi64ELb0EEEEEEEEEvNT_6ParamsE,"a",@progbits
	.sectionflags	@""
	.align	4
.nv.constant0._ZN7cutlass13device_kernelIN5flash19enable_sm80_to_sm89INS1_16FlashAttnBwdSm80INS1_25CollectiveMainloopBwdSm80ILi1ELi1EN4cute5tupleIJNS5_1CILi64EEES8_NS7_ILi192EEEEEENS_6half_tEfNS_4arch4Sm80ELb1ELb0ELb0ELb1ELb0ELb0ELb0ELb0ELi2ELi2ELi2ELi2ELb1EEENS1_24CollectiveEpilogueBwdGQAISA_fSD_Li256ELb1ELb0EEENS1_25SingleTileBwdLPTSchedulerILb1ELi64ELb0EEEEEEEEEvNT_6ParamsE:
	.zero		1008


//--------------------- .nv.constant0._ZN7cutlass13device_kernelIN5flash19enable_sm80_to_sm89INS1_16FlashAttnBwdSm80INS1_25CollectiveMainloopBwdSm80ILi1ELi1EN4cute5tupleIJNS5_1CILi64EEES8_NS7_ILi192EEEEEENS_6half_tEfNS_4arch4Sm80ELb1ELb0ELb0ELb1ELb1ELb0ELb0ELb0ELi2ELi2ELi2ELi2ELb1EEENS1_24CollectiveEpilogueBwdGQAISA_fSD_Li256ELb1ELb1EEENS1_25SingleTileBwdLPTSchedulerILb1ELi64ELb1EEEEEEEEEvNT_6ParamsE --------------------------
	.section	.nv.constant0._ZN7cutlass13device_kernelIN5flash19enable_sm80_to_sm89INS1_16FlashAttnBwdSm80INS1_25CollectiveMainloopBwdSm80ILi1ELi1EN4cute5tupleIJNS5_1CILi64EEES8_NS7_ILi192EEEEEENS_6half_tEfNS_4arch4Sm80ELb1ELb0ELb0ELb1ELb1ELb0ELb0ELb0ELi2ELi2ELi2ELi2ELb1EEENS1_24CollectiveEpilogueBwdGQAISA_fSD_Li256ELb1ELb1EEENS1_25SingleTileBwdLPTSchedulerILb1ELi64ELb1EEEEEEEEEvNT_6ParamsE,"a",@progbits
	.sectionflags	@""
	.align	4
.nv.constant0._ZN7cutlass13device_kernelIN5flash19enable_sm80_to_sm89INS1_16FlashAttnBwdSm80INS1_25CollectiveMainloopBwdSm80ILi1ELi1EN4cute5tupleIJNS5_1CILi64EEES8_NS7_ILi192EEEEEENS_6half_tEfNS_4arch4Sm80ELb1ELb0ELb0ELb1ELb1ELb0ELb0ELb0ELi2ELi2ELi2ELi2ELb1EEENS1_24CollectiveEpilogueBwdGQAISA_fSD_Li256ELb1ELb1EEENS1_25SingleTileBwdLPTSchedulerILb1ELi64ELb1EEEEEEEEEvNT_6ParamsE:
	.zero		1008


//--------------------- .nv.constant0._ZN7cutlass13device_kernelIN5flash19enable_sm80_to_sm89INS1_16FlashAttnBwdSm80INS1_25CollectiveMainloopBwdSm80ILi2ELi1EN4cute5tupleIJNS5_1CILi64EEENS7_ILi80EEENS7_ILi192EEEEEENS_6half_tEfNS_4arch4Sm80ELb0ELb0ELb0ELb0ELb0ELb0ELb1ELb0ELi2ELi4ELi2ELi2ELb0EEENS1_21CollectiveEpilogueBwdISB_SC_SE_Li256ELb0ELb1ELi4EEENS1_19SingleTileSchedulerILb0ELb0ELb0ELi80EEEEEEEEEvNT_6ParamsE --------------------------
	.section	.nv.constant0._ZN7cutlass13device_kernelIN5flash19enable_sm80_to_sm89INS1_16FlashAttnBwdSm80INS1_25CollectiveMainloopBwdSm80ILi2ELi1EN4cute5tupleIJNS5_1CILi64EEENS7_ILi80EEENS7_ILi192EEEEEENS_6half_tEfNS_4arch4Sm80ELb0ELb0ELb0ELb0ELb0ELb0ELb1ELb0ELi2ELi4ELi2ELi2ELb0EEENS1_21CollectiveEpilogueBwdISB_SC_SE_Li256ELb0ELb1ELi4EEENS1_19SingleTileSchedulerILb0ELb0ELb0ELi80EEEEEEEEEvNT_6ParamsE,"a",@progbits
	.sectionflags	@""
	.align	4
.nv.constant0._ZN7cutlass13device_kernelIN5flash19enable_sm80_to_sm89INS1_16FlashAttnBwdSm80INS1_25CollectiveMainloopBwdSm80ILi2ELi1EN4cute5tupleIJNS5_1CILi64EEENS7_ILi80EEENS7_ILi192EEEEEENS_6half_tEfNS_4arch4Sm80ELb0ELb0ELb0ELb0ELb0ELb0ELb1ELb0ELi2ELi4ELi2ELi2ELb0EEENS1_21CollectiveEpilogueBwdISB_SC_SE_Li256ELb0ELb1ELi4EEENS1_19SingleTileSchedulerILb0ELb0ELb0ELi80EEEEEEEEEvNT_6ParamsE:
	.zero		976


//--------------------- .nv.constant0._ZN7cutlass13device_kernelIN5flash19enable_sm80_to_sm89INS1_16FlashAttnBwdSm80INS1_25CollectiveMainloopBwdSm80ILi2ELi1EN4cute5tupleIJNS5_1CILi64EEENS7_ILi80EEENS7_ILi192EEEEEENS_6half_tEfNS_4arch4Sm80ELb0ELb0ELb0ELb0ELb1ELb0ELb1ELb0ELi2ELi4ELi2ELi2ELb0EEENS1_21CollectiveEpilogueBwdISB_SC_SE_Li256ELb0ELb1ELi4EEENS1_19SingleTileSchedulerILb0ELb0ELb0ELi80EEEEEEEEEvNT_6ParamsE --------------------------
	.section	.nv.constant0._ZN7cutlass13device_kernelIN5flash19enable_sm80_to_sm89INS1_16FlashAttnBwdSm80INS1_25CollectiveMainloopBwdSm80ILi2ELi1EN4cute5tupleIJNS5_1CILi64EEENS7_ILi80EEENS7_ILi192EEEEEENS_6half_tEfNS_4arch4Sm80ELb0ELb0ELb0ELb0ELb1ELb0ELb1ELb0ELi2ELi4ELi2ELi2ELb0EEENS1_21CollectiveEpilogueBwdISB_SC_SE_Li256ELb0ELb1ELi4EEENS1_19SingleTileSchedulerILb0ELb0ELb0ELi80EEEEEEEEEvNT_6ParamsE,"a",@progbits
	.sectionflags	@""
	.align	4
.nv.constant0._ZN7cutlass13device_kernelIN5flash19enable_sm80_to_sm89INS1_16FlashAttnBwdSm80INS1_25CollectiveMainloopBwdSm80ILi2ELi1EN4cute5tupleIJNS5_1CILi64EEENS7_ILi80EEENS7_ILi192EEEEEENS_6half_tEfNS_4arch4Sm80ELb0ELb0ELb0ELb0ELb1ELb0ELb1ELb0ELi2ELi4ELi2ELi2ELb0EEENS1_21CollectiveEpilogueBwdISB_SC_SE_Li256ELb0ELb1ELi4EEENS1_19SingleTileSchedulerILb0ELb0ELb0ELi80EEEEEEEEEvNT_6ParamsE:
	.zero		976


//--------------------- .nv.constant0._ZN7cutlass13device_kernelIN5flash19enable_sm80_to_sm89INS1_16FlashAttnBwdSm80INS1_25CollectiveMainloopBwdSm80ILi2ELi1EN4cute5tupleIJNS5_1CILi64EEENS7_ILi80EEENS7_ILi192EEEEEENS_6half_tEfNS_4arch4Sm80ELb0ELb0ELb0ELb0ELb0ELb0ELb1ELb0ELi2ELi4ELi2ELi2ELb0EEENS1_24CollectiveEpilogueBwdGQAISB_fSE_Li256ELb0ELb0EEENS1_19SingleTileSchedulerILb0ELb0ELb0ELi80EEEEEEEEEvNT_6ParamsE --------------------------
	.section	.nv.constant0._ZN7cutlass13device_kernelIN5flash19enable_sm80_to_sm89INS1_16FlashAttnBwdSm80INS1_25CollectiveMainloopBwdSm80ILi2ELi1EN4cute5tupleIJNS5_1CILi64EEENS7_ILi80EEENS7_ILi192EEEEEENS_6half_tEfNS_4arch4Sm80ELb0ELb0ELb0ELb0ELb0ELb0ELb1ELb0ELi2ELi4ELi2ELi2ELb0EEENS1_24CollectiveEpilogueBwdGQAISB_fSE_Li256ELb0ELb0EEENS1_19SingleTileSchedulerILb0ELb0ELb0ELi80EEEEEEEEEvNT_6ParamsE,"a",@progbits
	.sectionflags	@""
	.align	4
.nv.constant0._ZN7cutlass13device_kernelIN5flash19enable_sm80_to_sm89INS1_16FlashAttnBwdSm80INS1_25CollectiveMainloopBwdSm80ILi2ELi1EN4cute5tupleIJNS5_1CILi64EEENS7_ILi80EEENS7_ILi192EEEEEENS_6half_tEfNS_4arch4Sm80ELb0ELb0ELb0ELb0ELb0ELb0ELb1ELb0ELi2ELi4ELi2ELi2ELb0EEENS1_24CollectiveEpilogueBwdGQAISB_fSE_Li256ELb0ELb0EEENS1_19SingleTileSchedulerILb0ELb0ELb0ELi80EEEEEEEEEvNT_6ParamsE:
	.zero		984


//--------------------- .nv.constant0._ZN7cutlass13device_kernelIN5flash19enable_sm80_to_sm89INS1_16FlashAttnBwdSm80INS1_25CollectiveMainloopBwdSm80ILi2ELi1EN4cute5tupleIJNS5_1CILi64EEENS7_ILi80EEENS7_ILi192EEEEEENS_6half_tEfNS_4arch4Sm80ELb0ELb0ELb0ELb0ELb1ELb0ELb1ELb0ELi2ELi4ELi2ELi2ELb0EEENS1_24CollectiveEpilogueBwdGQAISB_fSE_Li256ELb0ELb1EEENS1_19SingleTileSchedulerILb0ELb0ELb0ELi80EEEEEEEEEvNT_6ParamsE --------------------------
	.section	.nv.constant0._ZN7cutlass13device_kernelIN5flash19enable_sm80_to_sm89INS1_16FlashAttnBwdSm80INS1_25CollectiveMainloopBwdSm80ILi2ELi1EN4cute5tupleIJNS5_1CILi64EEENS7_ILi80EEENS7_ILi192EEEEEENS_6half_tEfNS_4arch4Sm80ELb0ELb0ELb0ELb0ELb1ELb0ELb1ELb0ELi2ELi4ELi2ELi2ELb0EEENS1_24CollectiveEpilogueBwdGQAISB_fSE_Li256ELb0ELb1EEENS1_19SingleTileSchedulerILb0ELb0ELb0ELi80EEEEEEEEEvNT_6ParamsE,"a",@progbits
	.sectionflags	@""
	.align	4
.nv.constant0._ZN7cutlass13device_kernelIN5flash19enable_sm80_to_sm89INS1_16FlashAttnBwdSm80INS1_25CollectiveMainloopBwdSm80ILi2ELi1EN4cute5tupleIJNS5_1CILi64EEENS7_ILi80EEENS7_ILi192EEEEEENS_6half_tEfNS_4arch4Sm80ELb0ELb0ELb0ELb0ELb1ELb0ELb1ELb0ELi2ELi4ELi2ELi2ELb0EEENS1_24CollectiveEpilogueBwdGQAISB_fSE_Li256ELb0ELb1EEENS1_19SingleTileSchedulerILb0ELb0ELb0ELi80EEEEEEEEEvNT_6ParamsE:
	.zero		984


//--------------------- .nv.constant0._ZN7cutlass13device_kernelIN5flash19enable_sm80_to_sm89INS1_16FlashAttnBwdSm80INS1_25CollectiveMainloopBwdSm80ILi2ELi1EN4cute5tupleIJNS5_1CILi64EEENS7_ILi80EEENS7_ILi192EEEEEENS_6half_tEfNS_4arch4Sm80ELb0ELb0ELb0ELb1ELb0ELb0ELb1ELb0ELi2ELi4ELi2ELi2ELb0EEENS1_21CollectiveEpilogueBwdISB_SC_SE_Li256ELb1ELb1ELi4EEENS1_19SingleTileSchedulerILb1ELb0ELb0ELi80EEEEEEEEEvNT_6ParamsE --------------------------
	.section	.nv.constant0._ZN7cutlass13device_kernelIN5flash19enable_sm80_to_sm89INS1_16FlashAttnBwdSm80INS1_25CollectiveMainloopBwdSm80ILi2ELi1EN4cute5tupleIJNS5_1CILi64EEENS7_ILi80EEENS7_ILi192EEEEEENS_6half_tEfNS_4arch4Sm80ELb0ELb0ELb0ELb1ELb0ELb0ELb1ELb0ELi2ELi4ELi2ELi2ELb0EEENS1_21CollectiveEpilogueBwdISB_SC_SE_Li256ELb1ELb1ELi4EEENS1_19SingleTileSchedulerILb1ELb0ELb0ELi80EEEEEEEEEvNT_6ParamsE,"a",@progbits
	.sectionflags	@""
	.align	4
.nv.constant0._ZN7cutlass13device_kernelIN5flash19enable_sm80_to_sm89INS1_16FlashAttnBwdSm80INS1_25CollectiveMainloopBwdSm80ILi2ELi1EN4cute5tupleIJNS5_1CILi64EEENS7_ILi80EEENS7_ILi192EEEEEENS_6half_tEfNS_4arch4Sm80ELb0ELb0ELb0ELb1ELb0ELb0ELb1ELb0ELi2ELi4ELi2ELi2ELb0EEENS1_21CollectiveEpilogueBwdISB_SC_SE_Li256ELb1ELb1ELi4EEENS1_19SingleTileSchedulerILb1ELb0ELb0ELi80EEEEEEEEEvNT_6ParamsE:
	.zero		976


//--------------------- .nv.constant0._ZN7cutlass13device_kernelIN5flash19enable_sm80_to_sm89INS1_16FlashAttnBwdSm80INS1_25CollectiveMainloopBwdSm80ILi2ELi1EN4cute5tupleIJNS5_1CILi64EEENS7_ILi80EEENS7_ILi192EEEEEENS_6half_tEfNS_4arch4Sm80ELb0ELb0ELb0ELb1ELb1ELb0ELb1ELb0ELi2ELi4ELi2ELi2ELb0EEENS1_21CollectiveEpilogueBwdISB_SC_SE_Li256ELb1ELb1ELi4EEENS1_19SingleTileSchedulerILb1ELb0ELb0ELi80EEEEEEEEEvNT_6ParamsE --------------------------
	.section	.nv.constant0._ZN7cutlass13device_kernelIN5flash19enable_sm80_to_sm89INS1_16FlashAttnBwdSm80INS1_25CollectiveMainloopBwdSm80ILi2ELi1EN4cute5tupleIJNS5_1CILi64EEENS7_ILi80EEENS7_ILi192EEEEEENS_6half_tEfNS_4arch4Sm80ELb0ELb0ELb0ELb1ELb1ELb0ELb1ELb0ELi2ELi4ELi2ELi2ELb0EEENS1_21CollectiveEpilogueBwdISB_SC_SE_Li256ELb1ELb1ELi4EEENS1_19SingleTileSchedulerILb1ELb0ELb0ELi80EEEEEEEEEvNT_6ParamsE,"a",@progbits
	.sectionflags	@""
	.align	4
.nv.constant0._ZN7cutlass13device_kernelIN5flash19enable_sm80_to_sm89INS1_16FlashAttnBwdSm80INS1_25CollectiveMainloopBwdSm80ILi2ELi1EN4cute5tupleIJNS5_1CILi64EEENS7_ILi80EEENS7_ILi192EEEEEENS_6half_tEfNS_4arch4Sm80ELb0ELb0ELb0ELb1ELb1ELb0ELb1ELb0ELi2ELi4ELi2ELi2ELb0EEENS1_21CollectiveEpilogueBwdISB_SC_SE_Li256ELb1ELb1ELi4EEENS1_19SingleTileSchedulerILb1ELb0ELb0ELi80EEEEEEEEEvNT_6ParamsE:
	.zero		976


//--------------------- .nv.constant0._ZN7cutlass13device_kernelIN5flash19enable_sm80_to_sm89INS1_16FlashAttnBwdSm80INS1_25CollectiveMainloopBwdSm80ILi2ELi1EN4cute5tupleIJNS5_1CILi64EEENS7_ILi80EEENS7_ILi192EEEEEENS_6half_tEfNS_4arch4Sm80ELb0ELb0ELb0ELb1ELb0ELb0ELb1ELb0ELi2ELi4ELi2ELi2ELb0EEENS1_24CollectiveEpilogueBwdGQAISB_fSE_Li256ELb1ELb0EEENS1_19SingleTileSchedulerILb1ELb0ELb0ELi80EEEEEEEEEvNT_6ParamsE --------------------------
	.section	.nv.constant0._ZN7cutlass13device_kernelIN5flash19enable_sm80_to_sm89INS1_16FlashAttnBwdSm80INS1_25CollectiveMainloopBwdSm80ILi2ELi1EN4cute5tupleIJNS5_1CILi64EEENS7_ILi80EEENS7_ILi192EEEEEENS_6half_tEfNS_4arch4Sm80ELb0ELb0ELb0ELb1ELb0ELb0ELb1ELb0ELi2ELi4ELi2ELi2ELb0EEENS1_24CollectiveEpilogueBwdGQAISB_fSE_Li256ELb1ELb0EEENS1_19SingleTileSchedulerILb1ELb0ELb0ELi80EEEEEEEEEvNT_6ParamsE,"a",@progbits
	.sectionflags	@""
	.align	4
.nv.constant0._ZN7cutlass13device_kernelIN5flash19enable_sm80_to_sm89INS1_16FlashAttnBwdSm80INS1_25CollectiveMainloopBwdSm80ILi2ELi1EN4cute5tupleIJNS5_1CILi64EEENS7_ILi80EEENS7_ILi192EEEEEENS_6half_tEfNS_4arch4Sm80ELb0ELb0ELb0ELb1ELb0ELb0ELb1ELb0ELi2ELi4ELi2ELi2ELb0EEENS1_24CollectiveEpilogueBwdGQAISB_fSE_Li256ELb1ELb0EEENS1_19SingleTileSchedulerILb1ELb0ELb0ELi80EEEEEEEEEvNT_6ParamsE:
	.zero		984


//--------------------- .nv.constant0._ZN7cutlass13device_kernelIN5flash19enable_sm80_to_sm89INS1_16FlashAttnBwdSm80INS1_25CollectiveMainloopBwdSm80ILi2ELi1EN4cute5tupleIJNS5_1CILi64EEENS7_ILi80EEENS7_ILi192EEEEEENS_6half_tEfNS_4arch4Sm80ELb0ELb0ELb0ELb1ELb1ELb0ELb1ELb0ELi2ELi4ELi2ELi2ELb0EEENS1_24CollectiveEpilogueBwdGQAISB_fSE_Li256ELb1ELb1EEENS1_19SingleTileSchedulerILb1ELb0ELb0ELi80EEEEEEEEEvNT_6ParamsE --------------------------
	.section	.nv.constant0._ZN7cutlass13device_kernelIN5flash19enable_sm80_to_sm89INS1_16FlashAttnBwdSm80INS1_25CollectiveMainloopBwdSm80ILi2ELi1EN4cute5tupleIJNS5_1CILi64EEENS7_ILi80EEENS7_ILi192EEEEEENS_6half_tEfNS_4arch4Sm80ELb0ELb0ELb0ELb1ELb1ELb0ELb1ELb0ELi2ELi4ELi2ELi2ELb0EEENS1_24CollectiveEpilogueBwdGQAISB_fSE_Li256ELb1ELb1EEENS1_19SingleTileSchedulerILb1ELb0ELb0ELi80EEEEEEEEEvNT_6ParamsE,"a",@progbits
	.sectionflags	@""
	.align	4
.nv.constant0._ZN7cutlass13device_kernelIN5flash19enable_sm80_to_sm89INS1_16FlashAttnBwdSm80INS1_25CollectiveMainloopBwdSm80ILi2ELi1EN4cute5tupleIJNS5_1CILi64EEENS7_ILi80EEENS7_ILi192EEEEEENS_6half_tEfNS_4arch4Sm80ELb0ELb0ELb0ELb1ELb1ELb0ELb1ELb0ELi2ELi4ELi2ELi2ELb0EEENS1_24CollectiveEpilogueBwdGQAISB_fSE_Li256ELb1ELb1EEENS1_19SingleTileSchedulerILb1ELb0ELb0ELi80EEEEEEEEEvNT_6ParamsE:
	.zero		984


//--------------------- .nv.constant0._ZN7cutlass13device_kernelIN5flash19enable_sm80_to_sm89INS1_16FlashAttnBwdSm80INS1_25CollectiveMainloopBwdSm80ILi2ELi1EN4cute5tupleIJNS5_1CILi64EEENS7_ILi80EEENS7_ILi192EEEEEENS_6half_tEfNS_4arch4Sm80ELb0ELb1ELb0ELb0ELb0ELb0ELb1ELb0ELi2ELi4ELi2ELi2ELb0EEENS1_21CollectiveEpilogueBwdISB_SC_SE_Li256ELb0ELb1ELi4EEENS1_19SingleTileSchedulerILb0ELb0ELb0ELi80EEEEEEEEEvNT_6ParamsE --------------------------
	.section	.nv.constant0._ZN7cutlass13device_kernelIN5flash19enable_sm80_to_sm89INS1_16FlashAttnBwdSm80INS1_25CollectiveMainloopBwdSm80ILi2ELi1EN4cute5tupleIJNS5_1CILi64EEENS7_ILi80EEENS7_ILi192EEEEEENS_6half_tEfNS_4arch4Sm80ELb0ELb1ELb0ELb0ELb0ELb0ELb1ELb0ELi2ELi4ELi2ELi2ELb0EEENS1_21CollectiveEpilogueBwdISB_SC_SE_Li256ELb0ELb1ELi4EEENS1_19SingleTileSchedulerILb0ELb0ELb0ELi80EEEEEEEEEvNT_6ParamsE,"a",@progbits
	.sectionflags	@""
	.align	4
.nv.constant0._ZN7cutlass13device_kernelIN5flash19enable_sm80_to_sm89INS1_16FlashAttnBwdSm80INS1_25CollectiveMainloopBwdSm80ILi2ELi1EN4cute5tupleIJNS5_1CILi64EEENS7_ILi80EEENS7_ILi192EEEEEENS_6half_tEfNS_4arch4Sm80ELb0ELb1ELb0ELb0ELb0ELb0ELb1ELb0ELi2ELi4ELi2ELi2ELb0EEENS1_21CollectiveEpilogueBwdISB_SC_SE_Li256ELb0ELb1ELi4EEENS1_19SingleTileSchedulerILb0ELb0ELb0ELi80EEEEEEEEEvNT_6ParamsE:
	.zero		976


//--------------------- .nv.constant0._ZN7cutlass13device_kernelIN5flash19enable_sm80_to_sm89INS1_16FlashAttnBwdSm80INS1_25CollectiveMainloopBwdSm80ILi2ELi1EN4cute5tupleIJNS5_1CILi64EEENS7_ILi80EEENS7_ILi192EEEEEENS_6half_tEfNS_4arch4Sm80ELb0ELb1ELb0ELb0ELb1ELb0ELb1ELb0ELi2ELi4ELi2ELi2ELb0EEENS1_21CollectiveEpilogueBwdISB_SC_SE_Li256ELb0ELb1ELi4EEENS1_19SingleTileSchedulerILb0ELb0ELb0ELi80EEEEEEEEEvNT_6ParamsE --------------------------
	.section	.nv.constant0._ZN7cutlass13device_kernelIN5flash19enable_sm80_to_sm89INS1_16FlashAttnBwdSm80INS1_25CollectiveMainloopBwdSm80ILi2ELi1EN4cute5tupleIJNS5_1CILi64EEENS7_ILi80EEENS7_ILi192EEEEEENS_6half_tEfNS_4arch4Sm80ELb0ELb1ELb0ELb0ELb1ELb0ELb1ELb0ELi2ELi4ELi2ELi2ELb0EEENS1_21CollectiveEpilogueBwdISB_SC_SE_Li256ELb0ELb1ELi4EEENS1_19SingleTileSchedulerILb0ELb0ELb0ELi80EEEEEEEEEvNT_6ParamsE,"a",@progbits
	.sectionflags	@""
	.align	4
.nv.constant0._ZN7cutlass13device_kernelIN5flash19enable_sm80_to_sm89INS1_16FlashAttnBwdSm80INS1_25CollectiveMainloopBwdSm80ILi2ELi1EN4cute5tupleIJNS5_1CILi64EEENS7_ILi80EEENS7_ILi192EEEEEENS_6half_tEfNS_4arch4Sm80ELb0ELb1ELb0ELb0ELb1ELb0ELb1ELb0ELi2ELi4ELi2ELi2ELb0EEENS1_21CollectiveEpilogueBwdISB_SC_SE_Li256ELb0ELb1ELi4EEENS1_19SingleTileSchedulerILb0ELb0ELb0ELi80EEEEEEEEEvNT_6ParamsE:
	.zero		976


//--------------------- .nv.constant0._ZN7cutlass13device_kernelIN5flash19enable_sm80_to_sm89INS1_16FlashAttnBwdSm80INS1_25CollectiveMainloopBwdSm80ILi2ELi1EN4cute5tupleIJNS5_1CILi64EEENS7_ILi80EEENS7_ILi192EEEEEENS_6half_tEfNS_4arch4Sm80ELb0ELb1ELb0ELb0ELb0ELb0ELb1ELb0ELi2ELi4ELi2ELi2ELb0EEENS1_24CollectiveEpilogueBwdGQAISB_fSE_Li256ELb0ELb0EEENS1_19SingleTileSchedulerILb0ELb0ELb0ELi80EEEEEEEEEvNT_6ParamsE --------------------------
	.section	.nv.constant0._ZN7cutlass13device_kernelIN5flash19enable_sm80_to_sm89INS1_16FlashAttnBwdSm80INS1_25CollectiveMainloopBwdSm80ILi2ELi1EN4cute5tupleIJNS5_1CILi64EEENS7_ILi80EEENS7_ILi192EEEEEENS_6half_tEfNS_4arch4Sm80ELb0ELb1ELb0ELb0ELb0ELb0ELb1ELb0ELi2ELi4ELi2ELi2ELb0EEENS1_24CollectiveEpilogueBwdGQAISB_fSE_Li256ELb0ELb0EEENS1_19SingleTileSchedulerILb0ELb0ELb0ELi80EEEEEEEEEvNT_6ParamsE,"a",@progbits
	.sectionflags	@""
	.align	4
.nv.constant0._ZN7cutlass13device_kernelIN5flash19enable_sm80_to_sm89INS1_16FlashAttnBwdSm80INS1_25CollectiveMainloopBwdSm80ILi2ELi1EN4cute5tupleIJNS5_1CILi64EEENS7_ILi80EEENS7_ILi192EEEEEENS_6half_tEfNS_4arch4Sm80ELb0ELb1ELb0ELb0ELb0ELb0ELb1ELb0ELi2ELi4ELi2ELi2ELb0EEENS1_24CollectiveEpilogueBwdGQAISB_fSE_Li256ELb0ELb0EEENS1_19SingleTileSchedulerILb0ELb0ELb0ELi80EEEEEEEEEvNT_6ParamsE:
	.zero		984


//--------------------- .nv.constant0._ZN7cutlass13device_kernelIN5flash19enable_sm80_to_sm89INS1_16FlashAttnBwdSm80INS1_25CollectiveMainloopBwdSm80ILi2ELi1EN4cute5tupleIJNS5_1CILi64EEENS7_ILi80EEENS7_ILi192EEEEEENS_6half_tEfNS_4arch4Sm80ELb0ELb1ELb0ELb0ELb1ELb0ELb1ELb0ELi2ELi4ELi2ELi2ELb0EEENS1_24CollectiveEpilogueBwdGQAISB_fSE_Li256ELb0ELb1EEENS1_19SingleTileSchedulerILb0ELb0ELb0ELi80EEEEEEEEEvNT_6ParamsE --------------------------
	.section	.nv.constant0._ZN7cutlass13device_kernelIN5flash19enable_sm80_to_sm89INS1_16FlashAttnBwdSm80INS1_25CollectiveMainloopBwdSm80ILi2ELi1EN4cute5tupleIJNS5_1CILi64EEENS7_ILi80EEENS7_ILi192EEEEEENS_6half_tEfNS_4arch4Sm80ELb0ELb1ELb0ELb0ELb1ELb0ELb1ELb0ELi2ELi4ELi2ELi2ELb0EEENS1_24CollectiveEpilogueBwdGQAISB_fSE_Li256ELb0ELb1EEENS1_19SingleTileSchedulerILb0ELb0ELb0ELi80EEEEEEEEEvNT_6ParamsE,"a",@progbits
	.sectionflags	@""
	.align	4
.nv.constant0._ZN7cutlass13device_kernelIN5flash19enable_sm80_to_sm89INS1_16FlashAttnBwdSm80INS1_25CollectiveMainloopBwdSm80ILi2ELi1EN4cute5tupleIJNS5_1CILi64EEENS7_ILi80EEENS7_ILi192EEEEEENS_6half_tEfNS_4arch4Sm80ELb0ELb1ELb0ELb0ELb1ELb0ELb1ELb0ELi2ELi4ELi2ELi2ELb0EEENS1_24CollectiveEpilogueBwdGQAISB_fSE_Li256ELb0ELb1EEENS1_19SingleTileSchedulerILb0ELb0ELb0ELi80EEEEEEEEEvNT_6ParamsE:
	.zero		984


//--------------------- .nv.constant0._ZN7cutlass13device_kernelIN5flash19enable_sm80_to_sm89INS1_16FlashAttnBwdSm80INS1_25CollectiveMainloopBwdSm80ILi2ELi1EN4cute5tupleIJNS5_1CILi64EEENS7_ILi80EEENS7_ILi192EEEEEENS_6half_tEfNS_4arch4Sm80ELb0ELb1ELb0ELb1ELb0ELb0ELb1ELb0ELi2ELi4ELi2ELi2ELb0EEENS1_21CollectiveEpilogueBwdISB_SC_SE_Li256ELb1ELb1ELi4EEENS1_19SingleTileSchedulerILb1ELb0ELb0ELi80EEEEEEEEEvNT_6ParamsE --------------------------
	.section	.nv.constant0._ZN7cutlass13device_kernelIN5flash19enable_sm80_to_sm89INS1_16FlashAttnBwdSm80INS1_25CollectiveMainloopBwdSm80ILi2ELi1EN4cute5tupleIJNS5_1CILi64EEENS7_ILi80EEENS7_ILi192EEEEEENS_6half_tEfNS_4arch4Sm80ELb0ELb1ELb0ELb1ELb0ELb0ELb1ELb0ELi2ELi4ELi2ELi2ELb0EEENS1_21CollectiveEpilogueBwdISB_SC_SE_Li256ELb1ELb1ELi4EEENS1_19SingleTileSchedulerILb1ELb0ELb0ELi80EEEEEEEEEvNT_6ParamsE,"a",@progbits
	.sectionflags	@""
	.align	4
.nv.constant0._ZN7cutlass13device_kernelIN5flash19enable_sm80_to_sm89INS1_16FlashAttnBwdSm80INS1_25CollectiveMainloopBwdSm80ILi2ELi1EN4cute5tupleIJNS5_1CILi64EEENS7_ILi80EEENS7_ILi192EEEEEENS_6half_tEfNS_4arch4Sm80ELb0ELb1ELb0ELb1ELb0ELb0ELb1ELb0ELi2ELi4ELi2ELi2ELb0EEENS1_21CollectiveEpilogueBwdISB_SC_SE_Li256ELb1ELb1ELi4EEENS1_19SingleTileSchedulerILb1ELb0ELb0ELi80EEEEEEEEEvNT_6ParamsE:
	.zero		976


//--------------------- .nv.constant0._ZN7cutlass13device_kernelIN5flash19enable_sm80_to_sm89INS1_16FlashAttnBwdSm80INS1_25CollectiveMainloopBwdSm80ILi2ELi1EN4cute5tupleIJNS5_1CILi64EEENS7_ILi80EEENS7_ILi192EEEEEENS_6half_tEfNS_4arch4Sm80ELb0ELb1ELb0ELb1ELb1ELb0ELb1ELb0ELi2ELi4ELi2ELi2ELb0EEENS1_21CollectiveEpilogueBwdISB_SC_SE_Li256ELb1ELb1ELi4EEENS1_19SingleTileSchedulerILb1ELb0ELb0ELi80EEEEEEEEEvNT_6ParamsE --------------------------
	.section	.nv.constant0._ZN7cutlass13device_kernelIN5flash19enable_sm80_to_sm89INS1_16FlashAttnBwdSm80INS1_25CollectiveMainloopBwdSm80ILi2ELi1EN4cute5tupleIJNS5_1CILi64EEENS7_ILi80EEENS7_ILi192EEEEEENS_6half_tEfNS_4arch4Sm80ELb0ELb1ELb0ELb1ELb1ELb0ELb1ELb0ELi2ELi4ELi2ELi2ELb0EEENS1_21CollectiveEpilogueBwdISB_SC_SE_Li256ELb1ELb1ELi4EEENS1_19SingleTileSchedulerILb1ELb0ELb0ELi80EEEEEEEEEvNT_6ParamsE,"a",@progbits
	.sectionflags	@""
	.align	4
.nv.constant0._ZN7cutlass13device_kernelIN5flash19enable_sm80_to_sm89INS1_16FlashAttnBwdSm80INS1_25CollectiveMainloopBwdSm80ILi2ELi1EN4cute5tupleIJNS5_1CILi64EEENS7_ILi80EEENS7_ILi192EEEEEENS_6half_tEfNS_4arch4Sm80ELb0ELb1ELb0ELb1ELb1ELb0ELb1ELb0ELi2ELi4ELi2ELi2ELb0EEENS1_21CollectiveEpilogueBwdISB_SC_SE_Li256ELb1ELb1ELi4EEENS1_19SingleTileSchedulerILb1ELb0ELb0ELi80EEEEEEEEEvNT_6ParamsE:
	.zero		976


//--------------------- .nv.constant0._ZN7cutlass13device_kernelIN5flash19enable_sm80_to_sm89INS1_16FlashAttnBwdSm80INS1_25CollectiveMainloopBwdSm80ILi2ELi1EN4cute5tupleIJNS5_1CILi64EEENS7_ILi80EEENS7_ILi192EEEEEENS_6half_tEfNS_4arch4Sm80ELb0ELb1ELb0ELb1ELb0ELb0ELb1ELb0ELi2ELi4ELi2ELi2ELb0EEENS1_24CollectiveEpilogueBwdGQAISB_fSE_Li256ELb1ELb0EEENS1_19SingleTileSchedulerILb1ELb0ELb0ELi80EEEEEEEEEvNT_6ParamsE --------------------------
	.section	.nv.constant0._ZN7cutlass13device_kernelIN5flash19enable_sm80_to_sm89INS1_16FlashAttnBwdSm80INS1_25CollectiveMainloopBwdSm80ILi2ELi1EN4cute5tupleIJNS5_1CILi64EEENS7_ILi80EEENS7_ILi192EEEEEENS_6half_tEfNS_4arch4Sm80ELb0ELb1ELb0ELb1ELb0ELb0ELb1ELb0ELi2ELi4ELi2ELi2ELb0EEENS1_24CollectiveEpilogueBwdGQAISB_fSE_Li256ELb1ELb0EEENS1_19SingleTileSchedulerILb1ELb0ELb0ELi80EEEEEEEEEvNT_6ParamsE,"a",@progbits
	.sectionflags	@""
	.align	4
.nv.constant0._ZN7cutlass13device_kernelIN5flash19enable_sm80_to_sm89INS1_16FlashAttnBwdSm80INS1_25CollectiveMainloopBwdSm80ILi2ELi1EN4cute5tupleIJNS5_1CILi64EEENS7_ILi80EEENS7_ILi192EEEEEENS_6half_tEfNS_4arch4Sm80ELb0ELb1ELb0ELb1ELb0ELb0ELb1ELb0ELi2ELi4ELi2ELi2ELb0EEENS1_24CollectiveEpilogueBwdGQAISB_fSE_Li256ELb1ELb0EEENS1_19SingleTileSchedulerILb1ELb0ELb0ELi80EEEEEEEEEvNT_6ParamsE:
	.zero		984


//--------------------- .nv.constant0._ZN7cutlass13device_kernelIN5flash19enable_sm80_to_sm89INS1_16FlashAttnBwdSm80INS1_25CollectiveMainloopBwdSm80ILi2ELi1EN4cute5tupleIJNS5_1CILi64EEENS7_ILi80EEENS7_ILi192EEEEEENS_6half_tEfNS_4arch4Sm80ELb0ELb1ELb0ELb1ELb1ELb0ELb1ELb0ELi2ELi4ELi2ELi2ELb0EEENS1_24CollectiveEpilogueBwdGQAISB_fSE_Li256ELb1ELb1EEENS1_19SingleTileSchedulerILb1ELb0ELb0ELi80EEEEEEEEEvNT_6ParamsE --------------------------
	.section	.nv.constant0._ZN7cutlass13device_kernelIN5flash19enable_sm80_to_sm89INS1_16FlashAttnBwdSm80INS1_25CollectiveMainloopBwdSm80ILi2ELi1EN4cute5tupleIJNS5_1CILi64EEENS7_ILi80EEENS7_ILi192EEEEEENS_6half_tEfNS_4arch4Sm80ELb0ELb1ELb0ELb1ELb1ELb0ELb1ELb0ELi2ELi4ELi2ELi2ELb0EEENS1_24CollectiveEpilogueBwdGQAISB_fSE_Li256ELb1ELb1EEENS1_19SingleTileSchedulerILb1ELb0ELb0ELi80EEEEEEEEEvNT_6ParamsE,"a",@progbits
	.sectionflags	@""
	.align	4
.nv.constant0._ZN7cutlass13device_kernelIN5flash19enable_sm80_to_sm89INS1_16FlashAttnBwdSm80INS1_25CollectiveMainloopBwdSm80ILi2ELi1EN4cute5tupleIJNS5_1CILi64EEENS7_ILi80EEENS7_ILi192EEEEEENS_6half_tEfNS_4arch4Sm80ELb0ELb1ELb0ELb1ELb1ELb0ELb1ELb0ELi2ELi4ELi2ELi2ELb0EEENS1_24CollectiveEpilogueBwdGQAISB_fSE_Li256ELb1ELb1EEENS1_19SingleTileSchedulerILb1ELb0ELb0ELi80EEEEEEEEEvNT_6ParamsE:
	.zero		984


//--------------------- .nv.constant0._ZN7cutlass13device_kernelIN5flash19enable_sm80_to_sm89INS1_16FlashAttnBwdSm80INS1_25CollectiveMainloopBwdSm80ILi2ELi1EN4cute5tupleIJNS5_1CILi64EEENS7_ILi80EEENS7_ILi192EEEEEENS_6half_tEfNS_4arch4Sm80ELb1ELb0ELb0ELb0ELb0ELb0ELb1ELb0ELi2ELi4ELi2ELi2ELb0EEENS1_21CollectiveEpilogueBwdISB_SC_SE_Li256ELb0ELb1ELi4EEENS1_25SingleTileBwdLPTSchedulerILb0ELi80ELb0EEEEEEEEEvNT_6ParamsE --------------------------
	.section	.nv.constant0._ZN7cutlass13device_kernelIN5flash19enable_sm80_to_sm89INS1_16FlashAttnBwdSm80INS1_25CollectiveMainloopBwdSm80ILi2ELi1EN4cute5tupleIJNS5_1CILi64EEENS7_ILi80EEENS7_ILi192EEEEEENS_6half_tEfNS_4arch4Sm80ELb1ELb0ELb0ELb0ELb0ELb0ELb1ELb0ELi2ELi4ELi2ELi2ELb0EEENS1_21CollectiveEpilogueBwdISB_SC_SE_Li256ELb0ELb1ELi4EEENS1_25SingleTileBwdLPTSchedulerILb0ELi80ELb0EEEEEEEEEvNT_6ParamsE,"a",@progbits
	.sectionflags	@""
	.align	4
.nv.constant0._ZN7cutlass13device_kernelIN5flash19enable_sm80_to_sm89INS1_16FlashAttnBwdSm80INS1_25CollectiveMainloopBwdSm80ILi2ELi1EN4cute5tupleIJNS5_1CILi64EEENS7_ILi80EEENS7_ILi192EEEEEENS_6half_tEfNS_4arch4Sm80ELb1ELb0ELb0ELb0ELb0ELb0ELb1ELb0ELi2ELi4ELi2ELi2ELb0EEENS1_21CollectiveEpilogueBwdISB_SC_SE_Li256ELb0ELb1ELi4EEENS1_25SingleTileBwdLPTSchedulerILb0ELi80ELb0EEEEEEEEEvNT_6ParamsE:
	.zero		1000


//--------------------- .nv.constant0._ZN7cutlass13device_kernelIN5flash19enable_sm80_to_sm89INS1_16FlashAttnBwdSm80INS1_25CollectiveMainloopBwdSm80ILi2ELi1EN4cute5tupleIJNS5_1CILi64EEENS7_ILi80EEENS7_ILi192EEEEEENS_6half_tEfNS_4arch4Sm80ELb1ELb0ELb0ELb0ELb1ELb0ELb1ELb0ELi2ELi4ELi2ELi2ELb0EEENS1_21CollectiveEpilogueBwdISB_SC_SE_Li256ELb0ELb1ELi4EEENS1_25SingleTileBwdLPTSchedulerILb0ELi80ELb1EEEEEEEEEvNT_6ParamsE --------------------------
	.section	.nv.constant0._ZN7cutlass13device_kernelIN5flash19enable_sm80_to_sm89INS1_16FlashAttnBwdSm80INS1_25CollectiveMainloopBwdSm80ILi2ELi1EN4cute5tupleIJNS5_1CILi64EEENS7_ILi80EEENS7_ILi192EEEEEENS_6half_tEfNS_4arch4Sm80ELb1ELb0ELb0ELb0ELb1ELb0ELb1ELb0ELi2ELi4ELi2ELi2ELb0EEENS1_21CollectiveEpilogueBwdISB_SC_SE_Li256ELb0ELb1ELi4EEENS1_25SingleTileBwdLPTSchedulerILb0ELi80ELb1EEEEEEEEEvNT_6ParamsE,"a",@progbits
	.sectionflags	@""
	.align	4
.nv.constant0._ZN7cutlass13device_kernelIN5flash19enable_sm80_to_sm89INS1_16FlashAttnBwdSm80INS1_25CollectiveMainloopBwdSm80ILi2ELi1EN4cute5tupleIJNS5_1CILi64EEENS7_ILi80EEENS7_ILi192EEEEEENS_6half_tEfNS_4arch4Sm80ELb1ELb0ELb0ELb0ELb1ELb0ELb1ELb0ELi2ELi4ELi2ELi2ELb0EEENS1_21CollectiveEpilogueBwdISB_SC_SE_Li256ELb0ELb1ELi4EEENS1_25SingleTileBwdLPTSchedulerILb0ELi80ELb1EEEEEEEEEvNT_6ParamsE:
	.zero		1000


//--------------------- .nv.constant0._ZN7cutlass13device_kernelIN5flash19enable_sm80_to_sm89INS1_16FlashAttnBwdSm80INS1_25CollectiveMainloopBwdSm80ILi2ELi1EN4cute5tupleIJNS5_1CILi64EEENS7_ILi80EEENS7_ILi192EEEEEENS_6half_tEfNS_4arch4Sm80ELb1ELb0ELb0ELb0ELb0ELb0ELb1ELb0ELi2ELi4ELi2ELi2ELb0EEENS1_24CollectiveEpilogueBwdGQAISB_fSE_Li256ELb0ELb0EEENS1_25SingleTileBwdLPTSchedulerILb0ELi80ELb0EEEEEEEEEvNT_6ParamsE --------------------------
	.section	.nv.constant0._ZN7cutlass13device_kernelIN5flash19enable_sm80_to_sm89INS1_16FlashAttnBwdSm80INS1_25CollectiveMainloopBwdSm80ILi2ELi1EN4cute5tupleIJNS5_1CILi64EEENS7_ILi80EEENS7_ILi192EEEEEENS_6half_tEfNS_4arch4Sm80ELb1ELb0ELb0ELb0ELb0ELb0ELb1ELb0ELi2ELi4ELi2ELi2ELb0EEENS1_24CollectiveEpilogueBwdGQAISB_fSE_Li256ELb0ELb0EEENS1_25SingleTileBwdLPTSchedulerILb0ELi80ELb0EEEEEEEEEvNT_6ParamsE,"a",@progbits
	.sectionflags	@""
	.align	4
.nv.constant0._ZN7cutlass13device_kernelIN5flash19enable_sm80_to_sm89INS1_16FlashAttnBwdSm80INS1_25CollectiveMainloopBwdSm80ILi2ELi1EN4cute5tupleIJNS5_1CILi64EEENS7_ILi80EEENS7_ILi192EEEEEENS_6half_tEfNS_4arch4Sm80ELb1ELb0ELb0ELb0ELb0ELb0ELb1ELb0ELi2ELi4ELi2ELi2ELb0EEENS1_24CollectiveEpilogueBwdGQAISB_fSE_Li256ELb0ELb0EEENS1_25SingleTileBwdLPTSchedulerILb0ELi80ELb0EEEEEEEEEvNT_6ParamsE:
	.zero		1008


//--------------------- .nv.constant0._ZN7cutlass13device_kernelIN5flash19enable_sm80_to_sm89INS1_16FlashAttnBwdSm80INS1_25CollectiveMainloopBwdSm80ILi2ELi1EN4cute5tupleIJNS5_1CILi64EEENS7_ILi80EEENS7_ILi192EEEEEENS_6half_tEfNS_4arch4Sm80ELb1ELb0ELb0ELb0ELb1ELb0ELb1ELb0ELi2ELi4ELi2ELi2ELb0EEENS1_24CollectiveEpilogueBwdGQAISB_fSE_Li256ELb0ELb1EEENS1_25SingleTileBwdLPTSchedulerILb0ELi80ELb1EEEEEEEEEvNT_6ParamsE --------------------------
	.section	.nv.constant0._ZN7cutlass13device_kernelIN5flash19enable_sm80_to_sm89INS1_16FlashAttnBwdSm80INS1_25CollectiveMainloopBwdSm80ILi2ELi1EN4cute5tupleIJNS5_1CILi64EEENS7_ILi80EEENS7_ILi192EEEEEENS_6half_tEfNS_4arch4Sm80ELb1ELb0ELb0ELb0ELb1ELb0ELb1ELb0ELi2ELi4ELi2ELi2ELb0EEENS1_24CollectiveEpilogueBwdGQAISB_fSE_Li256ELb0ELb1EEENS1_25SingleTileBwdLPTSchedulerILb0ELi80ELb1EEEEEEEEEvNT_6ParamsE,"a",@progbits
	.sectionflags	@""
	.align	4
.nv.constant0._ZN7cutlass13device_kernelIN5flash19enable_sm80_to_sm89INS1_16FlashAttnBwdSm80INS1_25CollectiveMainloopBwdSm80ILi2ELi1EN4cute5tupleIJNS5_1CILi64EEENS7_ILi80EEENS7_ILi192EEEEEENS_6half_tEfNS_4arch4Sm80ELb1ELb0ELb0ELb0ELb1ELb0ELb1ELb0ELi2ELi4ELi2ELi2ELb0EEENS1_24CollectiveEpilogueBwdGQAISB_fSE_Li256ELb0ELb1EEENS1_25SingleTileBwdLPTSchedulerILb0ELi80ELb1EEEEEEEEEvNT_6ParamsE:
	.zero		1008


//--------------------- .nv.constant0._ZN7cutlass13device_kernelIN5flash22FlashAttnBwdPreprocessIN4cute5tupleIJNS3_1CILi64EEENS5_ILi192EEEEEENS_6half_tEfNS_4arch4Sm80ELb1ELb0EEEEEvNT_6ParamsE --------------------------
	.section	.nv.constant0._ZN7cutlass13device_kernelIN5flash22FlashAttnBwdPreprocessIN4cute5tupleIJNS3_1CILi64EEENS5_ILi192EEEEEENS_6half_tEfNS_4arch4Sm80ELb1ELb0EEEEEvNT_6ParamsE,"a",@progbits
	.sectionflags	@""
	.align	4
.nv.constant0._ZN7cutlass13device_kernelIN5flash22FlashAttnBwdPreprocessIN4cute5tupleIJNS3_1CILi64EEENS5_ILi192EEEEEENS_6half_tEfNS_4arch4Sm80ELb1ELb0EEEEEvNT_6ParamsE:
	.zero		592


//--------------------- .nv.constant0._ZN7cutlass13device_kernelIN5flash19enable_sm80_to_sm89INS1_16FlashAttnBwdSm80INS1_25CollectiveMainloopBwdSm80ILi2ELi1EN4cute5tupleIJNS5_1CILi64EEENS7_ILi80EEENS7_ILi192EEEEEENS_6half_tEfNS_4arch4Sm80ELb1ELb0ELb0ELb1ELb0ELb0ELb1ELb0ELi2ELi4ELi2ELi2ELb0EEENS1_21CollectiveEpilogueBwdISB_SC_SE_Li256ELb1ELb1ELi4EEENS1_25SingleTileBwdLPTSchedulerILb1ELi80ELb0EEEEEEEEEvNT_6ParamsE --------------------------
	.section	.nv.constant0._ZN7cutlass13device_kernelIN5flash19enable_sm80_to_sm89INS1_16FlashAttnBwdSm80INS1_25CollectiveMainloopBwdSm80ILi2ELi1EN4cute5tupleIJNS5_1CILi64EEENS7_ILi80EEENS7_ILi192EEEEEENS_6half_tEfNS_4arch4Sm80ELb1ELb0ELb0ELb1ELb0ELb0ELb1ELb0ELi2ELi4ELi2ELi2ELb0EEENS1_21CollectiveEpilogueBwdISB_SC_SE_Li256ELb1ELb1ELi4EEENS1_25SingleTileBwdLPTSchedulerILb1ELi80ELb0EEEEEEEEEvNT_6ParamsE,"a",@progbits
	.sectionflags	@""
	.align	4
.nv.constant0._ZN7cutlass13device_kernelIN5flash19enable_sm80_to_sm89INS1_16FlashAttnBwdSm80INS1_25CollectiveMainloopBwdSm80ILi2ELi1EN4cute5tupleIJNS5_1CILi64EEENS7_ILi80EEENS7_ILi192EEEEEENS_6half_tEfNS_4arch4Sm80ELb1ELb0ELb0ELb1ELb0ELb0ELb1ELb0ELi2ELi4ELi2ELi2ELb0EEENS1_21CollectiveEpilogueBwdISB_SC_SE_Li256ELb1ELb1ELi4EEENS1_25SingleTileBwdLPTSchedulerILb1ELi80ELb0EEEEEEEEEvNT_6ParamsE:
	.zero		1000


//--------------------- .nv.constant0._ZN7cutlass13device_kernelIN5flash19enable_sm80_to_sm89INS1_16FlashAttnBwdSm80INS1_25CollectiveMainloopBwdSm80ILi2ELi1EN4cute5tupleIJNS5_1CILi64EEENS7_ILi80EEENS7_ILi192EEEEEENS_6half_tEfNS_4arch4Sm80ELb1ELb0ELb0ELb1ELb1ELb0ELb1ELb0ELi2ELi4ELi2ELi2ELb0EEENS1_21CollectiveEpilogueBwdISB_SC_SE_Li256ELb1ELb1ELi4EEENS1_25SingleTileBwdLPTSchedulerILb1ELi80ELb1EEEEEEEEEvNT_6ParamsE --------------------------
	.section	.nv.constant0._ZN7cutlass13device_kernelIN5flash19enable_sm80_to_sm89INS1_16FlashAttnBwdSm80INS1_25CollectiveMainloopBwdSm80ILi2ELi1EN4cute5tupleIJNS5_1CILi64EEENS7_ILi80EEENS7_ILi192EEEEEENS_6half_tEfNS_4arch4Sm80ELb1ELb0ELb0ELb1ELb1ELb0ELb1ELb0ELi2ELi4ELi2ELi2ELb0EEENS1_21CollectiveEpilogueBwdISB_SC_SE_Li256ELb1ELb1ELi4EEENS1_25SingleTileBwdLPTSchedulerILb1ELi80ELb1EEEEEEEEEvNT_6ParamsE,"a",@progbits
	.sectionflags	@""
	.align	4
.nv.constant0._ZN7cutlass13device_kernelIN5flash19enable_sm80_to_sm89INS1_16FlashAttnBwdSm80INS1_25CollectiveMainloopBwdSm80ILi2ELi1EN4cute5tupleIJNS5_1CILi64EEENS7_ILi80EEENS7_ILi192EEEEEENS_6half_tEfNS_4arch4Sm80ELb1ELb0ELb0ELb1ELb1ELb0ELb1ELb0ELi2ELi4ELi2ELi2ELb0EEENS1_21CollectiveEpilogueBwdISB_SC_SE_Li256ELb1ELb1ELi4EEENS1_25SingleTileBwdLPTSchedulerILb1ELi80ELb1EEEEEEEEEvNT_6ParamsE:
	.zero		1000


//--------------------- .nv.constant0._ZN7cutlass13device_kernelIN5flash19enable_sm80_to_sm89INS1_16FlashAttnBwdSm80INS1_25CollectiveMainloopBwdSm80ILi2ELi1EN4cute5tupleIJNS5_1CILi64EEENS7_ILi80EEENS7_ILi192EEEEEENS_6half_tEfNS_4arch4Sm80ELb1ELb0ELb0ELb1ELb0ELb0ELb1ELb0ELi2ELi4ELi2ELi2ELb0EEENS1_24CollectiveEpilogueBwdGQAISB_fSE_Li256ELb1ELb0EEENS1_25SingleTileBwdLPTSchedulerILb1ELi80ELb0EEEEEEEEEvNT_6ParamsE --------------------------
	.section	.nv.constant0._ZN7cutlass13device_kernelIN5flash19enable_sm80_to_sm89INS1_16FlashAttnBwdSm80INS1_25CollectiveMainloopBwdSm80ILi2ELi1EN4cute5tupleIJNS5_1CILi64EEENS7_ILi80EEENS7_ILi192EEEEEENS_6half_tEfNS_4arch4Sm80ELb1ELb0ELb0ELb1ELb0ELb0ELb1ELb0ELi2ELi4ELi2ELi2ELb0EEENS1_24CollectiveEpilogueBwdGQAISB_fSE_Li256ELb1ELb0EEENS1_25SingleTileBwdLPTSchedulerILb1ELi80ELb0EEEEEEEEEvNT_6ParamsE,"a",@progbits
	.sectionflags	@""
	.align	4
.nv.constant0._ZN7cutlass13device_kernelIN5flash19enable_sm80_to_sm89INS1_16FlashAttnBwdSm80INS1_25CollectiveMainloopBwdSm80ILi2ELi1EN4cute5tupleIJNS5_1CILi64EEENS7_ILi80EEENS7_ILi192EEEEEENS_6half_tEfNS_4arch4Sm80ELb1ELb0ELb0ELb1ELb0ELb0ELb1ELb0ELi2ELi4ELi2ELi2ELb0EEENS1_24CollectiveEpilogueBwdGQAISB_fSE_Li256ELb1ELb0EEENS1_25SingleTileBwdLPTSchedulerILb1ELi80ELb0EEEEEEEEEvNT_6ParamsE:
	.zero		1008


//--------------------- .nv.constant0._ZN7cutlass13device_kernelIN5flash32FlashAttnBwdPostprocessConvertdQIN4cute5tupleIJNS3_1CILi80EEENS5_ILi192EEEEEENS_6half_tEfNS_4arch4Sm80ELi256ENS3_8TiledMMAINS3_8MMA_AtomIJNS3_28SM80_16x8x16_F32F16F16F32_TNEEEENS3_6LayoutINS4_IJNS5_ILi4EEENS5_ILi2EEENS5_ILi1EEEEEENS4_IJSJ_SH_NS5_ILi0EEEEEEEENS4_IJNS5_ILi64EEENS5_ILi16EEESP_EEEEELb1EEEEEvNT_6ParamsE --------------------------
	.section	.nv.constant0._ZN7cutlass13device_kernelIN5flash32FlashAttnBwdPostprocessConvertdQIN4cute5tupleIJNS3_1CILi80EEENS5_ILi192EEEEEENS_6half_tEfNS_4arch4Sm80ELi256ENS3_8TiledMMAINS3_8MMA_AtomIJNS3_28SM80_16x8x16_F32F16F16F32_TNEEEENS3_6LayoutINS4_IJNS5_ILi4EEENS5_ILi2EEENS5_ILi1EEEEEENS4_IJSJ_SH_NS5_ILi0EEEEEEEENS4_IJNS5_ILi64EEENS5_ILi16EEESP_EEEEELb1EEEEEvNT_6ParamsE,"a",@progbits
	.sectionflags	@""
	.align	4
.nv.constant0._ZN7cutlass13device_kernelIN5flash32FlashAttnBwdPostprocessConvertdQIN4cute5tupleIJNS3_1CILi80EEENS5_ILi192EEEEEENS_6half_tEfNS_4arch4Sm80ELi256ENS3_8TiledMMAINS3_8MMA_AtomIJNS3_28SM80_16x8x16_F32F16F16F32_TNEEEENS3_6LayoutINS4_IJNS5_ILi4EEENS5_ILi2EEENS5_ILi1EEEEEENS4_IJSJ_SH_NS5_ILi0EEEEEEEENS4_IJNS5_ILi64EEENS5_ILi16EEESP_EEEEELb1EEEEEvNT_6ParamsE:
	.zero		464


//--------------------- .nv.constant0._ZN7cutlass13device_kernelIN5flash32FlashAttnBwdPostprocessConvertdQIN4cute5tupleIJNS3_1CILi64EEENS5_ILi192EEEEEENS_6half_tEfNS_4arch4Sm80ELi256ENS3_8TiledMMAINS3_8MMA_AtomIJNS3_28SM80_16x8x16_F32F16F16F32_TNEEEENS3_6LayoutINS4_IJNS5_ILi2EEENS5_ILi4EEENS5_ILi1EEEEEENS4_IJSJ_SH_NS5_ILi0EEEEEEEENS4_IJNS5_ILi32EEES6_NS5_ILi16EEEEEEEELb0EEEEEvNT_6ParamsE --------------------------
	.section	.nv.constant0._ZN7cutlass13device_kernelIN5flash32FlashAttnBwdPostprocessConvertdQIN4cute5tupleIJNS3_1CILi64EEENS5_ILi192EEEEEENS_6half_tEfNS_4arch4Sm80ELi256ENS3_8TiledMMAINS3_8MMA_AtomIJNS3_28SM80_16x8x16_F32F16F16F32_TNEEEENS3_6LayoutINS4_IJNS5_ILi2EEENS5_ILi4EEENS5_ILi1EEEEEENS4_IJSJ_SH_NS5_ILi0EEEEEEEENS4_IJNS5_ILi32EEES6_NS5_ILi16EEEEEEEELb0EEEEEvNT_6ParamsE,"a",@progbits
	.sectionflags	@""
	.align	4
.nv.constant0._ZN7cutlass13device_kernelIN5flash32FlashAttnBwdPostprocessConvertdQIN4cute5tupleIJNS3_1CILi64EEENS5_ILi192EEEEEENS_6half_tEfNS_4arch4Sm80ELi256ENS3_8TiledMMAINS3_8MMA_AtomIJNS3_28SM80_16x8x16_F32F16F16F32_TNEEEENS3_6LayoutINS4_IJNS5_ILi2EEENS5_ILi4EEENS5_ILi1EEEEEENS4_IJSJ_SH_NS5_ILi0EEEEEEEENS4_IJNS5_ILi32EEES6_NS5_ILi16EEEEEEEELb0EEEEEvNT_6ParamsE:
	.zero		464


//--------------------- .nv.constant0._ZN7cutlass13device_kernelIN5flash19enable_sm80_to_sm89INS1_16FlashAttnBwdSm80INS1_25CollectiveMainloopBwdSm80ILi2ELi1EN4cute5tupleIJNS5_1CILi64EEENS7_ILi80EEENS7_ILi192EEEEEENS_6half_tEfNS_4arch4Sm80ELb1ELb0ELb0ELb1ELb1ELb0ELb1ELb0ELi2ELi4ELi2ELi2ELb0EEENS1_24CollectiveEpilogueBwdGQAISB_fSE_Li256ELb1ELb1EEENS1_25SingleTileBwdLPTSchedulerILb1ELi80ELb1EEEEEEEEEvNT_6ParamsE --------------------------
	.section	.nv.constant0._ZN7cutlass13device_kernelIN5flash19enable_sm80_to_sm89INS1_16FlashAttnBwdSm80INS1_25CollectiveMainloopBwdSm80ILi2ELi1EN4cute5tupleIJNS5_1CILi64EEENS7_ILi80EEENS7_ILi192EEEEEENS_6half_tEfNS_4arch4Sm80ELb1ELb0ELb0ELb1ELb1ELb0ELb1ELb0ELi2ELi4ELi2ELi2ELb0EEENS1_24CollectiveEpilogueBwdGQAISB_fSE_Li256ELb1ELb1EEENS1_25SingleTileBwdLPTSchedulerILb1ELi80ELb1EEEEEEEEEvNT_6ParamsE,"a",@progbits
	.sectionflags	@""
	.align	4
.nv.constant0._ZN7cutlass13device_kernelIN5flash19enable_sm80_to_sm89INS1_16FlashAttnBwdSm80INS1_25CollectiveMainloopBwdSm80ILi2ELi1EN4cute5tupleIJNS5_1CILi64EEENS7_ILi80EEENS7_ILi192EEEEEENS_6half_tEfNS_4arch4Sm80ELb1ELb0ELb0ELb1ELb1ELb0ELb1ELb0ELi2ELi4ELi2ELi2ELb0EEENS1_24CollectiveEpilogueBwdGQAISB_fSE_Li256ELb1ELb1EEENS1_25SingleTileBwdLPTSchedulerILb1ELi80ELb1EEEEEEEEEvNT_6ParamsE:
	.zero		1008


//--------------------- .nv.constant0._ZN7cutlass13device_kernelIN5flash22FlashAttnBwdPreprocessIN4cute5tupleIJNS3_1CILi64EEENS5_ILi192EEEEEENS_6half_tEfNS_4arch4Sm80ELb1ELb1EEEEEvNT_6ParamsE --------------------------
	.section	.nv.constant0._ZN7cutlass13device_kernelIN5flash22FlashAttnBwdPreprocessIN4cute5tupleIJNS3_1CILi64EEENS5_ILi192EEEEEENS_6half_tEfNS_4arch4Sm80ELb1ELb1EEEEEvNT_6ParamsE,"a",@progbits
	.sectionflags	@""
	.align	4
.nv.constant0._ZN7cutlass13device_kernelIN5flash22FlashAttnBwdPreprocessIN4cute5tupleIJNS3_1CILi64EEENS5_ILi192EEEEEENS_6half_tEfNS_4arch4Sm80ELb1ELb1EEEEEvNT_6ParamsE:
	.zero		592


//--------------------- .text._ZN7cutlass13device_kernelIN5flash19enable_sm80_to_sm89INS1_16FlashAttnBwdSm80INS1_25CollectiveMainloopBwdSm80ILi1ELi1EN4cute5tupleIJNS5_1CILi64EEES8_NS7_ILi192EEEEEENS_6half_tEfNS_4arch4Sm80ELb0ELb0ELb0ELb0ELb0ELb0ELb0ELb0ELi2ELi2ELi2ELi2ELb1EEENS1_21CollectiveEpilogueBwdISA_SB_SD_Li256ELb0ELb0ELi4EEENS1_19SingleTileSchedulerILb0ELb0ELb0ELi64EEEEEEEEEvNT_6ParamsE --------------------------
	.section	.text._ZN7cutlass13device_kernelIN5flash19enable_sm80_to_sm89INS1_16FlashAttnBwdSm80INS1_25CollectiveMainloopBwdSm80ILi1ELi1EN4cute5tupleIJNS5_1CILi64EEES8_NS7_ILi192EEEEEENS_6half_tEfNS_4arch4Sm80ELb0ELb0ELb0ELb0ELb0ELb0ELb0ELb0ELi2ELi2ELi2ELi2ELb1EEENS1_21CollectiveEpilogueBwdISA_SB_SD_Li256ELb0ELb0ELi4EEENS1_19SingleTileSchedulerILb0ELb0ELb0ELi64EEEEEEEEEvNT_6ParamsE,"ax",@progbits
	.sectioninfo	@"SHI_REGISTERS=255"
	.align	128
.text._ZN7cutlass13device_kernelIN5flash19enable_sm80_to_sm89INS1_16FlashAttnBwdSm80INS1_25CollectiveMainloopBwdSm80ILi1ELi1EN4cute5tupleIJNS5_1CILi64EEES8_NS7_ILi192EEEEEENS_6half_tEfNS_4arch4Sm80ELb0ELb0ELb0ELb0ELb0ELb0ELb0ELb0ELi2ELi2ELi2ELi2ELb1EEENS1_21CollectiveEpilogueBwdISA_SB_SD_Li256ELb0ELb0ELi4EEENS1_19SingleTileSchedulerILb0ELb0ELb0ELi64EEEEEEEEEvNT_6ParamsE:
        .type           _ZN7cutlass13device_kernelIN5flash19enable_sm80_to_sm89INS1_16FlashAttnBwdSm80INS1_25CollectiveMainloopBwdSm80ILi1ELi1EN4cute5tupleIJNS5_1CILi64EEES8_NS7_ILi192EEEEEENS_6half_tEfNS_4arch4Sm80ELb0ELb0ELb0ELb0ELb0ELb0ELb0ELb0ELi2ELi2ELi2ELi2ELb1EEENS1_21CollectiveEpilogueBwdISA_SB_SD_Li256ELb0ELb0ELi4EEENS1_19SingleTileSchedulerILb0ELb0ELb0ELi64EEEEEEEEEvNT_6ParamsE,@function
        .size           _ZN7cutlass13device_kernelIN5flash19enable_sm80_to_sm89INS1_16FlashAttnBwdSm80INS1_25CollectiveMainloopBwdSm80ILi1ELi1EN4cute5tupleIJNS5_1CILi64EEES8_NS7_ILi192EEEEEENS_6half_tEfNS_4arch4Sm80ELb0ELb0ELb0ELb0ELb0ELb0ELb0ELb0ELi2ELi2ELi2ELi2ELb1EEENS1_21CollectiveEpilogueBwdISA_SB_SD_Li256ELb0ELb0ELi4EEENS1_19SingleTileSchedulerILb0ELb0ELb0ELi64EEEEEEEEEvNT_6ParamsE,(.L_x_1371 - _ZN7cutlass13device_kernelIN5flash19enable_sm80_to_sm89INS1_16FlashAttnBwdSm80INS1_25CollectiveMainloopBwdSm80ILi1ELi1EN4cute5tupleIJNS5_1CILi64EEES8_NS7_ILi192EEEEEENS_6half_tEfNS_4arch4Sm80ELb0ELb0ELb0ELb0ELb0ELb0ELb0ELb0ELi2ELi2ELi2ELi2ELb1EEENS1_21CollectiveEpilogueBwdISA_SB_SD_Li256ELb0ELb0ELi4EEENS1_19SingleTileSchedulerILb0ELb0ELb0ELi64EEEEEEEEEvNT_6ParamsE)
        .other          _ZN7cutlass13device_kernelIN5flash19enable_sm80_to_sm89INS1_16FlashAttnBwdSm80INS1_25CollectiveMainloopBwdSm80ILi1ELi1EN4cute5tupleIJNS5_1CILi64EEES8_NS7_ILi192EEEEEENS_6half_tEfNS_4arch4Sm80ELb0ELb0ELb0ELb0ELb0ELb0ELb0ELb0ELi2ELi2ELi2ELi2ELb1EEENS1_21CollectiveEpilogueBwdISA_SB_SD_Li256ELb0ELb0ELi4EEENS1_19SingleTileSchedulerILb0ELb0ELb0ELi64EEEEEEEEEvNT_6ParamsE,@"STO_CUDA_ENTRY STV_DEFAULT"
_ZN7cutlass13device_kernelIN5flash19enable_sm80_to_sm89INS1_16FlashAttnBwdSm80INS1_25CollectiveMainloopBwdSm80ILi1ELi1EN4cute5tupleIJNS5_1CILi64EEES8_NS7_ILi192EEEEEENS_6half_tEfNS_4arch4Sm80ELb0ELb0ELb0ELb0ELb0ELb0ELb0ELb0ELi2ELi2ELi2ELi2ELb1EEENS1_21CollectiveEpilogueBwdISA_SB_SD_Li256ELb0ELb0ELi4EEENS1_19SingleTileSchedulerILb0ELb0ELb0ELi64EEEEEEEEEvNT_6ParamsE:
[----:B------:R-:W-:-:S03]  /*0000*/  MOV R1, c[0x0][0x28] ;  /* 0x00000a0000017a02 */ /* 0x000fc60000000f00 */
[----:B------:R-:W1:Y:S01]  /*0010*/  S2UR UR12, SR_CTAID.Z ;  /* 0x00000000000c79c3 */ /* 0x000e620000002700 */
[----:B------:R-:W-:Y:S02]  /*0020*/  IADD3 R1, R1, -0x10, RZ ;  /* 0xfffffff001017810 */ /* 0x000fe40007ffe0ff */
[----:B-1----:R-:W-:-:S13]  /*0030*/  ISETP.LE.AND P0, PT, RZ, UR12, PT ;  /* 0x0000000cff007c0c */ /* 0x002fda000bf03270 */
[----:B------:R-:W-:Y:S05]  /*0040*/  @!P0 EXIT ;  /* 0x000000000000894d */ /* 0x000fea0003800000 */
[----:B------:R-:W1:Y:S01]  /*0050*/  S2R R238, SR_TID.X ;  /* 0x0000000000ee7919 */ /* 0x000e620000002100 */
[----:B------:R-:W-:Y:S01]  /*0060*/  IMAD.MOV.U32 R0, RZ, RZ, c[0x0][0x248] ;  /* 0x00009200ff007624 */ /* 0x000fe200078e00ff */
[----:B------:R-:W-:Y:S01]  /*0070*/  USHF.R.S32.HI UR22, URZ, 0x1f, UR12 ;  /* 0x0000001f3f167899 */ /* 0x000fe2000801140c */
[----:B------:R-:W-:Y:S01]  /*0080*/  IMAD.MOV.U32 R29, RZ, RZ, -0x40 ;  /* 0xffffffc0ff1d7424 */ /* 0x000fe200078e00ff */
[----:B------:R-:W2:Y:S01]  /*0090*/  S2R R30, SR_CTAID.Y ;  /* 0x00000000001e7919 */ /* 0x000ea20000002600 */
[----:B------:R-:W-:Y:S01]  /*00a0*/  ULDC.64 UR4, c[0x0][0x278] ;  /* 0x00009e0000047ab9 */ /* 0x000fe20000000a00 */
[----:B------:R-:W-:Y:S01]  /*00b0*/  ISETP.NE.AND P1, PT, R0, 0x1, PT ;  /* 0x000000010000780c */ /* 0x000fe20003f25270 */
[----:B------:R-:W-:Y:S01]  /*00c0*/  UIMAD UR6, UR22, UR4, URZ ;  /* 0x00000004160672a4 */ /* 0x000fe2000f8e023f */
[----:B------:R-:W3:Y:S01]  /*00d0*/  S2R R252, SR_CTAID.X ;  /* 0x0000000000fc7919 */ /* 0x000ee20000002500 */
[----:B------:R-:W-:Y:S01]  /*00e0*/  UIMAD.WIDE.U32 UR16, UR12, UR4, URZ ;  /* 0x000000040c1072a5 */ /* 0x000fe2000f8e003f */
[----:B------:R-:W-:Y:S01]  /*00f0*/  IMAD.MOV.U32 R220, RZ, RZ, 0x20 ;  /* 0x00000020ffdc7424 */ /* 0x000fe200078e00ff */
[----:B------:R-:W-:Y:S01]  /*0100*/  UIMAD UR5, UR12, UR5, UR6 ;  /* 0x000000050c0572a4 */ /* 0x000fe2000f8e0206 */
[----:B------:R-:W-:Y:S01]  /*0110*/  IMAD.MOV.U32 R222, RZ, RZ, 0x40 ;  /* 0x00000040ffde7424 */ /* 0x000fe200078e00ff */
[----:B------:R-:W-:Y:S01]  /*0120*/  ULDC.64 UR24, c[0x0][0x118] ;  /* 0x0000460000187ab9 */ /* 0x000fe20000000a00 */
[----:B------:R-:W-:Y:S01]  /*0130*/  LOP3.LUT R234, R234, 0xffffffef, RZ, 0xc0, !PT ;  /* 0xffffffefeaea7812 */ /* 0x000fe200078ec0ff */
[----:B------:R-:W-:-:S02]  /*0140*/  UIADD3 UR9, UR17, UR5, URZ ;  /* 0x0000000511097290 */ /* 0x000fc4000fffe03f */
[----:B------:R-:W-:Y:S01]  /*0150*/  ULDC.64 UR6, c[0x0][0x1e8] ;  /* 0x00007a0000067ab9 */ /* 0x000fe20000000a00 */
[----:B------:R-:W-:Y:S01]  /*0160*/  LOP3.LUT R234, R234, 0xfffffffb, RZ, 0xc0, !PT ;  /* 0xfffffffbeaea7812 */ /* 0x000fe200078ec0ff */
[----:B------:R-:W-:Y:S02]  /*0170*/  ULDC.64 UR4, c[0x0][0x1b8] ;  /* 0x00006e0000047ab9 */ /* 0x000fe40000000a00 */
[----:B------:R-:W-:Y:S02]  /*0180*/  UIMAD UR6, UR22, UR6, URZ ;  /* 0x00000006160672a4 */ /* 0x000fe4000f8e023f */
[----:B------:R-:W-:Y:S01]  /*0190*/  UIMAD UR4, UR22, UR4, URZ ;  /* 0x00000004160472a4 */ /* 0x000fe2000f8e023f */
[----:B-1----:R-:W-:Y:S01]  /*01a0*/  IMAD.SHL.U32 R242, R238, 0x4, RZ ;  /* 0x00000004eef27824 */ /* 0x002fe200078e00ff */
[----:B------:R-:W-:Y:S01]  /*01b0*/  SHF.R.S32.HI R27, RZ, 0x1f, R238 ;  /* 0x0000001fff1b7819 */ /* 0x000fe200000114ee */
[----:B------:R-:W-:Y:S01]  /*01c0*/  UIMAD UR7, UR12, UR7, UR6 ;  /* 0x000000070c0772a4 */ /* 0x000fe2000f8e0206 */
[----:B--2---:R-:W-:Y:S01]  /*01d0*/  SHF.R.S32.HI R31, RZ, 0x1f, R30 ;  /* 0x0000001fff1f7819 */ /* 0x004fe2000001141e */
[C---:B------:R-:W-:Y:S01]  /*01e0*/  @P1 IMAD.HI.U32 R5, R30.reuse, c[0x0][0x24c], RZ ;  /* 0x000093001e051a27 */ /* 0x040fe200078e00ff */
[--C-:B------:R-:W-:Y:S01]  /*01f0*/  SHF.R.S32.HI R243, RZ, 0x1f, R242.reuse ;  /* 0x0000001ffff37819 */ /* 0x100fe200000114f2 */
[----:B------:R-:W-:Y:S01]  /*0200*/  UIMAD UR6, UR12, UR5, UR4 ;  /* 0x000000050c0672a4 */ /* 0x000fe2000f8e0204 */
[-C--:B------:R-:W-:Y:S01]  /*0210*/  LEA.HI R24, R27, R238.reuse, RZ, 0x3 ;  /* 0x000000ee1b187211 */ /* 0x080fe200078f18ff */
[----:B------:R-:W-:Y:S01]  /*0220*/  IMAD R4, R31, c[0x0][0x270], RZ ;  /* 0x00009c001f047a24 */ /* 0x000fe200078e02ff */
[----:B------:R-:W-:Y:S01]  /*0230*/  ULDC.64 UR4, c[0x0][0x188] ;  /* 0x0000620000047ab9 */ /* 0x000fe20000000a00 */
[C---:B------:R-:W-:Y:S01]  /*0240*/  IMAD.WIDE.U32 R2, R30.reuse, c[0x0][0x270], R242 ;  /* 0x00009c001e027a25 */ /* 0x040fe200078e00f2 */
[----:B------:R-:W-:Y:S01]  /*0250*/  SHF.R.S32.HI R240, RZ, 0x3, R24 ;  /* 0x00000003fff07819 */ /* 0x000fe20000011418 */
[----:B------:R-:W-:Y:S01]  /*0260*/  UIMAD.WIDE.U32 UR18, UR12, UR4, URZ ;  /* 0x000000040c1272a5 */ /* 0x000fe2000f8e003f */
[-C--:B------:R-:W-:Y:S01]  /*0270*/  LEA.HI R21, R27, R238.reuse, RZ, 0x4 ;  /* 0x000000ee1b157211 */ /* 0x080fe200078f20ff */
[----:B------:R-:W-:Y:S01]  /*0280*/  IMAD R4, R30, c[0x0][0x274], R4 ;  /* 0x00009d001e047a24 */ /* 0x000fe200078e0204 */
[----:B------:R-:W-:Y:S01]  /*0290*/  IADD3 R25, P0, R2, UR16, RZ ;  /* 0x0000001002197c10 */ /* 0x000fe2000ff1e0ff */
[----:B------:R-:W-:Y:S01]  /*02a0*/  IMAD.MOV.U32 R0, RZ, RZ, R30 ;  /* 0x000000ffff007224 */ /* 0x000fe200078e001e */
[----:B------:R-:W-:Y:S01]  /*02b0*/  LOP3.LUT R2, R24, 0xfffffff8, RZ, 0xc0, !PT ;  /* 0xfffffff818027812 */ /* 0x000fe200078ec0ff */
[----:B------:R-:W-:Y:S01]  /*02c0*/  UIMAD UR4, UR22, UR4, URZ ;  /* 0x00000004160472a4 */ /* 0x000fe2000f8e023f */
[----:B------:R-:W-:Y:S01]  /*02d0*/  @P1 SHF.R.U32.HI R0, RZ, c[0x0][0x250], R5 ;  /* 0x00009400ff001a19 */ /* 0x000fe20000011605 */
[----:B------:R-:W-:Y:S01]  /*02e0*/  IMAD R12, R31, c[0x0][0x180], RZ ;  /* 0x000060001f0c7a24 */ /* 0x000fe200078e02ff */
[----:B------:R-:W-:Y:S01]  /*02f0*/  IADD3.X R28, R3, UR9, R4, P0, !PT ;  /* 0x00000009031c7c10 */ /* 0x000fe200087fe404 */
[----:B------:R-:W-:Y:S01]  /*0300*/  IMAD.IADD R18, R238, 0x1, -R2 ;  /* 0x00000001ee127824 */ /* 0x000fe200078e0a02 */
[----:B------:R-:W-:Y:S01]  /*0310*/  LEA.HI R3, R27, R238, RZ, 0x6 ;  /* 0x000000ee1b037211 */ /* 0x000fe200078f30ff */
[----:B------:R-:W-:Y:S01]  /*0320*/  IMAD.SHL.U32 R4, R240, 0x40, RZ ;  /* 0x00000040f0047824 */ /* 0x000fe200078e00ff */
[----:B------:R-:W-:Y:S01]  /*0330*/  SHF.R.S32.HI R2, RZ, 0x1f, R0 ;  /* 0x0000001fff027819 */ /* 0x000fe20000011400 */
[----:B------:R-:W-:Y:S01]  /*0340*/  IMAD.SHL.U32 R236, R18, 0x8, RZ ;  /* 0x0000000812ec7824 */ /* 0x000fe200078e00ff */
[----:B------:R-:W-:Y:S01]  /*0350*/  SHF.R.S32.HI R20, RZ, 0x6, R3 ;  /* 0x00000006ff147819 */ /* 0x000fe20000011403 */
[----:B------:R-:W-:Y:S01]  /*0360*/  UIMAD UR4, UR12, UR5, UR4 ;  /* 0x000000050c0472a4 */ /* 0x000fe2000f8e0204 */
[----:B------:R-:W-:Y:S01]  /*0370*/  LOP3.LUT R8, R4, 0x1c0, RZ, 0xc0, !PT ;  /* 0x000001c004087812 */ /* 0x000fe200078ec0ff */
[C---:B------:R-:W-:Y:S01]  /*0380*/  IMAD R3, R2.reuse, c[0x0][0x1e0], RZ ;  /* 0x0000780002037a24 */ /* 0x040fe200078e02ff */
[----:B------:R-:W-:Y:S01]  /*0390*/  SHF.R.S32.HI R237, RZ, 0x1f, R236 ;  /* 0x0000001fffed7819 */ /* 0x000fe200000114ec */
[----:B------:R-:W-:Y:S01]  /*03a0*/  IMAD R2, R2, c[0x0][0x1b0], RZ ;  /* 0x00006c0002027a24 */ /* 0x000fe200078e02ff */
[----:B------:R-:W-:Y:S01]  /*03b0*/  SHF.R.S32.HI R241, RZ, 0x1f, R240 ;  /* 0x0000001ffff17819 */ /* 0x000fe200000114f0 */
[C---:B------:R-:W-:Y:S01]  /*03c0*/  IMAD R6, R0.reuse, c[0x0][0x1e4], R3 ;  /* 0x0000790000067a24 */ /* 0x040fe200078e0203 */
[----:B------:R-:W-:Y:S01]  /*03d0*/  UIADD3 UR8, UR19, UR4, URZ ;  /* 0x0000000413087290 */ /* 0x000fe2000fffe03f */
[----:B------:R-:W-:Y:S01]  /*03e0*/  IMAD R7, R0, c[0x0][0x1b4], R2 ;  /* 0x00006d0000077a24 */ /* 0x000fe200078e0202 */
[----:B------:R-:W-:Y:S01]  /*03f0*/  IADD3 R235, R236, 0x40, RZ ;  /* 0x00000040eceb7810 */ /* 0x000fe20007ffe0ff */
[----:B------:R-:W-:Y:S01]  /*0400*/  IMAD.WIDE.U32 R4, R0, c[0x0][0x1e0], R236 ;  /* 0x0000780000047a25 */ /* 0x000fe200078e00ec */
[----:B------:R-:W-:Y:S01]  /*0410*/  IADD3 R244, R236, 0x80, RZ ;  /* 0x00000080ecf47810 */ /* 0x000fe20007ffe0ff */
[----:B------:R-:W-:-:S02]  /*0420*/  ULDC.64 UR4, c[0x0][0x290] ;  /* 0x0000a40000047ab9 */ /* 0x000fc40000000a00 */
[----:B------:R-:W-:Y:S01]  /*0430*/  IMAD.WIDE.U32 R2, R0, c[0x0][0x1b0], R236 ;  /* 0x00006c0000027a25 */ /* 0x000fe200078e00ec */
[----:B------:R-:W-:Y:S01]  /*0440*/  LOP3.LUT R0, R8, 0x38, R236, 0xf8, !PT ;  /* 0x0000003808007812 */ /* 0x000fe200078ef8ec */
[----:B------:R-:W-:Y:S01]  /*0450*/  UIMAD.WIDE.U32 UR14, UR12, UR4, URZ ;  /* 0x000000040c0e72a5 */ /* 0x000fe2000f8e003f */
[----:B------:R-:W-:Y:S01]  /*0460*/  SHF.R.U32.HI R8, RZ, 0x3, R8 ;  /* 0x00000003ff087819 */ /* 0x000fe20000011608 */
[----:B------:R-:W-:Y:S01]  /*0470*/  IMAD.SHL.U32 R19, R20, 0x200, RZ ;  /* 0x0000020014137824 */ /* 0x000fe200078e00ff */
[----:B------:R-:W-:Y:S01]  /*0480*/  UMOV UR20, 0x6 ;  /* 0x0000000600147882 */ /* 0x000fe20000000000 */
[----:B------:R-:W-:Y:S02]  /*0490*/  IMAD.IADD R5, R5, 0x1, R6 ;  /* 0x0000000105057824 */ /* 0x000fe400078e0206 */
[----:B------:R-:W-:Y:S01]  /*04a0*/  IMAD.U32 R6, RZ, RZ, UR12 ;  /* 0x0000000cff067e24 */ /* 0x000fe2000f8e00ff */
[----:B------:R-:W-:Y:S01]  /*04b0*/  LOP3.LUT R230, R19, R0, R8, 0xf6, !PT ;  /* 0x0000000013e67212 */ /* 0x000fe200078ef608 */
[----:B------:R-:W-:-:S02]  /*04c0*/  IMAD.IADD R3, R3, 0x1, R7 ;  /* 0x0000000103037824 */ /* 0x000fc400078e0207 */
[----:B------:R-:W-:Y:S02]  /*04d0*/  IMAD.U32 R0, RZ, RZ, UR12 ;  /* 0x0000000cff007e24 */ /* 0x000fe4000f8e00ff */
[----:B------:R-:W-:-:S04]  /*04e0*/  IMAD.WIDE.U32 R6, R6, c[0x0][0x1e8], R4 ;  /* 0x00007a0006067a25 */ /* 0x000fc800078e0004 */
[----:B------:R-:W-:Y:S01]  /*04f0*/  IMAD.WIDE.U32 R4, R0, c[0x0][0x1b8], R2 ;  /* 0x00006e0000047a25 */ /* 0x000fe200078e0002 */
[----:B------:R-:W-:-:S03]  /*0500*/  IADD3 R3, R7, UR7, RZ ;  /* 0x0000000707037c10 */ /* 0x000fc6000fffe0ff */
[----:B------:R-:W-:Y:S01]  /*0510*/  IMAD R0, R241, c[0x0][0x178], RZ ;  /* 0x00005e00f1007a24 */ /* 0x000fe200078e02ff */
[----:B------:R-:W-:Y:S01]  /*0520*/  IADD3 R7, R5, UR6, RZ ;  /* 0x0000000605077c10 */ /* 0x000fe2000fffe0ff */
[----:B---3--:R-:W-:Y:S01]  /*0530*/  IMAD.WIDE R8, R252, 0x40, R240 ;  /* 0x00000040fc087825 */ /* 0x008fe200078e02f0 */
[----:B------:R-:W-:-:S03]  /*0540*/  UIMAD UR6, UR22, UR4, URZ ;  /* 0x00000004160672a4 */ /* 0x000fc6000f8e023f */
[C---:B------:R-:W-:Y:S01]  /*0550*/  IMAD R0, R240.reuse, c[0x0][0x17c], R0 ;  /* 0x00005f00f0007a24 */ /* 0x040fe200078e0200 */
[----:B------:R-:W-:Y:S01]  /*0560*/  UIMAD UR5, UR12, UR5, UR6 ;  /* 0x000000050c0572a4 */ /* 0x000fe2000f8e0206 */
[----:B------:R-:W-:-:S03]  /*0570*/  IMAD.WIDE.U32 R10, R240, c[0x0][0x178], R236 ;  /* 0x00005e00f00a7a25 */ /* 0x000fc600078e00ec */
[----:B------:R-:W-:Y:S01]  /*0580*/  UIADD3 UR10, UR15, UR5, URZ ;  /* 0x000000050f0a7290 */ /* 0x000fe2000fffe03f */
[----:B------:R-:W-:Y:S01]  /*0590*/  IMAD R5, R9, c[0x0][0x1d8], RZ ;  /* 0x0000760009057a24 */ /* 0x000fe200078e02ff */
[----:B------:R1:W-:Y:S01]  /*05a0*/  STL.64 [R1], R10 ;  /* 0x0000000a01007387 */ /* 0x0003e20000100a00 */
[----:B------:R-:W-:Y:S01]  /*05b0*/  IMAD.IADD R249, R11, 0x1, R0 ;  /* 0x000000010bf97824 */ /* 0x000fe200078e0200 */
[----:B------:R-:W-:Y:S01]  /*05c0*/  ULDC.64 UR4, c[0x0][0x178] ;  /* 0x00005e0000047ab9 */ /* 0x000fe20000000a00 */
[----:B------:R-:W-:Y:S01]  /*05d0*/  IMAD.MOV.U32 R248, RZ, RZ, R10 ;  /* 0x000000fffff87224 */ /* 0x000fe200078e000a */
[----:B------:R-:W-:Y:S01]  /*05e0*/  USHF.L.U64.HI UR11, UR4, UR20, UR5 ;  /* 0x00000014040b7299 */ /* 0x000fe20008010205 */
[----:B------:R-:W-:Y:S01]  /*05f0*/  IMAD.MOV.U32 R2, RZ, RZ, R6 ;  /* 0x000000ffff027224 */ /* 0x000fe200078e0006 */
[----:B------:R-:W-:Y:S01]  /*0600*/  USHF.L.U32 UR13, UR4, 0x6, URZ ;  /* 0x00000006040d7899 */ /* 0x000fe2000800063f */
[----:B------:R-:W-:Y:S02]  /*0610*/  IMAD.MOV.U32 R6, RZ, RZ, R4 ;  /* 0x000000ffff067224 */ /* 0x000fe400078e0004 */
[C---:B------:R-:W-:Y:S01]  /*0620*/  IMAD R0, R8.reuse, c[0x0][0x1dc], R5 ;  /* 0x0000770008007a24 */ /* 0x040fe200078e0205 */
[----:B------:R-:W-:Y:S01]  /*0630*/  ULDC.64 UR4, c[0x0][0x218] ;  /* 0x0000860000047ab9 */ /* 0x000fe20000000a00 */
[----:B------:R-:W-:Y:S01]  /*0640*/  IMAD.WIDE.U32 R4, R8, c[0x0][0x1d8], R2 ;  /* 0x0000760008047a25 */ /* 0x000fe200078e0002 */
[----:B------:R-:W-:-:S02]  /*0650*/  UIMAD UR6, UR22, UR4, URZ ;  /* 0x00000004160672a4 */ /* 0x000fc4000f8e023f */
[----:B------:R-:W-:Y:S01]  /*0660*/  UIMAD.WIDE.U32 UR26, UR12, UR4, URZ ;  /* 0x000000040c1a72a5 */ /* 0x000fe2000f8e003f */
[----:B------:R-:W-:Y:S01]  /*0670*/  IMAD R9, R9, c[0x0][0x1a8], RZ ;  /* 0x00006a0009097a24 */ /* 0x000fe200078e02ff */
[----:B------:R-:W-:Y:S01]  /*0680*/  LEA R2, P0, R4, c[0x0][0x1c0], 0x1 ;  /* 0x0000700004027a11 */ /* 0x000fe200078008ff */
[----:B------:R-:W-:Y:S01]  /*0690*/  IMAD R3, R30, c[0x0][0x184], R12 ;  /* 0x000061001e037a24 */ /* 0x000fe200078e020c */
[----:B------:R-:W-:Y:S01]  /*06a0*/  UIMAD UR5, UR12, UR5, UR6 ;  /* 0x000000050c0572a4 */ /* 0x000fe2000f8e0206 */
[----:B------:R-:W-:Y:S01]  /*06b0*/  IMAD.IADD R0, R5, 0x1, R0 ;  /* 0x0000000105007824 */ /* 0x000fe200078e0200 */
[----:B------:R-:W-:Y:S01]  /*06c0*/  UMOV UR4, 0x5 ;  /* 0x0000000500047882 */ /* 0x000fe20000000000 */
[C---:B------:R-:W-:Y:S01]  /*06d0*/  IMAD R5, R8.reuse, c[0x0][0x1ac], R9 ;  /* 0x00006b0008057a24 */ /* 0x040fe200078e0209 */
[----:B------:R-:W-:Y:S01]  /*06e0*/  UIADD3 UR21, UR27, UR5, URZ ;  /* 0x000000051b157290 */ /* 0x000fe2000fffe03f */
[----:B------:R-:W-:Y:S01]  /*06f0*/  IMAD.WIDE.U32 R8, R8, c[0x0][0x1a8], R6 ;  /* 0x00006a0008087a25 */ /* 0x000fe200078e0006 */
[----:B------:R-:W-:-:S02]  /*0700*/  ULDC.64 UR6, c[0x0][0x208] ;  /* 0x0000820000067ab9 */ /* 0x000fc40000000a00 */
[----:B------:R-:W-:Y:S01]  /*0710*/  USHF.L.U32 UR5, UR6, 0x5, URZ ;  /* 0x0000000506057899 */ /* 0x000fe2000800063f */
[----:B-1----:R-:W-:Y:S01]  /*0720*/  IMAD.WIDE.U32 R10, R30, c[0x0][0x180], R248 ;  /* 0x000060001e0a7a25 */ /* 0x002fe200078e00f8 */
[----:B------:R-:W-:Y:S02]  /*0730*/  USHF.L.U64.HI UR4, UR6, UR4, UR7 ;  /* 0x0000000406047299 */ /* 0x000fe40008010207 */
[----:B------:R-:W-:Y:S01]  /*0740*/  USHF.L.U32 UR23, UR5, 0x1, URZ ;  /* 0x0000000105177899 */ /* 0x000fe2000800063f */
[----:B------:R-:W-:Y:S01]  /*0750*/  IMAD.MOV.U32 R7, RZ, RZ, c[0x0][0x1d8] ;  /* 0x00007600ff077624 */ /* 0x000fe200078e00ff */
[----:B------:R-:W-:Y:S01]  /*0760*/  IADD3 R12, P1, R10, UR18, RZ ;  /* 0x000000120a0c7c10 */ /* 0x000fe2000ff3e0ff */
[----:B------:R-:W-:Y:S01]  /*0770*/  IMAD R29, R252, R29, c[0x0][0x198] ;  /* 0x00006600fc1d7624 */ /* 0x000fe200078e021d */
[----:B------:R-:W-:Y:S01]  /*0780*/  USHF.L.U64.HI UR4, UR5, 0x1, UR4 ;  /* 0x0000000105047899 */ /* 0x000fe20008010204 */
[----:B------:R-:W-:Y:S01]  /*0790*/  IMAD.SHL.U32 R230, R230, 0x2, RZ ;  /* 0x00000002e6e67824 */ /* 0x000fe200078e00ff */
[----:B------:R-:W-:Y:S01]  /*07a0*/  IADD3.X R10, R11, UR8, R3, P1, !PT ;  /* 0x000000080b0a7c10 */ /* 0x000fe20008ffe403 */
[----:B------:R-:W-:Y:S01]  /*07b0*/  IMAD R17, R31, c[0x0][0x288], RZ ;  /* 0x0000a2001f117a24 */ /* 0x000fe200078e02ff */
[----:B------:R-:W-:Y:S01]  /*07c0*/  LEA.HI.X R3, R4, c[0x0][0x1c4], R0, 0x1, P0 ;  /* 0x0000710004037a11 */ /* 0x000fe200000f0c00 */
[----:B------:R-:W-:Y:S01]  /*07d0*/  IMAD.IADD R0, R9, 0x1, R5 ;  /* 0x0000000109007824 */ /* 0x000fe200078e0205 */
[----:B------:R-:W-:Y:S01]  /*07e0*/  LEA R4, P0, R8, c[0x0][0x190], 0x1 ;  /* 0x0000640008047a11 */ /* 0x000fe200078008ff */
[----:B------:R-:W-:Y:S01]  /*07f0*/  IMAD.MOV.U32 R9, RZ, RZ, c[0x0][0x1dc] ;  /* 0x00007700ff097624 */ /* 0x000fe200078e00ff */
[C---:B------:R-:W-:Y:S01]  /*0800*/  LEA R6, P1, R7.reuse, R2, 0x6 ;  /* 0x0000000207067211 */ /* 0x040fe200078230ff */
[----:B------:R-:W-:Y:S01]  /*0810*/  IMAD R17, R30, c[0x0][0x28c], R17 ;  /* 0x0000a3001e117a24 */ /* 0x000fe200078e0211 */
[----:B------:R-:W-:Y:S01]  /*0820*/  LEA.HI.X R5, R8, c[0x0][0x194], R0, 0x1, P0 ;  /* 0x0000650008057a11 */ /* 0x000fe200000f0c00 */
[----:B------:R-:W-:Y:S01]  /*0830*/  IMAD.MOV.U32 R0, RZ, RZ, c[0x0][0x1a8] ;  /* 0x00006a00ff007624 */ /* 0x000fe200078e00ff */
[----:B------:R-:W-:Y:S01]  /*0840*/  LEA.HI.X R7, R7, R3, R9, 0x6, P1 ;  /* 0x0000000307077211 */ /* 0x000fe200008f3409 */
[----:B------:R-:W-:Y:S01]  /*0850*/  IMAD.MOV.U32 R9, RZ, RZ, c[0x0][0x1ac] ;  /* 0x00006b00ff097624 */ /* 0x000fe200078e00ff */
[----:B------:R-:W-:Y:S01]  /*0860*/  ISETP.GE.AND P1, PT, R236, c[0x0][0x1cc], PT ;  /* 0x00007300ec007a0c */ /* 0x000fe20003f26270 */
[----:B------:R-:W-:Y:S01]  /*0870*/  IMAD.WIDE.U32 R250, R240, c[0x0][0x208], R236 ;  /* 0x00008200f0fa7a25 */ /* 0x000fe200078e00ec */
[----:B------:R-:W-:-:S02]  /*0880*/  LEA R8, P0, R0, R4, 0x6 ;  /* 0x0000000400087211 */ /* 0x000fc400078030ff */
[----:B------:R-:W-:Y:S01]  /*0890*/  LEA R14, P2, R12, c[0x0][0x160], 0x1 ;  /* 0x000058000c0e7a11 */ /* 0x000fe200078408ff */
[----:B------:R-:W-:Y:S01]  /*08a0*/  IMAD.MOV.U32 R246, RZ, RZ, R250 ;  /* 0x000000fffff67224 */ /* 0x000fe200078e00fa */
[----:B------:R-:W-:Y:S01]  /*08b0*/  LEA.HI.X R9, R0, R5, R9, 0x6, P0 ;  /* 0x0000000500097211 */ /* 0x000fe200000f3409 */
[----:B------:R-:W-:Y:S01]  /*08c0*/  IMAD.IADD R0, R29, 0x1, -R240 ;  /* 0x000000011d007824 */ /* 0x000fe200078e0af0 */
[----:B------:R-:W-:Y:S01]  /*08d0*/  LEA.HI.X R15, R12, c[0x0][0x164], R10, 0x1, P2 ;  /* 0x000059000c0f7a11 */ /* 0x000fe200010f0c0a */
[----:B------:R-:W-:Y:S01]  /*08e0*/  IMAD.WIDE.U32 R10, R30, c[0x0][0x288], R242 ;  /* 0x0000a2001e0a7a25 */ /* 0x000fe200078e00f2 */
[----:B------:R-:W-:Y:S02]  /*08f0*/  ISETP.GE.AND P0, PT, R235, c[0x0][0x1cc], PT ;  /* 0x00007300eb007a0c */ /* 0x000fe40003f06270 */
[----:B------:R-:W-:Y:S02]  /*0900*/  ISETP.LT.OR P3, PT, R0, 0x1, P1 ;  /* 0x000000010000780c */ /* 0x000fe40000f61670 */
[----:B------:R-:W-:-:S02]  /*0910*/  ISETP.GE.AND P2, PT, R244, c[0x0][0x1cc], PT ;  /* 0x00007300f4007a0c */ /* 0x000fc40003f46270 */
[----:B------:R-:W-:Y:S02]  /*0920*/  P2R R16, PR, RZ, 0x8 ;  /* 0x00000008ff107803 */ /* 0x000fe40000000000 */
[C---:B------:R-:W-:Y:S02]  /*0930*/  ISETP.LT.OR P3, PT, R0.reuse, 0x21, P1 ;  /* 0x000000210000780c */ /* 0x040fe40000f61670 */
[C---:B------:R-:W-:Y:S02]  /*0940*/  ISETP.LT.OR P6, PT, R0.reuse, 0x1, P0 ;  /* 0x000000010000780c */ /* 0x040fe400007c1670 */
[C---:B------:R-:W-:Y:S02]  /*0950*/  ISETP.LT.OR P1, PT, R0.reuse, 0x21, P0 ;  /* 0x000000210000780c */ /* 0x040fe40000721670 */
[C---:B------:R-:W-:Y:S02]  /*0960*/  ISETP.LT.OR P5, PT, R0.reuse, 0x1, P2 ;  /* 0x000000010000780c */ /* 0x040fe400017a1670 */
[----:B------:R-:W-:-:S02]  /*0970*/  ISETP.LT.OR P0, PT, R0, 0x21, P2 ;  /* 0x000000210000780c */ /* 0x000fc40001701670 */
[----:B------:R-:W-:Y:S02]  /*0980*/  ISETP.NE.AND P2, PT, R16, RZ, PT ;  /* 0x000000ff1000720c */ /* 0x000fe40003f45270 */
[----:B------:R-:W-:Y:S02]  /*0990*/  IADD3 R22, P4, R10, UR14, RZ ;  /* 0x0000000e0a167c10 */ /* 0x000fe4000ff9e0ff */
[----:B------:R-:W-:Y:S02]  /*09a0*/  SHF.R.S32.HI R12, RZ, 0x4, R21 ;  /* 0x00000004ff0c7819 */ /* 0x000fe40000011415 */
[----:B------:R-:W-:Y:S02]  /*09b0*/  IADD3.X R26, R11, UR10, R17, P4, !PT ;  /* 0x0000000a0b1a7c10 */ /* 0x000fe4000a7fe411 */
[----:B------:R-:W-:Y:S02]  /*09c0*/  ISETP.GE.AND P4, PT, R235, c[0x0][0x19c], PT ;  /* 0x00006700eb007a0c */ /* 0x000fe40003f86270 */
[----:B------:R-:W-:-:S02]  /*09d0*/  LEA.HI R13, R21, R12, RZ, 0x1 ;  /* 0x0000000c150d7211 */ /* 0x000fc400078f08ff */
[----:B------:R-:W-:Y:S01]  /*09e0*/  IADD3 R17, -R240, c[0x0][0x168], RZ ;  /* 0x00005a00f0117a10 */ /* 0x000fe20007ffe1ff */
[----:B------:R1:W-:Y:S01]  /*09f0*/  LDGSTS.E.BYPASS.LTC128B.128 [R230+0x6080], [R2.64], !P2 ;  /* 0x0608000002e67fae */ /* 0x0003e2000d101d58 */
[----:B------:R-:W-:Y:S02]  /*0a00*/  ISETP.GE.AND P2, PT, R235, c[0x0][0x16c], PT ;  /* 0x00005b00eb007a0c */ /* 0x000fe40003f46270 */
[----:B------:R-:W-:Y:S01]  /*0a10*/  LOP3.LUT R13, R13, 0xfffffffe, RZ, 0xc0, !PT ;  /* 0xfffffffe0d0d7812 */ /* 0x000fe200078ec0ff */
[----:B------:R1:W-:Y:S01]  /*0a20*/  LDGSTS.E.BYPASS.LTC128B.128 [R230+0x8080], [R2.64+0x80], !P6 ;  /* 0x0808008002e67fae */ /* 0x0003e2000f101d58 */
[----:B------:R-:W-:Y:S02]  /*0a30*/  ISETP.LT.OR P6, PT, R0, 0x1, P4 ;  /* 0x000000010000780c */ /* 0x000fe400027c1670 */
[----:B------:R-:W-:Y:S01]  /*0a40*/  SEL R10, RZ, 0x2, P2 ;  /* 0x00000002ff0a7807 */ /* 0x000fe20001000000 */
[----:B------:R1:W-:Y:S01]  /*0a50*/  LDGSTS.E.BYPASS.LTC128B.128 [R230+0xa080], [R2.64+0x100], !P5 ;  /* 0x0a08010002e67fae */ /* 0x0003e2000e901d58 */
[----:B------:R-:W-:Y:S01]  /*0a60*/  ISETP.GE.AND P5, PT, R236, c[0x0][0x19c], PT ;  /* 0x00006700ec007a0c */ /* 0x000fe20003fa6270 */
[----:B------:R-:W-:Y:S01]  /*0a70*/  IMAD.IADD R13, R12, 0x1, -R13 ;  /* 0x000000010c0d7824 */ /* 0x000fe200078e0a0d */
[C---:B------:R-:W-:Y:S01]  /*0a80*/  ISETP.LT.OR P4, PT, R0.reuse, 0x21, P4 ;  /* 0x000000210000780c */ /* 0x040fe20002781670 */
[----:B------:R2:W-:Y:S01]  /*0a90*/  LDGSTS.E.BYPASS.LTC128B.128 [R230+0x7080], [R6.64], !P3 ;  /* 0x0708000006e67fae */ /* 0x0005e2000d901d58 */
[----:B------:R-:W-:-:S02]  /*0aa0*/  ISETP.LT.OR P3, PT, R0, 0x1, P5 ;  /* 0x000000010000780c */ /* 0x000fc40002f61670 */
[----:B------:R-:W-:Y:S01]  /*0ab0*/  ISETP.LT.OR P2, PT, R0, 0x21, P5 ;  /* 0x000000210000780c */ /* 0x000fe20002f41670 */
[----:B------:R2:W-:Y:S01]  /*0ac0*/  LDGSTS.E.BYPASS.LTC128B.128 [R230+0x9080], [R6.64+0x80], !P1 ;  /* 0x0908008006e67fae */ /* 0x0005e2000c901d58 */
[----:B------:R-:W-:-:S03]  /*0ad0*/  ISETP.GE.AND P1, PT, R244, c[0x0][0x16c], PT ;  /* 0x00005b00f4007a0c */ /* 0x000fc60003f26270 */
[----:B------:R2:W-:Y:S01]  /*0ae0*/  LDGSTS.E.BYPASS.LTC128B.128 [R230+0xb080], [R6.64+0x100], !P0 ;  /* 0x0b08010006e67fae */ /* 0x0005e2000c101d58 */
[----:B------:R-:W-:-:S03]  /*0af0*/  ISETP.GE.AND P0, PT, R236, c[0x0][0x16c], PT ;  /* 0x00005b00ec007a0c */ /* 0x000fc60003f06270 */
[----:B------:R-:W0:Y:S04]  /*0b00*/  LDGDEPBAR ;  /* 0x00000000000079af */ /* 0x000e280000000000 */
[----:B------:R3:W-:Y:S01]  /*0b10*/  LDGSTS.E.BYPASS.LTC128B.128 [R230+0x80], [R4.64], !P3 ;  /* 0x0008000004e67fae */ /* 0x0007e2000d901d58 */
[----:B------:R-:W-:-:S03]  /*0b20*/  LOP3.LUT P3, RZ, R18, 0x2, RZ, 0xc0, !PT ;  /* 0x0000000212ff7812 */ /* 0x000fc6000786c0ff */
[----:B------:R3:W-:Y:S01]  /*0b30*/  LDGSTS.E.BYPASS.LTC128B.128 [R230+0x2080], [R4.64+0x80], !P6 ;  /* 0x0208008004e67fae */ /* 0x0007e2000f101d58 */
[----:B-1----:R-:W-:Y:S02]  /*0b40*/  IMAD.SHL.U32 R2, R18, 0x40, RZ ;  /* 0x0000004012027824 */ /* 0x002fe400078e00ff */
[----:B------:R-:W-:-:S03]  /*0b50*/  IMAD R3, R13, 0x800, R19 ;  /* 0x000008000d037824 */ /* 0x000fc600078e0213 */
[----:B------:R-:W-:-:S04]  /*0b60*/  LOP3.LUT R16, R2, 0x1c0, RZ, 0xc0, !PT ;  /* 0x000001c002107812 */ /* 0x000fc800078ec0ff */
[----:B------:R-:W-:Y:S02]  /*0b70*/  LOP3.LUT R2, R16, 0x8, R24, 0xf8, !PT ;  /* 0x0000000810027812 */ /* 0x000fe400078ef818 */
[----:B------:R-:W-:Y:S02]  /*0b80*/  SHF.R.U32.HI R23, RZ, 0x3, R16 ;  /* 0x00000003ff177819 */ /* 0x000fe40000011610 */
[----:B--2---:R-:W-:Y:S02]  /*0b90*/  SEL R6, RZ, 0x1, P0 ;  /* 0x00000001ff067807 */ /* 0x004fe40000000000 */
[----:B------:R-:W-:Y:S02]  /*0ba0*/  ISETP.GE.AND P0, PT, R244, c[0x0][0x19c], PT ;  /* 0x00006700f4007a0c */ /* 0x000fe40003f06270 */
[----:B------:R-:W-:Y:S02]  /*0bb0*/  SEL R7, RZ, 0x4, P1 ;  /* 0x00000004ff077807 */ /* 0x000fe40000800000 */
[----:B------:R-:W-:-:S02]  /*0bc0*/  ISETP.LT.OR P1, PT, R0, 0x1, P0 ;  /* 0x000000010000780c */ /* 0x000fc40000721670 */
[----:B------:R-:W-:Y:S02]  /*0bd0*/  ISETP.LT.OR P0, PT, R0, 0x21, P0 ;  /* 0x000000210000780c */ /* 0x000fe40000701670 */
[----:B------:R-:W-:Y:S01]  /*0be0*/  IADD3 R0, R7, R10, R6 ;  /* 0x0000000a07007210 */ /* 0x000fe20007ffe006 */
[----:B------:R-:W-:Y:S01]  /*0bf0*/  IMAD R6, R31, c[0x0][0x210], RZ ;  /* 0x000084001f067a24 */ /* 0x000fe200078e02ff */
[----:B------:R-:W-:Y:S02]  /*0c00*/  LOP3.LUT R2, R2, R23, RZ, 0x3c, !PT ;  /* 0x0000001702027212 */ /* 0x000fe400078e3cff */
[----:B------:R-:W-:Y:S01]  /*0c10*/  LOP3.LUT P6, RZ, R0, 0x2, RZ, 0xc0, !PT ;  /* 0x0000000200ff7812 */ /* 0x000fe200078cc0ff */
[----:B------:R-:W-:Y:S01]  /*0c20*/  IMAD R6, R30, c[0x0][0x214], R6 ;  /* 0x000085001e067a24 */ /* 0x000fe200078e0206 */
[----:B------:R-:W-:Y:S01]  /*0c30*/  LOP3.LUT P5, RZ, R0, 0x4, RZ, 0xc0, !PT ;  /* 0x0000000400ff7812 */ /* 0x000fe200078ac0ff */
[----:B------:R-:W-:Y:S02]  /*0c40*/  IMAD R0, R241, c[0x0][0x208], RZ ;  /* 0x00008200f1007a24 */ /* 0x000fe400078e02ff */
[----:B------:R3:W-:Y:S01]  /*0c50*/  LDGSTS.E.BYPASS.LTC128B.128 [R230+0x4080], [R4.64+0x100], !P1 ;  /* 0x0408010004e67fae */ /* 0x0007e2000c901d58 */
[----:B------:R-:W-:Y:S01]  /*0c60*/  IMAD.IADD R2, R3, 0x1, R2 ;  /* 0x0000000103027824 */ /* 0x000fe200078e0202 */
[----:B------:R-:W-:Y:S01]  /*0c70*/  LOP3.LUT P1, RZ, R18, 0x4, RZ, 0xc0, !PT ;  /* 0x0000000412ff7812 */ /* 0x000fe2000782c0ff */
[----:B------:R-:W-:Y:S01]  /*0c80*/  IMAD R0, R240, c[0x0][0x20c], R0 ;  /* 0x00008300f0007a24 */ /* 0x000fe200078e0200 */
[----:B------:R1:W-:Y:S01]  /*0c90*/  LDGSTS.E.BYPASS.LTC128B.128 [R230+0x1080], [R8.64], !P2 ;  /* 0x0108000008e67fae */ /* 0x0003e2000d101d58 */
[----:B------:R-:W-:Y:S01]  /*0ca0*/  IMAD.SHL.U32 R224, R2, 0x2, RZ ;  /* 0x0000000202e07824 */ /* 0x000fe200078e00ff */
[----:B------:R-:W-:Y:S01]  /*0cb0*/  SEL R222, R222, 0xffffffc0, !P1 ;  /* 0xffffffc0dede7807 */ /* 0x000fe20004800000 */
[----:B------:R-:W-:Y:S01]  /*0cc0*/  IMAD.IADD R247, R251, 0x1, R0 ;  /* 0x00000001fbf77824 */ /* 0x000fe200078e0200 */
[----:B------:R1:W-:Y:S01]  /*0cd0*/  LDGSTS.E.BYPASS.LTC128B.128 [R230+0x3080], [R8.64+0x80], !P4 ;  /* 0x0308008008e67fae */ /* 0x0003e2000e101d58 */
[----:B------:R-:W-:-:S02]  /*0ce0*/  SEL R0, R220, 0xffffffe0, !P3 ;  /* 0xffffffe0dc007807 */ /* 0x000fc40005800000 */
[----:B------:R-:W-:Y:S01]  /*0cf0*/  IMAD.IADD R227, R224, 0x1, R222 ;  /* 0x00000001e0e37824 */ /* 0x000fe200078e02de */
[----:B------:R1:W-:Y:S01]  /*0d00*/  LDGSTS.E.BYPASS.LTC128B.128 [R230+0x5080], [R8.64+0x100], !P0 ;  /* 0x0508010008e67fae */ /* 0x0003e2000c101d58 */
[----:B------:R-:W-:Y:S01]  /*0d10*/  ISETP.GE.AND P4, PT, R236, c[0x0][0x16c], PT ;  /* 0x00005b00ec007a0c */ /* 0x000fe20003f86270 */
[----:B------:R-:W-:Y:S01]  /*0d20*/  IMAD.IADD R225, R224, 0x1, R0 ;  /* 0x00000001e0e17824 */ /* 0x000fe200078e0200 */
[C---:B------:R-:W-:Y:S01]  /*0d30*/  ISETP.LT.OR P3, PT, R17.reuse, 0x1, !P6 ;  /* 0x000000011100780c */ /* 0x040fe20007761670 */
[----:B------:R-:W0:Y:S01]  /*0d40*/  LDGDEPBAR ;  /* 0x00000000000079af */ /* 0x000e220000000000 */
[C---:B------:R-:W-:Y:S01]  /*0d50*/  ISETP.LT.OR P1, PT, R17.reuse, 0x1, P4 ;  /* 0x000000011100780c */ /* 0x040fe20002721670 */
[----:B------:R-:W-:Y:S01]  /*0d60*/  IMAD.IADD R226, R222, 0x1, R225 ;  /* 0x00000001dee27824 */ /* 0x000fe200078e02e1 */
[----:B------:R-:W-:Y:S01]  /*0d70*/  ISETP.LT.OR P2, PT, R17, 0x1, !P5 ;  /* 0x000000011100780c */ /* 0x000fe20006f41670 */
[----:B------:R-:W-:Y:S01]  /*0d80*/  IMAD.WIDE.U32 R2, R30, c[0x0][0x210], R246 ;  /* 0x000084001e027a25 */ /* 0x000fe200078e00f6 */
[----:B------:R-:W-:-:S04]  /*0d90*/  @P6 LOP3.LUT R234, R234, 0x4, RZ, 0xfc, !PT ;  /* 0x00000004eaea6812 */ /* 0x000fc800078efcff */
[----:B------:R-:W-:Y:S02]  /*0da0*/  @P5 LOP3.LUT R234, R234, 0x10, RZ, 0xfc, !PT ;  /* 0x00000010eaea5812 */ /* 0x000fe400078efcff */
[----:B---3--:R-:W-:Y:S02]  /*0db0*/  IADD3 R4, P0, R14, UR13, RZ ;  /* 0x0000000d0e047c10 */ /* 0x008fe4000ff1e0ff */
[----:B------:R-:W-:Y:S02]  /*0dc0*/  LOP3.LUT R234, R234, 0xfffffff7, RZ, 0xc0, !PT ;  /* 0xfffffff7eaea7812 */ /* 0x000fe400078ec0ff */
[----:B------:R-:W-:Y:S02]  /*0dd0*/  IADD3.X R5, R15, UR11, RZ, P0, !PT ;  /* 0x0000000b0f057c10 */ /* 0x000fe400087fe4ff */
[----:B------:R-:W-:Y:S02]  /*0de0*/  IADD3 R0, P0, R2, UR26, RZ ;  /* 0x0000001a02007c10 */ /* 0x000fe4000ff1e0ff */
[----:B------:R-:W-:-:S02]  /*0df0*/  @P4 LOP3.LUT R234, R234, 0x8, RZ, 0xfc, !PT ;  /* 0x00000008eaea4812 */ /* 0x000fc400078efcff */
[----:B------:R-:W-:Y:S01]  /*0e00*/  IADD3.X R3, R3, UR21, R6, P0, !PT ;  /* 0x0000001503037c10 */ /* 0x000fe200087fe406 */
[----:B------:R-:W-:Y:S01]  /*0e10*/  IMAD.U32 R6, RZ, RZ, UR13 ;  /* 0x0000000dff067e24 */ /* 0x000fe2000f8e00ff */
[----:B------:R-:W-:Y:S01]  /*0e20*/  LEA R2, P0, R0, c[0x0][0x1f0], 0x1 ;  /* 0x00007c0000027a11 */ /* 0x000fe200078008ff */
[----:B------:R-:W-:-:S04]  /*0e30*/  DEPBAR.LE SB0, 0x1 ;  /* 0x000080400000791a */ /* 0x000fc80000000000 */
[----:B------:R-:W-:Y:S01]  /*0e40*/  BAR.SYNC.DEFER_BLOCKING 0x0 ;  /* 0x0000000000007b1d */ /* 0x000fe20000010000 */
[----:B------:R-:W-:Y:S01]  /*0e50*/  LEA.HI.X R3, R0, c[0x0][0x1f4], R3, 0x1, P0 ;  /* 0x00007d0000037a11 */ /* 0x000fe200000f0c03 */
[----:B-1----:R-:W-:-:S04]  /*0e60*/  IMAD.U32 R8, RZ, RZ, UR23 ;  /* 0x00000017ff087e24 */ /* 0x002fc8000f8e00ff */
[----:B------:R1:W2:Y:S04]  /*0e70*/  LDSM.16.M88.4 R148, [R224+0x6080] ;  /* 0x00608000e094783b */ /* 0x0002a80000000200 */
[----:B------:R1:W3:Y:S04]  /*0e80*/  LDSM.16.M88.4 R152, [R225+0x6080] ;  /* 0x00608000e198783b */ /* 0x0002e80000000200 */
[----:B------:R1:W4:Y:S04]  /*0e90*/  LDSM.16.M88.4 R160, [R227+0x6080] ;  /* 0x00608000e3a0783b */ /* 0x0003280000000200 */
[----:B------:R1:W1:Y:S04]  /*0ea0*/  LDSM.16.M88.4 R164, [R226+0x6080] ;  /* 0x00608000e2a4783b */ /* 0x0002680000000200 */
        /* <DEDUP_REMOVED lines=8> */
[----:B------:R-:W-:Y:S06]  /*0f30*/  BAR.SYNC.DEFER_BLOCKING 0x0 ;  /* 0x0000000000007b1d */ /* 0x000fec0000010000 */
[----:B------:R-:W-:Y:S01]  /*0f40*/  @!PT LDS RZ, [RZ] ;  /* 0x00000000fffff984 */ /* 0x000fe20000000800 */
[----:B------:R-:W-:Y:S01]  /*0f50*/  @!PT LDS RZ, [RZ] ;  /* 0x00000000fffff984 */ /* 0x000fe20000000800 */
[----:B------:R-:W-:Y:S01]  /*0f60*/  @!PT LDS RZ, [RZ] ;  /* 0x00000000fffff984 */ /* 0x000fe20000000800 */
[----:B------:R5:W-:Y:S01]  /*0f70*/  LDGSTS.E.BYPASS.LTC128B.128 [R230+0x6080], [R14.64], !P1 ;  /* 0x060800000ee67fae */ /* 0x000be2000c901d58 */
[----:B------:R-:W-:-:S02]  /*0f80*/  ISETP.LT.OR P1, PT, R17, 0x21, P4 ;  /* 0x000000211100780c */ /* 0x000fc40002721670 */
[----:B------:R-:W-:Y:S01]  /*0f90*/  ISETP.GT.AND P4, PT, R238, 0xf, PT ;  /* 0x0000000fee00780c */ /* 0x000fe20003f84270 */
[----:B------:R5:W-:Y:S01]  /*0fa0*/  LDGSTS.E.BYPASS.LTC128B.128 [R230+0x8080], [R14.64+0x80], !P3 ;  /* 0x080800800ee67fae */ /* 0x000be2000d901d58 */
[C---:B------:R-:W-:Y:S02]  /*0fb0*/  ISETP.LT.OR P3, PT, R17.reuse, 0x21, !P5 ;  /* 0x000000211100780c */ /* 0x040fe40006f61670 */
[----:B------:R-:W-:Y:S01]  /*0fc0*/  ISETP.GE.AND P5, PT, R236, c[0x0][0x1fc], PT ;  /* 0x00007f00ec007a0c */ /* 0x000fe20003fa6270 */
[----:B------:R5:W-:Y:S01]  /*0fd0*/  LDGSTS.E.BYPASS.LTC128B.128 [R230+0xa080], [R14.64+0x100], !P2 ;  /* 0x0a0801000ee67fae */ /* 0x000be2000d101d58 */
[----:B------:R-:W-:-:S05]  /*0fe0*/  ISETP.LT.OR P2, PT, R17, 0x21, !P6 ;  /* 0x000000211100780c */ /* 0x000fca0007741670 */
[----:B------:R1:W-:Y:S01]  /*0ff0*/  LDGSTS.E.BYPASS.LTC128B.128 [R230+0x7080], [R4.64], !P1 ;  /* 0x0708000004e67fae */ /* 0x0003e2000c901d58 */
[----:B------:R-:W-:Y:S01]  /*1000*/  IADD3 R6, P1, P0, R6, 0x80, R14 ;  /* 0x0000008006067810 */ /* 0x000fe2000783e00e */
[----:B------:R-:W-:-:S03]  /*1010*/  @!P4 IMAD.SHL.U32 R0, R238, 0x10, RZ ;  /* 0x00000010ee00c824 */ /* 0x000fc600078e00ff */
[----:B------:R-:W-:-:S05]  /*1020*/  IADD3.X R7, RZ, UR11, R15, P1, P0 ;  /* 0x0000000bff077c10 */ /* 0x000fca0008fe040f */
[----:B------:R2:W-:Y:S01]  /*1030*/  LDGSTS.E.BYPASS.LTC128B.128 [R230+0x9080], [R6.64], !P2 ;  /* 0x0908000006e67fae */ /* 0x0005e2000d101d58 */
[----:B------:R-:W-:Y:S01]  /*1040*/  ISETP.GE.AND P2, PT, R244, c[0x0][0x1fc], PT ;  /* 0x00007f00f4007a0c */ /* 0x000fe20003f46270 */
[----:B-1----:R-:W-:-:S05]  /*1050*/  IMAD.U32 R4, RZ, RZ, UR13 ;  /* 0x0000000dff047e24 */ /* 0x002fca000f8e00ff */
[----:B------:R-:W-:-:S04]  /*1060*/  IADD3 R4, P1, P0, R4, 0x100, R14 ;  /* 0x0000010004047810 */ /* 0x000fc8000783e00e */
[----:B------:R-:W-:Y:S02]  /*1070*/  IADD3.X R5, RZ, UR11, R15, P1, P0 ;  /* 0x0000000bff057c10 */ /* 0x000fe40008fe040f */
[----:B------:R-:W-:-:S03]  /*1080*/  IADD3 R8, P1, P0, R8, 0x100, R2 ;  /* 0x0000010008087810 */ /* 0x000fc6000783e002 */
[----:B------:R1:W-:Y:S01]  /*1090*/  LDGSTS.E.BYPASS.LTC128B.128 [R230+0xb080], [R4.64], !P3 ;  /* 0x0b08000004e67fae */ /* 0x0003e2000d901d58 */
[----:B------:R-:W-:Y:S02]  /*10a0*/  IADD3.X R9, RZ, UR4, R3, P1, P0 ;  /* 0x00000004ff097c10 */ /* 0x000fe40008fe0403 */
[----:B------:R-:W-:Y:S02]  /*10b0*/  ISETP.GE.AND P3, PT, R235, c[0x0][0x1fc], PT ;  /* 0x00007f00eb007a0c */ /* 0x000fe40003f66270 */
[----:B------:R-:W-:Y:S02]  /*10c0*/  ISETP.LT.OR P1, PT, R17, 0x1, P5 ;  /* 0x000000011100780c */ /* 0x000fe40002f21670 */
[----:B-1----:R-:W-:-:S04]  /*10d0*/  LEA R4, P0, R25, c[0x0][0x258], 0x2 ;  /* 0x0000960019047a11 */ /* 0x002fc800078010ff */
[----:B------:R-:W-:Y:S02]  /*10e0*/  LEA.HI.X R5, R25, c[0x0][0x25c], R28, 0x2, P0 ;  /* 0x0000970019057a11 */ /* 0x000fe400000f141c */
[----:B------:R-:W-:-:S03]  /*10f0*/  ISETP.LT.OR P0, PT, R17, 0x1, P3 ;  /* 0x000000011100780c */ /* 0x000fc60001f01670 */
[----:B------:R1:W-:Y:S04]  /*1100*/  @!P4 LDGSTS.E.BYPASS.LTC128B.128 [R0+0x12080], [R4.64] ;  /* 0x120800000400cfae */ /* 0x0003e8000b901d58 */
[----:B------:R-:W0:Y:S04]  /*1110*/  LDGDEPBAR ;  /* 0x00000000000079af */ /* 0x000e280000000000 */
[----:B------:R3:W-:Y:S01]  /*1120*/  LDGSTS.E.BYPASS.LTC128B.128 [R230+0xc080], [R2.64], !P1 ;  /* 0x0c08000002e67fae */ /* 0x0007e2000c901d58 */
[----:B------:R-:W-:-:S03]  /*1130*/  ISETP.LT.OR P1, PT, R17, 0x21, P3 ;  /* 0x000000211100780c */ /* 0x000fc60001f21670 */
[----:B------:R3:W-:Y:S01]  /*1140*/  LDGSTS.E.BYPASS.LTC128B.128 [R230+0xe080], [R2.64+0x80], !P0 ;  /* 0x0e08008002e67fae */ /* 0x0007e2000c101d58 */
[----:B------:R-:W-:-:S13]  /*1150*/  ISETP.LT.OR P0, PT, R17, 0x1, P2 ;  /* 0x000000011100780c */ /* 0x000fda0001701670 */
[----:B------:R3:W-:Y:S01]  /*1160*/  LDGSTS.E.BYPASS.LTC128B.128 [R230+0x10080], [R2.64+0x100], !P0 ;  /* 0x1008010002e67fae */ /* 0x0007e2000c101d58 */
[-C--:B-1----:R-:W-:Y:S02]  /*1170*/  LEA.HI R4, R27, R238.reuse, RZ, 0x2 ;  /* 0x000000ee1b047211 */ /* 0x082fe400078f10ff */
[----:B------:R-:W-:Y:S02]  /*1180*/  LOP3.LUT R0, R21, 0xfffffff0, RZ, 0xc0, !PT ;  /* 0xfffffff015007812 */ /* 0x000fe400078ec0ff */
[----:B------:R-:W-:Y:S02]  /*1190*/  LEA.HI R5, R27, R238, RZ, 0x5 ;  /* 0x000000ee1b057211 */ /* 0x000fe400078f28ff */
[----:B--2---:R-:W-:Y:S01]  /*11a0*/  SHF.R.S32.HI R7, RZ, 0x2, R4 ;  /* 0x00000002ff077819 */ /* 0x004fe20000011404 */
[----:B------:R-:W-:Y:S01]  /*11b0*/  IMAD.IADD R0, R238, 0x1, -R0 ;  /* 0x00000001ee007824 */ /* 0x000fe200078e0a00 */
[----:B------:R-:W-:Y:S02]  /*11c0*/  SHF.R.S32.HI R6, RZ, 0x1f, R4 ;  /* 0x0000001fff067819 */ /* 0x000fe40000011404 */
[----:B------:R-:W-:-:S02]  /*11d0*/  SHF.R.S32.HI R12, RZ, 0x5, R5 ;  /* 0x00000005ff0c7819 */ /* 0x000fc40000011405 */
[----:B------:R-:W-:Y:S02]  /*11e0*/  LEA.HI R6, R6, R7, RZ, 0x3 ;  /* 0x0000000706067211 */ /* 0x000fe400078f18ff */
[----:B------:R-:W-:Y:S02]  /*11f0*/  LEA.HI R10, R5, R12, RZ, 0x1 ;  /* 0x0000000c050a7211 */ /* 0x000fe400078f08ff */
[----:B-----5:R-:W-:Y:S02]  /*1200*/  SHF.R.S32.HI R14, RZ, 0x1f, R0 ;  /* 0x0000001fff0e7819 */ /* 0x020fe40000011400 */
[----:B------:R-:W-:Y:S02]  /*1210*/  LOP3.LUT R15, R6, 0xfffffff8, RZ, 0xc0, !PT ;  /* 0xfffffff8060f7812 */ /* 0x000fe400078ec0ff */
[----:B------:R-:W-:Y:S02]  /*1220*/  LOP3.LUT R11, R10, 0xfffffffe, RZ, 0xc0, !PT ;  /* 0xfffffffe0a0b7812 */ /* 0x000fe400078ec0ff */
[----:B------:R-:W-:Y:S01]  /*1230*/  LEA.HI R14, R14, R0, RZ, 0x3 ;  /* 0x000000000e0e7211 */ /* 0x000fe200078f18ff */
[----:B------:R-:W-:Y:S01]  /*1240*/  IMAD.IADD R15, R7, 0x1, -R15 ;  /* 0x00000001070f7824 */ /* 0x000fe200078e0a0f */
[----:B------:R-:W-:Y:S01]  /*1250*/  LOP3.LUT R4, R4, 0x7ffffffc, RZ, 0xc0, !PT ;  /* 0x7ffffffc04047812 */ /* 0x000fe200078ec0ff */
[----:B------:R-:W-:Y:S01]  /*1260*/  IMAD.IADD R12, R12, 0x1, -R11 ;  /* 0x000000010c0c7824 */ /* 0x000fe200078e0a0b */
[----:B---3--:R-:W-:Y:S01]  /*1270*/  IADD3 R2, P0, R2, UR23, RZ ;  /* 0x0000001702027c10 */ /* 0x008fe2000ff1e0ff */
[----:B------:R-:W-:Y:S01]  /*1280*/  IMAD.SHL.U32 R11, R15, 0x40, RZ ;  /* 0x000000400f0b7824 */ /* 0x000fe200078e00ff */
[----:B------:R-:W-:Y:S01]  /*1290*/  LOP3.LUT R10, R14, 0xfffffff8, RZ, 0xc0, !PT ;  /* 0xfffffff80e0a7812 */ /* 0x000fe200078ec0ff */
[----:B------:R-:W-:Y:S01]  /*12a0*/  IMAD.SHL.U32 R233, R12, 0x10, RZ ;  /* 0x000000100ce97824 */ /* 0x000fe200078e00ff */
[----:B------:R-:W-:-:S02]  /*12b0*/  IADD3.X R3, R3, UR4, RZ, P0, !PT ;  /* 0x0000000403037c10 */ /* 0x000fc400087fe4ff */
[----:B------:R-:W-:Y:S01]  /*12c0*/  ISETP.LT.OR P0, PT, R17, 0x21, P5 ;  /* 0x000000211100780c */ /* 0x000fe20002f01670 */
[----:B------:R-:W-:Y:S01]  /*12d0*/  IMAD.IADD R0, R0, 0x1, -R10 ;  /* 0x0000000100007824 */ /* 0x000fe200078e0a0a */
[----:B------:R-:W-:Y:S01]  /*12e0*/  LOP3.LUT R11, R11, 0x1c0, RZ, 0xc0, !PT ;  /* 0x000001c00b0b7812 */ /* 0x000fe200078ec0ff */
[----:B------:R-:W-:Y:S01]  /*12f0*/  IMAD.SHL.U32 R10, R20, 0x8, RZ ;  /* 0x00000008140a7824 */ /* 0x000fe200078e00ff */
[----:B------:R-:W-:Y:S02]  /*1300*/  LOP3.LUT R16, R16, 0x10, R233, 0xf8, !PT ;  /* 0x0000001010107812 */ /* 0x000fe400078ef8e9 */
[----:B------:R-:W-:Y:S02]  /*1310*/  SHF.R.U32.HI R18, RZ, 0x3, R11 ;  /* 0x00000003ff127819 */ /* 0x000fe4000001160b */
[----:B------:R-:W-:Y:S02]  /*1320*/  LOP3.LUT R10, R10, 0x18, RZ, 0xc0, !PT ;  /* 0x000000180a0a7812 */ /* 0x000fe400078ec0ff */
[----:B------:R-:W-:-:S02]  /*1330*/  LOP3.LUT R16, R16, 0x8, R24, 0xf8, !PT ;  /* 0x0000000810107812 */ /* 0x000fc400078ef818 */
[----:B------:R-:W-:Y:S01]  /*1340*/  LOP3.LUT R11, R18, R11, R10, 0x1e, !PT ;  /* 0x0000000b120b7212 */ /* 0x000fe200078e1e0a */
[----:B------:R1:W-:Y:S01]  /*1350*/  LDGSTS.E.BYPASS.LTC128B.128 [R230+0xd080], [R2.64], !P0 ;  /* 0x0d08000002e67fae */ /* 0x0003e2000c101d58 */
[----:B------:R-:W-:Y:S02]  /*1360*/  LEA R6, P0, R22, c[0x0][0x280], 0x2 ;  /* 0x0000a00016067a11 */ /* 0x000fe400078010ff */
[----:B------:R-:W-:Y:S01]  /*1370*/  LOP3.LUT R16, R16, R23, RZ, 0x3c, !PT ;  /* 0x0000001710107212 */ /* 0x000fe200078e3cff */
[----:B------:R1:W-:Y:S01]  /*1380*/  LDGSTS.E.BYPASS.LTC128B.128 [R230+0xf080], [R2.64+0x80], !P1 ;  /* 0x0f08008002e67fae */ /* 0x0003e2000c901d58 */
[----:B------:R-:W-:Y:S02]  /*1390*/  LEA.HI.X R7, R22, c[0x0][0x284], R26, 0x2, P0 ;  /* 0x0000a10016077a11 */ /* 0x000fe400000f141a */
[----:B------:R-:W-:Y:S01]  /*13a0*/  ISETP.LT.OR P0, PT, R17, 0x21, P2 ;  /* 0x000000211100780c */ /* 0x000fe20001701670 */
[C---:B------:R-:W-:Y:S01]  /*13b0*/  IMAD.SHL.U32 R17, R13.reuse, 0x20, RZ ;  /* 0x000000200d117824 */ /* 0x040fe200078e00ff */
[----:B------:R-:W-:Y:S01]  /*13c0*/  LOP3.LUT P1, RZ, R0, 0x4, RZ, 0xc0, !PT ;  /* 0x0000000400ff7812 */ /* 0x000fe2000782c0ff */
[----:B------:R-:W-:Y:S01]  /*13d0*/  IMAD R223, R13, 0x200, R16 ;  /* 0x000002000ddf7824 */ /* 0x000fe200078e0210 */
[----:B------:R-:W-:-:S02]  /*13e0*/  ISETP.LT.AND P2, PT, RZ, c[0x0][0x168], PT ;  /* 0x00005a00ff007a0c */ /* 0x000fc40003f41270 */
[----:B------:R-:W-:Y:S01]  /*13f0*/  LOP3.LUT R17, R10, 0x20, R17, 0xf8, !PT ;  /* 0x000000200a117812 */ /* 0x000fe200078ef811 */
[----:B------:R-:W-:Y:S01]  /*1400*/  IMAD.SHL.U32 R10, R12, 0x400, RZ ;  /* 0x000004000c0a7824 */ /* 0x000fe200078e00ff */
[----:B------:R-:W-:Y:S02]  /*1410*/  LOP3.LUT R15, R15, 0x4, RZ, 0xc0, !PT ;  /* 0x000000040f0f7812 */ /* 0x000fe400078ec0ff */
[----:B------:R-:W-:-:S03]  /*1420*/  SEL R220, R220, 0xffffffe0, !P1 ;  /* 0xffffffe0dcdc7807 */ /* 0x000fc60004800000 */
[----:B------:R2:W-:Y:S01]  /*1430*/  LDGSTS.E.BYPASS.LTC128B.128 [R230+0x11080], [R8.64], !P0 ;  /* 0x1108000008e67fae */ /* 0x0005e2000c101d58 */
[C---:B------:R-:W-:Y:S01]  /*1440*/  LOP3.LUT P0, RZ, R0.reuse, 0x2, RZ, 0xc0, !PT ;  /* 0x0000000200ff7812 */ /* 0x040fe2000780c0ff */
[----:B------:R-:W-:-:S05]  /*1450*/  IMAD.SHL.U32 R0, R0, 0x40, RZ ;  /* 0x0000004000007824 */ /* 0x000fca00078e00ff */
[----:B------:R-:W-:Y:S01]  /*1460*/  LOP3.LUT R0, R0, 0x1c0, RZ, 0xc0, !PT ;  /* 0x000001c000007812 */ /* 0x000fe200078ec0ff */
[C---:B-1----:R-:W-:Y:S01]  /*1470*/  IMAD.IADD R2, R238.reuse, 0x1, -R4 ;  /* 0x00000001ee027824 */ /* 0x042fe200078e0a04 */
[----:B------:R-:W-:Y:S01]  /*1480*/  LOP3.LUT R4, R5, 0xffffffe0, RZ, 0xc0, !PT ;  /* 0xffffffe005047812 */ /* 0x000fe200078ec0ff */
[----:B------:R-:W-:Y:S02]  /*1490*/  @!P4 IMAD.SHL.U32 R3, R238, 0x10, RZ ;  /* 0x00000010ee03c824 */ /* 0x000fe400078e00ff */
[----:B------:R-:W-:Y:S02]  /*14a0*/  IMAD R2, R2, 0x2, R10 ;  /* 0x0000000202027824 */ /* 0x000fe400078e020a */
[----:B------:R-:W-:Y:S01]  /*14b0*/  IMAD.IADD R4, R238, 0x1, -R4 ;  /* 0x00000001ee047824 */ /* 0x000fe200078e0a04 */
[----:B------:R1:W-:Y:S01]  /*14c0*/  @!P4 LDGSTS.E.BYPASS.LTC128B.128 [R3+0x12180], [R6.64] ;  /* 0x121800000603cfae */ /* 0x0003e2000b901d58 */
[----:B------:R-:W-:Y:S02]  /*14d0*/  IMAD.IADD R11, R2, 0x1, R11 ;  /* 0x00000001020b7824 */ /* 0x000fe400078e020b */
[----:B------:R-:W-:Y:S01]  /*14e0*/  IMAD.SHL.U32 R2, R13, 0x8, RZ ;  /* 0x000000080d027824 */ /* 0x000fe200078e00ff */
[----:B------:R-:W0:Y:S01]  /*14f0*/  LDGDEPBAR ;  /* 0x00000000000079af */ /* 0x000e220000000000 */
[----:B------:R-:W-:-:S03]  /*1500*/  IMAD.SHL.U32 R231, R11, 0x2, RZ ;  /* 0x000000020be77824 */ /* 0x000fc600078e00ff */
[----:B------:R-:W-:Y:S02]  /*1510*/  LOP3.LUT R5, R0, 0x8, R2, 0xf8, !PT ;  /* 0x0000000800057812 */ /* 0x000fe400078ef802 */
[----:B------:R-:W-:-:S04]  /*1520*/  SHF.R.U32.HI R2, RZ, 0x3, R0 ;  /* 0x00000003ff027819 */ /* 0x000fc80000011600 */
[----:B------:R-:W-:Y:S01]  /*1530*/  LOP3.LUT R0, R2, R17, R0, 0x1e, !PT ;  /* 0x0000001102007212 */ /* 0x000fe200078e1e00 */
[----:B-1----:R-:W-:Y:S01]  /*1540*/  IMAD.SHL.U32 R3, R14, 0x40, RZ ;  /* 0x000000400e037824 */ /* 0x002fe200078e00ff */
[----:B------:R-:W-:Y:S02]  /*1550*/  LOP3.LUT R6, R5, R2, RZ, 0x3c, !PT ;  /* 0x0000000205067212 */ /* 0x000fe400078e3cff */
[----:B------:R-:W-:Y:S02]  /*1560*/  SHF.R.S32.HI R5, RZ, 0x1f, R4 ;  /* 0x0000001fff057819 */ /* 0x000fe40000011404 */
[----:B------:R-:W-:Y:S02]  /*1570*/  LOP3.LUT R3, R3, 0xfffffe00, RZ, 0xc0, !PT ;  /* 0xfffffe0003037812 */ /* 0x000fe400078ec0ff */
[----:B------:R-:W-:Y:S02]  /*1580*/  LEA.HI R5, R5, R4, RZ, 0x2 ;  /* 0x0000000405057211 */ /* 0x000fe400078f10ff */
[----:B------:R-:W-:-:S02]  /*1590*/  IADD3 R2, R6, R3, R10 ;  /* 0x0000000306027210 */ /* 0x000fc40007ffe00a */
[----:B------:R-:W-:Y:S01]  /*15a0*/  LOP3.LUT R0, R0, R3, RZ, 0xfc, !PT ;  /* 0x0000000300007212 */ /* 0x000fe200078efcff */
[----:B------:R-:W-:Y:S01]  /*15b0*/  IMAD.MOV.U32 R3, RZ, RZ, 0x10 ;  /* 0x00000010ff037424 */ /* 0x000fe200078e00ff */
[----:B------:R-:W-:Y:S02]  /*15c0*/  LEA.HI R233, R5, R233, RZ, 0x1e ;  /* 0x000000e905e97211 */ /* 0x000fe400078ff0ff */
[----:B------:R-:W-:Y:S02]  /*15d0*/  IADD3 R10, R231, 0x12280, RZ ;  /* 0x00012280e70a7810 */ /* 0x000fe40007ffe0ff */
[----:B------:R-:W-:Y:S01]  /*15e0*/  SEL R3, R3, 0xfffffff0, !P0 ;  /* 0xfffffff003037807 */ /* 0x000fe20004000000 */
[----:B------:R-:W-:Y:S05]  /*15f0*/  @P2 BRA `(.L_x_0) ;  /* 0x0000031000002947 */ /* 0x000fea0003800000 */
[----:B--2-4-:R-:W-:Y:S01]  /*1600*/  CS2R R126, SRZ ;  /* 0x00000000007e7805 */ /* 0x014fe2000001ff00 */
[----:B------:R-:W-:Y:S01]  /*1610*/  CS2R R124, SRZ ;  /* 0x00000000007c7805 */ /* 0x000fe2000001ff00 */
        /* <DEDUP_REMOVED lines=46> */
[----:B------:R-:W-:Y:S05]  /*1900*/  BRA `(.L_x_1) ;  /* 0x0000323000007947 */ /* 0x000fea0003800000 */
.L_x_0:
[----:B--2-4-:R-:W-:Y:S01]  /*1910*/  SHF.R.S32.HI R6, RZ, 0x1f, R20 ;  /* 0x0000001fff067819 */ /* 0x014fe20000011414 */
[----:B------:R-:W-:Y:S01]  /*1920*/  IMAD R9, R31, c[0x0][0x238], RZ ;  /* 0x00008e001f097a24 */ /* 0x000fe200078e02ff */
[----:B------:R-:W-:Y:S01]  /*1930*/  LOP3.LUT R8, R5, 0xfffffffc, RZ, 0xc0, !PT ;  /* 0xfffffffc05087812 */ /* 0x000fe200078ec0ff */
[----:B------:R-:W-:Y:S01]  /*1940*/  ULDC UR23, c[0x0][0x20c] ;  /* 0x0000830000177ab9 */ /* 0x000fe20000000800 */
[----:B------:R-:W-:Y:S01]  /*1950*/  LEA.HI R6, R6, R20, RZ, 0x2 ;  /* 0x0000001406067211 */ /* 0x000fe200078f10ff */
[----:B------:R-:W-:Y:S01]  /*1960*/  IMAD R9, R30, c[0x0][0x23c], R9 ;  /* 0x00008f001e097a24 */ /* 0x000fe200078e0209 */
[----:B------:R-:W-:Y:S01]  /*1970*/  SHF.R.S32.HI R239, RZ, 0x1f, R238 ;  /* 0x0000001fffef7819 */ /* 0x000fe200000114ee */
[----:B------:R-:W-:Y:S01]  /*1980*/  IMAD.IADD R8, R4, 0x1, -R8 ;  /* 0x0000000104087824 */ /* 0x000fe200078e0a08 */
[----:B------:R-:W-:Y:S01]  /*1990*/  LOP3.LUT R5, R6, 0xfffffffc, RZ, 0xc0, !PT ;  /* 0xfffffffc06057812 */ /* 0x000fe200078ec0ff */
[----:B------:R-:W-:Y:S01]  /*19a0*/  USHF.L.U32 UR7, UR6, 0x6, URZ ;  /* 0x0000000606077899 */ /* 0x000fe2000800063f */
[----:B------:R-:W-:Y:S01]  /*19b0*/  ISETP.NE.AND P0, PT, R15, RZ, PT ;  /* 0x000000ff0f00720c */ /* 0x000fe20003f05270 */
[----:B------:R-:W-:Y:S01]  /*19c0*/  IMAD.WIDE.U32 R6, R30, c[0x0][0x238], R238 ;  /* 0x00008e001e067a25 */ /* 0x000fe200078e00ee */
[----:B------:R-:W-:Y:S01]  /*19d0*/  IADD3 R232, R231, 0x122c0, RZ ;  /* 0x000122c0e7e87810 */ /* 0x000fe20007ffe0ff */
[----:B------:R-:W-:Y:S01]  /*19e0*/  ULDC.64 UR4, c[0x0][0x240] ;  /* 0x0000900000047ab9 */ /* 0x000fe20000000a00 */
[----:B------:R-:W-:Y:S01]  /*19f0*/  LOP3.LUT R234, R234, 0xfffffffd, RZ, 0xc0, !PT ;  /* 0xfffffffdeaea7812 */ /* 0x000fe200078ec0ff */
[----:B------:R-:W-:Y:S01]  /*1a00*/  IMAD.IADD R20, R20, 0x1, -R5 ;  /* 0x0000000114147824 */ /* 0x000fe200078e0a05 */
[----:B------:R-:W-:Y:S01]  /*1a10*/  USHF.L.U64.HI UR6, UR6, UR20, UR23 ;  /* 0x0000001406067299 */ /* 0x000fe20008010217 */
[----:B------:R-:W-:Y:S01]  /*1a20*/  IMAD.IADD R5, R7, 0x1, R9 ;  /* 0x0000000107057824 */ /* 0x000fe200078e0209 */
[----:B------:R-:W-:Y:S01]  /*1a30*/  UIMAD UR4, UR22, UR4, URZ ;  /* 0x00000004160472a4 */ /* 0x000fe2000f8e023f */
[----:B------:R-:W-:Y:S01]  /*1a40*/  IMAD R20, R20, -0x8, R29 ;  /* 0xfffffff814147824 */ /* 0x000fe200078e021d */
[----:B------:R-:W-:Y:S01]  /*1a50*/  ULDC UR20, c[0x0][0x168] ;  /* 0x00005a0000147ab9 */ /* 0x000fe20000000800 */
[----:B------:R-:W-:Y:S01]  /*1a60*/  IMAD.U32 R7, RZ, RZ, UR12 ;  /* 0x0000000cff077e24 */ /* 0x000fe2000f8e00ff */
[----:B------:R-:W-:Y:S01]  /*1a70*/  UIADD3 UR20, UR20, 0x3f, URZ ;  /* 0x0000003f14147890 */ /* 0x000fe2000fffe03f */
[----:B------:R-:W-:Y:S01]  /*1a80*/  IMAD.MOV.U32 R4, RZ, RZ, R6 ;  /* 0x000000ffff047224 */ /* 0x000fe200078e0006 */
[----:B------:R-:W-:Y:S01]  /*1a90*/  @P0 IADD3 R232, R10, -0x40, RZ ;  /* 0xffffffc00ae80810 */ /* 0x000fe20007ffe0ff */
[----:B------:R-:W-:Y:S01]  /*1aa0*/  IMAD R8, R8, -0x2, R20 ;  /* 0xfffffffe08087824 */ /* 0x000fe200078e0214 */
[----:B------:R-:W-:Y:S01]  /*1ab0*/  UIMAD UR4, UR12, UR5, UR4 ;  /* 0x000000050c0472a4 */ /* 0x000fe2000f8e0204 */
[----:B------:R-:W-:Y:S01]  /*1ac0*/  IMAD.WIDE.U32 R12, R7, c[0x0][0x240], R4 ;  /* 0x00009000070c7a25 */ /* 0x000fe200078e0004 */
[----:B------:R-:W-:Y:S01]  /*1ad0*/  USHF.R.S32.HI UR5, URZ, 0x1f, UR20 ;  /* 0x0000001f3f057899 */ /* 0x000fe20008011414 */
[----:B------:R-:W-:Y:S01]  /*1ae0*/  SHF.L.U32 R0, R0, 0x1, RZ ;  /* 0x0000000100007819 */ /* 0x000fe200000006ff */
[----:B------:R-:W-:Y:S01]  /*1af0*/  CS2R R130, SRZ ;  /* 0x0000000000827805 */ /* 0x000fe2000001ff00 */
[C---:B------:R-:W-:Y:S01]  /*1b00*/  ISETP.GT.AND P1, PT, R8.reuse, RZ, PT ;  /* 0x000000ff0800720c */ /* 0x040fe20003f24270 */
[----:B------:R1:W-:Y:S01]  /*1b10*/  STL.64 [R1+0x8], R12 ;  /* 0x0000080c01007387 */ /* 0x0003e20000100a00 */
[----:B------:R-:W-:Y:S01]  /*1b20*/  ISETP.GT.AND P0, PT, R8, 0x1, PT ;  /* 0x000000010800780c */ /* 0x000fe20003f04270 */
[----:B------:R-:W-:Y:S01]  /*1b30*/  IMAD.SHL.U32 R2, R2, 0x2, RZ ;  /* 0x0000000202027824 */ /* 0x000fe200078e00ff */
[----:B------:R-:W-:Y:S01]  /*1b40*/  ULEA.HI UR5, UR5, UR20, URZ, 0x6 ;  /* 0x0000001405057291 */ /* 0x000fe2000f8f303f */
[----:B------:R-:W-:Y:S01]  /*1b50*/  IMAD R222, R223, 0x2, R222 ;  /* 0x00000002dfde7824 */ /* 0x000fe200078e02de */
[----:B------:R-:W-:Y:S01]  /*1b60*/  CS2R R128, SRZ ;  /* 0x0000000000807805 */ /* 0x000fe2000001ff00 */
[----:B------:R-:W-:Y:S01]  /*1b70*/  IMAD R3, R3, 0x2, R2 ;  /* 0x0000000203037824 */ /* 0x000fe200078e0202 */
[----:B------:R-:W-:Y:S01]  /*1b80*/  LEA R221, R220, R2, 0x1 ;  /* 0x00000002dcdd7211 */ /* 0x000fe200078e08ff */
[----:B------:R-:W-:Y:S01]  /*1b90*/  IMAD.SHL.U32 R223, R223, 0x2, RZ ;  /* 0x00000002dfdf7824 */ /* 0x000fe200078e00ff */
[----:B------:R-:W-:Y:S01]  /*1ba0*/  CS2R R126, SRZ ;  /* 0x00000000007e7805 */ /* 0x000fe2000001ff00 */
[----:B------:R-:W-:Y:S01]  /*1bb0*/  CS2R R124, SRZ ;  /* 0x00000000007c7805 */ /* 0x000fe2000001ff00 */
[----:B------:R-:W-:Y:S01]  /*1bc0*/  CS2R R122, SRZ ;  /* 0x00000000007a7805 */ /* 0x000fe2000001ff00 */
[----:B------:R-:W-:Y:S01]  /*1bd0*/  @P1 LOP3.LUT R234, R234, 0x2, RZ, 0xfc, !PT ;  /* 0x00000002eaea1812 */ /* 0x000fe200078efcff */
[----:B------:R-:W-:Y:S01]  /*1be0*/  CS2R R120, SRZ ;  /* 0x0000000000787805 */ /* 0x000fe2000001ff00 */
[----:B------:R-:W-:Y:S01]  /*1bf0*/  CS2R R118, SRZ ;  /* 0x0000000000767805 */ /* 0x000fe2000001ff00 */
[----:B------:R-:W-:Y:S01]  /*1c00*/  CS2R R116, SRZ ;  /* 0x0000000000747805 */ /* 0x000fe2000001ff00 */
[----:B------:R-:W-:Y:S01]  /*1c10*/  LOP3.LUT R234, R234, 0xfffffffe, RZ, 0xc0, !PT ;  /* 0xfffffffeeaea7812 */ /* 0x000fe200078ec0ff */
        /* <DEDUP_REMOVED lines=40> */
[----:B------:R-:W-:Y:S01]  /*1ea0*/  IMAD R220, R220, 0x2, R3 ;  /* 0x00000002dcdc7824 */ /* 0x000fe200078e0203 */
[----:B------:R-:W-:Y:S01]  /*1eb0*/  IADD3 R245, R13, UR4, RZ ;  /* 0x000000040df57c10 */ /* 0x000fe2000fffe0ff */
[----:B------:R-:W-:Y:S01]  /*1ec0*/  USHF.R.S32.HI UR22, URZ, 0x6, UR5 ;  /* 0x000000063f167899 */ /* 0x000fe20008011405 */
[C---:B------:R-:W-:Y:S01]  /*1ed0*/  ISETP.GT.AND P6, PT, R8.reuse, 0x20, PT ;  /* 0x000000200800780c */ /* 0x040fe20003fc4270 */
[----:B------:R-:W-:Y:S01]  /*1ee0*/  UMOV UR20, URZ ;  /* 0x0000003f00147c82 */ /* 0x000fe20008000000 */
[----:B------:R-:W-:-:S02]  /*1ef0*/  ISETP.GT.AND P5, PT, R8, 0x21, PT ;  /* 0x000000210800780c */ /* 0x000fc40003fa4270 */
[----:B-1----:R-:W-:Y:S02]  /*1f00*/  @P0 LOP3.LUT R234, R234, 0x1, RZ, 0xfc, !PT ;  /* 0x00000001eaea0812 */ /* 0x002fe400078efcff */
.L_x_4:
[----:B------:R-:W-:Y:S04]  /*1f10*/  DEPBAR.LE SB0, 0x0 ;  /* 0x000080000000791a */ /* 0x000fe80000000000 */
[----:B------:R-:W-:Y:S01]  /*1f20*/  BAR.SYNC.DEFER_BLOCKING 0x0 ;  /* 0x0000000000007b1d */ /* 0x000fe20000010000 */
[C---:B------:R-:W-:Y:S01]  /*1f30*/  LOP3.LUT P1, RZ, R234.reuse, 0x2, RZ, 0xc0, !PT ;  /* 0x00000002eaff7812 */ /* 0x040fe2000782c0ff */
[----:B------:R-:W-:Y:S01]  /*1f40*/  UIADD3 UR23, UR20, 0x1, URZ ;  /* 0x0000000114177890 */ /* 0x000fe2000fffe03f */
[----:B------:R-:W-:Y:S03]  /*1f50*/  LOP3.LUT P0, RZ, R234, 0x1, RZ, 0xc0, !PT ;  /* 0x00000001eaff7812 */ /* 0x000fe6000780c0ff */
[----:B------:R-:W-:Y:S01]  /*1f60*/  UISETP.GE.AND UP0, UPT, UR23, UR22, UPT ;  /* 0x000000161700728c */ /* 0x000fe2000bf06270 */
[----:B-1----:R-:W-:Y:S05]  /*1f70*/  LDSM.16.M88.4 R16, [R2+0x6080] ;  /* 0x006080000210783b */ /* 0x002fea0000000200 */
[----:B------:R-:W1:Y:S05]  /*1f80*/  LDSM.16.M88.4 R20, [R224+0x80] ;  /* 0x00008000e014783b */ /* 0x000e6a0000000200 */
[----:B------:R-:W2:Y:S05]  /*1f90*/  LDSM.16.M88.4 R12, [R2+0x7080] ;  /* 0x00708000020c783b */ /* 0x000eaa0000000200 */
[----:B------:R-:W-:Y:S05]  /*1fa0*/  LDSM.16.M88.4 R24, [R3+0x6080] ;  /* 0x006080000318783b */ /* 0x000fea0000000200 */
[----:B------:R-:W3:Y:S05]  /*1fb0*/  LDSM.16.M88.4 R28, [R225+0x80] ;  /* 0x00008000e11c783b */ /* 0x000eea0000000200 */
[----:B------:R-:W4:Y:S05]  /*1fc0*/  LDSM.16.M88.4 R32, [R3+0x7080] ;  /* 0x007080000320783b */ /* 0x000f2a0000000200 */
[----:B------:R-:W-:Y:S05]  /*1fd0*/  LDSM.16.M88.4 R132, [R227+0x80] ;  /* 0x00008000e384783b */ /* 0x000fea0000000200 */
[----:B------:R-:W-:Y:S05]  /*1fe0*/  LDSM.16.M88.4 R136, [R221+0x7080] ;  /* 0x00708000dd88783b */ /* 0x000fea0000000200 */
[----:B------:R-:W-:Y:S01]  /*1ff0*/  LDS R200, [R233.X4+0x12080] ;  /* 0x01208000e9c87984 */ /* 0x000fe20000004800 */
[-C--:B-1----:R-:W-:Y:S04]  /*2000*/  HMMA.16816.F32 R4, R16, R20.reuse, RZ ;  /* 0x000000141004723c */ /* 0x082fe800000018ff */
[----:B------:R-:W-:Y:S05]  /*2010*/  LDS R201, [R233.X4+0x120a0] ;  /* 0x0120a000e9c97984 */ /* 0x000fea0000004800 */
[----:B------:R-:W-:Y:S01]  /*2020*/  LDS R202, [R233.X4+0x12100] ;  /* 0x01210000e9ca7984 */ /* 0x000fe20000004800 */
[C---:B--2---:R-:W-:Y:S04]  /*2030*/  HMMA.16816.F32 R8, R12.reuse, R20, RZ ;  /* 0x000000140c08723c */ /* 0x044fe800000018ff */
[----:B------:R-:W-:Y:S04]  /*2040*/  LDS R203, [R233.X4+0x12120] ;  /* 0x01212000e9cb7984 */ /* 0x000fe80000004800 */
[-C--:B------:R-:W-:Y:S08]  /*2050*/  HMMA.16816.F32 R12, R12, R22.reuse, RZ ;  /* 0x000000160c0c723c */ /* 0x080ff000000018ff */
[----:B------:R-:W-:Y:S01]  /*2060*/  HMMA.16816.F32 R16, R16, R22, RZ ;  /* 0x000000161010723c */ /* 0x000fe200000018ff */
[----:B------:R-:W1:Y:S07]  /*2070*/  LDSM.16.M88.4 R20, [R221+0x6080] ;  /* 0x00608000dd14783b */ /* 0x000e6e0000000200 */
[-C--:B---3--:R-:W-:Y:S08]  /*2080*/  HMMA.16816.F32 R4, R24, R28.reuse, R4 ;  /* 0x0000001c1804723c */ /* 0x088ff00000001804 */
[C---:B----4-:R-:W-:Y:S08]  /*2090*/  HMMA.16816.F32 R8, R32.reuse, R28, R8 ;  /* 0x0000001c2008723c */ /* 0x050ff00000001808 */
[-C--:B------:R-:W-:Y:S01]  /*20a0*/  HMMA.16816.F32 R12, R32, R30.reuse, R12 ;  /* 0x0000001e200c723c */ /* 0x080fe2000000180c */
[----:B------:R-:W-:Y:S07]  /*20b0*/  LDSM.16.M88.4 R32, [R220+0x7080] ;  /* 0x00708000dc20783b */ /* 0x000fee0000000200 */
[----:B------:R-:W-:Y:S01]  /*20c0*/  HMMA.16816.F32 R16, R24, R30, R16 ;  /* 0x0000001e1810723c */ /* 0x000fe20000001810 */
[----:B------:R-:W-:Y:S05]  /*20d0*/  LDSM.16.M88.4 R24, [R220+0x6080] ;  /* 0x00608000dc18783b */ /* 0x000fea0000000200 */
[----:B------:R-:W2:Y:S02]  /*20e0*/  LDSM.16.M88.4 R28, [R226+0x80] ;  /* 0x00008000e21c783b */ /* 0x000ea40000000200 */
[-C--:B-1----:R-:W-:Y:S08]  /*20f0*/  HMMA.16816.F32 R4, R20, R132.reuse, R4 ;  /* 0x000000841404723c */ /* 0x082ff00000001804 */
[C---:B------:R-:W-:Y:S08]  /*2100*/  HMMA.16816.F32 R8, R136.reuse, R132, R8 ;  /* 0x000000848808723c */ /* 0x040ff00000001808 */
[-C--:B------:R-:W-:Y:S01]  /*2110*/  HMMA.16816.F32 R12, R136, R134.reuse, R12 ;  /* 0x00000086880c723c */ /* 0x080fe2000000180c */
[----:B------:R-:W-:Y:S07]  /*2120*/  LDSM.16.M88.4 R136, [R2+0x9080] ;  /* 0x009080000288783b */ /* 0x000fee0000000200 */
[----:B------:R-:W-:Y:S01]  /*2130*/  HMMA.16816.F32 R16, R20, R134, R16 ;  /* 0x000000861410723c */ /* 0x000fe20000001810 */
[----:B------:R-:W-:Y:S05]  /*2140*/  LDSM.16.M88.4 R20, [R2+0x8080] ;  /* 0x008080000214783b */ /* 0x000fea0000000200 */
[----:B------:R-:W1:Y:S02]  /*2150*/  LDSM.16.M88.4 R132, [R224+0x2080] ;  /* 0x00208000e084783b */ /* 0x000e640000000200 */
[-C--:B--2---:R-:W-:Y:S08]  /*2160*/  HMMA.16816.F32 R4, R24, R28.reuse, R4 ;  /* 0x0000001c1804723c */ /* 0x084ff00000001804 */
[C---:B------:R-:W-:Y:S08]  /*2170*/  HMMA.16816.F32 R8, R32.reuse, R28, R8 ;  /* 0x0000001c2008723c */ /* 0x040ff00000001808 */
        /* <DEDUP_REMOVED lines=47> */
[----:B------:R-:W-:Y:S04]  /*2470*/  DEPBAR.LE SB0, 0x0 ;  /* 0x000080000000791a */ /* 0x000fe80000000000 */
[-C--:B-1----:R-:W-:Y:S01]  /*2480*/  HMMA.16816.F32 R4, R20, R132.reuse, R4 ;  /* 0x000000841404723c */ /* 0x082fe20000001804 */
[----:B------:R-:W-:Y:S07]  /*2490*/  BAR.SYNC.DEFER_BLOCKING 0x0 ;  /* 0x0000000000007b1d */ /* 0x000fee0000010000 */
[C---:B------:R-:W-:Y:S08]  /*24a0*/  HMMA.16816.F32 R8, R136.reuse, R132, R8 ;  /* 0x000000848808723c */ /* 0x040ff00000001808 */
[-C--:B------:R-:W-:Y:S08]  /*24b0*/  HMMA.16816.F32 R12, R136, R134.reuse, R12 ;  /* 0x00000086880c723c */ /* 0x080ff0000000180c */
[----:B------:R-:W-:Y:S01]  /*24c0*/  HMMA.16816.F32 R16, R20, R134, R16 ;  /* 0x000000861410723c */ /* 0x000fe20000001810 */
[----:B------:R-:W1:Y:S05]  /*24d0*/  LDSM.16.M88.4 R140, [R2+0xc080] ;  /* 0x00c08000028c783b */ /* 0x000e6a0000000200 */
[----:B------:R-:W3:Y:S02]  /*24e0*/  LDSM.16.M88.4 R144, [R2+0xd080] ;  /* 0x00d080000290783b */ /* 0x000ee40000000200 */
[-C--:B--2---:R-:W-:Y:S03]  /*24f0*/  HMMA.16816.F32 R4, R24, R28.reuse, R4 ;  /* 0x0000001c1804723c */ /* 0x084fe60000001804 */
[----:B------:R-:W2:Y:S05]  /*2500*/  LDSM.16.M88.4 R132, [R3+0xc080] ;  /* 0x00c080000384783b */ /* 0x000eaa0000000200 */
[----:B------:R-:W4:Y:S01]  /*2510*/  LDSM.16.M88.4 R136, [R3+0xd080] ;  /* 0x00d080000388783b */ /* 0x000f220000000200 */
[C---:B------:R-:W-:Y:S04]  /*2520*/  HMMA.16816.F32 R8, R32.reuse, R28, R8 ;  /* 0x0000001c2008723c */ /* 0x040fe80000001808 */
[----:B------:R-:W5:Y:S04]  /*2530*/  LDSM.16.M88.4 R156, [R221+0xc080] ;  /* 0x00c08000dd9c783b */ /* 0x000f680000000200 */
[-C--:B------:R-:W-:Y:S08]  /*2540*/  HMMA.16816.F32 R12, R32, R30.reuse, R12 ;  /* 0x0000001e200c723c */ /* 0x080ff0000000180c */
[----:B------:R-:W-:Y:S04]  /*2550*/  HMMA.16816.F32 R16, R24, R30, R16 ;  /* 0x0000001e1810723c */ /* 0x000fe80000001810 */
[----:B------:R-:W-:Y:S04]  /*2560*/  FSEL R4, R4, -INF , P1 ;  /* 0xff80000004047808 */ /* 0x000fe80000800000 */
[-C--:B-1----:R-:W-:Y:S04]  /*2570*/  HMMA.16816.F32 R20, R140, R148.reuse, RZ ;  /* 0x000000948c14723c */ /* 0x082fe800000018ff */
[----:B------:R-:W-:Y:S01]  /*2580*/  FFMA.FTZ R4, R4, c[0x0][0x29c], -R200 ;  /* 0x0000a70004047a23 */ /* 0x000fe200000108c8 */
[----:B------:R-:W-:Y:S02]  /*2590*/  FSEL R10, R10, -INF , P1 ;  /* 0xff8000000a0a7808 */ /* 0x000fe40000800000 */
[----:B------:R-:W-:Y:S01]  /*25a0*/  FSEL R8, R8, -INF , P1 ;  /* 0xff80000008087808 */ /* 0x000fe20000800000 */
[C---:B---3--:R-:W-:Y:S01]  /*25b0*/  HMMA.16816.F32 R24, R144.reuse, R148, RZ ;  /* 0x000000949018723c */ /* 0x048fe200000018ff */
[----:B------:R1:W-:Y:S03]  /*25c0*/  MUFU.EX2 R206, R4 ;  /* 0x0000000400ce7308 */ /* 0x0003e60000000800 */
[----:B------:R-:W-:Y:S01]  /*25d0*/  FFMA.FTZ R10, R10, c[0x0][0x29c], -R203 ;  /* 0x0000a7000a0a7a23 */ /* 0x000fe200000108cb */
[----:B------:R-:W-:Y:S01]  /*25e0*/  FSEL R9, R9, -INF , P0 ;  /* 0xff80000009097808 */ /* 0x000fe20000000000 */
[--C-:B------:R-:W-:Y:S01]  /*25f0*/  FFMA.FTZ R8, R8, c[0x0][0x29c], -R202.reuse ;  /* 0x0000a70008087a23 */ /* 0x100fe200000108ca */
[----:B------:R-:W-:Y:S01]  /*2600*/  FSEL R15, R15, -INF , P5 ;  /* 0xff8000000f0f7808 */ /* 0x000fe20002800000 */
[-C--:B------:R-:W-:Y:S01]  /*2610*/  HMMA.16816.F32 R28, R144, R150.reuse, RZ ;  /* 0x00000096901c723c */ /* 0x080fe200000018ff */
[----:B------:R-:W3:Y:S03]  /*2620*/  LDSM.16.M88.4 R144, [R221+0xd080] ;  /* 0x00d08000dd90783b */ /* 0x000ee60000000200 */
[----:B------:R-:W-:Y:S01]  /*2630*/  FFMA.FTZ R9, R9, c[0x0][0x29c], -R202 ;  /* 0x0000a70009097a23 */ /* 0x000fe200000108ca */
[----:B------:R-:W-:Y:S02]  /*2640*/  FSEL R17, R17, -INF , P5 ;  /* 0xff80000011117808 */ /* 0x000fe40002800000 */
[----:B------:R-:W-:Y:S01]  /*2650*/  FSEL R18, R18, -INF , P6 ;  /* 0xff80000012127808 */ /* 0x000fe20003000000 */
[----:B------:R-:W-:Y:S01]  /*2660*/  HMMA.16816.F32 R32, R140, R150, RZ ;  /* 0x000000968c20723c */ /* 0x000fe200000018ff */
[----:B------:R-:W3:Y:S03]  /*2670*/  LDSM.16.M88.4 R140, [R220+0xc080] ;  /* 0x00c08000dc8c783b */ /* 0x000ee60000000200 */
[--C-:B------:R-:W-:Y:S02]  /*2680*/  FFMA.FTZ R17, R17, c[0x0][0x29c], -R200.reuse ;  /* 0x0000a70011117a23 */ /* 0x100fe400000108c8 */
[--C-:B------:R-:W-:Y:S02]  /*2690*/  FFMA.FTZ R18, R18, c[0x0][0x29c], -R201.reuse ;  /* 0x0000a70012127a23 */ /* 0x100fe400000108c9 */
[-C--:B--2---:R-:W-:Y:S04]  /*26a0*/  HMMA.16816.F32 R20, R132, R152.reuse, R20 ;  /* 0x000000988414723c */ /* 0x084fe80000001814 */
[----:B------:R-:W-:Y:S01]  /*26b0*/  MUFU.EX2 R18, R18 ;  /* 0x0000001200127308 */ /* 0x000fe20000000800 */
[----:B-1----:R-:W-:Y:S03]  /*26c0*/  FSEL R4, R5, -INF , P0 ;  /* 0xff80000005047808 */ /* 0x002fe60000000000 */
[C---:B----4-:R-:W-:Y:S04]  /*26d0*/  HMMA.16816.F32 R24, R136.reuse, R152, R24 ;  /* 0x000000988818723c */ /* 0x050fe80000001818 */
[----:B------:R-:W-:Y:S04]  /*26e0*/  FFMA.FTZ R4, R4, c[0x0][0x29c], -R200 ;  /* 0x0000a70004047a23 */ /* 0x000fe800000108c8 */
[-C--:B------:R-:W-:Y:S01]  /*26f0*/  HMMA.16816.F32 R28, R136, R154.reuse, R28 ;  /* 0x0000009a881c723c */ /* 0x080fe2000000181c */
[----:B------:R-:W1:Y:S01]  /*2700*/  LDSM.16.M88.4 R136, [R220+0xd080] ;  /* 0x00d08000dc88783b */ /* 0x000e620000000200 */
[----:B------:R2:W4:Y:S06]  /*2710*/  MUFU.EX2 R204, R4 ;  /* 0x0000000400cc7308 */ /* 0x00052c0000000800 */
[----:B------:R-:W-:Y:S01]  /*2720*/  HMMA.16816.F32 R32, R132, R154, R32 ;  /* 0x0000009a8420723c */ /* 0x000fe20000001820 */
[----:B------:R-:W1:Y:S07]  /*2730*/  LDSM.16.M88.4 R132, [R2+0xe080] ;  /* 0x00e080000284783b */ /* 0x000e6e0000000200 */
[-C--:B-----5:R-:W-:Y:S08]  /*2740*/  HMMA.16816.F32 R20, R156, R160.reuse, R20 ;  /* 0x000000a09c14723c */ /* 0x0a0ff00000001814 */
[C---:B---3--:R-:W-:Y:S04]  /*2750*/  HMMA.16816.F32 R24, R144.reuse, R160, R24 ;  /* 0x000000a09018723c */ /* 0x048fe80000001818 */
[----:B--2---:R-:W-:Y:S04]  /*2760*/  FSEL R4, R6, -INF , P1 ;  /* 0xff80000006047808 */ /* 0x004fe80000800000 */
[-C--:B------:R-:W-:Y:S01]  /*2770*/  HMMA.16816.F32 R28, R144, R162.reuse, R28 ;  /* 0x000000a2901c723c */ /* 0x080fe2000000181c */
[----:B------:R-:W2:Y:S03]  /*2780*/  LDSM.16.M88.4 R144, [R2+0xf080] ;  /* 0x00f080000290783b */ /* 0x000ea60000000200 */
[--C-:B------:R-:W-:Y:S04]  /*2790*/  FFMA.FTZ R4, R4, c[0x0][0x29c], -R201.reuse ;  /* 0x0000a70004047a23 */ /* 0x100fe800000108c9 */
[----:B------:R-:W-:Y:S01]  /*27a0*/  HMMA.16816.F32 R32, R156, R162, R32 ;  /* 0x000000a29c20723c */ /* 0x000fe20000001820 */
[----:B------:R-:W3:Y:S01]  /*27b0*/  LDSM.16.M88.4 R156, [R3+0xe080] ;  /* 0x00e08000039c783b */ /* 0x000ee20000000200 */
[----:B------:R5:W-:Y:S06]  /*27c0*/  MUFU.EX2 R205, R4 ;  /* 0x0000000400cd7308 */ /* 0x000bec0000000800 */
[-C--:B------:R-:W-:Y:S08]  /*27d0*/  HMMA.16816.F32 R20, R140, R164.reuse, R20 ;  /* 0x000000a48c14723c */ /* 0x080ff00000001814 */
[C---:B-1----:R-:W-:Y:S08]  /*27e0*/  HMMA.16816.F32 R24, R136.reuse, R164, R24 ;  /* 0x000000a48818723c */ /* 0x042ff00000001818 */
[-C--:B------:R-:W-:Y:S01]  /*27f0*/  HMMA.16816.F32 R28, R136, R166.reuse, R28 ;  /* 0x000000a6881c723c */ /* 0x080fe2000000181c */
[----:B------:R-:W1:Y:S07]  /*2800*/  LDSM.16.M88.4 R136, [R3+0xf080] ;  /* 0x00f080000388783b */ /* 0x000e6e0000000200 */
[----:B------:R-:W-:Y:S01]  /*2810*/  HMMA.16816.F32 R32, R140, R166, R32 ;  /* 0x000000a68c20723c */ /* 0x000fe20000001820 */
[----:B------:R-:W1:Y:S07]  /*2820*/  LDSM.16.M88.4 R140, [R221+0xe080] ;  /* 0x00e08000dd8c783b */ /* 0x000e6e0000000200 */
[-C--:B------:R-:W-:Y:S08]  /*2830*/  HMMA.16816.F32 R20, R132, R168.reuse, R20 ;  /* 0x000000a88414723c */ /* 0x080ff00000001814 */
[C---:B--2---:R-:W-:Y:S08]  /*2840*/  HMMA.16816.F32 R24, R144.reuse, R168, R24 ;  /* 0x000000a89018723c */ /* 0x044ff00000001818 */
[-C--:B------:R-:W-:Y:S01]  /*2850*/  HMMA.16816.F32 R28, R144, R170.reuse, R28 ;  /* 0x000000aa901c723c */ /* 0x080fe2000000181c */
[----:B------:R-:W2:Y:S07]  /*2860*/  LDSM.16.M88.4 R144, [R221+0xf080] ;  /* 0x00f08000dd90783b */ /* 0x000eae0000000200 */
[----:B------:R-:W-:Y:S01]  /*2870*/  HMMA.16816.F32 R32, R132, R170, R32 ;  /* 0x000000aa8420723c */ /* 0x000fe20000001820 */
[----:B------:R-:W2:Y:S07]  /*2880*/  LDSM.16.M88.4 R132, [R220+0xe080] ;  /* 0x00e08000dc84783b */ /* 0x000eae0000000200 */
[-C--:B---3--:R-:W-:Y:S08]  /*2890*/  HMMA.16816.F32 R20, R156, R172.reuse, R20 ;  /* 0x000000ac9c14723c */ /* 0x088ff00000001814 */
[C---:B-1----:R-:W-:Y:S08]  /*28a0*/  HMMA.16816.F32 R24, R136.reuse, R172, R24 ;  /* 0x000000ac8818723c */ /* 0x042ff00000001818 */
[-C--:B------:R-:W-:Y:S01]  /*28b0*/  HMMA.16816.F32 R28, R136, R174.reuse, R28 ;  /* 0x000000ae881c723c */ /* 0x080fe2000000181c */
[----:B------:R-:W1:Y:S07]  /*28c0*/  LDSM.16.M88.4 R136, [R220+0xf080] ;  /* 0x00f08000dc88783b */ /* 0x000e6e0000000200 */
[----:B------:R-:W-:Y:S01]  /*28d0*/  HMMA.16816.F32 R32, R156, R174, R32 ;  /* 0x000000ae9c20723c */ /* 0x000fe20000001820 */
[----:B------:R-:W3:Y:S07]  /*28e0*/  LDSM.16.M88.4 R156, [R2+0x10080] ;  /* 0x01008000029c783b */ /* 0x000eee0000000200 */
[-C--:B------:R-:W-:Y:S08]  /*28f0*/  HMMA.16816.F32 R20, R140, R176.reuse, R20 ;  /* 0x000000b08c14723c */ /* 0x080ff00000001814 */
[C---:B--2---:R-:W-:Y:S08]  /*2900*/  HMMA.16816.F32 R24, R144.reuse, R176, R24 ;  /* 0x000000b09018723c */ /* 0x044ff00000001818 */
[-C--:B------:R-:W-:Y:S01]  /*2910*/  HMMA.16816.F32 R28, R144, R178.reuse, R28 ;  /* 0x000000b2901c723c */ /* 0x080fe2000000181c */
[----:B------:R-:W2:Y:S07]  /*2920*/  LDSM.16.M88.4 R144, [R2+0x11080] ;  /* 0x011080000290783b */ /* 0x000eae0000000200 */
[----:B------:R-:W-:Y:S01]  /*2930*/  HMMA.16816.F32 R32, R140, R178, R32 ;  /* 0x000000b28c20723c */ /* 0x000fe20000001820 */
[----:B------:R-:W2:Y:S07]  /*2940*/  LDSM.16.M88.4 R140, [R3+0x10080] ;  /* 0x01008000038c783b */ /* 0x000eae0000000200 */
[-C--:B------:R-:W-:Y:S08]  /*2950*/  HMMA.16816.F32 R20, R132, R180.reuse, R20 ;  /* 0x000000b48414723c */ /* 0x080ff00000001814 */
[C---:B-1----:R-:W-:Y:S08]  /*2960*/  HMMA.16816.F32 R24, R136.reuse, R180, R24 ;  /* 0x000000b48818723c */ /* 0x042ff00000001818 */
[-C--:B------:R-:W-:Y:S01]  /*2970*/  HMMA.16816.F32 R28, R136, R182.reuse, R28 ;  /* 0x000000b6881c723c */ /* 0x080fe2000000181c */
[----:B------:R-:W1:Y:S07]  /*2980*/  LDSM.16.M88.4 R136, [R3+0x11080] ;  /* 0x011080000388783b */ /* 0x000e6e0000000200 */
[----:B------:R-:W-:Y:S01]  /*2990*/  HMMA.16816.F32 R32, R132, R182, R32 ;  /* 0x000000b68420723c */ /* 0x000fe20000001820 */
[----:B------:R-:W1:Y:S07]  /*29a0*/  LDSM.16.M88.4 R132, [R221+0x10080] ;  /* 0x01008000dd84783b */ /* 0x000e6e0000000200 */
[-C--:B---3--:R-:W-:Y:S08]  /*29b0*/  HMMA.16816.F32 R20, R156, R184.reuse, R20 ;  /* 0x000000b89c14723c */ /* 0x088ff00000001814 */
[C---:B--2---:R-:W-:Y:S08]  /*29c0*/  HMMA.16816.F32 R24, R144.reuse, R184, R24 ;  /* 0x000000b89018723c */ /* 0x044ff00000001818 */
[-C--:B------:R-:W-:Y:S01]  /*29d0*/  HMMA.16816.F32 R28, R144, R186.reuse, R28 ;  /* 0x000000ba901c723c */ /* 0x080fe2000000181c */
[----:B------:R2:W-:Y:S06]  /*29e0*/  MUFU.EX2 R147, R8 ;  /* 0x0000000800937308 */ /* 0x0005ec0000000800 */
[----:B------:R-:W-:Y:S01]  /*29f0*/  FSEL R144, R7, -INF , P0 ;  /* 0xff80000007907808 */ /* 0x000fe20000000000 */
[----:B------:R-:W-:Y:S01]  /*2a00*/  HMMA.16816.F32 R32, R156, R186, R32 ;  /* 0x000000ba9c20723c */ /* 0x000fe20000001820 */
[----:B-----5:R-:W3:Y:S02]  /*2a10*/  LDSM.16.M88.4 R4, [R221+0x11080] ;  /* 0x01108000dd04783b */ /* 0x020ee40000000200 */
[----:B------:R-:W-:Y:S01]  /*2a20*/  MUFU.EX2 R146, R10 ;  /* 0x0000000a00927308 */ /* 0x000fe20000000800 */
[----:B------:R-:W-:Y:S04]  /*2a30*/  FFMA.FTZ R144, R144, c[0x0][0x29c], -R201 ;  /* 0x0000a70090907a23 */ /* 0x000fe800000108c9 */
[-C--:B------:R-:W-:Y:S05]  /*2a40*/  HMMA.16816.F32 R20, R140, R188.reuse, R20 ;  /* 0x000000bc8c14723c */ /* 0x080fea0000001814 */
[----:B------:R-:W5:Y:S03]  /*2a50*/  MUFU.EX2 R156, R144 ;  /* 0x00000090009c7308 */ /* 0x000f660000000800 */
[C---:B-1----:R-:W-:Y:S04]  /*2a60*/  HMMA.16816.F32 R24, R136.reuse, R188, R24 ;  /* 0x000000bc8818723c */ /* 0x042fe80000001818 */
[----:B--2---:R-:W-:Y:S02]  /*2a70*/  FSEL R8, R11, -INF , P0 ;  /* 0xff8000000b087808 */ /* 0x004fe40000000000 */
[----:B------:R-:W-:Y:S01]  /*2a80*/  PLOP3.LUT P0, PT, PT, PT, UP0, 0x80, 0x0 ;  /* 0x000000000000781c */ /* 0x000fe20003f0f008 */
[----:B------:R1:W-:Y:S01]  /*2a90*/  MUFU.EX2 R145, R9 ;  /* 0x0000000900917308 */ /* 0x0003e20000000800 */
[-C--:B------:R-:W-:Y:S01]  /*2aa0*/  HMMA.16816.F32 R28, R136, R190.reuse, R28 ;  /* 0x000000be881c723c */ /* 0x080fe2000000181c */
[----:B------:R-:W2:Y:S03]  /*2ab0*/  LDSM.16.M88.4 R136, [R220+0x10080] ;  /* 0x01008000dc88783b */ /* 0x000ea60000000200 */
[--C-:B------:R-:W-:Y:S04]  /*2ac0*/  FFMA.FTZ R8, R8, c[0x0][0x29c], -R203.reuse ;  /* 0x0000a70008087a23 */ /* 0x100fe800000108cb */
[----:B------:R-:W-:Y:S01]  /*2ad0*/  HMMA.16816.F32 R32, R140, R190, R32 ;  /* 0x000000be8c20723c */ /* 0x000fe20000001820 */
[----:B------:R-:W2:Y:S01]  /*2ae0*/  LDSM.16.M88.4 R140, [R220+0x11080] ;  /* 0x01108000dc8c783b */ /* 0x000ea20000000200 */
[----:B------:R4:W2:Y:S06]  /*2af0*/  MUFU.EX2 R144, R8 ;  /* 0x0000000800907308 */ /* 0x0008ac0000000800 */
[-C--:B------:R-:W-:Y:S04]  /*2b00*/  HMMA.16816.F32 R20, R132, R192.reuse, R20 ;  /* 0x000000c08414723c */ /* 0x080fe80000001814 */
[----:B------:R5:W-:Y:S01]  /*2b10*/  MUFU.EX2 R11, R17 ;  /* 0x00000011000b7308 */ /* 0x000be20000000800 */
[--C-:B-1----:R-:W-:Y:S03]  /*2b20*/  FFMA.FTZ R9, R15, c[0x0][0x29c], -R203.reuse ;  /* 0x0000a7000f097a23 */ /* 0x102fe600000108cb */
[C---:B---3--:R-:W-:Y:S08]  /*2b30*/  HMMA.16816.F32 R24, R4.reuse, R192, R24 ;  /* 0x000000c00418723c */ /* 0x048ff00000001818 */
[-C--:B------:R-:W-:Y:S01]  /*2b40*/  HMMA.16816.F32 R28, R4, R194.reuse, R28 ;  /* 0x000000c2041c723c */ /* 0x080fe2000000181c */
[----:B------:R-:W1:Y:S03]  /*2b50*/  LDS R7, [R233.X4+0x12180] ;  /* 0x01218000e9077984 */ /* 0x000e660000004800 */
[----:B----4-:R-:W-:Y:S02]  /*2b60*/  FSEL R8, R14, -INF , P6 ;  /* 0xff8000000e087808 */ /* 0x010fe40003000000 */
[----:B------:R-:W-:Y:S01]  /*2b70*/  LDS R6, [R233.X4+0x121a0] ;  /* 0x0121a000e9067984 */ /* 0x000fe20000004800 */
[----:B------:R-:W-:Y:S01]  /*2b80*/  FSEL R4, R12, -INF , P6 ;  /* 0xff8000000c047808 */ /* 0x000fe20003000000 */
[----:B------:R-:W-:Y:S03]  /*2b90*/  HMMA.16816.F32 R32, R132, R194, R32 ;  /* 0x000000c28420723c */ /* 0x000fe60000001820 */
[----:B------:R-:W3:Y:S01]  /*2ba0*/  LDS R5, [R233.X4+0x12200] ;  /* 0x01220000e9057984 */ /* 0x000ee20000004800 */
[----:B------:R-:W-:Y:S01]  /*2bb0*/  FFMA.FTZ R4, R4, c[0x0][0x29c], -R202 ;  /* 0x0000a70004047a23 */ /* 0x000fe200000108ca */
[----:B-----5:R-:W-:Y:S01]  /*2bc0*/  F2FP.PACK_AB R17, R204, R206 ;  /* 0x000000cecc11723e */ /* 0x020fe200000000ff */
[----:B------:R-:W-:Y:S01]  /*2bd0*/  FFMA.FTZ R8, R8, c[0x0][0x29c], -R203 ;  /* 0x0000a70008087a23 */ /* 0x000fe200000108cb */
[----:B------:R-:W-:Y:S01]  /*2be0*/  F2FP.PACK_AB R14, R156, R205 ;  /* 0x000000cd9c0e723e */ /* 0x000fe200000000ff */
[-C--:B--2---:R-:W-:Y:S01]  /*2bf0*/  HMMA.16816.F32 R20, R136, R196.reuse, R20 ;  /* 0x000000c48814723c */ /* 0x084fe20000001814 */
[----:B------:R2:W-:Y:S07]  /*2c00*/  MUFU.EX2 R132, R4 ;  /* 0x0000000400847308 */ /* 0x0005ee0000000800 */
[C---:B------:R-:W-:Y:S08]  /*2c10*/  HMMA.16816.F32 R24, R140.reuse, R196, R24 ;  /* 0x000000c48c18723c */ /* 0x040ff00000001818 */
[-C--:B------:R-:W-:Y:S08]  /*2c20*/  HMMA.16816.F32 R28, R140, R198.reuse, R28 ;  /* 0x000000c68c1c723c */ /* 0x080ff0000000181c */
[----:B------:R-:W-:Y:S04]  /*2c30*/  HMMA.16816.F32 R32, R136, R198, R32 ;  /* 0x000000c68820723c */ /* 0x000fe80000001820 */
[----:B--2---:R-:W-:Y:S01]  /*2c40*/  FSEL R4, R16, -INF , P6 ;  /* 0xff80000010047808 */ /* 0x004fe20003000000 */
[--C-:B-1----:R-:W-:Y:S02]  /*2c50*/  FADD.FTZ R21, R21, -R7.reuse ;  /* 0x8000000715157221 */ /* 0x102fe40000010000 */
[----:B------:R-:W-:Y:S02]  /*2c60*/  FADD.FTZ R20, R20, -R7 ;  /* 0x8000000714147221 */ /* 0x000fe40000010000 */
[----:B------:R-:W-:Y:S03]  /*2c70*/  FFMA.FTZ R4, R4, c[0x0][0x29c], -R200 ;  /* 0x0000a70004047a23 */ /* 0x000fe600000108c8 */
[----:B------:R-:W-:Y:S01]  /*2c80*/  FMUL.FTZ R20, R206, R20 ;  /* 0x00000014ce147220 */ /* 0x000fe20000410000 */
[----:B------:R1:W2:Y:S01]  /*2c90*/  MUFU.EX2 R12, R4 ;  /* 0x00000004000c7308 */ /* 0x0002a20000000800 */
[----:B------:R-:W-:Y:S02]  /*2ca0*/  FMUL.FTZ R16, R204, R21 ;  /* 0x00000015cc107220 */ /* 0x000fe40000410000 */
[--C-:B---3--:R-:W-:Y:S02]  /*2cb0*/  FADD.FTZ R25, R25, -R5.reuse ;  /* 0x8000000519197221 */ /* 0x108fe40000010000 */
[--C-:B------:R-:W-:Y:S01]  /*2cc0*/  FADD.FTZ R29, R29, -R5.reuse ;  /* 0x800000051d1d7221 */ /* 0x100fe20000010000 */
[----:B------:R-:W-:Y:S01]  /*2cd0*/  F2FP.PACK_AB R16, R16, R20 ;  /* 0x000000141010723e */ /* 0x000fe200000000ff */
[--C-:B------:R-:W-:Y:S02]  /*2ce0*/  FADD.FTZ R24, R24, -R5.reuse ;  /* 0x8000000518187221 */ /* 0x100fe40000010000 */
[----:B------:R-:W-:Y:S01]  /*2cf0*/  FADD.FTZ R28, R28, -R5 ;  /* 0x800000051c1c7221 */ /* 0x000fe20000010000 */
[----:B------:R-:W-:Y:S01]  /*2d00*/  F2FP.PACK_AB R5, R144, R146 ;  /* 0x000000929005723e */ /* 0x000fe200000000ff */
[--C-:B------:R-:W-:Y:S01]  /*2d10*/  FADD.FTZ R34, R34, -R6.reuse ;  /* 0x8000000622227221 */ /* 0x100fe20000010000 */
[----:B------:R3:W-:Y:S01]  /*2d20*/  MUFU.EX2 R20, R8 ;  /* 0x0000000800147308 */ /* 0x0007e20000000800 */
[--C-:B------:R-:W-:Y:S02]  /*2d30*/  FADD.FTZ R23, R23, -R6.reuse ;  /* 0x8000000617177221 */ /* 0x100fe40000010000 */
[----:B------:R-:W-:Y:S02]  /*2d40*/  FMUL.FTZ R34, R18, R34 ;  /* 0x0000002212227220 */ /* 0x000fe40000410000 */
[--C-:B------:R-:W-:Y:S02]  /*2d50*/  FADD.FTZ R35, R35, -R6.reuse ;  /* 0x8000000623237221 */ /* 0x100fe40000010000 */
[----:B------:R-:W-:Y:S01]  /*2d60*/  FADD.FTZ R22, R22, -R6 ;  /* 0x8000000616167221 */ /* 0x000fe20000010000 */
[----:B------:R-:W-:Y:S01]  /*2d70*/  F2FP.PACK_AB R6, R145, R147 ;  /* 0x000000939106723e */ /* 0x000fe200000000ff */
[--C-:B------:R-:W-:Y:S02]  /*2d80*/  FADD.FTZ R33, R33, -R7.reuse ;  /* 0x8000000721217221 */ /* 0x100fe40000010000 */
[----:B------:R-:W-:Y:S01]  /*2d90*/  FADD.FTZ R32, R32, -R7 ;  /* 0x8000000720207221 */ /* 0x000fe20000010000 */
[----:B-1----:R-:W-:Y:S01]  /*2da0*/  FSEL R4, R19, -INF , P5 ;  /* 0xff80000013047808 */ /* 0x002fe20002800000 */
[----:B------:R-:W-:Y:S01]  /*2db0*/  FMUL.FTZ R22, R205, R22 ;  /* 0x00000016cd167220 */ /* 0x000fe20000410000 */
[C---:B--2---:R-:W-:Y:S01]  /*2dc0*/  F2FP.PACK_AB R15, R11.reuse, R12 ;  /* 0x0000000c0b0f723e */ /* 0x044fe200000000ff */
[----:B------:R-:W-:Y:S02]  /*2dd0*/  FMUL.FTZ R32, R12, R32 ;  /* 0x000000200c207220 */ /* 0x000fe40000410000 */
[----:B------:R-:W-:Y:S02]  /*2de0*/  FFMA.FTZ R4, R4, c[0x0][0x29c], -R201 ;  /* 0x0000a70004047a23 */ /* 0x000fe400000108c9 */
[----:B------:R-:W-:Y:S02]  /*2df0*/  FMUL.FTZ R11, R11, R33 ;  /* 0x000000210b0b7220 */ /* 0x000fe40000410000 */
[----:B------:R1:W2:Y:S01]  /*2e00*/  MUFU.EX2 R10, R4 ;  /* 0x00000004000a7308 */ /* 0x0002a20000000800 */
[----:B------:R-:W-:Y:S02]  /*2e10*/  FMUL.FTZ R24, R147, R24 ;  /* 0x0000001893187220 */ /* 0x000fe40000410000 */
[----:B---3--:R-:W-:Y:S01]  /*2e20*/  FMUL.FTZ R8, R156, R23 ;  /* 0x000000179c087220 */ /* 0x008fe20000410000 */
[----:B------:R-:W-:Y:S01]  /*2e30*/  F2FP.PACK_AB R11, R11, R32 ;  /* 0x000000200b0b723e */ /* 0x000fe200000000ff */
[----:B------:R-:W-:Y:S02]  /*2e40*/  FMUL.FTZ R12, R145, R25 ;  /* 0x00000019910c7220 */ /* 0x000fe40000410000 */
[----:B------:R-:W-:Y:S01]  /*2e50*/  FMUL.FTZ R28, R132, R28 ;  /* 0x0000001c841c7220 */ /* 0x000fe20000410000 */
[----:B------:R-:W-:Y:S02]  /*2e60*/  F2FP.PACK_AB R8, R8, R22 ;  /* 0x000000160808723e */ /* 0x000fe400000000ff */
[----:B------:R-:W-:Y:S02]  /*2e70*/  F2FP.PACK_AB R12, R12, R24 ;  /* 0x000000180c0c723e */ /* 0x000fe400000000ff */
[----:B-1----:R-:W-:Y:S02]  /*2e80*/  FSEL R4, R13, -INF , P5 ;  /* 0xff8000000d047808 */ /* 0x002fe40002800000 */
[C---:B--2---:R-:W-:Y:S01]  /*2e90*/  F2FP.PACK_AB R13, R10.reuse, R18 ;  /* 0x000000120a0d723e */ /* 0x044fe200000000ff */
[----:B------:R-:W-:Y:S01]  /*2ea0*/  FMUL.FTZ R10, R10, R35 ;  /* 0x000000230a0a7220 */ /* 0x000fe20000410000 */
[----:B------:R-:W-:Y:S01]  /*2eb0*/  MUFU.EX2 R18, R9 ;  /* 0x0000000900127308 */ /* 0x000fe20000000800 */
[----:B------:R-:W-:Y:S03]  /*2ec0*/  FFMA.FTZ R4, R4, c[0x0][0x29c], -R202 ;  /* 0x0000a70004047a23 */ /* 0x000fe600000108ca */
[----:B------:R-:W-:Y:S06]  /*2ed0*/  F2FP.PACK_AB R10, R10, R34 ;  /* 0x000000220a0a723e */ /* 0x000fec00000000ff */
[----:B------:R1:W2:Y:S02]  /*2ee0*/  MUFU.EX2 R19, R4 ;  /* 0x0000000400137308 */ /* 0x0002a40000000800 */
[----:B-1----:R-:W1:Y:S01]  /*2ef0*/  LDS R4, [R233.X4+0x12220] ;  /* 0x01222000e9047984 */ /* 0x002e620000004800 */
[C---:B--2---:R-:W-:Y:S01]  /*2f00*/  F2FP.PACK_AB R7, R19.reuse, R132 ;  /* 0x000000841307723e */ /* 0x044fe200000000ff */
[----:B------:R-:W-:Y:S03]  /*2f10*/  FMUL.FTZ R9, R19, R29 ;  /* 0x0000001d13097220 */ /* 0x000fe60000410000 */
[----:B------:R-:W-:Y:S02]  /*2f20*/  STS [R231+0x12280], R17 ;  /* 0x01228011e7007388 */ /* 0x000fe40000000800 */
[----:B------:R-:W-:Y:S03]  /*2f30*/  F2FP.PACK_AB R9, R9, R28 ;  /* 0x0000001c0909723e */ /* 0x000fe600000000ff */
[----:B------:R-:W-:Y:S05]  /*2f40*/  STS [R231+0x12680], R14 ;  /* 0x0126800ee7007388 */ /* 0x000fea0000000800 */
[----:B------:R-:W-:Y:S05]  /*2f50*/  STS [R232], R15 ;  /* 0x0000000fe8007388 */ /* 0x000fea0000000800 */
[----:B------:R-:W-:Y:S05]  /*2f60*/  STS [R232+0x400], R13 ;  /* 0x0004000de8007388 */ /* 0x000fea0000000800 */
[----:B------:R2:W-:Y:S05]  /*2f70*/  STS [R231+0x13680], R5 ;  /* 0x01368005e7007388 */ /* 0x0005ea0000000800 */
[----:B------:R-:W-:Y:S05]  /*2f80*/  STS [R231+0x13280], R6 ;  /* 0x01328006e7007388 */ /* 0x000fea0000000800 */
[----:B------:R-:W-:Y:S01]  /*2f90*/  STS [R232+0x1000], R7 ;  /* 0x00100007e8007388 */ /* 0x000fe20000000800 */
[--C-:B-1----:R-:W-:Y:S02]  /*2fa0*/  FADD.FTZ R26, R26, -R4.reuse ;  /* 0x800000041a1a7221 */ /* 0x102fe40000010000 */
[--C-:B------:R-:W-:Y:S02]  /*2fb0*/  FADD.FTZ R27, R27, -R4.reuse ;  /* 0x800000041b1b7221 */ /* 0x100fe40000010000 */
[----:B------:R-:W-:Y:S02]  /*2fc0*/  FMUL.FTZ R26, R146, R26 ;  /* 0x0000001a921a7220 */ /* 0x000fe40000410000 */
[----:B------:R-:W-:Y:S02]  /*2fd0*/  FMUL.FTZ R27, R144, R27 ;  /* 0x0000001b901b7220 */ /* 0x000fe40000410000 */
[--C-:B------:R-:W-:Y:S01]  /*2fe0*/  FADD.FTZ R31, R31, -R4.reuse ;  /* 0x800000041f1f7221 */ /* 0x100fe20000010000 */
[----:B--2---:R-:W-:Y:S01]  /*2ff0*/  F2FP.PACK_AB R5, R18, R20 ;  /* 0x000000141205723e */ /* 0x004fe200000000ff */
[----:B------:R-:W-:Y:S02]  /*3000*/  FADD.FTZ R30, R30, -R4 ;  /* 0x800000041e1e7221 */ /* 0x000fe40000010000 */
[----:B------:R-:W-:Y:S02]  /*3010*/  FMUL.FTZ R4, R18, R31 ;  /* 0x0000001f12047220 */ /* 0x000fe40000410000 */
[----:B------:R1:W-:Y:S01]  /*3020*/  STS [R232+0x1400], R5 ;  /* 0x00140005e8007388 */ /* 0x0003e20000000800 */
[----:B------:R-:W-:Y:S04]  /*3030*/  FMUL.FTZ R30, R20, R30 ;  /* 0x0000001e141e7220 */ /* 0x000fe80000410000 */
[----:B------:R-:W-:Y:S01]  /*3040*/  BAR.SYNC.DEFER_BLOCKING 0x0 ;  /* 0x0000000000007b1d */ /* 0x000fe20000010000 */
[----:B------:R-:W-:Y:S02]  /*3050*/  F2FP.PACK_AB R4, R4, R30 ;  /* 0x0000001e0404723e */ /* 0x000fe400000000ff */
[----:B-1----:R-:W-:Y:S03]  /*3060*/  F2FP.PACK_AB R5, R27, R26 ;  /* 0x0000001a1b05723e */ /* 0x002fe600000000ff */
[----:B------:R-:W-:Y:S05]  /*3070*/  STS [R231+0x14280], R16 ;  /* 0x01428010e7007388 */ /* 0x000fea0000000800 */
[----:B------:R-:W-:Y:S05]  /*3080*/  STS [R231+0x14680], R8 ;  /* 0x01468008e7007388 */ /* 0x000fea0000000800 */
[----:B------:R-:W-:Y:S05]  /*3090*/  STS [R232+0x2000], R11 ;  /* 0x0020000be8007388 */ /* 0x000fea0000000800 */
[----:B------:R-:W-:Y:S05]  /*30a0*/  STS [R232+0x2400], R10 ;  /* 0x0024000ae8007388 */ /* 0x000fea0000000800 */
[----:B------:R-:W-:Y:S05]  /*30b0*/  STS [R231+0x15280], R12 ;  /* 0x0152800ce7007388 */ /* 0x000fea0000000800 */
[----:B------:R-:W-:Y:S05]  /*30c0*/  STS [R231+0x15680], R5 ;  /* 0x01568005e7007388 */ /* 0x000fea0000000800 */
[----:B------:R-:W-:Y:S05]  /*30d0*/  STS [R232+0x3000], R9 ;  /* 0x00300009e8007388 */ /* 0x000fea0000000800 */
[----:B------:R-:W-:Y:S05]  /*30e0*/  STS [R232+0x3400], R4 ;  /* 0x00340004e8007388 */ /* 0x000fea0000000800 */
[----:B------:R-:W-:Y:S05]  /*30f0*/  LDSM.16.MT88.4 R4, [R223+0x12280] ;  /* 0x01228000df04783b */ /* 0x000fea0000004200 */
[----:B------:R-:W1:Y:S05]  /*3100*/  LDSM.16.MT88.4 R8, [R0+0xc080] ;  /* 0x00c080000008783b */ /* 0x000e6a0000004200 */
[----:B------:R-:W2:Y:S05]  /*3110*/  LDSM.16.MT88.4 R12, [R222+0x12280] ;  /* 0x01228000de0c783b */ /* 0x000eaa0000004200 */
[----:B------:R-:W3:Y:S05]  /*3120*/  LDSM.16.MT88.4 R16, [R0+0xe080] ;  /* 0x00e080000010783b */ /* 0x000eea0000004200 */
[----:B------:R-:W4:Y:S05]  /*3130*/  LDSM.16.MT88.4 R20, [R0+0x10080] ;  /* 0x010080000014783b */ /* 0x000f2a0000004200 */
[----:B------:R-:W-:Y:S05]  /*3140*/  LDSM.16.MT88.4 R24, [R223+0x12a80] ;  /* 0x012a8000df18783b */ /* 0x000fea0000004200 */
[----:B------:R-:W5:Y:S05]  /*3150*/  LDSM.16.MT88.4 R28, [R0+0xc880] ;  /* 0x00c88000001c783b */ /* 0x000f6a0000004200 */
[----:B------:R-:W3:Y:S05]  /*3160*/  LDSM.16.MT88.4 R32, [R222+0x12a80] ;  /* 0x012a8000de20783b */ /* 0x000eea0000004200 */
[----:B------:R-:W4:Y:S01]  /*3170*/  LDSM.16.MT88.4 R132, [R0+0xe880] ;  /* 0x00e880000084783b */ /* 0x000f220000004200 */
[-C--:B-1----:R-:W-:Y:S04]  /*3180*/  HMMA.16816.F32 R36, R4, R8.reuse, R36 ;  /* 0x000000080424723c */ /* 0x082fe80000001824 */
[----:B------:R-:W-:Y:S05]  /*3190*/  LDSM.16.MT88.4 R136, [R223+0x13a80] ;  /* 0x013a8000df88783b */ /* 0x000fea0000004200 */
[----:B------:R-:W-:Y:S01]  /*31a0*/  LDSM.16.MT88.4 R140, [R0+0xd880] ;  /* 0x00d88000008c783b */ /* 0x000fe20000004200 */
[C---:B--2---:R-:W-:Y:S08]  /*31b0*/  HMMA.16816.F32 R40, R12.reuse, R8, R40 ;  /* 0x000000080c28723c */ /* 0x044ff00000001828 */
[-C--:B------:R-:W-:Y:S08]  /*31c0*/  HMMA.16816.F32 R44, R12, R10.reuse, R44 ;  /* 0x0000000a0c2c723c */ /* 0x080ff0000000182c */
[C---:B------:R-:W-:Y:S01]  /*31d0*/  HMMA.16816.F32 R48, R4.reuse, R10, R48 ;  /* 0x0000000a0430723c */ /* 0x040fe20000001830 */
[----:B------:R-:W1:Y:S07]  /*31e0*/  LDSM.16.MT88.4 R8, [R0+0x10880] ;  /* 0x010880000008783b */ /* 0x000e6e0000004200 */
[-C--:B---3--:R-:W-:Y:S08]  /*31f0*/  HMMA.16816.F32 R52, R4, R16.reuse, R52 ;  /* 0x000000100434723c */ /* 0x088ff00000001834 */
[C---:B------:R-:W-:Y:S08]  /*3200*/  HMMA.16816.F32 R56, R12.reuse, R16, R56 ;  /* 0x000000100c38723c */ /* 0x040ff00000001838 */
[-C--:B------:R-:W-:Y:S08]  /*3210*/  HMMA.16816.F32 R60, R12, R18.reuse, R60 ;  /* 0x000000120c3c723c */ /* 0x080ff0000000183c */
[C---:B------:R-:W-:Y:S01]  /*3220*/  HMMA.16816.F32 R64, R4.reuse, R18, R64 ;  /* 0x000000120440723c */ /* 0x040fe20000001840 */
[----:B------:R-:W-:Y:S07]  /*3230*/  LDSM.16.MT88.4 R16, [R0+0xd080] ;  /* 0x00d080000010783b */ /* 0x000fee0000004200 */
[-C--:B----4-:R-:W-:Y:S08]  /*3240*/  HMMA.16816.F32 R68, R4, R20.reuse, R68 ;  /* 0x000000140444723c */ /* 0x090ff00000001844 */
[C---:B------:R-:W-:Y:S08]  /*3250*/  HMMA.16816.F32 R72, R12.reuse, R20, R72 ;  /* 0x000000140c48723c */ /* 0x040ff00000001848 */
[-C--:B------:R-:W-:Y:S01]  /*3260*/  HMMA.16816.F32 R76, R12, R22.reuse, R76 ;  /* 0x000000160c4c723c */ /* 0x080fe2000000184c */
[----:B------:R-:W2:Y:S07]  /*3270*/  LDSM.16.MT88.4 R12, [R223+0x13280] ;  /* 0x01328000df0c783b */ /* 0x000eae0000004200 */
[----:B------:R-:W-:Y:S01]  /*3280*/  HMMA.16816.F32 R80, R4, R22, R80 ;  /* 0x000000160450723c */ /* 0x000fe20000001850 */
[----:B------:R-:W3:Y:S05]  /*3290*/  LDSM.16.MT88.4 R4, [R222+0x13280] ;  /* 0x01328000de04783b */ /* 0x000eea0000004200 */
[----:B------:R-:W4:Y:S02]  /*32a0*/  LDSM.16.MT88.4 R20, [R0+0xf080] ;  /* 0x00f080000014783b */ /* 0x000f240000004200 */
[-C--:B-----5:R-:W-:Y:S08]  /*32b0*/  HMMA.16816.F32 R36, R24, R28.reuse, R36 ;  /* 0x0000001c1824723c */ /* 0x0a0ff00000001824 */
[C---:B------:R-:W-:Y:S08]  /*32c0*/  HMMA.16816.F32 R40, R32.reuse, R28, R40 ;  /* 0x0000001c2028723c */ /* 0x040ff00000001828 */
[-C--:B------:R-:W-:Y:S08]  /*32d0*/  HMMA.16816.F32 R44, R32, R30.reuse, R44 ;  /* 0x0000001e202c723c */ /* 0x080ff0000000182c */
[C---:B------:R-:W-:Y:S01]  /*32e0*/  HMMA.16816.F32 R48, R24.reuse, R30, R48 ;  /* 0x0000001e1830723c */ /* 0x040fe20000001830 */
[----:B------:R-:W5:Y:S07]  /*32f0*/  LDSM.16.MT88.4 R28, [R0+0x11080] ;  /* 0x01108000001c783b */ /* 0x000f6e0000004200 */
[-C--:B------:R-:W-:Y:S08]  /*3300*/  HMMA.16816.F32 R52, R24, R132.reuse, R52 ;  /* 0x000000841834723c */ /* 0x080ff00000001834 */
[C---:B------:R-:W-:Y:S08]  /*3310*/  HMMA.16816.F32 R56, R32.reuse, R132, R56 ;  /* 0x000000842038723c */ /* 0x040ff00000001838 */
[-C--:B------:R-:W-:Y:S08]  /*3320*/  HMMA.16816.F32 R60, R32, R134.reuse, R60 ;  /* 0x00000086203c723c */ /* 0x080ff0000000183c */
[C---:B------:R-:W-:Y:S01]  /*3330*/  HMMA.16816.F32 R64, R24.reuse, R134, R64 ;  /* 0x000000861840723c */ /* 0x040fe20000001840 */
[----:B------:R-:W3:Y:S07]  /*3340*/  LDSM.16.MT88.4 R132, [R222+0x13a80] ;  /* 0x013a8000de84783b */ /* 0x000eee0000004200 */
[-C--:B-1----:R-:W-:Y:S08]  /*3350*/  HMMA.16816.F32 R68, R24, R8.reuse, R68 ;  /* 0x000000081844723c */ /* 0x082ff00000001844 */
[C---:B------:R-:W-:Y:S08]  /*3360*/  HMMA.16816.F32 R72, R32.reuse, R8, R72 ;  /* 0x000000082048723c */ /* 0x040ff00000001848 */
[-C--:B------:R-:W-:Y:S08]  /*3370*/  HMMA.16816.F32 R76, R32, R10.reuse, R76 ;  /* 0x0000000a204c723c */ /* 0x080ff0000000184c */
[----:B------:R-:W-:Y:S01]  /*3380*/  HMMA.16816.F32 R80, R24, R10, R80 ;  /* 0x0000000a1850723c */ /* 0x000fe20000001850 */
[----:B------:R-:W1:Y:S07]  /*3390*/  LDSM.16.MT88.4 R8, [R0+0xf880] ;  /* 0x00f880000008783b */ /* 0x000e6e0000004200 */
[-C--:B--2---:R-:W-:Y:S08]  /*33a0*/  HMMA.16816.F32 R36, R12, R16.reuse, R36 ;  /* 0x000000100c24723c */ /* 0x084ff00000001824 */
[C---:B---3--:R-:W-:Y:S08]  /*33b0*/  HMMA.16816.F32 R40, R4.reuse, R16, R40 ;  /* 0x000000100428723c */ /* 0x048ff00000001828 */
[-C--:B------:R-:W-:Y:S08]  /*33c0*/  HMMA.16816.F32 R44, R4, R18.reuse, R44 ;  /* 0x00000012042c723c */ /* 0x080ff0000000182c */
[C---:B------:R-:W-:Y:S01]  /*33d0*/  HMMA.16816.F32 R48, R12.reuse, R18, R48 ;  /* 0x000000120c30723c */ /* 0x040fe20000001830 */
[----:B------:R-:W2:Y:S05]  /*33e0*/  LDSM.16.MT88.4 R16, [R0+0x11880] ;  /* 0x011880000010783b */ /* 0x000eaa0000004200 */
[----:B------:R-:W-:Y:S02]  /*33f0*/  BAR.SYNC.DEFER_BLOCKING 0x0 ;  /* 0x0000000000007b1d */ /* 0x000fe40000010000 */
[-C--:B----4-:R-:W-:Y:S08]  /*3400*/  HMMA.16816.F32 R52, R12, R20.reuse, R52 ;  /* 0x000000140c34723c */ /* 0x090ff00000001834 */
[C---:B------:R-:W-:Y:S08]  /*3410*/  HMMA.16816.F32 R56, R4.reuse, R20, R56 ;  /* 0x000000140438723c */ /* 0x040ff00000001838 */
[-C--:B------:R-:W-:Y:S08]  /*3420*/  HMMA.16816.F32 R60, R4, R22.reuse, R60 ;  /* 0x00000016043c723c */ /* 0x080ff0000000183c */
[C---:B------:R-:W-:Y:S08]  /*3430*/  HMMA.16816.F32 R64, R12.reuse, R22, R64 ;  /* 0x000000160c40723c */ /* 0x040ff00000001840 */
[-C--:B-----5:R-:W-:Y:S08]  /*3440*/  HMMA.16816.F32 R68, R12, R28.reuse, R68 ;  /* 0x0000001c0c44723c */ /* 0x0a0ff00000001844 */
[C---:B------:R-:W-:Y:S01]  /*3450*/  HMMA.16816.F32 R72, R4.reuse, R28, R72 ;  /* 0x0000001c0448723c */ /* 0x040fe20000001848 */
[----:B------:R3:W4:Y:S05]  /*3460*/  LDSM.16.MT88.4 R20, [R222+0x14280] ;  /* 0x01428000de14783b */ /* 0x00072a0000004200 */
[----:B------:R3:W1:Y:S02]  /*3470*/  LDSM.16.MT88.4 R24, [R0+0x8080] ;  /* 0x008080000018783b */ /* 0x0006640000004200 */
[-C--:B------:R-:W-:Y:S03]  /*3480*/  HMMA.16816.F32 R76, R4, R30.reuse, R76 ;  /* 0x0000001e044c723c */ /* 0x080fe6000000184c */
[----:B------:R3:W1:Y:S05]  /*3490*/  LDSM.16.MT88.4 R4, [R223+0x14280] ;  /* 0x01428000df04783b */ /* 0x00066a0000004200 */
[----:B------:R-:W-:Y:S01]  /*34a0*/  HMMA.16816.F32 R80, R12, R30, R80 ;  /* 0x0000001e0c50723c */ /* 0x000fe20000001850 */
[----:B------:R3:W2:Y:S05]  /*34b0*/  LDSM.16.MT88.4 R12, [R0+0x6080] ;  /* 0x00608000000c783b */ /* 0x0006aa0000004200 */
[----:B------:R3:W2:Y:S02]  /*34c0*/  LDSM.16.MT88.4 R28, [R0+0xa080] ;  /* 0x00a08000001c783b */ /* 0x0006a40000004200 */
[-C--:B------:R-:W-:Y:S03]  /*34d0*/  HMMA.16816.F32 R36, R136, R140.reuse, R36 ;  /* 0x0000008c8824723c */ /* 0x080fe60000001824 */
[----:B------:R3:W2:Y:S05]  /*34e0*/  LDSM.16.MT88.4 R32, [R223+0x14a80] ;  /* 0x014a8000df20783b */ /* 0x0006aa0000004200 */
[C---:B------:R-:W-:Y:S01]  /*34f0*/  HMMA.16816.F32 R40, R132.reuse, R140, R40 ;  /* 0x0000008c8428723c */ /* 0x040fe20000001828 */
[----:B------:R3:W2:Y:S05]  /*3500*/  LDSM.16.MT88.4 R156, [R222+0x14a80] ;  /* 0x014a8000de9c783b */ /* 0x0006aa0000004200 */
[----:B------:R3:W2:Y:S02]  /*3510*/  LDSM.16.MT88.4 R144, [R0+0x6880] ;  /* 0x006880000090783b */ /* 0x0006a40000004200 */
[-C--:B------:R-:W-:Y:S03]  /*3520*/  HMMA.16816.F32 R44, R132, R142.reuse, R44 ;  /* 0x0000008e842c723c */ /* 0x080fe6000000182c */
[----:B------:R3:W2:Y:S05]  /*3530*/  LDSM.16.MT88.4 R200, [R0+0x8880] ;  /* 0x0088800000c8783b */ /* 0x0006aa0000004200 */
[C---:B------:R-:W-:Y:S01]  /*3540*/  HMMA.16816.F32 R48, R136.reuse, R142, R48 ;  /* 0x0000008e8830723c */ /* 0x040fe20000001830 */
[----:B------:R3:W3:Y:S07]  /*3550*/  LDSM.16.MT88.4 R204, [R0+0xa880] ;  /* 0x00a8800000cc783b */ /* 0x0006ee0000004200 */
[-C--:B-1----:R-:W-:Y:S08]  /*3560*/  HMMA.16816.F32 R52, R136, R8.reuse, R52 ;  /* 0x000000088834723c */ /* 0x082ff00000001834 */
[C---:B------:R-:W-:Y:S08]  /*3570*/  HMMA.16816.F32 R56, R132.reuse, R8, R56 ;  /* 0x000000088438723c */ /* 0x040ff00000001838 */
[-C--:B------:R-:W-:Y:S08]  /*3580*/  HMMA.16816.F32 R60, R132, R10.reuse, R60 ;  /* 0x0000000a843c723c */ /* 0x080ff0000000183c */
[C---:B------:R-:W-:Y:S08]  /*3590*/  HMMA.16816.F32 R64, R136.reuse, R10, R64 ;  /* 0x0000000a8840723c */ /* 0x040ff00000001840 */
[-C--:B--2---:R-:W-:Y:S08]  /*35a0*/  HMMA.16816.F32 R68, R136, R16.reuse, R68 ;  /* 0x000000108844723c */ /* 0x084ff00000001844 */
[C---:B------:R-:W-:Y:S08]  /*35b0*/  HMMA.16816.F32 R72, R132.reuse, R16, R72 ;  /* 0x000000108448723c */ /* 0x040ff00000001848 */
[-C--:B------:R-:W-:Y:S08]  /*35c0*/  HMMA.16816.F32 R76, R132, R18.reuse, R76 ;  /* 0x00000012844c723c */ /* 0x080ff0000000184c */
[----:B------:R-:W-:Y:S01]  /*35d0*/  HMMA.16816.F32 R80, R136, R18, R80 ;  /* 0x000000128850723c */ /* 0x000fe20000001850 */
[----:B------:R-:W-:-:S07]  /*35e0*/  @P0 BRA `(.L_x_2) ;  /* 0x000004e000000947 */ /* 0x000fce0003800000 */
[----:B---34-:R-:W1:Y:S01]  /*35f0*/  S2R R134, SR_CTAID.Y ;  /* 0x0000000000867919 */ /* 0x018e620000002600 */
[----:B------:R-:W-:Y:S01]  /*3600*/  ULDC.64 UR4, c[0x0][0x208] ;  /* 0x0000820000047ab9 */ /* 0x000fe20000000a00 */
[----:B------:R-:W-:Y:S01]  /*3610*/  IMAD.U32 R132, RZ, RZ, UR7 ;  /* 0x00000007ff847e24 */ /* 0x000fe2000f8e00ff */
[----:B------:R-:W-:Y:S01]  /*3620*/  UIMAD.WIDE.U32 UR30, UR23, UR4, URZ ;  /* 0x00000004171e72a5 */ /* 0x000fe2000f8e003f */
[----:B------:R-:W-:Y:S01]  /*3630*/  IMAD.U32 R18, RZ, RZ, UR7 ;  /* 0x00000007ff127e24 */ /* 0x000fe2000f8e00ff */
[----:B------:R-:W-:Y:S01]  /*3640*/  USHF.R.S32.HI UR28, URZ, 0x1f, UR23 ;  /* 0x0000001f3f1c7899 */ /* 0x000fe20008011417 */
[----:B------:R-:W-:Y:S02]  /*3650*/  IMAD.MOV.U32 R8, RZ, RZ, R250 ;  /* 0x000000ffff087224 */ /* 0x000fe400078e00fa */
[----:B------:R-:W-:Y:S01]  /*3660*/  IMAD.MOV.U32 R9, RZ, RZ, R247 ;  /* 0x000000ffff097224 */ /* 0x000fe200078e00f7 */
[----:B------:R-:W-:Y:S01]  /*3670*/  UIMAD UR28, UR28, UR4, URZ ;  /* 0x000000041c1c72a4 */ /* 0x000fe2000f8e023f */
[----:B------:R-:W-:Y:S01]  /*3680*/  IMAD.U32 R16, RZ, RZ, UR30 ;  /* 0x0000001eff107e24 */ /* 0x000fe2000f8e00ff */
[----:B------:R-:W-:Y:S02]  /*3690*/  USHF.L.U32 UR4, UR23, 0x6, URZ ;  /* 0x0000000617047899 */ /* 0x000fe4000800063f */
[----:B------:R-:W-:Y:S04]  /*36a0*/  UIMAD UR28, UR23, UR5, UR28 ;  /* 0x00000005171c72a4 */ /* 0x000fe8000f8e021c */
[----:B------:R-:W-:Y:S06]  /*36b0*/  UIADD3 UR28, UR31, UR28, URZ ;  /* 0x0000001c1f1c7290 */ /* 0x000fec000fffe03f */
[----:B------:R-:W-:Y:S01]  /*36c0*/  IMAD.U32 R11, RZ, RZ, UR28 ;  /* 0x0000001cff0b7e24 */ /* 0x000fe2000f8e00ff */
[----:B-1----:R-:W-:Y:S01]  /*36d0*/  SHF.R.S32.HI R17, RZ, 0x1f, R134 ;  /* 0x0000001fff117819 */ /* 0x002fe20000011486 */
[----:B------:R-:W-:Y:S04]  /*36e0*/  IMAD.WIDE.U32 R8, R134, c[0x0][0x210], R8 ;  /* 0x0000840086087a25 */ /* 0x000fe800078e0008 */
[C---:B------:R-:W-:Y:S01]  /*36f0*/  IMAD R10, R17.reuse, c[0x0][0x210], RZ ;  /* 0x00008400110a7a24 */ /* 0x040fe200078e02ff */
[----:B------:R-:W-:Y:S01]  /*3700*/  IADD3 R8, P0, R8, UR26, RZ ;  /* 0x0000001a08087c10 */ /* 0x000fe2000ff1e0ff */
[----:B------:R-:W-:Y:S02]  /*3710*/  IMAD R17, R17, c[0x0][0x288], RZ ;  /* 0x0000a20011117a24 */ /* 0x000fe400078e02ff */
[C---:B------:R-:W-:Y:S02]  /*3720*/  IMAD R10, R134.reuse, c[0x0][0x214], R10 ;  /* 0x00008500860a7a24 */ /* 0x040fe400078e020a */
[----:B------:R-:W-:Y:S03]  /*3730*/  IMAD R17, R134, c[0x0][0x28c], R17 ;  /* 0x0000a30086117a24 */ /* 0x000fe600078e0211 */
[----:B------:R-:W-:Y:S02]  /*3740*/  IADD3.X R9, R9, UR21, R10, P0, !PT ;  /* 0x0000001509097c10 */ /* 0x000fe400087fe40a */
[C---:B------:R-:W-:Y:S04]  /*3750*/  LEA R10, P0, R8.reuse, c[0x0][0x1f0], 0x1 ;  /* 0x00007c00080a7a11 */ /* 0x040fe800078008ff */
[----:B------:R-:W-:Y:S01]  /*3760*/  LEA.HI.X R9, R8, c[0x0][0x1f4], R9, 0x1, P0 ;  /* 0x00007d0008097a11 */ /* 0x000fe200000f0c09 */
[----:B------:R-:W-:Y:S05]  /*3770*/  IMAD.U32 R8, RZ, RZ, UR30 ;  /* 0x0000001eff087e24 */ /* 0x000fea000f8e00ff */
[----:B------:R-:W-:Y:S01]  /*3780*/  LEA R8, P0, R8, R10, 0x7 ;  /* 0x0000000a08087211 */ /* 0x000fe200078038ff */
[----:B------:R-:W-:Y:S03]  /*3790*/  IMAD.MOV.U32 R10, RZ, RZ, R242 ;  /* 0x000000ffff0a7224 */ /* 0x000fe600078e00f2 */
[----:B------:R-:W-:Y:S01]  /*37a0*/  LEA.HI.X R9, R16, R9, R11, 0x7, P0 ;  /* 0x0000000910097211 */ /* 0x000fe200000f3c0b */
[----:B------:R-:W-:Y:S01]  /*37b0*/  IMAD.MOV.U32 R11, RZ, RZ, R243 ;  /* 0x000000ffff0b7224 */ /* 0x000fe200078e00f3 */
[----:B------:R-:W-:Y:S03]  /*37c0*/  IADD3 R132, P1, P0, R132, 0x80, R8 ;  /* 0x0000008084847810 */ /* 0x000fe6000783e008 */
[----:B------:R-:W-:Y:S01]  /*37d0*/  IMAD.WIDE.U32 R10, R134, c[0x0][0x288], R10 ;  /* 0x0000a200860a7a25 */ /* 0x000fe200078e000a */
[--C-:B------:R-:W-:Y:S02]  /*37e0*/  IADD3.X R133, RZ, UR6, R9.reuse, P1, P0 ;  /* 0x00000006ff857c10 */ /* 0x100fe40008fe0409 */
[----:B------:R-:W-:Y:S04]  /*37f0*/  IADD3 R18, P1, P0, R18, 0x100, R8 ;  /* 0x0000010012127810 */ /* 0x000fe8000783e008 */
[----:B------:R-:W-:Y:S02]  /*3800*/  IADD3.X R19, RZ, UR6, R9, P1, P0 ;  /* 0x00000006ff137c10 */ /* 0x000fe40008fe0409 */
[----:B------:R-:W-:Y:S02]  /*3810*/  IADD3 R16, P0, R10, UR14, RZ ;  /* 0x0000000e0a107c10 */ /* 0x000fe4000ff1e0ff */
[----:B------:R-:W-:Y:S02]  /*3820*/  ISETP.GE.AND P1, PT, R236, c[0x0][0x1fc], PT ;  /* 0x00007f00ec007a0c */ /* 0x000fe40003f26270 */
[----:B------:R-:W-:Y:S01]  /*3830*/  IADD3.X R11, R11, UR10, R17, P0, !PT ;  /* 0x0000000a0b0b7c10 */ /* 0x000fe200087fe411 */
[----:B------:R-:W-:Y:S01]  /*3840*/  IMAD.U32 R17, RZ, RZ, UR4 ;  /* 0x00000004ff117e24 */ /* 0x000fe2000f8e00ff */
[C---:B------:R-:W-:Y:S04]  /*3850*/  LEA R10, P0, R16.reuse, c[0x0][0x280], 0x2 ;  /* 0x0000a000100a7a11 */ /* 0x040fe800078010ff */
[----:B------:R-:W-:Y:S01]  /*3860*/  LEA.HI.X R11, R16, c[0x0][0x284], R11, 0x2, P0 ;  /* 0x0000a100100b7a11 */ /* 0x000fe200000f140b */
[----:B------:R-:W-:Y:S05]  /*3870*/  IMAD.U32 R16, RZ, RZ, UR4 ;  /* 0x00000004ff107e24 */ /* 0x000fea000f8e00ff */
[----:B------:R-:W-:Y:S01]  /*3880*/  LEA R16, P0, R16, R10, 0x2 ;  /* 0x0000000a10107211 */ /* 0x000fe200078010ff */
[----:B------:R-:W-:Y:S03]  /*3890*/  IMAD.U32 R10, RZ, RZ, UR4 ;  /* 0x00000004ff0a7e24 */ /* 0x000fe6000f8e00ff */
[----:B------:R-:W-:Y:S02]  /*38a0*/  LEA.HI.X.SX32 R17, R17, R11, 0x2, P0 ;  /* 0x0000000b11117211 */ /* 0x000fe400000f16ff */
[----:B------:R-:W-:Y:S02]  /*38b0*/  ISETP.GE.AND P0, PT, R235, c[0x0][0x1fc], PT ;  /* 0x00007f00eb007a0c */ /* 0x000fe40003f06270 */
[----:B------:R-:W-:Y:S02]  /*38c0*/  IADD3 R10, -R240, c[0x0][0x168], -R10 ;  /* 0x00005a00f00a7a10 */ /* 0x000fe40007ffe90a */
[----:B------:R-:W-:Y:S02]  /*38d0*/  SEL R135, RZ, 0x2, P0 ;  /* 0x00000002ff877807 */ /* 0x000fe40000000000 */
[----:B------:R-:W-:Y:S04]  /*38e0*/  ISETP.GE.AND P0, PT, R244, c[0x0][0x1fc], PT ;  /* 0x00007f00f4007a0c */ /* 0x000fe80003f06270 */
[----:B------:R-:W-:Y:S02]  /*38f0*/  SEL R134, RZ, 0x4, P0 ;  /* 0x00000004ff867807 */ /* 0x000fe40000000000 */
[----:B------:R-:W-:Y:S04]  /*3900*/  ISETP.GE.AND P0, PT, R236, c[0x0][0x1fc], PT ;  /* 0x00007f00ec007a0c */ /* 0x000fe80003f06270 */
[----:B------:R-:W-:Y:S02]  /*3910*/  SEL R11, RZ, 0x1, P0 ;  /* 0x00000001ff0b7807 */ /* 0x000fe40000000000 */
[----:B------:R-:W-:Y:S02]  /*3920*/  ISETP.LT.OR P0, PT, R10, 0x1, P1 ;  /* 0x000000010a00780c */ /* 0x000fe40000f01670 */
[----:B------:R-:W-:Y:S04]  /*3930*/  IADD3 R11, R134, R135, R11 ;  /* 0x00000087860b7210 */ /* 0x000fe80007ffe00b */
[C---:B------:R-:W-:Y:S02]  /*3940*/  LOP3.LUT P2, RZ, R11.reuse, 0x2, RZ, 0xc0, !PT ;  /* 0x000000020bff7812 */ /* 0x040fe4000784c0ff */
[----:B------:R-:W-:Y:S05]  /*3950*/  LOP3.LUT P3, RZ, R11, 0x4, RZ, 0xc0, !PT ;  /* 0x000000040bff7812 */ /* 0x000fea000786c0ff */
[----:B------:R-:W-:Y:S01]  /*3960*/  @!PT LDS RZ, [RZ] ;  /* 0x00000000fffff984 */ /* 0x000fe20000000800 */
[----:B------:R-:W-:Y:S01]  /*3970*/  @!PT LDS RZ, [RZ] ;  /* 0x00000000fffff984 */ /* 0x000fe20000000800 */
[----:B------:R-:W-:Y:S01]  /*3980*/  @!PT LDS RZ, [RZ] ;  /* 0x00000000fffff984 */ /* 0x000fe20000000800 */
[----:B------:R1:W-:Y:S01]  /*3990*/  LDGSTS.E.BYPASS.LTC128B.128 [R230+0xc080], [R8.64], !P0 ;  /* 0x0c08000008e67fae */ /* 0x0003e2000c101d58 */
[C---:B------:R-:W-:Y:S11]  /*39a0*/  ISETP.LT.OR P0, PT, R10.reuse, 0x1, !P2 ;  /* 0x000000010a00780c */ /* 0x040ff60005701670 */
[----:B------:R-:W-:Y:S02]  /*39b0*/  @!UPT UIADD3 URZ, URZ, URZ, URZ ;  /* 0x0000003f3f3ff290 */ /* 0x000fe4000fffe03f */
[----:B------:R1:W-:Y:S01]  /*39c0*/  LDGSTS.E.BYPASS.LTC128B.128 [R230+0xe080], [R8.64+0x80], !P0 ;  /* 0x0e08008008e67fae */ /* 0x0003e2000c101d58 */
[----:B------:R-:W-:Y:S11]  /*39d0*/  ISETP.LT.OR P0, PT, R10, 0x1, !P3 ;  /* 0x000000010a00780c */ /* 0x000ff60005f01670 */
[----:B------:R-:W-:Y:S02]  /*39e0*/  @!UPT UIADD3 URZ, URZ, URZ, URZ ;  /* 0x0000003f3f3ff290 */ /* 0x000fe4000fffe03f */
[----:B------:R1:W-:Y:S02]  /*39f0*/  LDGSTS.E.BYPASS.LTC128B.128 [R230+0x10080], [R8.64+0x100], !P0 ;  /* 0x1008010008e67fae */ /* 0x0003e4000c101d58 */
[----:B-1----:R-:W-:Y:S04]  /*3a00*/  IADD3 R8, P0, R8, UR7, RZ ;  /* 0x0000000708087c10 */ /* 0x002fe8000ff1e0ff */
[----:B------:R-:W-:Y:S02]  /*3a10*/  IADD3.X R9, R9, UR6, RZ, P0, !PT ;  /* 0x0000000609097c10 */ /* 0x000fe400087fe4ff */
[C---:B------:R-:W-:Y:S11]  /*3a20*/  ISETP.LT.OR P0, PT, R10.reuse, 0x21, P1 ;  /* 0x000000210a00780c */ /* 0x040ff60000f01670 */
[----:B------:R-:W-:Y:S02]  /*3a30*/  @!UPT UIADD3 URZ, URZ, URZ, URZ ;  /* 0x0000003f3f3ff290 */ /* 0x000fe4000fffe03f */
[----:B------:R1:W-:Y:S01]  /*3a40*/  LDGSTS.E.BYPASS.LTC128B.128 [R230+0xd080], [R8.64], !P0 ;  /* 0x0d08000008e67fae */ /* 0x0003e2000c101d58 */
[C---:B------:R-:W-:Y:S11]  /*3a50*/  ISETP.LT.OR P0, PT, R10.reuse, 0x21, !P2 ;  /* 0x000000210a00780c */ /* 0x040ff60005701670 */
[----:B------:R-:W-:Y:S02]  /*3a60*/  @!UPT UIADD3 URZ, URZ, URZ, URZ ;  /* 0x0000003f3f3ff290 */ /* 0x000fe4000fffe03f */
[----:B------:R2:W-:Y:S01]  /*3a70*/  LDGSTS.E.BYPASS.LTC128B.128 [R230+0xf080], [R132.64], !P0 ;  /* 0x0f08000084e67fae */ /* 0x0005e2000c101d58 */
[----:B------:R-:W-:Y:S01]  /*3a80*/  ISETP.LT.OR P0, PT, R10, 0x21, !P3 ;  /* 0x000000210a00780c */ /* 0x000fe20005f01670 */
[----:B-1----:R-:W-:Y:S11]  /*3a90*/  @!P4 IMAD.SHL.U32 R8, R238, 0x10, RZ ;  /* 0x00000010ee08c824 */ /* 0x002ff600078e00ff */
[----:B------:R-:W-:Y:S01]  /*3aa0*/  @!UPT UIADD3 URZ, URZ, URZ, URZ ;  /* 0x0000003f3f3ff290 */ /* 0x000fe2000fffe03f */
[----:B------:R2:W-:Y:S06]  /*3ab0*/  LDGSTS.E.BYPASS.LTC128B.128 [R230+0x11080], [R18.64], !P0 ;  /* 0x1108000012e67fae */ /* 0x0005ec000c101d58 */
[----:B------:R2:W-:Y:S02]  /*3ac0*/  @!P4 LDGSTS.E.BYPASS.LTC128B.128 [R8+0x12180], [R16.64] ;  /* 0x121800001008cfae */ /* 0x0005e4000b901d58 */
.L_x_2:
[-C--:B---34-:R-:W-:Y:S01]  /*3ad0*/  HMMA.16816.F32 R84, R4, R12.reuse, R84 ;  /* 0x0000000c0454723c */ /* 0x098fe20000001854 */
[----:B--2---:R-:W-:Y:S01]  /*3ae0*/  LDSM.16.MT88.4 R8, [R223+0x15280] ;  /* 0x01528000df08783b */ /* 0x004fe20000004200 */
[----:B------:R-:W-:Y:S06]  /*3af0*/  PLOP3.LUT P0, PT, PT, PT, UP0, 0x80, 0x0 ;  /* 0x000000000000781c */ /* 0x000fec0003f0f008 */
[C---:B------:R-:W-:Y:S01]  /*3b00*/  HMMA.16816.F32 R88, R20.reuse, R12, R88 ;  /* 0x0000000c1458723c */ /* 0x040fe20000001858 */
[----:B------:R-:W-:Y:S07]  /*3b10*/  LDSM.16.MT88.4 R16, [R222+0x15280] ;  /* 0x01528000de10783b */ /* 0x000fee0000004200 */
[-C--:B------:R-:W-:Y:S01]  /*3b20*/  HMMA.16816.F32 R92, R20, R14.reuse, R92 ;  /* 0x0000000e145c723c */ /* 0x080fe2000000185c */
[----:B------:R-:W-:Y:S07]  /*3b30*/  LDSM.16.MT88.4 R132, [R222+0x15a80] ;  /* 0x015a8000de84783b */ /* 0x000fee0000004200 */
[C---:B------:R-:W-:Y:S01]  /*3b40*/  HMMA.16816.F32 R96, R4.reuse, R14, R96 ;  /* 0x0000000e0460723c */ /* 0x040fe20000001860 */
[----:B------:R-:W1:Y:S07]  /*3b50*/  LDSM.16.MT88.4 R12, [R0+0x7080] ;  /* 0x00708000000c783b */ /* 0x000e6e0000004200 */
[-C--:B------:R-:W-:Y:S01]  /*3b60*/  HMMA.16816.F32 R100, R4, R24.reuse, R100 ;  /* 0x000000180464723c */ /* 0x080fe20000001864 */
[----:B------:R-:W0:Y:S07]  /*3b70*/  LDGDEPBAR ;  /* 0x00000000000079af */ /* 0x000e2e0000000000 */
[C---:B------:R-:W-:Y:S08]  /*3b80*/  HMMA.16816.F32 R104, R20.reuse, R24, R104 ;  /* 0x000000181468723c */ /* 0x040ff00000001868 */
[-C--:B------:R-:W-:Y:S08]  /*3b90*/  HMMA.16816.F32 R108, R20, R26.reuse, R108 ;  /* 0x0000001a146c723c */ /* 0x080ff0000000186c */
[C---:B------:R-:W-:Y:S01]  /*3ba0*/  HMMA.16816.F32 R112, R4.reuse, R26, R112 ;  /* 0x0000001a0470723c */ /* 0x040fe20000001870 */
[----:B------:R-:W-:Y:S07]  /*3bb0*/  LDSM.16.MT88.4 R24, [R223+0x15a80] ;  /* 0x015a8000df18783b */ /* 0x000fee0000004200 */
[-C--:B------:R-:W-:Y:S08]  /*3bc0*/  HMMA.16816.F32 R116, R4, R28.reuse, R116 ;  /* 0x0000001c0474723c */ /* 0x080ff00000001874 */
[C---:B------:R-:W-:Y:S08]  /*3bd0*/  HMMA.16816.F32 R120, R20.reuse, R28, R120 ;  /* 0x0000001c1478723c */ /* 0x040ff00000001878 */
[-C--:B------:R-:W-:Y:S01]  /*3be0*/  HMMA.16816.F32 R124, R20, R30.reuse, R124 ;  /* 0x0000001e147c723c */ /* 0x080fe2000000187c */
[----:B------:R-:W2:Y:S07]  /*3bf0*/  LDSM.16.MT88.4 R20, [R0+0x9080] ;  /* 0x009080000014783b */ /* 0x000eae0000004200 */
[----:B------:R-:W-:Y:S01]  /*3c00*/  HMMA.16816.F32 R128, R4, R30, R128 ;  /* 0x0000001e0480723c */ /* 0x000fe20000001880 */
[----:B------:R-:W3:Y:S07]  /*3c10*/  LDSM.16.MT88.4 R4, [R0+0xb080] ;  /* 0x00b080000004783b */ /* 0x000eee0000004200 */
[-C--:B------:R-:W-:Y:S01]  /*3c20*/  HMMA.16816.F32 R84, R32, R144.reuse, R84 ;  /* 0x000000902054723c */ /* 0x080fe20000001854 */
[----:B------:R-:W4:Y:S07]  /*3c30*/  LDSM.16.MT88.4 R28, [R0+0x7880] ;  /* 0x00788000001c783b */ /* 0x000f2e0000004200 */
[C---:B------:R-:W-:Y:S08]  /*3c40*/  HMMA.16816.F32 R88, R156.reuse, R144, R88 ;  /* 0x000000909c58723c */ /* 0x040ff00000001858 */
[-C--:B------:R-:W-:Y:S08]  /*3c50*/  HMMA.16816.F32 R92, R156, R146.reuse, R92 ;  /* 0x000000929c5c723c */ /* 0x080ff0000000185c */
        /* <DEDUP_REMOVED lines=8> */
[----:B------:R-:W-:Y:S01]  /*3ce0*/  HMMA.16816.F32 R128, R32, R206, R128 ;  /* 0x000000ce2080723c */ /* 0x000fe20000001880 */
[----:B------:R-:W-:Y:S07]  /*3cf0*/  LDSM.16.MT88.4 R32, [R0+0xb880] ;  /* 0x00b880000020783b */ /* 0x000fee0000004200 */
[-C--:B-1----:R-:W-:Y:S08]  /*3d00*/  HMMA.16816.F32 R84, R8, R12.reuse, R84 ;  /* 0x0000000c0854723c */ /* 0x082ff00000001854 */
[C---:B------:R-:W-:Y:S08]  /*3d10*/  HMMA.16816.F32 R88, R16.reuse, R12, R88 ;  /* 0x0000000c1058723c */ /* 0x040ff00000001858 */
[-C--:B------:R-:W-:Y:S08]  /*3d20*/  HMMA.16816.F32 R92, R16, R14.reuse, R92 ;  /* 0x0000000e105c723c */ /* 0x080ff0000000185c */
[C---:B------:R-:W-:Y:S01]  /*3d30*/  HMMA.16816.F32 R96, R8.reuse, R14, R96 ;  /* 0x0000000e0860723c */ /* 0x040fe20000001860 */
[----:B------:R-:W1:Y:S07]  /*3d40*/  LDSM.16.MT88.4 R12, [R0+0x9880] ;  /* 0x00988000000c783b */ /* 0x000e6e0000004200 */
[-C--:B--2---:R-:W-:Y:S01]  /*3d50*/  HMMA.16816.F32 R100, R8, R20.reuse, R100 ;  /* 0x000000140864723c */ /* 0x084fe20000001864 */
[----:B------:R-:W-:Y:S07]  /*3d60*/  BAR.SYNC.DEFER_BLOCKING 0x0 ;  /* 0x0000000000007b1d */ /* 0x000fee0000010000 */
[C---:B------:R-:W-:Y:S08]  /*3d70*/  HMMA.16816.F32 R104, R16.reuse, R20, R104 ;  /* 0x000000141068723c */ /* 0x040ff00000001868 */
[-C--:B------:R-:W-:Y:S08]  /*3d80*/  HMMA.16816.F32 R108, R16, R22.reuse, R108 ;  /* 0x00000016106c723c */ /* 0x080ff0000000186c */
[C---:B------:R-:W-:Y:S01]  /*3d90*/  HMMA.16816.F32 R112, R8.reuse, R22, R112 ;  /* 0x000000160870723c */ /* 0x040fe20000001870 */
[----:B------:R2:W1:Y:S07]  /*3da0*/  LDSM.16.M88.4 R144, [R2+0x14280] ;  /* 0x014280000290783b */ /* 0x00046e0000000200 */
[-C--:B---3--:R-:W-:Y:S01]  /*3db0*/  HMMA.16816.F32 R116, R8, R4.reuse, R116 ;  /* 0x000000040874723c */ /* 0x088fe20000001874 */
[----:B------:R2:W3:Y:S07]  /*3dc0*/  LDSM.16.M88.4 R140, [R2+0x15280] ;  /* 0x01528000028c783b */ /* 0x0004ee0000000200 */
[C---:B------:R-:W-:Y:S01]  /*3dd0*/  HMMA.16816.F32 R120, R16.reuse, R4, R120 ;  /* 0x000000041078723c */ /* 0x040fe20000001878 */
[----:B------:R2:W1:Y:S07]  /*3de0*/  LDSM.16.MT88.4 R136, [R0+0x2080] ;  /* 0x002080000088783b */ /* 0x00046e0000004200 */
[-C--:B------:R-:W-:Y:S01]  /*3df0*/  HMMA.16816.F32 R124, R16, R6.reuse, R124 ;  /* 0x00000006107c723c */ /* 0x080fe2000000187c */
[----:B------:R2:W1:Y:S07]  /*3e00*/  LDSM.16.MT88.4 R16, [R0+0x80] ;  /* 0x000080000010783b */ /* 0x00046e0000004200 */
[----:B------:R-:W-:Y:S01]  /*3e10*/  HMMA.16816.F32 R128, R8, R6, R128 ;  /* 0x000000060880723c */ /* 0x000fe20000001880 */
[----:B------:R2:W2:Y:S07]  /*3e20*/  LDSM.16.MT88.4 R156, [R0+0x4080] ;  /* 0x00408000009c783b */ /* 0x0004ae0000004200 */
[-C--:B----4-:R-:W-:Y:S01]  /*3e30*/  HMMA.16816.F32 R84, R24, R28.reuse, R84 ;  /* 0x0000001c1854723c */ /* 0x090fe20000001854 */
[----:B------:R4:W2:Y:S07]  /*3e40*/  LDSM.16.M88.4 R200, [R3+0x14280] ;  /* 0x0142800003c8783b */ /* 0x0008ae0000000200 */
[C---:B------:R-:W-:Y:S01]  /*3e50*/  HMMA.16816.F32 R88, R132.reuse, R28, R88 ;  /* 0x0000001c8458723c */ /* 0x040fe20000001858 */
[----:B------:R4:W2:Y:S07]  /*3e60*/  LDSM.16.M88.4 R208, [R3+0x15280] ;  /* 0x0152800003d0783b */ /* 0x0008ae0000000200 */
[-C--:B------:R-:W-:Y:S01]  /*3e70*/  HMMA.16816.F32 R92, R132, R30.reuse, R92 ;  /* 0x0000001e845c723c */ /* 0x080fe2000000185c */
[----:B------:R4:W2:Y:S07]  /*3e80*/  LDSM.16.MT88.4 R204, [R0+0x880] ;  /* 0x0008800000cc783b */ /* 0x0008ae0000004200 */
[C---:B------:R-:W-:Y:S01]  /*3e90*/  HMMA.16816.F32 R96, R24.reuse, R30, R96 ;  /* 0x0000001e1860723c */ /* 0x040fe20000001860 */
[----:B------:R4:W2:Y:S07]  /*3ea0*/  LDSM.16.MT88.4 R212, [R0+0x2880] ;  /* 0x0028800000d4783b */ /* 0x0008ae0000004200 */
[-C--:B-1----:R-:W-:Y:S01]  /*3eb0*/  HMMA.16816.F32 R100, R24, R12.reuse, R100 ;  /* 0x0000000c1864723c */ /* 0x082fe20000001864 */
[----:B------:R4:W1:Y:S07]  /*3ec0*/  LDSM.16.MT88.4 R216, [R0+0x4880] ;  /* 0x0048800000d8783b */ /* 0x00086e0000004200 */
[C---:B------:R-:W-:Y:S08]  /*3ed0*/  HMMA.16816.F32 R104, R132.reuse, R12, R104 ;  /* 0x0000000c8468723c */ /* 0x040ff00000001868 */
[-C--:B------:R-:W-:Y:S08]  /*3ee0*/  HMMA.16816.F32 R108, R132, R14.reuse, R108 ;  /* 0x0000000e846c723c */ /* 0x080ff0000000186c */
[C---:B------:R-:W-:Y:S08]  /*3ef0*/  HMMA.16816.F32 R112, R24.reuse, R14, R112 ;  /* 0x0000000e1870723c */ /* 0x040ff00000001870 */
[-C--:B------:R-:W-:Y:S08]  /*3f00*/  HMMA.16816.F32 R116, R24, R32.reuse, R116 ;  /* 0x000000201874723c */ /* 0x080ff00000001874 */
[C---:B------:R-:W-:Y:S08]  /*3f10*/  HMMA.16816.F32 R120, R132.reuse, R32, R120 ;  /* 0x000000208478723c */ /* 0x040ff00000001878 */
[-C--:B------:R-:W-:Y:S08]  /*3f20*/  HMMA.16816.F32 R124, R132, R34.reuse, R124 ;  /* 0x00000022847c723c */ /* 0x080ff0000000187c */
[----:B------:R-:W-:Y:S01]  /*3f30*/  HMMA.16816.F32 R128, R24, R34, R128 ;  /* 0x000000221880723c */ /* 0x000fe20000001880 */
[----:B------:R-:W-:-:S07]  /*3f40*/  @P0 BRA `(.L_x_3) ;  /* 0x0000049000000947 */ /* 0x000fce0003800000 */
[C---:B-1234-:R-:W-:Y:S01]  /*3f50*/  LOP3.LUT P3, RZ, R234.reuse, 0x4, RZ, 0xc0, !PT ;  /* 0x00000004eaff7812 */ /* 0x05efe2000786c0ff */
[----:B------:R-:W2:Y:S01]  /*3f60*/  LDL.64 R228, [R1] ;  /* 0x0000000001e47983 */ /* 0x000ea20000100a00 */
[----:B------:R-:W-:Y:S01]  /*3f70*/  LOP3.LUT P2, RZ, R234, 0x10, RZ, 0xc0, !PT ;  /* 0x00000010eaff7812 */ /* 0x000fe2000784c0ff */
[----:B------:R-:W-:Y:S01]  /*3f80*/  IMAD.MOV.U32 R5, RZ, RZ, R249 ;  /* 0x000000ffff057224 */ /* 0x000fe200078e00f9 */
[----:B------:R-:W-:Y:S01]  /*3f90*/  USHF.R.S32.HI UR28, URZ, 0x1f, UR23 ;  /* 0x0000001f3f1c7899 */ /* 0x000fe20008011417 */
[----:B------:R-:W-:Y:S01]  /*3fa0*/  IMAD.U32 R14, RZ, RZ, UR13 ;  /* 0x0000000dff0e7e24 */ /* 0x000fe2000f8e00ff */
[----:B------:R-:W1:Y:S01]  /*3fb0*/  S2R R10, SR_CTAID.Y ;  /* 0x00000000000a7919 */ /* 0x000e620000002600 */
[----:B------:R-:W-:Y:S01]  /*3fc0*/  ULDC.64 UR4, c[0x0][0x178] ;  /* 0x00005e0000047ab9 */ /* 0x000fe20000000a00 */
[----:B------:R-:W-:Y:S01]  /*3fd0*/  IMAD.U32 R12, RZ, RZ, UR13 ;  /* 0x0000000dff0c7e24 */ /* 0x000fe2000f8e00ff */
[----:B------:R-:W-:Y:S02]  /*3fe0*/  UIMAD.WIDE.U32 UR30, UR23, UR4, URZ ;  /* 0x00000004171e72a5 */ /* 0x000fe4000f8e003f */
[----:B------:R-:W-:Y:S02]  /*3ff0*/  UIMAD UR28, UR28, UR4, URZ ;  /* 0x000000041c1c72a4 */ /* 0x000fe4000f8e023f */
[----:B------:R-:W-:Y:S02]  /*4000*/  USHF.L.U32 UR4, UR23, 0x6, URZ ;  /* 0x0000000617047899 */ /* 0x000fe4000800063f */
[----:B------:R-:W-:Y:S01]  /*4010*/  IMAD.U32 R8, RZ, RZ, UR30 ;  /* 0x0000001eff087e24 */ /* 0x000fe2000f8e00ff */
[----:B------:R-:W-:Y:S04]  /*4020*/  UIMAD UR28, UR23, UR5, UR28 ;  /* 0x00000005171c72a4 */ /* 0x000fe8000f8e021c */
[----:B------:R-:W-:Y:S06]  /*4030*/  UIADD3 UR28, UR31, UR28, URZ ;  /* 0x0000001c1f1c7290 */ /* 0x000fec000fffe03f */
[----:B------:R-:W-:Y:S01]  /*4040*/  IMAD.U32 R7, RZ, RZ, UR28 ;  /* 0x0000001cff077e24 */ /* 0x000fe2000f8e00ff */
[----:B-1----:R-:W-:Y:S05]  /*4050*/  SHF.R.S32.HI R9, RZ, 0x1f, R10 ;  /* 0x0000001fff097819 */ /* 0x002fea000001140a */
[C---:B------:R-:W-:Y:S02]  /*4060*/  IMAD R6, R9.reuse, c[0x0][0x180], RZ ;  /* 0x0000600009067a24 */ /* 0x040fe400078e02ff */
[----:B------:R-:W-:Y:S02]  /*4070*/  IMAD R9, R9, c[0x0][0x270], RZ ;  /* 0x00009c0009097a24 */ /* 0x000fe400078e02ff */
[C---:B------:R-:W-:Y:S02]  /*4080*/  IMAD R6, R10.reuse, c[0x0][0x184], R6 ;  /* 0x000061000a067a24 */ /* 0x040fe400078e0206 */
[C---:B------:R-:W-:Y:S02]  /*4090*/  IMAD R9, R10.reuse, c[0x0][0x274], R9 ;  /* 0x00009d000a097a24 */ /* 0x040fe400078e0209 */
[----:B--2---:R-:W-:Y:S04]  /*40a0*/  IMAD.MOV.U32 R4, RZ, RZ, R228 ;  /* 0x000000ffff047224 */ /* 0x004fe800078e00e4 */
[----:B------:R-:W-:Y:S05]  /*40b0*/  IMAD.WIDE.U32 R4, R10, c[0x0][0x180], R4 ;  /* 0x000060000a047a25 */ /* 0x000fea00078e0004 */
[----:B------:R-:W-:Y:S04]  /*40c0*/  IADD3 R4, P0, R4, UR18, RZ ;  /* 0x0000001204047c10 */ /* 0x000fe8000ff1e0ff */
        /* <DEDUP_REMOVED lines=14> */
[----:B------:R-:W-:Y:S02]  /*41b0*/  LOP3.LUT P1, RZ, R234, 0x8, RZ, 0xc0, !PT ;  /* 0x00000008eaff7812 */ /* 0x000fe4000782c0ff */
        /* <DEDUP_REMOVED lines=8> */
[----:B------:R-:W-:Y:S02]  /*4240*/  IADD3 R10, P0, R4, UR13, RZ ;  /* 0x0000000d040a7c10 */ /* 0x000fe4000ff1e0ff */
[----:B------:R-:W-:Y:S02]  /*4250*/  IADD3 R6, -R240, c[0x0][0x168], -R6 ;  /* 0x00005a00f0067a10 */ /* 0x000fe40007ffe906 */
[----:B------:R-:W-:Y:S02]  /*4260*/  IADD3.X R11, R5, UR11, RZ, P0, !PT ;  /* 0x0000000b050b7c10 */ /* 0x000fe400087fe4ff */
[C---:B------:R-:W-:Y:S11]  /*4270*/  ISETP.LT.OR P0, PT, R6.reuse, 0x1, P1 ;  /* 0x000000010600780c */ /* 0x040ff60000f01670 */
[----:B------:R-:W-:Y:S02]  /*4280*/  @!UPT UIADD3 URZ, URZ, URZ, URZ ;  /* 0x0000003f3f3ff290 */ /* 0x000fe4000fffe03f */
[----:B------:R-:W-:Y:S01]  /*4290*/  @!PT LDS RZ, [RZ] ;  /* 0x00000000fffff984 */ /* 0x000fe20000000800 */
[----:B------:R-:W-:Y:S01]  /*42a0*/  @!PT LDS RZ, [RZ] ;  /* 0x00000000fffff984 */ /* 0x000fe20000000800 */
[----:B------:R-:W-:Y:S01]  /*42b0*/  @!PT LDS RZ, [RZ] ;  /* 0x00000000fffff984 */ /* 0x000fe20000000800 */
[----:B------:R1:W-:Y:S01]  /*42c0*/  LDGSTS.E.BYPASS.LTC128B.128 [R230+0x6080], [R4.64], !P0 ;  /* 0x0608000004e67fae */ /* 0x0003e2000c101d58 */
[C---:B------:R-:W-:Y:S11]  /*42d0*/  ISETP.LT.OR P0, PT, R6.reuse, 0x1, !P3 ;  /* 0x000000010600780c */ /* 0x040ff60005f01670 */
[----:B------:R-:W-:Y:S02]  /*42e0*/  @!UPT UIADD3 URZ, URZ, URZ, URZ ;  /* 0x0000003f3f3ff290 */ /* 0x000fe4000fffe03f */
[----:B------:R1:W-:Y:S01]  /*42f0*/  LDGSTS.E.BYPASS.LTC128B.128 [R230+0x8080], [R4.64+0x80], !P0 ;  /* 0x0808008004e67fae */ /* 0x0003e2000c101d58 */
[C---:B------:R-:W-:Y:S11]  /*4300*/  ISETP.LT.OR P0, PT, R6.reuse, 0x1, !P2 ;  /* 0x000000010600780c */ /* 0x040ff60005701670 */
[----:B------:R-:W-:Y:S02]  /*4310*/  @!UPT UIADD3 URZ, URZ, URZ, URZ ;  /* 0x0000003f3f3ff290 */ /* 0x000fe4000fffe03f */
[----:B------:R1:W-:Y:S01]  /*4320*/  LDGSTS.E.BYPASS.LTC128B.128 [R230+0xa080], [R4.64+0x100], !P0 ;  /* 0x0a08010004e67fae */ /* 0x0003e2000c101d58 */
[C---:B------:R-:W-:Y:S11]  /*4330*/  ISETP.LT.OR P0, PT, R6.reuse, 0x21, P1 ;  /* 0x000000210600780c */ /* 0x040ff60000f01670 */
[----:B------:R-:W-:Y:S02]  /*4340*/  @!UPT UIADD3 URZ, URZ, URZ, URZ ;  /* 0x0000003f3f3ff290 */ /* 0x000fe4000fffe03f */
[----:B------:R2:W-:Y:S01]  /*4350*/  LDGSTS.E.BYPASS.LTC128B.128 [R230+0x7080], [R10.64], !P0 ;  /* 0x070800000ae67fae */ /* 0x0005e2000c101d58 */
[----:B------:R-:W-:Y:S01]  /*4360*/  ISETP.LT.OR P0, PT, R6, 0x21, !P3 ;  /* 0x000000210600780c */ /* 0x000fe20005f01670 */
[----:B-1----:R-:W-:Y:S11]  /*4370*/  @!P4 IMAD.SHL.U32 R4, R238, 0x10, RZ ;  /* 0x00000010ee04c824 */ /* 0x002ff600078e00ff */
[----:B------:R-:W-:Y:S01]  /*4380*/  @!UPT UIADD3 URZ, URZ, URZ, URZ ;  /* 0x0000003f3f3ff290 */ /* 0x000fe2000fffe03f */
[----:B------:R2:W-:Y:S01]  /*4390*/  LDGSTS.E.BYPASS.LTC128B.128 [R230+0x9080], [R14.64], !P0 ;  /* 0x090800000ee67fae */ /* 0x0005e2000c101d58 */
[----:B------:R-:W-:Y:S11]  /*43a0*/  ISETP.LT.OR P0, PT, R6, 0x21, !P2 ;  /* 0x000000210600780c */ /* 0x000ff60005701670 */
[----:B------:R-:W-:Y:S02]  /*43b0*/  @!UPT UIADD3 URZ, URZ, URZ, URZ ;  /* 0x0000003f3f3ff290 */ /* 0x000fe4000fffe03f */
[----:B------:R2:W-:Y:S05]  /*43c0*/  LDGSTS.E.BYPASS.LTC128B.128 [R230+0xb080], [R12.64], !P0 ;  /* 0x0b0800000ce67fae */ /* 0x0005ea000c101d58 */
[----:B------:R2:W-:Y:S02]  /*43d0*/  @!P4 LDGSTS.E.BYPASS.LTC128B.128 [R4+0x12080], [R8.64] ;  /* 0x120800000804cfae */ /* 0x0005e4000b901d58 */
.L_x_3:
[----:B-1234-:R-:W2:Y:S01]  /*43e0*/  LDL.64 R6, [R1+0x8] ;  /* 0x0000080001067983 */ /* 0x01eea20000100a00 */
[----:B------:R-:W-:Y:S02]  /*43f0*/  UIMAD UR20, UR20, 0x3000, URZ ;  /* 0x00003000141478a4 */ /* 0x000fe4000f8e023f */
[----:B------:R-:W-:Y:S01]  /*4400*/  UISETP.GE.AND UP0, UPT, UR23, UR22, UPT ;  /* 0x000000161700728c */ /* 0x000fe2000bf06270 */
[----:B------:R-:W0:Y:S03]  /*4410*/  LDGDEPBAR ;  /* 0x00000000000079af */ /* 0x000e260000000000 */
[----:B------:R-:W-:Y:S01]  /*4420*/  IMAD.U32 R5, RZ, RZ, UR20 ;  /* 0x00000014ff057e24 */ /* 0x000fe2000f8e00ff */
[----:B--2---:R-:W-:Y:S01]  /*4430*/  IADD3 R4, P0, R6, UR20, RZ ;  /* 0x0000001406047c10 */ /* 0x004fe2000ff1e0ff */
[----:B------:R-:W-:Y:S03]  /*4440*/  UMOV UR20, UR23 ;  /* 0x0000001700147c82 */ /* 0x000fe60008000000 */
[----:B------:R-:W-:Y:S02]  /*4450*/  LEA.HI.X.SX32 R5, R5, R245, 0x1, P0 ;  /* 0x000000f505057211 */ /* 0x000fe400000f0eff */
[C---:B------:R-:W-:Y:S04]  /*4460*/  LEA R228, P0, R4.reuse, c[0x0][0x220], 0x2 ;  /* 0x0000880004e47a11 */ /* 0x040fe800078010ff */
[----:B------:R-:W-:Y:S02]  /*4470*/  LEA.HI.X R229, R4, c[0x0][0x224], R5, 0x2, P0 ;  /* 0x0000890004e57a11 */ /* 0x000fe400000f1405 */
[-C--:B------:R-:W-:Y:S01]  /*4480*/  HMMA.16816.F32 R4, R144, R16.reuse, RZ ;  /* 0x000000109004723c */ /* 0x080fe200000018ff */
[----:B------:R-:W-:Y:S07]  /*4490*/  PLOP3.LUT P0, PT, PT, PT, UP0, 0x80, 0x0 ;  /* 0x000000000000781c */ /* 0x000fee0003f0f008 */
[C---:B------:R-:W-:Y:S08]  /*44a0*/  HMMA.16816.F32 R8, R140.reuse, R16, RZ ;  /* 0x000000108c08723c */ /* 0x040ff000000018ff */
[-C--:B------:R-:W-:Y:S08]  /*44b0*/  HMMA.16816.F32 R12, R140, R18.reuse, RZ ;  /* 0x000000128c0c723c */ /* 0x080ff000000018ff */
        /* <DEDUP_REMOVED lines=8> */
[----:B------:R-:W-:Y:S01]  /*4540*/  HMMA.16816.F32 R144, R144, R158, RZ ;  /* 0x0000009e9090723c */ /* 0x000fe200000018ff */
[----:B------:R-:W-:Y:S07]  /*4550*/  LDSM.16.M88.4 R156, [R221+0x14280] ;  /* 0x01428000dd9c783b */ /* 0x000fee0000000200 */
[-C--:B------:R-:W-:Y:S08]  /*4560*/  HMMA.16816.F32 R4, R200, R204.reuse, R4 ;  /* 0x000000ccc804723c */ /* 0x080ff00000001804 */
[C---:B------:R-:W-:Y:S08]  /*4570*/  HMMA.16816.F32 R8, R208.reuse, R204, R8 ;  /* 0x000000ccd008723c */ /* 0x040ff00000001808 */
[-C--:B------:R-:W-:Y:S08]  /*4580*/  HMMA.16816.F32 R12, R208, R206.reuse, R12 ;  /* 0x000000ced00c723c */ /* 0x080ff0000000180c */
[C---:B------:R-:W-:Y:S01]  /*4590*/  HMMA.16816.F32 R16, R200.reuse, R206, R16 ;  /* 0x000000cec810723c */ /* 0x040fe20000001810 */
[----:B------:R-:W1:Y:S07]  /*45a0*/  LDSM.16.MT88.4 R204, [R0+0x1080] ;  /* 0x0010800000cc783b */ /* 0x000e6e0000004200 */
[-C--:B------:R-:W-:Y:S08]  /*45b0*/  HMMA.16816.F32 R20, R200, R212.reuse, R20 ;  /* 0x000000d4c814723c */ /* 0x080ff00000001814 */
[C---:B------:R-:W-:Y:S08]  /*45c0*/  HMMA.16816.F32 R24, R208.reuse, R212, R24 ;  /* 0x000000d4d018723c */ /* 0x040ff00000001818 */
[-C--:B------:R-:W-:Y:S08]  /*45d0*/  HMMA.16816.F32 R28, R208, R214.reuse, R28 ;  /* 0x000000d6d01c723c */ /* 0x080ff0000000181c */
[C---:B------:R-:W-:Y:S01]  /*45e0*/  HMMA.16816.F32 R32, R200.reuse, R214, R32 ;  /* 0x000000d6c820723c */ /* 0x040fe20000001820 */
[----:B------:R-:W-:Y:S07]  /*45f0*/  LDSM.16.MT88.4 R212, [R0+0x3080] ;  /* 0x0030800000d4783b */ /* 0x000fee0000004200 */
[-C--:B------:R-:W-:Y:S08]  /*4600*/  HMMA.16816.F32 R132, R200, R216.reuse, R132 ;  /* 0x000000d8c884723c */ /* 0x080ff00000001884 */
[C---:B------:R-:W-:Y:S08]  /*4610*/  HMMA.16816.F32 R136, R208.reuse, R216, R136 ;  /* 0x000000d8d088723c */ /* 0x040ff00000001888 */
[-C--:B------:R-:W-:Y:S01]  /*4620*/  HMMA.16816.F32 R140, R208, R218.reuse, R140 ;  /* 0x000000dad08c723c */ /* 0x080fe2000000188c */
[----:B------:R-:W2:Y:S07]  /*4630*/  LDSM.16.M88.4 R208, [R221+0x15280] ;  /* 0x01528000ddd0783b */ /* 0x000eae0000000200 */
[----:B------:R-:W-:Y:S01]  /*4640*/  HMMA.16816.F32 R144, R200, R218, R144 ;  /* 0x000000dac890723c */ /* 0x000fe20000001890 */
[----:B------:R-:W3:Y:S04]  /*4650*/  LDSM.16.MT88.4 R200, [R0+0x5080] ;  /* 0x0050800000c8783b */ /* 0x000ee80000004200 */
[----:B------:R-:W-:Y:S03]  /*4660*/  LDSM.16.M88.4 R216, [R220+0x15280] ;  /* 0x01528000dcd8783b */ /* 0x000fe60000000200 */
[-C--:B-1----:R-:W-:Y:S08]  /*4670*/  HMMA.16816.F32 R4, R156, R204.reuse, R4 ;  /* 0x000000cc9c04723c */ /* 0x082ff00000001804 */
[C---:B--2---:R-:W-:Y:S08]  /*4680*/  HMMA.16816.F32 R8, R208.reuse, R204, R8 ;  /* 0x000000ccd008723c */ /* 0x044ff00000001808 */
[-C--:B------:R-:W-:Y:S08]  /*4690*/  HMMA.16816.F32 R12, R208, R206.reuse, R12 ;  /* 0x000000ced00c723c */ /* 0x080ff0000000180c */
[C---:B------:R-:W-:Y:S01]  /*46a0*/  HMMA.16816.F32 R16, R156.reuse, R206, R16 ;  /* 0x000000ce9c10723c */ /* 0x040fe20000001810 */
[----:B------:R-:W-:Y:S07]  /*46b0*/  LDSM.16.M88.4 R204, [R220+0x14280] ;  /* 0x01428000dccc783b */ /* 0x000fee0000000200 */
[-C--:B------:R-:W-:Y:S08]  /*46c0*/  HMMA.16816.F32 R20, R156, R212.reuse, R20 ;  /* 0x000000d49c14723c */ /* 0x080ff00000001814 */
[C---:B------:R-:W-:Y:S08]  /*46d0*/  HMMA.16816.F32 R24, R208.reuse, R212, R24 ;  /* 0x000000d4d018723c */ /* 0x040ff00000001818 */
[-C--:B------:R-:W-:Y:S08]  /*46e0*/  HMMA.16816.F32 R28, R208, R214.reuse, R28 ;  /* 0x000000d6d01c723c */ /* 0x080ff0000000181c */
[C---:B------:R-:W-:Y:S01]  /*46f0*/  HMMA.16816.F32 R32, R156.reuse, R214, R32 ;  /* 0x000000d69c20723c */ /* 0x040fe20000001820 */
[----:B------:R-:W1:Y:S07]  /*4700*/  LDSM.16.MT88.4 R212, [R0+0x1880] ;  /* 0x0018800000d4783b */ /* 0x000e6e0000004200 */
[-C--:B---3--:R-:W-:Y:S08]  /*4710*/  HMMA.16816.F32 R132, R156, R200.reuse, R132 ;  /* 0x000000c89c84723c */ /* 0x088ff00000001884 */
[C---:B------:R-:W-:Y:S08]  /*4720*/  HMMA.16816.F32 R136, R208.reuse, R200, R136 ;  /* 0x000000c8d088723c */ /* 0x040ff00000001888 */
[-C--:B------:R-:W-:Y:S01]  /*4730*/  HMMA.16816.F32 R140, R208, R202.reuse, R140 ;  /* 0x000000cad08c723c */ /* 0x080fe2000000188c */
[----:B------:R-:W2:Y:S07]  /*4740*/  LDSM.16.MT88.4 R208, [R0+0x3880] ;  /* 0x0038800000d0783b */ /* 0x000eae0000004200 */
[----:B------:R-:W-:Y:S01]  /*4750*/  HMMA.16816.F32 R144, R156, R202, R144 ;  /* 0x000000ca9c90723c */ /* 0x000fe20000001890 */
[----:B------:R-:W3:Y:S07]  /*4760*/  LDSM.16.MT88.4 R156, [R0+0x5880] ;  /* 0x00588000009c783b */ /* 0x000eee0000004200 */
[-C--:B-1----:R-:W-:Y:S08]  /*4770*/  HMMA.16816.F32 R4, R204, R212.reuse, R4 ;  /* 0x000000d4cc04723c */ /* 0x082ff00000001804 */
[C---:B------:R-:W-:Y:S08]  /*4780*/  HMMA.16816.F32 R8, R216.reuse, R212, R8 ;  /* 0x000000d4d808723c */ /* 0x040ff00000001808 */
[-C--:B------:R-:W-:Y:S07]  /*4790*/  HMMA.16816.F32 R12, R216, R214.reuse, R12 ;  /* 0x000000d6d80c723c */ /* 0x080fee000000180c */
[----:B------:R1:W-:Y:S01]  /*47a0*/  RED.E.ADD.F32.FTZ.RN.STRONG.GPU [R228.64], R4 ;  /* 0x00000004e400798e */ /* 0x0003e2000c10e798 */
[C---:B------:R-:W-:Y:S03]  /*47b0*/  HMMA.16816.F32 R16, R204.reuse, R214, R16 ;  /* 0x000000d6cc10723c */ /* 0x040fe60000001810 */
[----:B------:R1:W-:Y:S04]  /*47c0*/  RED.E.ADD.F32.FTZ.RN.STRONG.GPU [R228.64+0x400], R5 ;  /* 0x00040005e400798e */ /* 0x0003e8000c10e798 */
[----:B------:R1:W-:Y:S01]  /*47d0*/  RED.E.ADD.F32.FTZ.RN.STRONG.GPU [R228.64+0x800], R6 ;  /* 0x00080006e400798e */ /* 0x0003e2000c10e798 */
[-C--:B--2---:R-:W-:Y:S03]  /*47e0*/  HMMA.16816.F32 R20, R204, R208.reuse, R20 ;  /* 0x000000d0cc14723c */ /* 0x084fe60000001814 */
[----:B------:R1:W-:Y:S04]  /*47f0*/  RED.E.ADD.F32.FTZ.RN.STRONG.GPU [R228.64+0xc00], R7 ;  /* 0x000c0007e400798e */ /* 0x0003e8000c10e798 */
[----:B------:R1:W-:Y:S01]  /*4800*/  RED.E.ADD.F32.FTZ.RN.STRONG.GPU [R228.64+0x1000], R8 ;  /* 0x00100008e400798e */ /* 0x0003e2000c10e798 */
[C---:B------:R-:W-:Y:S03]  /*4810*/  HMMA.16816.F32 R24, R216.reuse, R208, R24 ;  /* 0x000000d0d818723c */ /* 0x040fe60000001818 */
[----:B------:R1:W-:Y:S04]  /*4820*/  RED.E.ADD.F32.FTZ.RN.STRONG.GPU [R228.64+0x1400], R9 ;  /* 0x00140009e400798e */ /* 0x0003e8000c10e798 */
[----:B------:R1:W-:Y:S01]  /*4830*/  RED.E.ADD.F32.FTZ.RN.STRONG.GPU [R228.64+0x1800], R10 ;  /* 0x0018000ae400798e */ /* 0x0003e2000c10e798 */
[-C--:B------:R-:W-:Y:S03]  /*4840*/  HMMA.16816.F32 R28, R216, R210.reuse, R28 ;  /* 0x000000d2d81c723c */ /* 0x080fe6000000181c */
[----:B------:R1:W-:Y:S04]  /*4850*/  RED.E.ADD.F32.FTZ.RN.STRONG.GPU [R228.64+0x1c00], R11 ;  /* 0x001c000be400798e */ /* 0x0003e8000c10e798 */
[----:B------:R1:W-:Y:S01]  /*4860*/  RED.E.ADD.F32.FTZ.RN.STRONG.GPU [R228.64+0x2000], R16 ;  /* 0x00200010e400798e */ /* 0x0003e2000c10e798 */
[C---:B------:R-:W-:Y:S03]  /*4870*/  HMMA.16816.F32 R32, R204.reuse, R210, R32 ;  /* 0x000000d2cc20723c */ /* 0x040fe60000001820 */
[----:B------:R1:W-:Y:S04]  /*4880*/  RED.E.ADD.F32.FTZ.RN.STRONG.GPU [R228.64+0x2400], R17 ;  /* 0x00240011e400798e */ /* 0x0003e8000c10e798 */
[----:B------:R1:W-:Y:S01]  /*4890*/  RED.E.ADD.F32.FTZ.RN.STRONG.GPU [R228.64+0x2800], R18 ;  /* 0x00280012e400798e */ /* 0x0003e2000c10e798 */
[-C--:B---3--:R-:W-:Y:S03]  /*48a0*/  HMMA.16816.F32 R132, R204, R156.reuse, R132 ;  /* 0x0000009ccc84723c */ /* 0x088fe60000001884 */
        /* <DEDUP_REMOVED lines=8> */
[----:B------:R-:W-:Y:S03]  /*4930*/  HMMA.16816.F32 R144, R204, R158, R144 ;  /* 0x0000009ecc90723c */ /* 0x000fe60000001890 */
[----:B------:R1:W-:Y:S04]  /*4940*/  RED.E.ADD.F32.FTZ.RN.STRONG.GPU [R228.64+0x4400], R21 ;  /* 0x00440015e400798e */ /* 0x0003e8000c10e798 */
        /* <DEDUP_REMOVED lines=29> */
[----:B------:R1:W-:Y:S01]  /*4b20*/  RED.E.ADD.F32.FTZ.RN.STRONG.GPU [R228.64+0xbc00], R143 ;  /* 0x00bc008fe400798e */ /* 0x0003e2000c10e798 */
[----:B------:R-:W-:-:S05]  /*4b30*/  @!P0 BRA `(.L_x_4) ;  /* 0xffffd3d000008947 */ /* 0x000fca000383ffff */
.L_x_1:
[----:B------:R-:W-:Y:S01]  /*4b40*/  F2FP.PACK_AB R66, R67, R66 ;  /* 0x000000424342723e */ /* 0x000fe200000000ff */
[----:B------:R-:W-:Y:S01]  /*4b50*/  BAR.SYNC.DEFER_BLOCKING 0x1, 0x100 ;  /* 0x0044000000007b1d */ /* 0x000fe20000010000 */
[----:B------:R-:W-:Y:S01]  /*4b60*/  F2FP.PACK_AB R64, R65, R64 ;  /* 0x000000404140723e */ /* 0x000fe200000000ff */
[----:B------:R-:W-:Y:S01]  /*4b70*/  FMUL.FTZ R84, R84, c[0x0][0x298] ;  /* 0x0000a60054547a20 */ /* 0x000fe20000410000 */
[----:B------:R-:W-:Y:S01]  /*4b80*/  F2FP.PACK_AB R36, R37, R36 ;  /* 0x000000242524723e */ /* 0x000fe200000000ff */
[----:B-1----:R-:W-:Y:S01]  /*4b90*/  FMUL.FTZ R28, R85, c[0x0][0x298] ;  /* 0x0000a600551c7a20 */ /* 0x002fe20000410000 */
[----:B------:R-:W-:Y:S01]  /*4ba0*/  F2FP.PACK_AB R38, R39, R38 ;  /* 0x000000262726723e */ /* 0x000fe200000000ff */
[----:B------:R-:W1:Y:S01]  /*4bb0*/  S2R R67, SR_TID.X ;  /* 0x0000000000437919 */ /* 0x000e620000002100 */
[----:B------:R-:W-:Y:S01]  /*4bc0*/  F2FP.PACK_AB R48, R49, R48 ;  /* 0x000000303130723e */ /* 0x000fe200000000ff */
[----:B------:R-:W-:Y:S01]  /*4bd0*/  FMUL.FTZ R86, R86, c[0x0][0x298] ;  /* 0x0000a60056567a20 */ /* 0x000fe20000410000 */
[----:B------:R-:W-:Y:S01]  /*4be0*/  IADD3 R4, R231, 0x440, RZ ;  /* 0x00000440e7047810 */ /* 0x000fe20007ffe0ff */
[----:B------:R-:W-:Y:S01]  /*4bf0*/  FMUL.FTZ R27, R87, c[0x0][0x298] ;  /* 0x0000a600571b7a20 */ /* 0x000fe20000410000 */
[----:B------:R-:W-:Y:S01]  /*4c00*/  F2FP.PACK_AB R50, R51, R50 ;  /* 0x000000323332723e */ /* 0x000fe200000000ff */
[----:B------:R-:W-:Y:S01]  /*4c10*/  FMUL.FTZ R96, R96, c[0x0][0x298] ;  /* 0x0000a60060607a20 */ /* 0x000fe20000410000 */
[----:B------:R-:W-:Y:S01]  /*4c20*/  F2FP.PACK_AB R40, R41, R40 ;  /* 0x000000282928723e */ /* 0x000fe200000000ff */
[----:B------:R-:W-:Y:S01]  /*4c30*/  FMUL.FTZ R24, R97, c[0x0][0x298] ;  /* 0x0000a60061187a20 */ /* 0x000fe20000410000 */
        /* <DEDUP_REMOVED lines=9> */
[----:B------:R-:W-:Y:S01]  /*4cd0*/  STS [R231+0x6080], R36 ;  /* 0x00608024e7007388 */ /* 0x000fe20000000800 */
[----:B------:R-:W-:Y:S01]  /*4ce0*/  F2FP.PACK_AB R54, R55, R54 ;  /* 0x000000363736723e */ /* 0x000fe200000000ff */
[----:B------:R-:W-:Y:S01]  /*4cf0*/  FMUL.FTZ R90, R90, c[0x0][0x298] ;  /* 0x0000a6005a5a7a20 */ /* 0x000fe20000410000 */
[----:B------:R-:W-:Y:S01]  /*4d00*/  F2FP.PACK_AB R56, R57, R56 ;  /* 0x000000383938723e */ /* 0x000fe200000000ff */
[----:B------:R-:W-:Y:S01]  /*4d10*/  STS [R231+0x6480], R38 ;  /* 0x00648026e7007388 */ /* 0x000fe20000000800 */
[----:B------:R-:W-:Y:S01]  /*4d20*/  F2FP.PACK_AB R58, R59, R58 ;  /* 0x0000003a3b3a723e */ /* 0x000fe200000000ff */
[----:B------:R-:W-:Y:S01]  /*4d30*/  FMUL.FTZ R25, R91, c[0x0][0x298] ;  /* 0x0000a6005b197a20 */ /* 0x000fe20000410000 */
[----:B-1----:R-:W-:Y:S01]  /*4d40*/  SHF.R.S32.HI R65, RZ, 0x1f, R67 ;  /* 0x0000001fff417819 */ /* 0x002fe20000011443 */
[----:B------:R-:W-:Y:S01]  /*4d50*/  FMUL.FTZ R92, R92, c[0x0][0x298] ;  /* 0x0000a6005c5c7a20 */ /* 0x000fe20000410000 */
[----:B------:R-:W-:Y:S01]  /*4d60*/  F2FP.PACK_AB R60, R61, R60 ;  /* 0x0000003c3d3c723e */ /* 0x000fe200000000ff */
[----:B------:R-:W-:Y:S01]  /*4d70*/  FMUL.FTZ R22, R93, c[0x0][0x298] ;  /* 0x0000a6005d167a20 */ /* 0x000fe20000410000 */
[----:B------:R-:W-:Y:S01]  /*4d80*/  LEA.HI R0, R65, R67, RZ, 0x2 ;  /* 0x0000004341007211 */ /* 0x000fe200078f10ff */
[----:B------:R-:W-:Y:S01]  /*4d90*/  FMUL.FTZ R94, R94, c[0x0][0x298] ;  /* 0x0000a6005e5e7a20 */ /* 0x000fe20000410000 */
[----:B------:R-:W-:Y:S01]  /*4da0*/  F2FP.PACK_AB R62, R63, R62 ;  /* 0x0000003e3f3e723e */ /* 0x000fe200000000ff */
[----:B------:R-:W-:Y:S01]  /*4db0*/  FMUL.FTZ R21, R95, c[0x0][0x298] ;  /* 0x0000a6005f157a20 */ /* 0x000fe20000410000 */
[--C-:B------:R-:W-:Y:S01]  /*4dc0*/  SHF.R.S32.HI R2, RZ, 0x2, R0.reuse ;  /* 0x00000002ff027819 */ /* 0x100fe20000011400 */
[----:B------:R-:W-:Y:S01]  /*4dd0*/  FMUL.FTZ R100, R100, c[0x0][0x298] ;  /* 0x0000a60064647a20 */ /* 0x000fe20000410000 */
[----:B------:R-:W-:Y:S01]  /*4de0*/  SHF.R.S32.HI R0, RZ, 0x1f, R0 ;  /* 0x0000001fff007819 */ /* 0x000fe20000011400 */
[----:B------:R-:W-:Y:S01]  /*4df0*/  FMUL.FTZ R20, R101, c[0x0][0x298] ;  /* 0x0000a60065147a20 */ /* 0x000fe20000410000 */
[----:B------:R-:W-:Y:S01]  /*4e00*/  F2FP.PACK_AB R68, R69, R68 ;  /* 0x000000444544723e */ /* 0x000fe200000000ff */
[----:B------:R-:W-:Y:S01]  /*4e10*/  FMUL.FTZ R102, R102, c[0x0][0x298] ;  /* 0x0000a60066667a20 */ /* 0x000fe20000410000 */
[----:B------:R-:W-:Y:S01]  /*4e20*/  LEA.HI R0, R0, R2, RZ, 0x3 ;  /* 0x0000000200007211 */ /* 0x000fe200078f18ff */
[----:B------:R-:W-:Y:S01]  /*4e30*/  FMUL.FTZ R19, R103, c[0x0][0x298] ;  /* 0x0000a60067137a20 */ /* 0x000fe20000410000 */
[----:B------:R-:W-:Y:S01]  /*4e40*/  F2FP.PACK_AB R70, R71, R70 ;  /* 0x000000464746723e */ /* 0x000fe200000000ff */
[----:B------:R-:W-:Y:S01]  /*4e50*/  FMUL.FTZ R112, R112, c[0x0][0x298] ;  /* 0x0000a60070707a20 */ /* 0x000fe20000410000 */
[----:B------:R-:W-:Y:S01]  /*4e60*/  LOP3.LUT R0, R0, 0xfffffff8, RZ, 0xc0, !PT ;  /* 0xfffffff800007812 */ /* 0x000fe200078ec0ff */
[----:B------:R-:W-:Y:S01]  /*4e70*/  FMUL.FTZ R16, R113, c[0x0][0x298] ;  /* 0x0000a60071107a20 */ /* 0x000fe20000410000 */
[----:B------:R-:W-:Y:S01]  /*4e80*/  F2FP.PACK_AB R80, R81, R80 ;  /* 0x000000505150723e */ /* 0x000fe200000000ff */
[----:B------:R-:W-:Y:S01]  /*4e90*/  FMUL.FTZ R114, R114, c[0x0][0x298] ;  /* 0x0000a60072727a20 */ /* 0x000fe20000410000 */
[----:B------:R-:W-:Y:S01]  /*4ea0*/  F2FP.PACK_AB R82, R83, R82 ;  /* 0x000000525352723e */ /* 0x000fe200000000ff */
[----:B------:R-:W-:Y:S01]  /*4eb0*/  IMAD.IADD R0, R2, 0x1, -R0 ;  /* 0x0000000102007824 */ /* 0x000fe200078e0a00 */
[----:B------:R-:W-:Y:S01]  /*4ec0*/  IADD3 R2, R231, 0x1440, RZ ;  /* 0x00001440e7027810 */ /* 0x000fe20007ffe0ff */
[----:B------:R-:W-:Y:S01]  /*4ed0*/  FMUL.FTZ R15, R115, c[0x0][0x298] ;  /* 0x0000a600730f7a20 */ /* 0x000fe20000410000 */
[----:B------:R-:W-:Y:S01]  /*4ee0*/  F2FP.PACK_AB R72, R73, R72 ;  /* 0x000000484948723e */ /* 0x000fe200000000ff */
[----:B------:R-:W-:Y:S01]  /*4ef0*/  FMUL.FTZ R104, R104, c[0x0][0x298] ;  /* 0x0000a60068687a20 */ /* 0x000fe20000410000 */
[----:B------:R-:W-:Y:S01]  /*4f00*/  LOP3.LUT R0, R0, 0x4, RZ, 0xc0, !PT ;  /* 0x0000000400007812 */ /* 0x000fe200078ec0ff */
[----:B------:R-:W-:Y:S01]  /*4f10*/  FMUL.FTZ R18, R105, c[0x0][0x298] ;  /* 0x0000a60069127a20 */ /* 0x000fe20000410000 */
[----:B------:R-:W-:Y:S01]  /*4f20*/  F2FP.PACK_AB R74, R75, R74 ;  /* 0x0000004a4b4a723e */ /* 0x000fe200000000ff */
[----:B------:R-:W-:Y:S01]  /*4f30*/  FMUL.FTZ R106, R106, c[0x0][0x298] ;  /* 0x0000a6006a6a7a20 */ /* 0x000fe20000410000 */
[----:B------:R-:W-:Y:S01]  /*4f40*/  ISETP.NE.AND P0, PT, R0, RZ, PT ;  /* 0x000000ff0000720c */ /* 0x000fe20003f05270 */
        /* <DEDUP_REMOVED lines=13> */
[C---:B------:R-:W-:Y:S01]  /*5020*/  @P0 IADD3 R0, R231.reuse, -0x40, RZ ;  /* 0xffffffc0e7000810 */ /* 0x040fe20007ffe0ff */
[----:B------:R-:W-:Y:S01]  /*5030*/  FMUL.FTZ R118, R118, c[0x0][0x298] ;  /* 0x0000a60076767a20 */ /* 0x000fe20000410000 */
[----:B------:R-:W-:Y:S01]  /*5040*/  @P0 IADD3 R4, R231, 0x3c0, RZ ;  /* 0x000003c0e7040810 */ /* 0x000fe20007ffe0ff */
[----:B------:R-:W-:Y:S01]  /*5050*/  FMUL.FTZ R11, R119, c[0x0][0x298] ;  /* 0x0000a600770b7a20 */ /* 0x000fe20000410000 */
[C---:B------:R-:W-:Y:S01]  /*5060*/  @P0 IADD3 R3, R231.reuse, 0xfc0, RZ ;  /* 0x00000fc0e7030810 */ /* 0x040fe20007ffe0ff */
[----:B------:R-:W-:Y:S01]  /*5070*/  STS [R0+0x6080], R48 ;  /* 0x0060803000007388 */ /* 0x000fe20000000800 */
[----:B------:R-:W-:Y:S01]  /*5080*/  @P0 IADD3 R2, R231, 0x13c0, RZ ;  /* 0x000013c0e7020810 */ /* 0x000fe20007ffe0ff */
        /* <DEDUP_REMOVED lines=11> */
[----:B------:R-:W-:Y:S01]  /*5140*/  FMUL.FTZ R7, R131, c[0x0][0x298] ;  /* 0x0000a60083077a20 */ /* 0x000fe20000410000 */
[----:B------:R-:W-:Y:S01]  /*5150*/  F2FP.PACK_AB R20, R20, R100 ;  /* 0x000000641414723e */ /* 0x000fe200000000ff */
[----:B------:R-:W-:Y:S01]  /*5160*/  FMUL.FTZ R120, R120, c[0x0][0x298] ;  /* 0x0000a60078787a20 */ /* 0x000fe20000410000 */
        /* <DEDUP_REMOVED lines=17> */
[----:B------:R-:W-:Y:S01]  /*5280*/  F2FP.PACK_AB R14, R14, R108 ;  /* 0x0000006c0e0e723e */ /* 0x000fe200000000ff */
[----:B------:R-:W1:Y:S01]  /*5290*/  S2UR UR9, SR_CTAID.X ;  /* 0x00000000000979c3 */ /* 0x000e620000002500 */
[----:B------:R-:W-:Y:S01]  /*52a0*/  F2FP.PACK_AB R13, R13, R110 ;  /* 0x0000006e0d0d723e */ /* 0x000fe200000000ff */
[----:B------:R-:W-:Y:S01]  /*52b0*/  STS [R0+0x8480], R66 ;  /* 0x0084804200007388 */ /* 0x000fe20000000800 */
[----:B------:R-:W-:Y:S01]  /*52c0*/  F2FP.PACK_AB R12, R12, R116 ;  /* 0x000000740c0c723e */ /* 0x000fe200000000ff */
[----:B------:R-:W-:Y:S01]  /*52d0*/  UMOV UR8, 0xffffffc0 ;  /* 0xffffffc000087882 */ /* 0x000fe20000000000 */
[----:B------:R-:W-:Y:S01]  /*52e0*/  F2FP.PACK_AB R11, R11, R118 ;  /* 0x000000760b0b723e */ /* 0x000fe200000000ff */
[----:B------:R-:W-:Y:S01]  /*52f0*/  STS [R231+0x9080], R56 ;  /* 0x00908038e7007388 */ /* 0x000fe20000000800 */
[----:B------:R-:W-:Y:S01]  /*5300*/  F2FP.PACK_AB R8, R8, R128 ;  /* 0x000000800808723e */ /* 0x000fe200000000ff */
[----:B------:R-:W-:Y:S01]  /*5310*/  ULDC UR7, c[0x0][0x2f0] ;  /* 0x0000bc0000077ab9 */ /* 0x000fe20000000800 */
[----:B------:R-:W-:Y:S01]  /*5320*/  F2FP.PACK_AB R7, R7, R130 ;  /* 0x000000820707723e */ /* 0x000fe200000000ff */
[----:B------:R-:W-:Y:S01]  /*5330*/  STS [R231+0x9480], R58 ;  /* 0x0094803ae7007388 */ /* 0x000fe20000000800 */
[----:B------:R-:W-:Y:S01]  /*5340*/  F2FP.PACK_AB R10, R10, R120 ;  /* 0x000000780a0a723e */ /* 0x000fe200000000ff */
[----:B------:R-:W-:Y:S01]  /*5350*/  USHF.R.S32.HI UR6, URZ, 0x1f, UR12 ;  /* 0x0000001f3f067899 */ /* 0x000fe2000801140c */
[----:B------:R-:W-:Y:S01]  /*5360*/  F2FP.PACK_AB R9, R9, R122 ;  /* 0x0000007a0909723e */ /* 0x000fe200000000ff */
[----:B------:R-:W-:Y:S01]  /*5370*/  STS [R0+0x9080], R60 ;  /* 0x0090803c00007388 */ /* 0x000fe20000000800 */
[----:B------:R-:W-:Y:S01]  /*5380*/  F2FP.PACK_AB R6, R6, R124 ;  /* 0x0000007c0606723e */ /* 0x000fe200000000ff */
[----:B------:R-:W-:Y:S01]  /*5390*/  ULDC.64 UR4, c[0x0][0x340] ;  /* 0x0000d00000047ab9 */ /* 0x000fe20000000a00 */
[----:B------:R-:W-:Y:S01]  /*53a0*/  F2FP.PACK_AB R5, R5, R126 ;  /* 0x0000007e0505723e */ /* 0x000fe200000000ff */
[----:B------:R-:W-:Y:S01]  /*53b0*/  STS [R0+0x9480], R62 ;  /* 0x0094803e00007388 */ /* 0x000fe20000000800 */
[----:B------:R-:W-:Y:S01]  /*53c0*/  UIMAD UR4, UR6, UR4, URZ ;  /* 0x00000004060472a4 */ /* 0x000fe2000f8e023f */
[----:B------:R-:W-:Y:S02]  /*53d0*/  BSSY B0, `(.L_x_5) ;  /* 0x0000050000007945 */ /* 0x000fe40003800000 */
[----:B------:R-:W-:Y:S01]  /*53e0*/  STS [R231+0xa080], R68 ;  /* 0x00a08044e7007388 */ /* 0x000fe20000000800 */
[----:B------:R-:W-:-:S02]  /*53f0*/  UIMAD UR4, UR12, UR5, UR4 ;  /* 0x000000050c0472a4 */ /* 0x000fc4000f8e0204 */
[----:B-1----:R-:W-:Y:S01]  /*5400*/  UIMAD UR7, UR9, UR8, UR7 ;  /* 0x00000008090772a4 */ /* 0x002fe2000f8e0207 */
[----:B------:R-:W-:Y:S03]  /*5410*/  STS [R231+0xa480], R70 ;  /* 0x00a48046e7007388 */ /* 0x000fe60000000800 */
[----:B------:R-:W-:Y:S01]  /*5420*/  UISETP.LT.AND UP0, UPT, UR7, 0x40, UPT ;  /* 0x000000400700788c */ /* 0x000fe2000bf01270 */
[----:B------:R-:W-:Y:S03]  /*5430*/  STS [R0+0xa080], R80 ;  /* 0x00a0805000007388 */ /* 0x000fe60000000800 */
[----:B------:R-:W-:Y:S01]  /*5440*/  USEL UR7, UR7, 0x40, UP0 ;  /* 0x0000004007077887 */ /* 0x000fe20008000000 */
[----:B------:R-:W-:Y:S04]  /*5450*/  STS [R0+0xa480], R82 ;  /* 0x00a4805200007388 */ /* 0x000fe80000000800 */
[----:B------:R-:W-:Y:S01]  /*5460*/  STS [R231+0xb080], R72 ;  /* 0x00b08048e7007388 */ /* 0x000fe20000000800 */
[----:B------:R-:W-:-:S03]  /*5470*/  ISETP.GE.AND P5, PT, R240, UR7, PT ;  /* 0x00000007f0007c0c */ /* 0x000fc6000bfa6270 */
[----:B------:R-:W-:Y:S04]  /*5480*/  STS [R231+0xb480], R74 ;  /* 0x00b4804ae7007388 */ /* 0x000fe80000000800 */
        /* <DEDUP_REMOVED lines=17> */
[----:B------:R1:W-:Y:S04]  /*55a0*/  STS [R0+0x3480], R13 ;  /* 0x0034800d00007388 */ /* 0x0003e80000000800 */
[----:B------:R2:W-:Y:S04]  /*55b0*/  STS [R231+0x4080], R12 ;  /* 0x0040800ce7007388 */ /* 0x0005e80000000800 */
[----:B------:R-:W-:Y:S04]  /*55c0*/  STS [R231+0x4480], R11 ;  /* 0x0044800be7007388 */ /* 0x000fe80000000800 */
[----:B------:R-:W-:Y:S04]  /*55d0*/  STS [R0+0x4080], R8 ;  /* 0x0040800800007388 */ /* 0x000fe80000000800 */
[----:B------:R-:W-:Y:S04]  /*55e0*/  STS [R0+0x4480], R7 ;  /* 0x0044800700007388 */ /* 0x000fe80000000800 */
[----:B------:R3:W-:Y:S04]  /*55f0*/  STS [R231+0x5080], R10 ;  /* 0x0050800ae7007388 */ /* 0x0007e80000000800 */
[----:B------:R-:W-:Y:S01]  /*5600*/  STS [R231+0x5480], R9 ;  /* 0x00548009e7007388 */ /* 0x000fe20000000800 */
[----:B-1----:R-:W-:-:S03]  /*5610*/  SHF.R.S32.HI R13, RZ, 0x1f, R236 ;  /* 0x0000001fff0d7819 */ /* 0x002fc600000114ec */
[----:B------:R1:W-:Y:S01]  /*5620*/  STS [R0+0x5080], R6 ;  /* 0x0050800600007388 */ /* 0x0003e20000000800 */
[----:B--2---:R-:W-:-:S03]  /*5630*/  IMAD.MOV.U32 R12, RZ, RZ, R236 ;  /* 0x000000ffff0c7224 */ /* 0x004fc600078e00ec */
[----:B------:R2:W-:Y:S04]  /*5640*/  STS [R0+0x5480], R5 ;  /* 0x0054800500007388 */ /* 0x0005e80000000800 */
[----:B------:R-:W-:Y:S06]  /*5650*/  BAR.SYNC.DEFER_BLOCKING 0x1, 0x100 ;  /* 0x0044000000007b1d */ /* 0x000fec0000010000 */
[----:B------:R-:W4:Y:S01]  /*5660*/  S2R R14, SR_CTAID.Y ;  /* 0x00000000000e7919 */ /* 0x000f220000002600 */
[----:B---3--:R-:W-:Y:S01]  /*5670*/  IMAD.U32 R10, RZ, RZ, UR12 ;  /* 0x0000000cff0a7e24 */ /* 0x008fe2000f8e00ff */
[----:B-1----:R-:W-:-:S04]  /*5680*/  LEA.HI R6, R65, R67, RZ, 0x3 ;  /* 0x0000004341067211 */ /* 0x002fc800078f18ff */
[----:B------:R-:W-:Y:S01]  /*5690*/  SHF.R.S32.HI R6, RZ, 0x3, R6 ;  /* 0x00000003ff067819 */ /* 0x000fe20000011406 */
[----:B------:R1:W3:Y:S03]  /*56a0*/  LDS.128 R36, [R230+0x7080] ;  /* 0x00708000e6247984 */ /* 0x0002e60000000c00 */
[----:B------:R-:W-:Y:S01]  /*56b0*/  SHF.R.S32.HI R7, RZ, 0x1f, R6 ;  /* 0x0000001fff077819 */ /* 0x000fe20000011406 */
[----:B------:R1:W1:Y:S01]  /*56c0*/  LDS.128 R32, [R230+0x9080] ;  /* 0x00908000e6207984 */ /* 0x0002620000000c00 */
[----:B----4-:R-:W-:Y:S01]  /*56d0*/  SHF.R.S32.HI R15, RZ, 0x1f, R14 ;  /* 0x0000001fff0f7819 */ /* 0x010fe2000001140e */
[----:B------:R-:W-:Y:S02]  /*56e0*/  IMAD.WIDE.U32 R2, R14, c[0x0][0x338], R12 ;  /* 0x0000ce000e027a25 */ /* 0x000fe400078e000c */
[----:B------:R4:W1:Y:S02]  /*56f0*/  LDS.128 R28, [R230+0xb080] ;  /* 0x00b08000e61c7984 */ /* 0x0008640000000c00 */
[----:B--2---:R-:W-:-:S02]  /*5700*/  IMAD R0, R15, c[0x0][0x338], RZ ;  /* 0x0000ce000f007a24 */ /* 0x004fc400078e02ff */
[----:B------:R4:W2:Y:S01]  /*5710*/  LDS.128 R48, [R230+0x80] ;  /* 0x00008000e6307984 */ /* 0x0008a20000000c00 */
[----:B------:R-:W-:-:S03]  /*5720*/  IMAD.WIDE R6, R252, 0x40, R6 ;  /* 0x00000040fc067825 */ /* 0x000fc600078e0206 */
[----:B------:R4:W1:Y:S01]  /*5730*/  LDS.128 R44, [R230+0x2080] ;  /* 0x00208000e62c7984 */ /* 0x0008620000000c00 */
[----:B------:R-:W-:-:S03]  /*5740*/  IMAD R0, R14, c[0x0][0x33c], R0 ;  /* 0x0000cf000e007a24 */ /* 0x000fc600078e0200 */
[----:B------:R4:W1:Y:S01]  /*5750*/  LDS.128 R40, [R230+0x4080] ;  /* 0x00408000e6287984 */ /* 0x0008620000000c00 */
[----:B------:R-:W-:-:S03]  /*5760*/  IMAD.IADD R3, R3, 0x1, R0 ;  /* 0x0000000103037824 */ /* 0x000fc600078e0200 */
[----:B------:R4:W1:Y:S01]  /*5770*/  LDS.128 R60, [R230+0x1080] ;  /* 0x00108000e63c7984 */ /* 0x0008620000000c00 */
[----:B------:R-:W-:-:S03]  /*5780*/  IMAD.WIDE.U32 R10, R10, c[0x0][0x340], R2 ;  /* 0x0000d0000a0a7a25 */ /* 0x000fc600078e0002 */
[----:B------:R4:W1:Y:S02]  /*5790*/  LDS.128 R56, [R230+0x3080] ;  /* 0x00308000e6387984 */ /* 0x0008640000000c00 */
[----:B------:R-:W-:Y:S02]  /*57a0*/  IADD3 R3, R11, UR4, RZ ;  /* 0x000000040b037c10 */ /* 0x000fe4000fffe0ff */
[----:B------:R4:W1:Y:S01]  /*57b0*/  LDS.128 R52, [R230+0x5080] ;  /* 0x00508000e6347984 */ /* 0x0008620000000c00 */
[----:B------:R-:W-:Y:S05]  /*57c0*/  @P5 BRA `(.L_x_6) ;  /* 0x0000010000005947 */ /* 0x000fea0003800000 */
[----:B------:R-:W-:Y:S01]  /*57d0*/  ISETP.GE.AND P0, PT, R236, c[0x0][0x324], PT ;  /* 0x0000c900ec007a0c */ /* 0x000fe20003f06270 */
[----:B------:R-:W5:Y:S01]  /*57e0*/  LDS.128 R24, [R230+0x8080] ;  /* 0x00808000e6187984 */ /* 0x000f620000000c00 */
[----:B------:R-:W-:Y:S01]  /*57f0*/  IMAD R0, R7, c[0x0][0x330], RZ ;  /* 0x0000cc0007007a24 */ /* 0x000fe200078e02ff */
[----:B------:R-:W-:Y:S01]  /*5800*/  ISETP.GE.AND P3, PT, R235, c[0x0][0x324], PT ;  /* 0x0000c900eb007a0c */ /* 0x000fe20003f66270 */
[----:B------:R-:W-:Y:S01]  /*5810*/  IMAD.MOV.U32 R2, RZ, RZ, R10 ;  /* 0x000000ffff027224 */ /* 0x000fe200078e000a */
[----:B------:R-:W4:Y:S01]  /*5820*/  LDS.128 R20, [R230+0xa080] ;  /* 0x00a08000e6147984 */ /* 0x000f220000000c00 */
[----:B------:R-:W-:Y:S01]  /*5830*/  IMAD R0, R6, c[0x0][0x334], R0 ;  /* 0x0000cd0006007a24 */ /* 0x000fe200078e0200 */
[----:B------:R-:W-:Y:S01]  /*5840*/  ISETP.GE.AND P2, PT, R244, c[0x0][0x324], PT ;  /* 0x0000c900f4007a0c */ /* 0x000fe20003f46270 */
[----:B------:R-:W-:-:S04]  /*5850*/  IMAD.WIDE.U32 R8, R6, c[0x0][0x330], R2 ;  /* 0x0000cc0006087a25 */ /* 0x000fc800078e0002 */
[----:B------:R-:W-:Y:S01]  /*5860*/  IMAD.IADD R0, R9, 0x1, R0 ;  /* 0x0000000109007824 */ /* 0x000fe200078e0200 */
[----:B------:R-:W3:Y:S01]  /*5870*/  @!P0 LDS.128 R16, [R230+0x6080] ;  /* 0x00608000e6108984 */ /* 0x000ee20000000c00 */
[----:B------:R-:W-:-:S04]  /*5880*/  LEA R4, P1, R8, c[0x0][0x318], 0x1 ;  /* 0x0000c60008047a11 */ /* 0x000fc800078208ff */
[----:B------:R-:W-:-:S05]  /*5890*/  LEA.HI.X R5, R8, c[0x0][0x31c], R0, 0x1, P1 ;  /* 0x0000c70008057a11 */ /* 0x000fca00008f0c00 */
[----:B-----5:R2:W-:Y:S04]  /*58a0*/  @!P3 STG.E.128 [R4.64+0x80], R24 ;  /* 0x000080180400b986 */ /* 0x0205e8000c101d18 */
[----:B----4-:R2:W-:Y:S04]  /*58b0*/  @!P2 STG.E.128 [R4.64+0x100], R20 ;  /* 0x000100140400a986 */ /* 0x0105e8000c101d18 */
[----:B---3--:R2:W-:Y:S02]  /*58c0*/  @!P0 STG.E.128 [R4.64], R16 ;  /* 0x0000001004008986 */ /* 0x0085e4000c101d18 */
.L_x_6:
[----:B------:R-:W-:Y:S05]  /*58d0*/  BSYNC B0 ;  /* 0x0000000000007941 */ /* 0x000fea0003800000 */
.L_x_5:
[----:B------:R-:W-:Y:S01]  /*58e0*/  IADD3 R0, R240, 0x20, RZ ;  /* 0x00000020f0007810 */ /* 0x000fe20007ffe0ff */
[----:B------:R-:W-:Y:S03]  /*58f0*/  BSSY B0, `(.L_x_7) ;  /* 0x0000012000007945 */ /* 0x000fe60003800000 */
[----:B------:R-:W-:-:S13]  /*5900*/  ISETP.GE.AND P4, PT, R0, UR7, PT ;  /* 0x0000000700007c0c */ /* 0x000fda000bf86270 */
[----:B------:R-:W-:Y:S05]  /*5910*/  @P4 BRA `(.L_x_8) ;  /* 0x000000f000004947 */ /* 0x000fea0003800000 */
[----:B------:R-:W-:Y:S02]  /*5920*/  IADD3 R0, P0, R6, 0x20, RZ ;  /* 0x0000002006007810 */ /* 0x000fe40007f1e0ff */
[----:B------:R-:W-:Y:S02]  /*5930*/  ISETP.GE.AND P2, PT, R236, c[0x0][0x324], PT ;  /* 0x0000c900ec007a0c */ /* 0x000fe40003f46270 */
[----:B------:R-:W-:Y:S01]  /*5940*/  ISETP.GE.AND P1, PT, R235, c[0x0][0x324], PT ;  /* 0x0000c900eb007a0c */ /* 0x000fe20003f26270 */
[----:B------:R-:W-:Y:S01]  /*5950*/  IMAD.X R2, RZ, RZ, R7, P0 ;  /* 0x000000ffff027224 */ /* 0x000fe200000e0607 */
[----:B------:R-:W-:-:S03]  /*5960*/  ISETP.GE.AND P0, PT, R244, c[0x0][0x324], PT ;  /* 0x0000c900f4007a0c */ /* 0x000fc60003f06270 */
[----:B------:R-:W-:Y:S02]  /*5970*/  IMAD R8, R2, c[0x0][0x330], RZ ;  /* 0x0000cc0002087a24 */ /* 0x000fe400078e02ff */
[----:B------:R-:W-:-:S04]  /*5980*/  IMAD.MOV.U32 R2, RZ, RZ, R10 ;  /* 0x000000ffff027224 */ /* 0x000fc800078e000a */
[----:B--2---:R-:W-:-:S04]  /*5990*/  IMAD.WIDE.U32 R4, R0, c[0x0][0x330], R2 ;  /* 0x0000cc0000047a25 */ /* 0x004fc800078e0002 */
[----:B------:R-:W-:Y:S01]  /*59a0*/  IMAD R0, R0, c[0x0][0x334], R8 ;  /* 0x0000cd0000007a24 */ /* 0x000fe200078e0208 */
[----:B------:R-:W-:-:S03]  /*59b0*/  LEA R2, P3, R4, c[0x0][0x318], 0x1 ;  /* 0x0000c60004027a11 */ /* 0x000fc600078608ff */
[----:B------:R-:W-:-:S05]  /*59c0*/  IMAD.IADD R0, R5, 0x1, R0 ;  /* 0x0000000105007824 */ /* 0x000fca00078e0200 */
[----:B------:R-:W-:-:S05]  /*59d0*/  LEA.HI.X R3, R4, c[0x0][0x31c], R0, 0x1, P3 ;  /* 0x0000c70004037a11 */ /* 0x000fca00018f0c00 */
[----:B---3--:R2:W-:Y:S04]  /*59e0*/  @!P2 STG.E.128 [R2.64], R36 ;  /* 0x000000240200a986 */ /* 0x0085e8000c101d18 */
[----:B-1----:R2:W-:Y:S04]  /*59f0*/  @!P1 STG.E.128 [R2.64+0x80], R32 ;  /* 0x0000802002009986 */ /* 0x0025e8000c101d18 */
[----:B------:R2:W-:Y:S02]  /*5a00*/  @!P0 STG.E.128 [R2.64+0x100], R28 ;  /* 0x0001001c02008986 */ /* 0x0005e4000c101d18 */
.L_x_8:
[----:B------:R-:W-:Y:S05]  /*5a10*/  BSYNC B0 ;  /* 0x0000000000007941 */ /* 0x000fea0003800000 */
.L_x_7:
[----:B------:R-:W-:Y:S01]  /*5a20*/  IMAD R0, R15, c[0x0][0x308], RZ ;  /* 0x0000c2000f007a24 */ /* 0x000fe200078e02ff */
[----:B------:R-:W-:Y:S01]  /*5a30*/  ULDC.64 UR4, c[0x0][0x310] ;  /* 0x0000c40000047ab9 */ /* 0x000fe20000000a00 */
[C---:B--2---:R-:W-:Y:S01]  /*5a40*/  IMAD.WIDE.U32 R2, R14.reuse, c[0x0][0x308], R12 ;  /* 0x0000c2000e027a25 */ /* 0x044fe200078e000c */
[----:B------:R-:W-:Y:S01]  /*5a50*/  UIMAD UR4, UR6, UR4, URZ ;  /* 0x00000004060472a4 */ /* 0x000fe2000f8e023f */
[----:B------:R-:W-:Y:S02]  /*5a60*/  BSSY B0, `(.L_x_9) ;  /* 0x0000015000007945 */ /* 0x000fe40003800000 */
[----:B------:R-:W-:Y:S01]  /*5a70*/  IMAD R0, R14, c[0x0][0x30c], R0 ;  /* 0x0000c3000e007a24 */ /* 0x000fe200078e0200 */
[----:B------:R-:W-:-:S04]  /*5a80*/  UIMAD UR4, UR12, UR5, UR4 ;  /* 0x000000050c0472a4 */ /* 0x000fc8000f8e0204 */
[----:B------:R-:W-:Y:S02]  /*5a90*/  IADD3 R3, R3, R0, RZ ;  /* 0x0000000003037210 */ /* 0x000fe40007ffe0ff */
[----:B------:R-:W-:-:S05]  /*5aa0*/  MOV R0, UR12 ;  /* 0x0000000c00007c02 */ /* 0x000fca0008000f00 */
[----:B------:R-:W-:-:S05]  /*5ab0*/  IMAD.WIDE.U32 R10, R0, c[0x0][0x310], R2 ;  /* 0x0000c400000a7a25 */ /* 0x000fca00078e0002 */
[----:B------:R-:W-:Y:S01]  /*5ac0*/  IADD3 R3, R11, UR4, RZ ;  /* 0x000000040b037c10 */ /* 0x000fe2000fffe0ff */
[----:B------:R-:W-:Y:S05]  /*5ad0*/  @P5 BRA `(.L_x_10) ;  /* 0x000000d000005947 */ /* 0x000fea0003800000 */
[----:B------:R-:W-:Y:S01]  /*5ae0*/  IMAD R0, R7, c[0x0][0x300], RZ ;  /* 0x0000c00007007a24 */ /* 0x000fe200078e02ff */
[----:B------:R-:W-:Y:S01]  /*5af0*/  ISETP.GE.AND P3, PT, R236, c[0x0][0x2f4], PT ;  /* 0x0000bd00ec007a0c */ /* 0x000fe20003f66270 */
[----:B------:R-:W-:Y:S01]  /*5b00*/  IMAD.MOV.U32 R2, RZ, RZ, R10 ;  /* 0x000000ffff027224 */ /* 0x000fe200078e000a */
[----:B------:R-:W-:Y:S01]  /*5b10*/  ISETP.GE.AND P2, PT, R235, c[0x0][0x2f4], PT ;  /* 0x0000bd00eb007a0c */ /* 0x000fe20003f46270 */
[----:B------:R-:W-:Y:S01]  /*5b20*/  IMAD R0, R6, c[0x0][0x304], R0 ;  /* 0x0000c10006007a24 */ /* 0x000fe200078e0200 */
[----:B------:R-:W-:Y:S01]  /*5b30*/  ISETP.GE.AND P1, PT, R244, c[0x0][0x2f4], PT ;  /* 0x0000bd00f4007a0c */ /* 0x000fe20003f26270 */
[----:B------:R-:W-:-:S04]  /*5b40*/  IMAD.WIDE.U32 R8, R6, c[0x0][0x300], R2 ;  /* 0x0000c00006087a25 */ /* 0x000fc800078e0002 */
[----:B------:R-:W-:Y:S01]  /*5b50*/  IMAD.IADD R0, R9, 0x1, R0 ;  /* 0x0000000109007824 */ /* 0x000fe200078e0200 */
[----:B------:R-:W-:-:S04]  /*5b60*/  LEA R4, P0, R8, c[0x0][0x2e8], 0x1 ;  /* 0x0000ba0008047a11 */ /* 0x000fc800078008ff */
[----:B------:R-:W-:-:S05]  /*5b70*/  LEA.HI.X R5, R8, c[0x0][0x2ec], R0, 0x1, P0 ;  /* 0x0000bb0008057a11 */ /* 0x000fca00000f0c00 */
[----:B------:R2:W-:Y:S04]  /*5b80*/  @!P3 STG.E.128 [R4.64], R48 ;  /* 0x000000300400b986 */ /* 0x0005e8000c101d18 */
[----:B-1----:R2:W-:Y:S04]  /*5b90*/  @!P2 STG.E.128 [R4.64+0x80], R44 ;  /* 0x0000802c0400a986 */ /* 0x0025e8000c101d18 */
[----:B------:R2:W-:Y:S02]  /*5ba0*/  @!P1 STG.E.128 [R4.64+0x100], R40 ;  /* 0x0001002804009986 */ /* 0x0005e4000c101d18 */
.L_x_10:
[----:B------:R-:W-:Y:S05]  /*5bb0*/  BSYNC B0 ;  /* 0x0000000000007941 */ /* 0x000fea0003800000 */
.L_x_9:
[----:B------:R-:W-:Y:S05]  /*5bc0*/  @P4 EXIT ;  /* 0x000000000000494d */ /* 0x000fea0003800000 */
[----:B------:R-:W-:Y:S01]  /*5bd0*/  IADD3 R6, P0, R6, 0x20, RZ ;  /* 0x0000002006067810 */ /* 0x000fe20007f1e0ff */
[----:B------:R-:W-:Y:S01]  /*5be0*/  IMAD.MOV.U32 R2, RZ, RZ, R10 ;  /* 0x000000ffff027224 */ /* 0x000fe200078e000a */
[----:B------:R-:W-:-:S03]  /*5bf0*/  ISETP.GE.AND P1, PT, R236, c[0x0][0x2f4], PT ;  /* 0x0000bd00ec007a0c */ /* 0x000fc60003f26270 */
[----:B------:R-:W-:Y:S01]  /*5c00*/  IMAD.X R0, RZ, RZ, R7, P0 ;  /* 0x000000ffff007224 */ /* 0x000fe200000e0607 */
[----:B------:R-:W-:Y:S01]  /*5c10*/  ISETP.GE.AND P0, PT, R235, c[0x0][0x2f4], PT ;  /* 0x0000bd00eb007a0c */ /* 0x000fe20003f06270 */
[----:B--2---:R-:W-:-:S04]  /*5c20*/  IMAD.WIDE.U32 R4, R6, c[0x0][0x300], R2 ;  /* 0x0000c00006047a25 */ /* 0x004fc800078e0002 */
[----:B------:R-:W-:Y:S01]  /*5c30*/  IMAD R0, R0, c[0x0][0x300], RZ ;  /* 0x0000c00000007a24 */ /* 0x000fe200078e02ff */
[----:B------:R-:W-:-:S03]  /*5c40*/  LEA R2, P2, R4, c[0x0][0x2e8], 0x1 ;  /* 0x0000ba0004027a11 */ /* 0x000fc600078408ff */
[----:B------:R-:W-:-:S04]  /*5c50*/  IMAD R0, R6, c[0x0][0x304], R0 ;  /* 0x0000c10006007a24 */ /* 0x000fc800078e0200 */
[----:B------:R-:W-:-:S05]  /*5c60*/  IMAD.IADD R0, R5, 0x1, R0 ;  /* 0x0000000105007824 */ /* 0x000fca00078e0200 */
[----:B------:R-:W-:-:S05]  /*5c70*/  LEA.HI.X R3, R4, c[0x0][0x2ec], R0, 0x1, P2 ;  /* 0x0000bb0004037a11 */ /* 0x000fca00010f0c00 */
[----:B-1----:R1:W-:Y:S01]  /*5c80*/  @!P0 STG.E.128 [R2.64+0x80], R56 ;  /* 0x0000803802008986 */ /* 0x0023e2000c101d18 */
[----:B------:R-:W-:-:S03]  /*5c90*/  ISETP.GE.AND P0, PT, R244, c[0x0][0x2f4], PT ;  /* 0x0000bd00f4007a0c */ /* 0x000fc60003f06270 */
[----:B------:R1:W-:Y:S10]  /*5ca0*/  @!P1 STG.E.128 [R2.64], R60 ;  /* 0x0000003c02009986 */ /* 0x0003f4000c101d18 */
[----:B------:R-:W-:Y:S05]  /*5cb0*/  @P0 EXIT ;  /* 0x000000000000094d */ /* 0x000fea0003800000 */
[----:B------:R-:W-:Y:S01]  /*5cc0*/  STG.E.128 [R2.64+0x100], R52 ;  /* 0x0001003402007986 */ /* 0x000fe2000c101d18 */
[----:B------:R-:W-:Y:S05]  /*5cd0*/  EXIT ;  /* 0x000000000000794d */ /* 0x000fea0003800000 */
.L_x_11:
[----:B------:R-:W-:-:S00]  /*5ce0*/  BRA `(.L_x_11) ;  /* 0xfffffff000007947 */ /* 0x000fc0000383ffff */
[----:B------:R-:W-:-:S00]  /*5cf0*/  NOP ;  /* 0x0000000000007918 */ /* 0x000fc00000000000 */
        /* <DEDUP_REMOVED lines=8> */
.L_x_1371:


//--------------------- .text._ZN7cutlass13device_kernelIN5flash19enable_sm80_to_sm89INS1_16FlashAttnBwdSm80INS1_25CollectiveMainloopBwdSm80ILi1ELi1EN4cute5tupleIJNS5_1CILi64EEES8_NS7_ILi192EEEEEENS_6half_tEfNS_4arch4Sm80ELb0ELb0ELb0ELb0ELb1ELb0ELb0ELb0ELi2ELi2ELi2ELi2ELb1EEENS1_21CollectiveEpilogueBwdISA_SB_SD_Li256ELb0ELb0ELi4EEENS1_19SingleTileSchedulerILb0ELb0ELb0ELi64EEEEEEEEEvNT_6ParamsE --------------------------
	.section	.text._ZN7cutlass13device_kernelIN5flash19enable_sm80_to_sm89INS1_16FlashAttnBwdSm80INS1_25CollectiveMainloopBwdSm80ILi1ELi1EN4cute5tupleIJNS5_1CILi64EEES8_NS7_ILi192EEEEEENS_6half_tEfNS_4arch4Sm80ELb0ELb0ELb0ELb0ELb1ELb0ELb0ELb0ELi2ELi2ELi2ELi2ELb1EEENS1_21CollectiveEpilogueBwdISA_SB_SD_Li256ELb0ELb0ELi4EEENS1_19SingleTileSchedulerILb0ELb0ELb0ELi64EEEEEEEEEvNT_6ParamsE,"ax",@progbits
	.sectioninfo	@"SHI_REGISTERS=255"
	.align	128
.text._ZN7cutlass13device_kernelIN5flash19enable_sm80_to_sm89INS1_16FlashAttnBwdSm80INS1_25CollectiveMainloopBwdSm80ILi1ELi1EN4cute5tupleIJNS5_1CILi64EEES8_NS7_ILi192EEEEEENS_6half_tEfNS_4arch4Sm80ELb0ELb0ELb0ELb0ELb1ELb0ELb0ELb0ELi2ELi2ELi2ELi2ELb1EEENS1_21CollectiveEpilogueBwdISA_SB_SD_Li256ELb0ELb0ELi4EEENS1_19SingleTileSchedulerILb0ELb0ELb0ELi64EEEEEEEEEvNT_6ParamsE:
        .type           _ZN7cutlass13device_kernelIN5flash19enable_sm80_to_sm89INS1_16FlashAttnBwdSm80INS1_25CollectiveMainloopBwdSm80ILi1ELi1EN4cute5tupleIJNS5_1CILi64EEES8_NS7_ILi192EEEEEENS_6half_tEfNS_4arch4Sm80ELb0ELb0ELb0ELb0ELb1ELb0ELb0ELb0ELi2ELi2ELi2ELi2ELb1EEENS1_21CollectiveEpilogueBwdISA_SB_SD_Li256ELb0ELb0ELi4EEENS1_19SingleTileSchedulerILb0ELb0ELb0ELi64EEEEEEEEEvNT_6ParamsE,@function
        .size           _ZN7cutlass13device_kernelIN5flash19enable_sm80_to_sm89INS1_16FlashAttnBwdSm80INS1_25CollectiveMainloopBwdSm80ILi1ELi1EN4cute5tupleIJNS5_1CILi64EEES8_NS7_ILi192EEEEEENS_6half_tEfNS_4arch4Sm80ELb0ELb0ELb0ELb0ELb1ELb0ELb0ELb0ELi2ELi2ELi2ELi2ELb1EEENS1_21CollectiveEpilogueBwdISA_SB_SD_Li256ELb0ELb0ELi4EEENS1_19SingleTileSchedulerILb0ELb0ELb0ELi64EEEEEEEEEvNT_6ParamsE,(.L_x_1372 - _ZN7cutlass13device_kernelIN5flash19enable_sm80_to_sm89INS1_16FlashAttnBwdSm80INS1_25CollectiveMainloopBwdSm80ILi1ELi1EN4cute5tupleIJNS5_1CILi64EEES8_NS7_ILi192EEEEEENS_6half_tEfNS_4arch4Sm80ELb0ELb0ELb0ELb0ELb1ELb0ELb0ELb0ELi2ELi2ELi2ELi2ELb1EEENS1_21CollectiveEpilogueBwdISA_SB_SD_Li256ELb0ELb0ELi4EEENS1_19SingleTileSchedulerILb0ELb0ELb0ELi64EEEEEEEEEvNT_6ParamsE)
        .other          _ZN7cutlass13device_kernelIN5flash19enable_sm80_to_sm89INS1_16FlashAttnBwdSm80INS1_25CollectiveMainloopBwdSm80ILi1ELi1EN4cute5tupleIJNS5_1CILi64EEES8_NS7_ILi192EEEEEENS_6half_tEfNS_4arch4Sm80ELb0ELb0ELb0ELb0ELb1ELb0ELb0ELb0ELi2ELi2ELi2ELi2ELb1EEENS1_21CollectiveEpilogueBwdISA_SB_SD_Li256ELb0ELb0ELi4EEENS1_19SingleTileSchedulerILb0ELb0ELb0ELi64EEEEEEEEEvNT_6ParamsE,@"STO_CUDA_ENTRY STV_DEFAULT"
_ZN7cutlass13device_kernelIN5flash19enable_sm80_to_sm89INS1_16FlashAttnBwdSm80INS1_25CollectiveMainloopBwdSm80ILi1ELi1EN4cute5tupleIJNS5_1CILi64EEES8_NS7_ILi192EEEEEENS_6half_tEfNS_4arch4Sm80ELb0ELb0ELb0ELb0ELb1ELb0ELb0ELb0ELi2ELi2ELi2ELi2ELb1EEENS1_21CollectiveEpilogueBwdISA_SB_SD_Li256ELb0ELb0ELi4EEENS1_19SingleTileSchedulerILb0ELb0ELb0ELi64EEEEEEEEEvNT_6ParamsE:
        /* <DEDUP_REMOVED lines=401> */
.L_x_12:
        /* <DEDUP_REMOVED lines=96> */
.L_x_16:
        /* <DEDUP_REMOVED lines=444> */
.L_x_14:
        /* <DEDUP_REMOVED lines=145> */
.L_x_15:
        /* <DEDUP_REMOVED lines=118> */
.L_x_13:
        /* <DEDUP_REMOVED lines=217> */
.L_x_18:
[----:B------:R-:W-:Y:S05]  /*58d0*/  BSYNC B0 ;  /* 0x0000000000007941 */ /* 0x000fea0003800000 */
.L_x_17:
        /* <DEDUP_REMOVED lines=19> */
.L_x_20:
[----:B------:R-:W-:Y:S05]  /*5a10*/  BSYNC B0 ;  /* 0x0000000000007941 */ /* 0x000fea0003800000 */
.L_x_19:
        /* <DEDUP_REMOVED lines=25> */
.L_x_22:
[----:B------:R-:W-:Y:S05]  /*5bb0*/  BSYNC B0 ;  /* 0x0000000000007941 */ /* 0x000fea0003800000 */
.L_x_21:
        /* <DEDUP_REMOVED lines=18> */
.L_x_23:
        /* <DEDUP_REMOVED lines=10> */
.L_x_1372:


//--------------------- .text._ZN7cutlass13device_kernelIN5flash19enable_sm80_to_sm89INS1_16FlashAttnBwdSm80INS1_25CollectiveMainloopBwdSm80ILi1ELi1EN4cute5tupleIJNS5_1CILi64EEES8_NS7_ILi192EEEEEENS_6half_tEfNS_4arch4Sm80ELb0ELb0ELb0ELb0ELb0ELb0ELb0ELb0ELi2ELi2ELi2ELi2ELb1EEENS1_24CollectiveEpilogueBwdGQAISA_fSD_Li256ELb0ELb0EEENS1_19SingleTileSchedulerILb0ELb0ELb0ELi64EEEEEEEEEvNT_6ParamsE --------------------------
	.section	.text._ZN7cutlass13device_kernelIN5flash19enable_sm80_to_sm89INS1_16FlashAttnBwdSm80INS1_25CollectiveMainloopBwdSm80ILi1ELi1EN4cute5tupleIJNS5_1CILi64EEES8_NS7_ILi192EEEEEENS_6half_tEfNS_4arch4Sm80ELb0ELb0ELb0ELb0ELb0ELb0ELb0ELb0ELi2ELi2ELi2ELi2ELb1EEENS1_24CollectiveEpilogueBwdGQAISA_fSD_Li256ELb0ELb0EEENS1_19SingleTileSchedulerILb0ELb0ELb0ELi64EEEEEEEEEvNT_6ParamsE,"ax",@progbits
	.sectioninfo	@"SHI_REGISTERS=255"
	.align	128
.text._ZN7cutlass13device_kernelIN5flash19enable_sm80_to_sm89INS1_16FlashAttnBwdSm80INS1_25CollectiveMainloopBwdSm80ILi1ELi1EN4cute5tupleIJNS5_1CILi64EEES8_NS7_ILi192EEEEEENS_6half_tEfNS_4arch4Sm80ELb0ELb0ELb0ELb0ELb0ELb0ELb0ELb0ELi2ELi2ELi2ELi2ELb1EEENS1_24CollectiveEpilogueBwdGQAISA_fSD_Li256ELb0ELb0EEENS1_19SingleTileSchedulerILb0ELb0ELb0ELi64EEEEEEEEEvNT_6ParamsE:
        .type           _ZN7cutlass13device_kernelIN5flash19enable_sm80_to_sm89INS1_16FlashAttnBwdSm80INS1_25CollectiveMainloopBwdSm80ILi1ELi1EN4cute5tupleIJNS5_1CILi64EEES8_NS7_ILi192EEEEEENS_6half_tEfNS_4arch4Sm80ELb0ELb0ELb0ELb0ELb0ELb0ELb0ELb0ELi2ELi2ELi2ELi2ELb1EEENS1_24CollectiveEpilogueBwdGQAISA_fSD_Li256ELb0ELb0EEENS1_19SingleTileSchedulerILb0ELb0ELb0ELi64EEEEEEEEEvNT_6ParamsE,@function
        .size           _ZN7cutlass13device_kernelIN5flash19enable_sm80_to_sm89INS1_16FlashAttnBwdSm80INS1_25CollectiveMainloopBwdSm80ILi1ELi1EN4cute5tupleIJNS5_1CILi64EEES8_NS7_ILi192EEEEEENS_6half_tEfNS_4arch4Sm80ELb0ELb0ELb0ELb0ELb0ELb0ELb0ELb0ELi2ELi2ELi2ELi2ELb1EEENS1_24CollectiveEpilogueBwdGQAISA_fSD_Li256ELb0ELb0EEENS1_19SingleTileSchedulerILb0ELb0ELb0ELi64EEEEEEEEEvNT_6ParamsE,(.L_x_1373 - _ZN7cutlass13device_kernelIN5flash19enable_sm80_to_sm89INS1_16FlashAttnBwdSm80INS1_25CollectiveMainloopBwdSm80ILi1ELi1EN4cute5tupleIJNS5_1CILi64EEES8_NS7_ILi192EEEEEENS_6half_tEfNS_4arch4Sm80ELb0ELb0ELb0ELb0ELb0ELb0ELb0ELb0ELi2ELi2ELi2ELi2ELb1EEENS1_24CollectiveEpilogueBwdGQAISA_fSD_Li256ELb0ELb0EEENS1_19SingleTileSchedulerILb0ELb0ELb0ELi64EEEEEEEEEvNT_6ParamsE)
        .other          _ZN7cutlass13device_kernelIN5flash19enable_sm80_to_sm89INS1_16FlashAttnBwdSm80INS1_25CollectiveMainloopBwdSm80ILi1ELi1EN4cute5tupleIJNS5_1CILi64EEES8_NS7_ILi192EEEEEENS_6half_tEfNS_4arch4Sm80ELb0ELb0ELb0ELb0ELb0ELb0ELb0ELb0ELi2ELi2ELi2ELi2ELb1EEENS1_24CollectiveEpilogueBwdGQAISA_fSD_Li256ELb0ELb0EEENS1_19SingleTileSchedulerILb0ELb0ELb0ELi64EEEEEEEEEvNT_6ParamsE,@"STO_CUDA_ENTRY STV_DEFAULT"
_ZN7cutlass13device_kernelIN5flash19enable_sm80_to_sm89INS1_16FlashAttnBwdSm80INS1_25CollectiveMainloopBwdSm80ILi1ELi1EN4cute5tupleIJNS5_1CILi64EEES8_NS7_ILi192EEEEEENS_6half_tEfNS_4arch4Sm80ELb0ELb0ELb0ELb0ELb0ELb0ELb0ELb0ELi2ELi2ELi2ELi2ELb1EEENS1_24CollectiveEpilogueBwdGQAISA_fSD_Li256ELb0ELb0EEENS1_19SingleTileSchedulerILb0ELb0ELb0ELi64EEEEEEEEEvNT_6ParamsE:
[----:B------:R-:W-:Y:S02]  /*0000*/  MOV R1, c[0x0][0x28] ;  /* 0x00000a0000017a02 */ /* 0x000fe40000000f00 */
[----:B------:R-:W1:Y:S02]  /*0010*/  S2UR UR9, SR_CTAID.Z ;  /* 0x00000000000979c3 */ /* 0x000e640000002700 */
        /* <DEDUP_REMOVED lines=11> */
[----:B------:R-:W-:Y:S01]  /*00d0*/  ULDC.64 UR16, c[0x0][0x118] ;  /* 0x0000460000107ab9 */ /* 0x000fe20000000a00 */
[----:B------:R-:W-:Y:S01]  /*00e0*/  LOP3.LUT R233, R233, 0xfffffff7, RZ, 0xc0, !PT ;  /* 0xfffffff7e9e97812 */ /* 0x000fe200078ec0ff */
[----:B------:R-:W-:Y:S01]  /*00f0*/  UIMAD UR6, UR9, UR5, UR4 ;  /* 0x00000005090672a4 */ /* 0x000fe2000f8e0204 */
[----:B------:R-:W-:Y:S01]  /*0100*/  CS2R R126, SRZ ;  /* 0x00000000007e7805 */ /* 0x000fe2000001ff00 */
[----:B------:R-:W-:Y:S01]  /*0110*/  UMOV UR19, 0x6 ;  /* 0x0000000600137882 */ /* 0x000fe20000000000 */
[----:B------:R-:W-:Y:S01]  /*0120*/  CS2R R124, SRZ ;  /* 0x00000000007c7805 */ /* 0x000fe2000001ff00 */
[----:B------:R-:W-:Y:S01]  /*0130*/  ULDC.64 UR4, c[0x0][0x1b8] ;  /* 0x00006e0000047ab9 */ /* 0x000fe20000000a00 */
[----:B------:R-:W-:Y:S01]  /*0140*/  CS2R R130, SRZ ;  /* 0x0000000000827805 */ /* 0x000fe2000001ff00 */
[----:B------:R-:W-:Y:S01]  /*0150*/  UIMAD UR4, UR18, UR4, URZ ;  /* 0x00000004120472a4 */ /* 0x000fe2000f8e023f */
[----:B------:R-:W-:Y:S01]  /*0160*/  CS2R R128, SRZ ;  /* 0x0000000000807805 */ /* 0x000fe2000001ff00 */
[----:B------:R-:W-:Y:S01]  /*0170*/  ULDC UR20, c[0x0][0x168] ;  /* 0x00005a0000147ab9 */ /* 0x000fe20000000800 */
[----:B------:R-:W-:Y:S01]  /*0180*/  CS2R R122, SRZ ;  /* 0x00000000007a7805 */ /* 0x000fe2000001ff00 */
[----:B------:R-:W-:Y:S01]  /*0190*/  UIMAD UR4, UR9, UR5, UR4 ;  /* 0x00000005090472a4 */ /* 0x000fe2000f8e0204 */
[----:B------:R-:W-:Y:S01]  /*01a0*/  CS2R R120, SRZ ;  /* 0x0000000000787805 */ /* 0x000fe2000001ff00 */
[----:B------:R-:W-:Y:S01]  /*01b0*/  UISETP.GE.AND UP0, UPT, UR20, 0x1, UPT ;  /* 0x000000011400788c */ /* 0x000fe2000bf06270 */
[----:B-1----:R-:W-:Y:S01]  /*01c0*/  SHF.R.S32.HI R13, RZ, 0x1f, R234 ;  /* 0x0000001fff0d7819 */ /* 0x002fe200000114ea */
[----:B------:R-:W-:Y:S01]  /*01d0*/  IMAD.SHL.U32 R246, R234, 0x4, RZ ;  /* 0x00000004eaf67824 */ /* 0x000fe200078e00ff */
[----:B------:R-:W-:Y:S01]  /*01e0*/  CS2R R118, SRZ ;  /* 0x0000000000767805 */ /* 0x000fe2000001ff00 */
[----:B------:R-:W-:Y:S01]  /*01f0*/  CS2R R116, SRZ ;  /* 0x0000000000747805 */ /* 0x000fe2000001ff00 */
[-C--:B------:R-:W-:Y:S01]  /*0200*/  LEA.HI R7, R13, R234.reuse, RZ, 0x3 ;  /* 0x000000ea0d077211 */ /* 0x080fe200078f18ff */
[----:B--2---:R-:W-:Y:S01]  /*0210*/  @P0 IMAD.HI.U32 R0, R9, c[0x0][0x24c], RZ ;  /* 0x0000930009000a27 */ /* 0x004fe200078e00ff */
[--C-:B------:R-:W-:Y:S01]  /*0220*/  SHF.R.S32.HI R8, RZ, 0x1f, R9.reuse ;  /* 0x0000001fff087819 */ /* 0x100fe20000011409 */
[----:B------:R-:W-:Y:S01]  /*0230*/  CS2R R110, SRZ ;  /* 0x00000000006e7805 */ /* 0x000fe2000001ff00 */
[----:B------:R-:W-:Y:S01]  /*0240*/  LOP3.LUT R5, R7, 0xfffffff8, RZ, 0xc0, !PT ;  /* 0xfffffff807057812 */ /* 0x000fe200078ec0ff */
[----:B------:R-:W-:Y:S01]  /*0250*/  IMAD.MOV.U32 R3, RZ, RZ, R9 ;  /* 0x000000ffff037224 */ /* 0x000fe200078e0009 */
[----:B------:R-:W-:Y:S01]  /*0260*/  @P0 SHF.R.U32.HI R3, RZ, c[0x0][0x250], R0 ;  /* 0x00009400ff030a19 */ /* 0x000fe20000011600 */
[----:B---3--:R-:W-:Y:S01]  /*0270*/  IMAD R11, R6, R11, c[0x0][0x198] ;  /* 0x00006600060b7624 */ /* 0x008fe200078e020b */
[----:B------:R-:W-:Y:S01]  /*0280*/  SHF.R.S32.HI R244, RZ, 0x3, R7 ;  /* 0x00000003fff47819 */ /* 0x000fe20000011407 */
[----:B------:R-:W-:Y:S01]  /*0290*/  IMAD.IADD R10, R234, 0x1, -R5 ;  /* 0x00000001ea0a7824 */ /* 0x000fe200078e0a05 */
[----:B------:R-:W-:Y:S01]  /*02a0*/  SHF.R.S32.HI R16, RZ, 0x1f, R3 ;  /* 0x0000001fff107819 */ /* 0x000fe20000011403 */
[----:B------:R-:W-:Y:S01]  /*02b0*/  CS2R R108, SRZ ;  /* 0x00000000006c7805 */ /* 0x000fe2000001ff00 */
[----:B------:R-:W-:Y:S01]  /*02c0*/  SHF.R.S32.HI R245, RZ, 0x1f, R244 ;  /* 0x0000001ffff57819 */ /* 0x000fe200000114f4 */
[----:B------:R-:W-:Y:S01]  /*02d0*/  IMAD.SHL.U32 R22, R10, 0x8, RZ ;  /* 0x000000080a167824 */ /* 0x000fe200078e00ff */
[----:B------:R-:W-:Y:S01]  /*02e0*/  SHF.R.S32.HI R247, RZ, 0x1f, R246 ;  /* 0x0000001ffff77819 */ /* 0x000fe200000114f6 */
[C---:B------:R-:W-:Y:S01]  /*02f0*/  IMAD R0, R16.reuse, c[0x0][0x1e0], RZ ;  /* 0x0000780010007a24 */ /* 0x040fe200078e02ff */
[-C--:B------:R-:W-:Y:S01]  /*0300*/  LEA.HI R12, R13, R234.reuse, RZ, 0x4 ;  /* 0x000000ea0d0c7211 */ /* 0x080fe200078f20ff */
[----:B------:R-:W-:Y:S01]  /*0310*/  IMAD R16, R16, c[0x0][0x1b0], RZ ;  /* 0x00006c0010107a24 */ /* 0x000fe200078e02ff */
[----:B------:R-:W-:Y:S01]  /*0320*/  SHF.R.S32.HI R23, RZ, 0x1f, R22 ;  /* 0x0000001fff177819 */ /* 0x000fe20000011416 */
[C---:B------:R-:W-:Y:S01]  /*0330*/  IMAD R0, R3.reuse, c[0x0][0x1e4], R0 ;  /* 0x0000790003007a24 */ /* 0x040fe200078e0200 */
[----:B------:R-:W-:Y:S01]  /*0340*/  CS2R R114, SRZ ;  /* 0x0000000000727805 */ /* 0x000fe2000001ff00 */
[C---:B------:R-:W-:Y:S01]  /*0350*/  IMAD R16, R3.reuse, c[0x0][0x1b4], R16 ;  /* 0x00006d0003107a24 */ /* 0x040fe200078e0210 */
[----:B------:R-:W-:Y:S01]  /*0360*/  CS2R R112, SRZ ;  /* 0x0000000000707805 */ /* 0x000fe2000001ff00 */
[C-C-:B------:R-:W-:Y:S01]  /*0370*/  IMAD.WIDE.U32 R4, R3.reuse, c[0x0][0x1e0], R22.reuse ;  /* 0x0000780003047a25 */ /* 0x140fe200078e0016 */
[----:B------:R-:W-:Y:S01]  /*0380*/  CS2R R106, SRZ ;  /* 0x00000000006a7805 */ /* 0x000fe2000001ff00 */
[----:B------:R-:W-:Y:S01]  /*0390*/  CS2R R104, SRZ ;  /* 0x0000000000687805 */ /* 0x000fe2000001ff00 */
[----:B------:R-:W-:Y:S01]  /*03a0*/  CS2R R102, SRZ ;  /* 0x0000000000667805 */ /* 0x000fe2000001ff00 */
[----:B------:R-:W-:Y:S01]  /*03b0*/  IMAD.WIDE.U32 R2, R3, c[0x0][0x1b0], R22 ;  /* 0x00006c0003027a25 */ /* 0x000fe200078e0016 */
[----:B------:R-:W-:Y:S01]  /*03c0*/  CS2R R100, SRZ ;  /* 0x0000000000647805 */ /* 0x000fe2000001ff00 */
[----:B------:R-:W-:Y:S01]  /*03d0*/  CS2R R94, SRZ ;  /* 0x00000000005e7805 */ /* 0x000fe2000001ff00 */
[----:B------:R-:W-:Y:S01]  /*03e0*/  CS2R R92, SRZ ;  /* 0x00000000005c7805 */ /* 0x000fe2000001ff00 */
[----:B------:R-:W-:Y:S01]  /*03f0*/  IMAD.IADD R5, R5, 0x1, R0 ;  /* 0x0000000105057824 */ /* 0x000fe200078e0200 */
[----:B------:R-:W-:Y:S01]  /*0400*/  CS2R R98, SRZ ;  /* 0x0000000000627805 */ /* 0x000fe2000001ff00 */
[----:B------:R-:W-:Y:S01]  /*0410*/  IMAD.U32 R0, RZ, RZ, UR9 ;  /* 0x00000009ff007e24 */ /* 0x000fe2000f8e00ff */
[----:B------:R-:W-:Y:S01]  /*0420*/  CS2R R96, SRZ ;  /* 0x0000000000607805 */ /* 0x000fe2000001ff00 */
[----:B------:R-:W-:Y:S01]  /*0430*/  IMAD.IADD R17, R3, 0x1, R16 ;  /* 0x0000000103117824 */ /* 0x000fe200078e0210 */
[----:B------:R-:W-:Y:S01]  /*0440*/  CS2R R90, SRZ ;  /* 0x00000000005a7805 */ /* 0x000fe2000001ff00 */
[----:B------:R-:W-:Y:S01]  /*0450*/  IMAD.MOV.U32 R16, RZ, RZ, R2 ;  /* 0x000000ffff107224 */ /* 0x000fe200078e0002 */
[----:B------:R-:W-:Y:S01]  /*0460*/  CS2R R88, SRZ ;  /* 0x0000000000587805 */ /* 0x000fe2000001ff00 */
[----:B------:R-:W-:Y:S01]  /*0470*/  IMAD.WIDE.U32 R14, R0, c[0x0][0x1e8], R4 ;  /* 0x00007a00000e7a25 */ /* 0x000fe200078e0004 */
[----:B------:R-:W-:Y:S01]  /*0480*/  CS2R R86, SRZ ;  /* 0x0000000000567805 */ /* 0x000fe2000001ff00 */
[----:B------:R-:W-:Y:S01]  /*0490*/  CS2R R84, SRZ ;  /* 0x0000000000547805 */ /* 0x000fe2000001ff00 */
[----:B------:R-:W-:Y:S01]  /*04a0*/  CS2R R78, SRZ ;  /* 0x00000000004e7805 */ /* 0x000fe2000001ff00 */
[----:B------:R-:W-:Y:S01]  /*04b0*/  IMAD.WIDE R4, R6, 0x40, R244 ;  /* 0x0000004006047825 */ /* 0x000fe200078e02f4 */
[----:B------:R-:W-:Y:S01]  /*04c0*/  IADD3 R15, R15, UR6, RZ ;  /* 0x000000060f0f7c10 */ /* 0x000fe2000fffe0ff */
[----:B------:R-:W-:Y:S01]  /*04d0*/  CS2R R76, SRZ ;  /* 0x00000000004c7805 */ /* 0x000fe2000001ff00 */
[----:B------:R-:W-:Y:S01]  /*04e0*/  CS2R R82, SRZ ;  /* 0x0000000000527805 */ /* 0x000fe2000001ff00 */
[----:B------:R-:W-:Y:S01]  /*04f0*/  IMAD.WIDE.U32 R16, R0, c[0x0][0x1b8], R16 ;  /* 0x00006e0000107a25 */ /* 0x000fe200078e0010 */
[----:B------:R-:W-:Y:S01]  /*0500*/  CS2R R80, SRZ ;  /* 0x0000000000507805 */ /* 0x000fe2000001ff00 */
[----:B------:R-:W-:Y:S01]  /*0510*/  CS2R R74, SRZ ;  /* 0x00000000004a7805 */ /* 0x000fe2000001ff00 */
[----:B------:R-:W-:Y:S01]  /*0520*/  CS2R R72, SRZ ;  /* 0x0000000000487805 */ /* 0x000fe2000001ff00 */
[----:B------:R-:W-:Y:S01]  /*0530*/  IMAD R3, R5, c[0x0][0x1d8], RZ ;  /* 0x0000760005037a24 */ /* 0x000fe200078e02ff */
[----:B------:R-:W-:Y:S01]  /*0540*/  IADD3 R17, R17, UR4, RZ ;  /* 0x0000000411117c10 */ /* 0x000fe2000fffe0ff */
[----:B------:R-:W-:Y:S01]  /*0550*/  IMAD R0, R5, c[0x0][0x1a8], RZ ;  /* 0x00006a0005007a24 */ /* 0x000fe200078e02ff */
[----:B------:R-:W-:Y:S01]  /*0560*/  ULDC.64 UR4, c[0x0][0x278] ;  /* 0x00009e0000047ab9 */ /* 0x000fe20000000a00 */
[C---:B------:R-:W-:Y:S01]  /*0570*/  IMAD R3, R4.reuse, c[0x0][0x1dc], R3 ;  /* 0x0000770004037a24 */ /* 0x040fe200078e0203 */
[----:B------:R-:W-:Y:S01]  /*0580*/  UIMAD UR6, UR18, UR4, URZ ;  /* 0x00000004120672a4 */ /* 0x000fe2000f8e023f */
[C---:B------:R-:W-:Y:S01]  /*0590*/  IMAD.WIDE.U32 R14, R4.reuse, c[0x0][0x1d8], R14 ;  /* 0x00007600040e7a25 */ /* 0x040fe200078e000e */
[----:B------:R-:W-:Y:S01]  /*05a0*/  UIMAD.WIDE.U32 UR12, UR9, UR4, URZ ;  /* 0x00000004090c72a5 */ /* 0x000fe2000f8e003f */
[----:B------:R-:W-:Y:S01]  /*05b0*/  CS2R R70, SRZ ;  /* 0x0000000000467805 */ /* 0x000fe2000001ff00 */
[----:B------:R-:W-:Y:S01]  /*05c0*/  UIMAD UR6, UR9, UR5, UR6 ;  /* 0x00000005090672a4 */ /* 0x000fe2000f8e0206 */
[----:B------:R-:W-:Y:S01]  /*05d0*/  IMAD R0, R4, c[0x0][0x1ac], R0 ;  /* 0x00006b0004007a24 */ /* 0x000fe200078e0200 */
[----:B------:R-:W-:Y:S01]  /*05e0*/  LEA R24, P0, R14, c[0x0][0x1c0], 0x1 ;  /* 0x000070000e187a11 */ /* 0x000fe200078008ff */
[----:B------:R-:W-:Y:S01]  /*05f0*/  IMAD.IADD R2, R15, 0x1, R3 ;  /* 0x000000010f027824 */ /* 0x000fe200078e0203 */
[----:B------:R-:W-:Y:S01]  /*0600*/  UIADD3 UR6, UR13, UR6, URZ ;  /* 0x000000060d067290 */ /* 0x000fe2000fffe03f */
[----:B------:R-:W-:Y:S01]  /*0610*/  IMAD.WIDE.U32 R16, R4, c[0x0][0x1a8], R16 ;  /* 0x00006a0004107a25 */ /* 0x000fe200078e0010 */
[----:B------:R-:W-:Y:S01]  /*0620*/  LEA.HI R4, R13, R234, RZ, 0x6 ;  /* 0x000000ea0d047211 */ /* 0x000fe200078f30ff */
[----:B------:R-:W-:Y:S01]  /*0630*/  ULDC.64 UR4, c[0x0][0x188] ;  /* 0x0000620000047ab9 */ /* 0x000fe20000000a00 */
[----:B------:R-:W-:Y:S01]  /*0640*/  LEA.HI.X R25, R14, c[0x0][0x1c4], R2, 0x1, P0 ;  /* 0x000071000e197a11 */ /* 0x000fe200000f0c02 */
[----:B------:R-:W-:Y:S01]  /*0650*/  IMAD.SHL.U32 R15, R244, 0x40, RZ ;  /* 0x00000040f40f7824 */ /* 0x000fe200078e00ff */
[----:B------:R-:W-:Y:S01]  /*0660*/  SHF.R.S32.HI R4, RZ, 0x6, R4 ;  /* 0x00000006ff047819 */ /* 0x000fe20000011404 */
[----:B------:R-:W-:Y:S01]  /*0670*/  IMAD.MOV.U32 R5, RZ, RZ, c[0x0][0x1d8] ;  /* 0x00007600ff057624 */ /* 0x000fe200078e00ff */
[----:B------:R-:W-:Y:S01]  /*0680*/  LEA R26, P0, R16, c[0x0][0x190], 0x1 ;  /* 0x00006400101a7a11 */ /* 0x000fe200078008ff */
[----:B------:R-:W-:Y:S01]  /*0690*/  IMAD.IADD R0, R17, 0x1, R0 ;  /* 0x0000000111007824 */ /* 0x000fe200078e0200 */
[----:B------:R-:W-:Y:S01]  /*06a0*/  LOP3.LUT R15, R15, 0x1c0, RZ, 0xc0, !PT ;  /* 0x000001c00f0f7812 */ /* 0x000fe200078ec0ff */
[----:B------:R-:W-:Y:S01]  /*06b0*/  IMAD.MOV.U32 R3, RZ, RZ, c[0x0][0x1dc] ;  /* 0x00007700ff037624 */ /* 0x000fe200078e00ff */
[----:B------:R-:W-:Y:S01]  /*06c0*/  LEA R18, P1, R5, R24, 0x6 ;  /* 0x0000001805127211 */ /* 0x000fe200078230ff */
[----:B------:R-:W-:Y:S01]  /*06d0*/  IMAD.SHL.U32 R2, R4, 0x200, RZ ;  /* 0x0000020004027824 */ /* 0x000fe200078e00ff */
[--C-:B------:R-:W-:Y:S01]  /*06e0*/  LOP3.LUT R232, R15, 0x38, R22.reuse, 0xf8, !PT ;  /* 0x000000380fe87812 */ /* 0x100fe200078ef816 */
[----:B------:R-:W-:Y:S01]  /*06f0*/  IMAD.WIDE.U32 R28, R244, c[0x0][0x178], R22 ;  /* 0x00005e00f41c7a25 */ /* 0x000fe200078e0016 */
[----:B------:R-:W-:Y:S01]  /*0700*/  SHF.R.U32.HI R15, RZ, 0x3, R15 ;  /* 0x00000003ff0f7819 */ /* 0x000fe2000001160f */
[----:B------:R-:W-:Y:S01]  /*0710*/  UIMAD UR4, UR18, UR4, URZ ;  /* 0x00000004120472a4 */ /* 0x000fe2000f8e023f */
[----:B------:R-:W-:Y:S01]  /*0720*/  LEA.HI.X R27, R16, c[0x0][0x194], R0, 0x1, P0 ;  /* 0x00006500101b7a11 */ /* 0x000fe200000f0c00 */
[----:B------:R-:W-:Y:S01]  /*0730*/  IMAD.IADD R0, R11, 0x1, -R244 ;  /* 0x000000010b007824 */ /* 0x000fe200078e0af4 */
[----:B------:R-:W-:Y:S01]  /*0740*/  LEA.HI.X R19, R5, R25, R3, 0x6, P1 ;  /* 0x0000001905137211 */ /* 0x000fe200008f3403 */
[----:B------:R-:W-:Y:S01]  /*0750*/  IMAD.MOV.U32 R5, RZ, RZ, c[0x0][0x1a8] ;  /* 0x00006a00ff057624 */ /* 0x000fe200078e00ff */
[----:B------:R-:W-:Y:S01]  /*0760*/  ISETP.GE.AND P1, PT, R22, c[0x0][0x1cc], PT ;  /* 0x0000730016007a0c */ /* 0x000fe20003f26270 */
[----:B------:R-:W-:Y:S01]  /*0770*/  IMAD.MOV.U32 R3, RZ, RZ, c[0x0][0x1ac] ;  /* 0x00006b00ff037624 */ /* 0x000fe200078e00ff */
[----:B------:R-:W-:Y:S01]  /*0780*/  LOP3.LUT R232, R2, R232, R15, 0xf6, !PT ;  /* 0x000000e802e87212 */ /* 0x000fe200078ef60f */
[----:B------:R-:W-:Y:S01]  /*0790*/  UIMAD UR8, UR9, UR5, UR4 ;  /* 0x00000005090872a4 */ /* 0x000fe2000f8e0204 */
[----:B------:R-:W-:Y:S01]  /*07a0*/  IADD3 R15, R22, 0x80, RZ ;  /* 0x00000080160f7810 */ /* 0x000fe20007ffe0ff */
[----:B------:R-:W-:Y:S01]  /*07b0*/  CS2R R68, SRZ ;  /* 0x0000000000447805 */ /* 0x000fe2000001ff00 */
[----:B------:R-:W-:Y:S01]  /*07c0*/  ISETP.LT.OR P3, PT, R0, 0x1, P1 ;  /* 0x000000010000780c */ /* 0x000fe20000f61670 */
[----:B------:R-:W-:Y:S01]  /*07d0*/  IMAD.SHL.U32 R232, R232, 0x2, RZ ;  /* 0x00000002e8e87824 */ /* 0x000fe200078e00ff */
[----:B------:R-:W-:Y:S01]  /*07e0*/  IADD3 R16, R22, 0x40, RZ ;  /* 0x0000004016107810 */ /* 0x000fe20007ffe0ff */
[----:B------:R-:W-:Y:S01]  /*07f0*/  ULDC.64 UR4, c[0x0][0x178] ;  /* 0x00005e0000047ab9 */ /* 0x000fe20000000a00 */
[----:B------:R-:W-:Y:S01]  /*0800*/  ISETP.GE.AND P2, PT, R15, c[0x0][0x1cc], PT ;  /* 0x000073000f007a0c */ /* 0x000fe20003f46270 */
[----:B------:R-:W-:Y:S01]  /*0810*/  USHF.L.U64.HI UR7, UR4, UR19, UR5 ;  /* 0x0000001304077299 */ /* 0x000fe20008010205 */
[----:B------:R-:W-:Y:S01]  /*0820*/  P2R R6, PR, RZ, 0x8 ;  /* 0x00000008ff067803 */ /* 0x000fe20000000000 */
[----:B------:R-:W-:Y:S01]  /*0830*/  CS2R R62, SRZ ;  /* 0x00000000003e7805 */ /* 0x000fe2000001ff00 */
[----:B------:R-:W-:Y:S01]  /*0840*/  ISETP.GE.AND P0, PT, R16, c[0x0][0x1cc], PT ;  /* 0x0000730010007a0c */ /* 0x000fe20003f06270 */
[----:B------:R-:W-:Y:S01]  /*0850*/  CS2R R60, SRZ ;  /* 0x00000000003c7805 */ /* 0x000fe2000001ff00 */
[C---:B------:R-:W-:Y:S01]  /*0860*/  ISETP.LT.OR P4, PT, R0.reuse, 0x21, P1 ;  /* 0x000000210000780c */ /* 0x040fe20000f81670 */
[----:B------:R-:W-:Y:S01]  /*0870*/  CS2R R66, SRZ ;  /* 0x0000000000427805 */ /* 0x000fe2000001ff00 */
[C---:B------:R-:W-:Y:S01]  /*0880*/  ISETP.LT.OR P5, PT, R0.reuse, 0x1, P2 ;  /* 0x000000010000780c */ /* 0x040fe200017a1670 */
[----:B------:R-:W-:Y:S01]  /*0890*/  CS2R R64, SRZ ;  /* 0x0000000000407805 */ /* 0x000fe2000001ff00 */
[----:B------:R-:W-:Y:S01]  /*08a0*/  ISETP.LT.OR P1, PT, R0, 0x21, P2 ;  /* 0x000000210000780c */ /* 0x000fe20001721670 */
[----:B------:R-:W-:Y:S01]  /*08b0*/  CS2R R58, SRZ ;  /* 0x00000000003a7805 */ /* 0x000fe2000001ff00 */
[----:B------:R-:W-:Y:S01]  /*08c0*/  ISETP.NE.AND P2, PT, R6, RZ, PT ;  /* 0x000000ff0600720c */ /* 0x000fe20003f45270 */
[----:B------:R-:W-:Y:S01]  /*08d0*/  IMAD R6, R8, c[0x0][0x270], RZ ;  /* 0x00009c0008067a24 */ /* 0x000fe200078e02ff */
[C---:B------:R-:W-:Y:S01]  /*08e0*/  ISETP.LT.OR P6, PT, R0.reuse, 0x1, P0 ;  /* 0x000000010000780c */ /* 0x040fe200007c1670 */
[----:B------:R-:W-:Y:S01]  /*08f0*/  CS2R R56, SRZ ;  /* 0x0000000000387805 */ /* 0x000fe2000001ff00 */
[----:B------:R-:W-:Y:S01]  /*0900*/  ISETP.LT.OR P3, PT, R0, 0x21, P0 ;  /* 0x000000210000780c */ /* 0x000fe20000761670 */
[----:B------:R-:W-:Y:S01]  /*0910*/  IMAD R17, R9, c[0x0][0x274], R6 ;  /* 0x00009d0009117a24 */ /* 0x000fe200078e0206 */
[C---:B------:R-:W-:Y:S01]  /*0920*/  LEA R20, P0, R5.reuse, R26, 0x6 ;  /* 0x0000001a05147211 */ /* 0x040fe200078030ff */
[----:B------:R-:W-:Y:S01]  /*0930*/  CS2R R54, SRZ ;  /* 0x0000000000367805 */ /* 0x000fe2000001ff00 */
[----:B------:R-:W-:Y:S01]  /*0940*/  IADD3 R14, -R244, c[0x0][0x168], RZ ;  /* 0x00005a00f40e7a10 */ /* 0x000fe20007ffe1ff */
[----:B------:R-:W-:Y:S01]  /*0950*/  CS2R R52, SRZ ;  /* 0x0000000000347805 */ /* 0x000fe2000001ff00 */
[----:B------:R-:W-:Y:S01]  /*0960*/  LEA.HI.X R21, R5, R27, R3, 0x6, P0 ;  /* 0x0000001b05157211 */ /* 0x000fe200000f3403 */
[----:B------:R-:W-:Y:S01]  /*0970*/  IMAD R5, R245, c[0x0][0x178], RZ ;  /* 0x00005e00f5057a24 */ /* 0x000fe200078e02ff */
[----:B------:R-:W-:Y:S01]  /*0980*/  SHF.R.S32.HI R3, RZ, 0x4, R12 ;  /* 0x00000004ff037819 */ /* 0x000fe2000001140c */
[----:B------:R1:W-:Y:S01]  /*0990*/  LDGSTS.E.BYPASS.LTC128B.128 [R232+0x6080], [R24.64], !P2 ;  /* 0x0608000018e87fae */ /* 0x0003e2000d101d50 */
[----:B------:R-:W-:Y:S01]  /*09a0*/  ISETP.GE.AND P2, PT, R22, c[0x0][0x19c], PT ;  /* 0x0000670016007a0c */ /* 0x000fe20003f46270 */
[----:B------:R-:W-:Y:S01]  /*09b0*/  CS2R R46, SRZ ;  /* 0x00000000002e7805 */ /* 0x000fe2000001ff00 */
[----:B------:R-:W-:Y:S01]  /*09c0*/  LEA.HI R229, R12, R3, RZ, 0x1 ;  /* 0x000000030ce57211 */ /* 0x000fe200078f08ff */
[----:B------:R1:W-:Y:S01]  /*09d0*/  LDGSTS.E.BYPASS.LTC128B.128 [R232+0x8080], [R24.64+0x80], !P6 ;  /* 0x0808008018e87fae */ /* 0x0003e2000f101d50 */
[C---:B------:R-:W-:Y:S01]  /*09e0*/  ISETP.LT.OR P6, PT, R0.reuse, 0x1, P2 ;  /* 0x000000010000780c */ /* 0x040fe200017c1670 */
[----:B------:R-:W-:Y:S01]  /*09f0*/  CS2R R44, SRZ ;  /* 0x00000000002c7805 */ /* 0x000fe2000001ff00 */
[----:B------:R-:W-:Y:S01]  /*0a00*/  LOP3.LUT R229, R229, 0xfffffffe, RZ, 0xc0, !PT ;  /* 0xfffffffee5e57812 */ /* 0x000fe200078ec0ff */
[----:B------:R1:W-:Y:S01]  /*0a10*/  LDGSTS.E.BYPASS.LTC128B.128 [R232+0xa080], [R24.64+0x100], !P5 ;  /* 0x0a08010018e87fae */ /* 0x0003e2000e901d50 */
[----:B------:R-:W-:Y:S01]  /*0a20*/  ISETP.GE.AND P0, PT, R15, c[0x0][0x19c], PT ;  /* 0x000067000f007a0c */ /* 0x000fe20003f06270 */
[----:B------:R-:W-:Y:S01]  /*0a30*/  CS2R R50, SRZ ;  /* 0x0000000000327805 */ /* 0x000fe2000001ff00 */
[----:B------:R-:W-:Y:S01]  /*0a40*/  CS2R R48, SRZ ;  /* 0x0000000000307805 */ /* 0x000fe2000001ff00 */
[----:B------:R2:W-:Y:S01]  /*0a50*/  LDGSTS.E.BYPASS.LTC128B.128 [R232+0x7080], [R18.64], !P4 ;  /* 0x0708000012e87fae */ /* 0x0005e2000e101d50 */
[----:B------:R-:W-:Y:S01]  /*0a60*/  IMAD.IADD R229, R3, 0x1, -R229 ;  /* 0x0000000103e57824 */ /* 0x000fe200078e0ae5 */
[----:B------:R-:W-:Y:S01]  /*0a70*/  ISETP.LT.OR P4, PT, R0, 0x1, P0 ;  /* 0x000000010000780c */ /* 0x000fe20000781670 */
[----:B------:R-:W-:Y:S01]  /*0a80*/  CS2R R42, SRZ ;  /* 0x00000000002a7805 */ /* 0x000fe2000001ff00 */
[----:B------:R2:W-:Y:S01]  /*0a90*/  LDGSTS.E.BYPASS.LTC128B.128 [R232+0x9080], [R18.64+0x80], !P3 ;  /* 0x0908008012e87fae */ /* 0x0005e2000d901d50 */
[----:B------:R-:W-:Y:S01]  /*0aa0*/  IMAD R2, R229, 0x800, R2 ;  /* 0x00000800e5027824 */ /* 0x000fe200078e0202 */
[----:B------:R-:W-:Y:S01]  /*0ab0*/  CS2R R40, SRZ ;  /* 0x0000000000287805 */ /* 0x000fe2000001ff00 */
[----:B------:R-:W-:Y:S01]  /*0ac0*/  CS2R R38, SRZ ;  /* 0x0000000000267805 */ /* 0x000fe2000001ff00 */
[----:B------:R2:W-:Y:S01]  /*0ad0*/  LDGSTS.E.BYPASS.LTC128B.128 [R232+0xb080], [R18.64+0x100], !P1 ;  /* 0x0b08010012e87fae */ /* 0x0005e2000c901d50 */
[----:B------:R-:W-:Y:S01]  /*0ae0*/  ISETP.GE.AND P1, PT, R16, c[0x0][0x19c], PT ;  /* 0x0000670010007a0c */ /* 0x000fe20003f26270 */
[----:B------:R-:W-:-:S02]  /*0af0*/  CS2R R36, SRZ ;  /* 0x0000000000247805 */ /* 0x000fc4000001ff00 */
[----:B------:R-:W0:Y:S01]  /*0b00*/  LDGDEPBAR ;  /* 0x00000000000079af */ /* 0x000e220000000000 */
[----:B------:R-:W-:-:S03]  /*0b10*/  ISETP.LT.OR P5, PT, R0, 0x1, P1 ;  /* 0x000000010000780c */ /* 0x000fc60000fa1670 */
[----:B------:R3:W-:Y:S01]  /*0b20*/  LDGSTS.E.BYPASS.LTC128B.128 [R232+0x80], [R26.64], !P6 ;  /* 0x000800001ae87fae */ /* 0x0007e2000f101d50 */
[----:B-1----:R-:W-:Y:S02]  /*0b30*/  IMAD R24, R244, c[0x0][0x17c], R5 ;  /* 0x00005f00f4187a24 */ /* 0x002fe400078e0205 */
[----:B------:R-:W-:-:S07]  /*0b40*/  IMAD.MOV.U32 R5, RZ, RZ, 0x40 ;  /* 0x00000040ff057424 */ /* 0x000fce00078e00ff */
[----:B------:R3:W-:Y:S01]  /*0b50*/  LDGSTS.E.BYPASS.LTC128B.128 [R232+0x2080], [R26.64+0x80], !P5 ;  /* 0x020800801ae87fae */ /* 0x0007e2000e901d50 */
[----:B------:R-:W-:Y:S01]  /*0b60*/  IMAD.IADD R25, R29, 0x1, R24 ;  /* 0x000000011d197824 */ /* 0x000fe200078e0218 */
[----:B------:R-:W-:Y:S01]  /*0b70*/  ISETP.GE.AND P5, PT, R15, c[0x0][0x16c], PT ;  /* 0x00005b000f007a0c */ /* 0x000fe20003fa6270 */
[----:B------:R-:W-:Y:S01]  /*0b80*/  IMAD.MOV.U32 R24, RZ, RZ, R28 ;  /* 0x000000ffff187224 */ /* 0x000fe200078e001c */
[----:B------:R3:W-:Y:S01]  /*0b90*/  LDGSTS.E.BYPASS.LTC128B.128 [R232+0x4080], [R26.64+0x100], !P4 ;  /* 0x040801001ae87fae */ /* 0x0007e2000e101d50 */
[----:B------:R-:W-:Y:S01]  /*0ba0*/  IMAD R28, R8, c[0x0][0x180], RZ ;  /* 0x00006000081c7a24 */ /* 0x000fe200078e02ff */
[----:B------:R-:W-:Y:S01]  /*0bb0*/  ISETP.GE.AND P4, PT, R16, c[0x0][0x16c], PT ;  /* 0x00005b0010007a0c */ /* 0x000fe20003f86270 */
[----:B------:R-:W-:-:S04]  /*0bc0*/  IMAD.WIDE.U32 R24, R9, c[0x0][0x180], R24 ;  /* 0x0000600009187a25 */ /* 0x000fc800078e0018 */
[----:B--2---:R-:W-:-:S04]  /*0bd0*/  IMAD.WIDE.U32 R18, R9, c[0x0][0x270], R246 ;  /* 0x00009c0009127a25 */ /* 0x004fc800078e00f6 */
[----:B------:R-:W-:Y:S01]  /*0be0*/  IMAD R28, R9, c[0x0][0x184], R28 ;  /* 0x00006100091c7a24 */ /* 0x000fe200078e021c */
[----:B------:R-:W-:Y:S02]  /*0bf0*/  IADD3 R18, P3, R18, UR12, RZ ;  /* 0x0000000c12127c10 */ /* 0x000fe4000ff7e0ff */
[----:B------:R-:W-:Y:S01]  /*0c00*/  @P5 LOP3.LUT R233, R233, 0x8, RZ, 0xfc, !PT ;  /* 0x00000008e9e95812 */ /* 0x000fe200078efcff */
[----:B------:R-:W-:Y:S01]  /*0c10*/  IMAD.IADD R29, R25, 0x1, R28 ;  /* 0x00000001191d7824 */ /* 0x000fe200078e021c */
[----:B------:R-:W-:Y:S01]  /*0c20*/  IADD3.X R17, R19, UR6, R17, P3, !PT ;  /* 0x0000000613117c10 */ /* 0x000fe20009ffe411 */
[----:B------:R-:W-:Y:S01]  /*0c30*/  IMAD.MOV.U32 R28, RZ, RZ, R24 ;  /* 0x000000ffff1c7224 */ /* 0x000fe200078e0018 */
[----:B------:R-:W-:Y:S01]  /*0c40*/  ISETP.LT.OR P3, PT, R0, 0x21, P2 ;  /* 0x000000210000780c */ /* 0x000fe20001761670 */
[----:B------:R-:W-:Y:S01]  /*0c50*/  IMAD.WIDE.U32 R24, R244, c[0x0][0x208], R22 ;  /* 0x00008200f4187a25 */ /* 0x000fe200078e0016 */
[----:B------:R-:W-:Y:S02]  /*0c60*/  ISETP.LT.OR P2, PT, R0, 0x21, P1 ;  /* 0x000000210000780c */ /* 0x000fe40000f41670 */
[----:B------:R-:W-:-:S02]  /*0c70*/  P2R R3, PR, RZ, 0x8 ;  /* 0x00000008ff037803 */ /* 0x000fc40000000000 */
[----:B------:R-:W-:Y:S02]  /*0c80*/  ISETP.LT.OR P3, PT, R0, 0x21, P0 ;  /* 0x000000210000780c */ /* 0x000fe40000761670 */
[----:B------:R-:W-:Y:S02]  /*0c90*/  P2R R0, PR, RZ, 0x4 ;  /* 0x00000004ff007803 */ /* 0x000fe40000000000 */
[----:B------:R-:W-:Y:S01]  /*0ca0*/  ISETP.NE.AND P1, PT, R3, RZ, PT ;  /* 0x000000ff0300720c */ /* 0x000fe20003f25270 */
[----:B------:R-:W-:Y:S01]  /*0cb0*/  IMAD R3, R245, c[0x0][0x208], RZ ;  /* 0x00008200f5037a24 */ /* 0x000fe200078e02ff */
[----:B------:R-:W-:Y:S02]  /*0cc0*/  ISETP.NE.AND P6, PT, R0, RZ, PT ;  /* 0x000000ff0000720c */ /* 0x000fe40003fc5270 */
[----:B------:R-:W-:Y:S01]  /*0cd0*/  LOP3.LUT P2, RZ, R10, 0x4, RZ, 0xc0, !PT ;  /* 0x000000040aff7812 */ /* 0x000fe2000784c0ff */
[----:B---3--:R-:W-:Y:S01]  /*0ce0*/  IMAD R26, R244, c[0x0][0x20c], R3 ;  /* 0x00008300f41a7a24 */ /* 0x008fe200078e0203 */
[----:B------:R-:W-:Y:S01]  /*0cf0*/  ISETP.GE.AND P0, PT, R22, c[0x0][0x16c], PT ;  /* 0x00005b0016007a0c */ /* 0x000fe20003f06270 */
[----:B------:R-:W-:Y:S01]  /*0d00*/  IMAD.MOV.U32 R3, RZ, RZ, 0x20 ;  /* 0x00000020ff037424 */ /* 0x000fe200078e00ff */
[----:B------:R-:W-:Y:S01]  /*0d10*/  SEL R0, RZ, 0x2, P4 ;  /* 0x00000002ff007807 */ /* 0x000fe20002000000 */
[----:B------:R-:W-:Y:S01]  /*0d20*/  IMAD.IADD R27, R25, 0x1, R26 ;  /* 0x00000001191b7824 */ /* 0x000fe200078e021a */
[----:B------:R-:W-:Y:S01]  /*0d30*/  SEL R242, RZ, 0x1, P0 ;  /* 0x00000001fff27807 */ /* 0x000fe20000000000 */
[----:B------:R-:W-:Y:S01]  /*0d40*/  IMAD.MOV.U32 R26, RZ, RZ, R24 ;  /* 0x000000ffff1a7224 */ /* 0x000fe200078e0018 */
[----:B------:R-:W-:Y:S01]  /*0d50*/  SEL R19, RZ, 0x4, P5 ;  /* 0x00000004ff137807 */ /* 0x000fe20002800000 */
[----:B------:R1:W-:Y:S01]  /*0d60*/  LDGSTS.E.BYPASS.LTC128B.128 [R232+0x1080], [R20.64], !P1 ;  /* 0x0108000014e87fae */ /* 0x0003e2000c901d50 */
[C---:B------:R-:W-:Y:S01]  /*0d70*/  LOP3.LUT P1, RZ, R10.reuse, 0x2, RZ, 0xc0, !PT ;  /* 0x000000020aff7812 */ /* 0x040fe2000782c0ff */
[----:B------:R-:W-:Y:S01]  /*0d80*/  IMAD.SHL.U32 R10, R10, 0x40, RZ ;  /* 0x000000400a0a7824 */ /* 0x000fe200078e00ff */
[----:B------:R-:W-:Y:S01]  /*0d90*/  IADD3 R19, R19, R0, R242 ;  /* 0x0000000013137210 */ /* 0x000fe20007ffe0f2 */
[----:B------:R1:W-:Y:S01]  /*0da0*/  LDGSTS.E.BYPASS.LTC128B.128 [R232+0x3080], [R20.64+0x80], !P6 ;  /* 0x0308008014e87fae */ /* 0x0003e2000f101d50 */
[----:B------:R-:W-:Y:S01]  /*0db0*/  IMAD.U32 R0, RZ, RZ, UR9 ;  /* 0x00000009ff007e24 */ /* 0x000fe2000f8e00ff */
[----:B------:R-:W-:Y:S01]  /*0dc0*/  ISETP.GT.AND P5, PT, R234, 0xf, PT ;  /* 0x0000000fea00780c */ /* 0x000fe20003fa4270 */
[----:B------:R-:W-:Y:S01]  /*0dd0*/  IMAD.WIDE.U32 R30, R9, c[0x0][0x210], R26 ;  /* 0x00008400091e7a25 */ /* 0x000fe200078e001a */
[----:B------:R1:W-:Y:S01]  /*0de0*/  LDGSTS.E.BYPASS.LTC128B.128 [R232+0x5080], [R20.64+0x100], !P3 ;  /* 0x0508010014e87fae */ /* 0x0003e2000d901d50 */
[----:B------:R-:W-:-:S02]  /*0df0*/  LOP3.LUT R10, R10, 0x1c0, RZ, 0xc0, !PT ;  /* 0x000001c00a0a7812 */ /* 0x000fc400078ec0ff */
[----:B------:R-:W-:Y:S01]  /*0e00*/  IMAD.WIDE.U32 R28, R0, c[0x0][0x188], R28 ;  /* 0x00006200001c7a25 */ /* 0x000fe200078e001c */
[----:B------:R-:W0:Y:S01]  /*0e10*/  LDGDEPBAR ;  /* 0x00000000000079af */ /* 0x000e220000000000 */
[----:B------:R-:W-:Y:S02]  /*0e20*/  LOP3.LUT R231, R10, 0x8, R7, 0xf8, !PT ;  /* 0x000000080ae77812 */ /* 0x000fe400078ef807 */
[----:B------:R-:W-:Y:S02]  /*0e30*/  SHF.R.U32.HI R6, RZ, 0x3, R10 ;  /* 0x00000003ff067819 */ /* 0x000fe4000001160a */
[----:B------:R-:W-:Y:S01]  /*0e40*/  IADD3 R0, R29, UR8, RZ ;  /* 0x000000081d007c10 */ /* 0x000fe2000fffe0ff */
[----:B------:R-:W-:Y:S01]  /*0e50*/  USHF.L.U32 UR8, UR4, 0x6, URZ ;  /* 0x0000000604087899 */ /* 0x000fe2000800063f */
[----:B------:R-:W-:Y:S02]  /*0e60*/  LOP3.LUT R231, R231, R6, RZ, 0x3c, !PT ;  /* 0x00000006e7e77212 */ /* 0x000fe400078e3cff */
[----:B------:R-:W-:Y:S01]  /*0e70*/  LEA R236, P0, R28, c[0x0][0x160], 0x1 ;  /* 0x000058001cec7a11 */ /* 0x000fe200078008ff */
[----:B------:R-:W-:Y:S01]  /*0e80*/  ULDC.64 UR4, c[0x0][0x290] ;  /* 0x0000a40000047ab9 */ /* 0x000fe20000000a00 */
[----:B------:R-:W-:Y:S01]  /*0e90*/  LOP3.LUT P3, RZ, R19, 0x2, RZ, 0xc0, !PT ;  /* 0x0000000213ff7812 */ /* 0x000fe2000786c0ff */
[----:B------:R-:W-:Y:S01]  /*0ea0*/  IMAD.IADD R231, R2, 0x1, R231 ;  /* 0x0000000102e77824 */ /* 0x000fe200078e02e7 */
[----:B------:R-:W-:Y:S01]  /*0eb0*/  SEL R2, R3, 0xffffffe0, !P1 ;  /* 0xffffffe003027807 */ /* 0x000fe20004800000 */
[----:B------:R-:W-:Y:S01]  /*0ec0*/  UIMAD.WIDE.U32 UR10, UR9, UR4, URZ ;  /* 0x00000004090a72a5 */ /* 0x000fe2000f8e003f */
[----:B------:R-:W-:Y:S01]  /*0ed0*/  LEA.HI.X R237, R28, c[0x0][0x164], R0, 0x1, P0 ;  /* 0x000059001ced7a11 */ /* 0x000fe200000f0c00 */
[----:B------:R-:W-:Y:S01]  /*0ee0*/  IMAD.SHL.U32 R231, R231, 0x2, RZ ;  /* 0x00000002e7e77824 */ /* 0x000fe200078e00ff */
[----:B------:R-:W-:Y:S01]  /*0ef0*/  SEL R0, R5, 0xffffffc0, !P2 ;  /* 0xffffffc005007807 */ /* 0x000fe20005000000 */
[----:B------:R-:W-:Y:S01]  /*0f00*/  UIMAD UR4, UR18, UR4, URZ ;  /* 0x00000004120472a4 */ /* 0x000fe2000f8e023f */
[----:B------:R-:W-:Y:S01]  /*0f10*/  LOP3.LUT P1, RZ, R19, 0x1, RZ, 0xc0, !PT ;  /* 0x0000000113ff7812 */ /* 0x000fe2000782c0ff */
[C---:B------:R-:W-:Y:S01]  /*0f20*/  IMAD.IADD R227, R231.reuse, 0x1, R2 ;  /* 0x00000001e7e37824 */ /* 0x040fe200078e0202 */
[----:B------:R-:W-:Y:S01]  /*0f30*/  IADD3 R24, P0, R236, UR8, RZ ;  /* 0x00000008ec187c10 */ /* 0x000fe2000ff1e0ff */
[----:B------:R-:W-:Y:S01]  /*0f40*/  IMAD.IADD R226, R231, 0x1, R0 ;  /* 0x00000001e7e27824 */ /* 0x000fe200078e0200 */
[----:B------:R-:W-:Y:S01]  /*0f50*/  ISETP.LT.OR P2, PT, R14, 0x1, !P1 ;  /* 0x000000010e00780c */ /* 0x000fe20004f41670 */
[----:B------:R-:W-:-:S04]  /*0f60*/  DEPBAR.LE SB0, 0x1 ;  /* 0x000080400000791a */ /* 0x000fc80000000000 */
[----:B------:R-:W-:Y:S01]  /*0f70*/  BAR.SYNC.DEFER_BLOCKING 0x0 ;  /* 0x0000000000007b1d */ /* 0x000fe20000010000 */
[----:B------:R-:W-:Y:S01]  /*0f80*/  IMAD.IADD R225, R0, 0x1, R227 ;  /* 0x0000000100e17824 */ /* 0x000fe200078e02e3 */
[----:B------:R-:W-:Y:S01]  /*0f90*/  IADD3.X R25, R237, UR7, RZ, P0, !PT ;  /* 0x00000007ed197c10 */ /* 0x000fe200087fe4ff */
[----:B------:R-:W-:Y:S01]  /*0fa0*/  UIMAD UR4, UR9, UR5, UR4 ;  /* 0x00000005090472a4 */ /* 0x000fe2000f8e0204 */
[----:B------:R-:W-:Y:S01]  /*0fb0*/  ISETP.LT.OR P0, PT, R14, 0x1, !P3 ;  /* 0x000000010e00780c */ /* 0x000fe20005f01670 */
[----:B------:R-:W-:Y:S01]  /*0fc0*/  IMAD R2, R8, c[0x0][0x288], RZ ;  /* 0x0000a20008027a24 */ /* 0x000fe200078e02ff */
[C---:B------:R-:W-:Y:S01]  /*0fd0*/  ISETP.LT.OR P1, PT, R14.reuse, 0x21, !P1 ;  /* 0x000000210e00780c */ /* 0x040fe20004f21670 */
[C---:B------:R-:W-:Y:S01]  /*0fe0*/  IMAD.WIDE.U32 R28, R9.reuse, c[0x0][0x288], R246 ;  /* 0x0000a200091c7a25 */ /* 0x040fe200078e00f6 */
[----:B------:R-:W-:Y:S01]  /*0ff0*/  UIADD3 UR14, UR11, UR4, URZ ;  /* 0x000000040b0e7290 */ /* 0x000fe2000fffe03f */
[----:B------:R-:W-:Y:S02]  /*1000*/  ISETP.LT.OR P3, PT, R14, 0x21, !P3 ;  /* 0x000000210e00780c */ /* 0x000fe40005f61670 */
[----:B------:R-:W-:Y:S01]  /*1010*/  IMAD R2, R9, c[0x0][0x28c], R2 ;  /* 0x0000a30009027a24 */ /* 0x000fe200078e0202 */
[----:B------:R-:W-:Y:S01]  /*1020*/  ULDC.64 UR4, c[0x0][0x218] ;  /* 0x0000860000047ab9 */ /* 0x000fe20000000a00 */
[----:B-1----:R-:W-:Y:S01]  /*1030*/  IMAD R20, R8, c[0x0][0x210], RZ ;  /* 0x0000840008147a24 */ /* 0x002fe200078e02ff */
[----:B------:R-:W-:Y:S01]  /*1040*/  UIMAD UR4, UR18, UR4, URZ ;  /* 0x00000004120472a4 */ /* 0x000fe2000f8e023f */
[----:B------:R-:W-:-:S02]  /*1050*/  ISETP.GE.AND P6, PT, R22, c[0x0][0x1fc], PT ;  /* 0x00007f0016007a0c */ /* 0x000fc40003fc6270 */
[----:B------:R-:W-:Y:S01]  /*1060*/  IMAD R20, R9, c[0x0][0x214], R20 ;  /* 0x0000850009147a24 */ /* 0x000fe200078e0214 */
[----:B------:R-:W-:-:S03]  /*1070*/  UIMAD UR4, UR9, UR5, UR4 ;  /* 0x00000005090472a4 */ /* 0x000fc6000f8e0204 */
[----:B------:R-:W-:Y:S02]  /*1080*/  IMAD.IADD R31, R31, 0x1, R20 ;  /* 0x000000011f1f7824 */ /* 0x000fe400078e0214 */
[----:B------:R-:W-:Y:S01]  /*1090*/  IMAD.U32 R20, RZ, RZ, UR9 ;  /* 0x00000009ff147e24 */ /* 0x000fe2000f8e00ff */
[----:B------:R1:W2:Y:S03]  /*10a0*/  LDSM.16.M88.4 R156, [R231+0x6080] ;  /* 0x00608000e79c783b */ /* 0x0002a60000000200 */
[----:B------:R-:W-:Y:S01]  /*10b0*/  IMAD.WIDE.U32 R20, R20, c[0x0][0x218], R30 ;  /* 0x0000860014147a25 */ /* 0x000fe200078e001e */
[----:B------:R1:W3:Y:S04]  /*10c0*/  LDSM.16.M88.4 R160, [R227+0x6080] ;  /* 0x00608000e3a0783b */ /* 0x0002e80000000200 */
[----:B------:R1:W4:Y:S04]  /*10d0*/  LDSM.16.M88.4 R164, [R226+0x6080] ;  /* 0x00608000e2a4783b */ /* 0x0003280000000200 */
[----:B------:R1:W5:Y:S04]  /*10e0*/  LDSM.16.M88.4 R168, [R225+0x6080] ;  /* 0x00608000e1a8783b */ /* 0x0003680000000200 */
        /* <DEDUP_REMOVED lines=13> */
[----:B------:R-:W-:-:S03]  /*11c0*/  LOP3.LUT P2, RZ, R19, 0x4, RZ, 0xc0, !PT ;  /* 0x0000000413ff7812 */ /* 0x000fc6000784c0ff */
[----:B------:R1:W-:Y:S01]  /*11d0*/  LDGSTS.E.BYPASS.LTC128B.128 [R232+0x8080], [R236.64+0x80], !P0 ;  /* 0x08080080ece87fae */ /* 0x0003e2000c101d50 */
[----:B------:R-:W-:Y:S02]  /*11e0*/  IADD3 R19, P0, R28, UR10, RZ ;  /* 0x0000000a1c137c10 */ /* 0x000fe4000ff1e0ff */
[----:B------:R-:W-:Y:S02]  /*11f0*/  ISETP.LT.OR P4, PT, R14, 0x1, !P2 ;  /* 0x000000010e00780c */ /* 0x000fe40005781670 */
[----:B------:R-:W-:Y:S02]  /*1200*/  IADD3.X R2, R29, UR14, R2, P0, !PT ;  /* 0x0000000e1d027c10 */ /* 0x000fe400087fe402 */
[----:B------:R-:W-:Y:S02]  /*1210*/  LEA R26, P0, R18, c[0x0][0x258], 0x2 ;  /* 0x00009600121a7a11 */ /* 0x000fe400078010ff */
[----:B------:R-:W-:Y:S02]  /*1220*/  ISETP.LT.OR P2, PT, R14, 0x21, !P2 ;  /* 0x000000210e00780c */ /* 0x000fe40005741670 */
[----:B------:R-:W-:Y:S01]  /*1230*/  LEA.HI.X R27, R18, c[0x0][0x25c], R17, 0x2, P0 ;  /* 0x00009700121b7a11 */ /* 0x000fe200000f1411 */
[----:B------:R-:W-:-:S04]  /*1240*/  IMAD.U32 R17, RZ, RZ, UR8 ;  /* 0x00000008ff117e24 */ /* 0x000fc8000f8e00ff */
[----:B------:R1:W-:Y:S01]  /*1250*/  LDGSTS.E.BYPASS.LTC128B.128 [R232+0xa080], [R236.64+0x100], !P4 ;  /* 0x0a080100ece87fae */ /* 0x0003e2000e101d50 */
[C---:B------:R-:W-:Y:S02]  /*1260*/  ISETP.LT.OR P4, PT, R14.reuse, 0x1, P6 ;  /* 0x000000010e00780c */ /* 0x040fe40003781670 */
[----:B------:R-:W-:Y:S01]  /*1270*/  ISETP.LT.OR P6, PT, R14, 0x21, P6 ;  /* 0x000000210e00780c */ /* 0x000fe200037c1670 */
[----:B------:R1:W-:Y:S01]  /*1280*/  LDGSTS.E.BYPASS.LTC128B.128 [R232+0x7080], [R24.64], !P1 ;  /* 0x0708000018e87fae */ /* 0x0003e2000c901d50 */
[----:B------:R-:W-:-:S04]  /*1290*/  IADD3 R28, P1, P0, R17, 0x80, R236 ;  /* 0x00000080111c7810 */ /* 0x000fc8000783e0ec */
[--C-:B------:R-:W-:Y:S02]  /*12a0*/  IADD3.X R29, RZ, UR7, R237.reuse, P1, P0 ;  /* 0x00000007ff1d7c10 */ /* 0x100fe40008fe04ed */
[----:B------:R-:W-:Y:S02]  /*12b0*/  IADD3 R30, P1, P0, R17, 0x100, R236 ;  /* 0x00000100111e7810 */ /* 0x000fe4000783e0ec */
[----:B------:R-:W-:Y:S01]  /*12c0*/  IADD3 R17, R21, UR4, RZ ;  /* 0x0000000415117c10 */ /* 0x000fe2000fffe0ff */
[----:B------:R1:W-:Y:S01]  /*12d0*/  LDGSTS.E.BYPASS.LTC128B.128 [R232+0x9080], [R28.64], !P3 ;  /* 0x090800001ce87fae */ /* 0x0003e2000d901d50 */
[----:B------:R-:W-:Y:S01]  /*12e0*/  IADD3.X R31, RZ, UR7, R237, P1, P0 ;  /* 0x00000007ff1f7c10 */ /* 0x000fe20008fe04ed */
[----:B------:R-:W-:Y:S01]  /*12f0*/  ULDC.64 UR4, c[0x0][0x208] ;  /* 0x0000820000047ab9 */ /* 0x000fe20000000a00 */
[----:B------:R-:W-:Y:S01]  /*1300*/  LEA R250, P0, R20, c[0x0][0x1f0], 0x1 ;  /* 0x00007c0014fa7a11 */ /* 0x000fe200078008ff */
[----:B------:R-:W-:Y:S01]  /*1310*/  USHF.L.U32 UR15, UR4, 0x6, URZ ;  /* 0x00000006040f7899 */ /* 0x000fe2000800063f */
[----:B------:R-:W-:Y:S01]  /*1320*/  ISETP.GE.AND P3, PT, R16, c[0x0][0x16c], PT ;  /* 0x00005b0010007a0c */ /* 0x000fe20003f66270 */
[----:B------:R1:W-:Y:S01]  /*1330*/  LDGSTS.E.BYPASS.LTC128B.128 [R232+0xb080], [R30.64], !P2 ;  /* 0x0b0800001ee87fae */ /* 0x0003e2000d101d50 */
[----:B------:R-:W-:Y:S01]  /*1340*/  LEA.HI.X R251, R20, c[0x0][0x1f4], R17, 0x1, P0 ;  /* 0x00007d0014fb7a11 */ /* 0x000fe200000f0c11 */
[----:B------:R-:W-:Y:S01]  /*1350*/  @!P5 IMAD.SHL.U32 R17, R234, 0x10, RZ ;  /* 0x00000010ea11d824 */ /* 0x000fe200078e00ff */
[----:B------:R-:W-:Y:S01]  /*1360*/  SEL R18, RZ, 0xffffffff, P3 ;  /* 0xffffffffff127807 */ /* 0x000fe20001800000 */
[----:B------:R-:W-:Y:S01]  /*1370*/  USHF.L.U64.HI UR19, UR4, UR19, UR5 ;  /* 0x0000001304137299 */ /* 0x000fe20008010205 */
[----:B------:R-:W-:-:S02]  /*1380*/  ISETP.GE.AND P0, PT, R16, c[0x0][0x1fc], PT ;  /* 0x00007f0010007a0c */ /* 0x000fc40003f06270 */
[----:B------:R-:W-:Y:S01]  /*1390*/  ISETP.GE.AND P1, PT, R22, c[0x0][0x1fc], PT ;  /* 0x00007f0016007a0c */ /* 0x000fe20003f26270 */
[----:B------:R1:W-:Y:S01]  /*13a0*/  @!P5 LDGSTS.E.BYPASS.LTC128B.128 [R17+0x12080], [R26.64] ;  /* 0x120800001a11dfae */ /* 0x0003e2000b901d50 */
[----:B------:R-:W-:Y:S02]  /*13b0*/  ISETP.GE.AND P3, PT, R16, c[0x0][0x1fc], PT ;  /* 0x00007f0010007a0c */ /* 0x000fe40003f66270 */
[----:B------:R-:W-:Y:S01]  /*13c0*/  ISETP.GE.AND P2, PT, R15, c[0x0][0x1fc], PT ;  /* 0x00007f000f007a0c */ /* 0x000fe20003f46270 */
[----:B------:R-:W0:Y:S01]  /*13d0*/  LDGDEPBAR ;  /* 0x00000000000079af */ /* 0x000e220000000000 */
[----:B------:R-:W-:Y:S02]  /*13e0*/  SEL R16, RZ, 0xffffffff, P0 ;  /* 0xffffffffff107807 */ /* 0x000fe40000000000 */
[----:B------:R-:W-:Y:S01]  /*13f0*/  SEL R20, RZ, 0x1, P1 ;  /* 0x00000001ff147807 */ /* 0x000fe20000800000 */
[----:B------:R2:W-:Y:S01]  /*1400*/  LDGSTS.E.BYPASS.LTC128B.128 [R232+0xc080], [R250.64], !P4 ;  /* 0x0c080000fae87fae */ /* 0x0005e2000e101d50 */
[----:B------:R-:W-:-:S02]  /*1410*/  ISETP.LT.OR P0, PT, R14, 0x1, P3 ;  /* 0x000000010e00780c */ /* 0x000fc40001f01670 */
[C---:B------:R-:W-:Y:S02]  /*1420*/  ISETP.LT.OR P1, PT, R14.reuse, 0x1, P2 ;  /* 0x000000010e00780c */ /* 0x040fe40001721670 */
[C---:B------:R-:W-:Y:S02]  /*1430*/  ISETP.LT.OR P3, PT, R14.reuse, 0x21, P3 ;  /* 0x000000210e00780c */ /* 0x040fe40001f61670 */
[----:B------:R-:W-:-:S07]  /*1440*/  ISETP.LT.OR P2, PT, R14, 0x21, P2 ;  /* 0x000000210e00780c */ /* 0x000fce0001741670 */
[----:B------:R2:W-:Y:S01]  /*1450*/  LDGSTS.E.BYPASS.LTC128B.128 [R232+0xe080], [R250.64+0x80], !P0 ;  /* 0x0e080080fae87fae */ /* 0x0005e2000c101d50 */
[----:B------:R-:W-:-:S03]  /*1460*/  LEA R22, P0, R19, c[0x0][0x280], 0x2 ;  /* 0x0000a00013167a11 */ /* 0x000fc600078010ff */
[----:B------:R2:W-:Y:S01]  /*1470*/  LDGSTS.E.BYPASS.LTC128B.128 [R232+0x10080], [R250.64+0x100], !P1 ;  /* 0x10080100fae87fae */ /* 0x0005e2000c901d50 */
[----:B------:R-:W-:Y:S01]  /*1480*/  ISETP.GE.AND P1, PT, R15, c[0x0][0x1fc], PT ;  /* 0x00007f000f007a0c */ /* 0x000fe20003f26270 */
[----:B------:R-:W-:Y:S01]  /*1490*/  IMAD.SHL.U32 R15, R16, 0x2, RZ ;  /* 0x00000002100f7824 */ /* 0x000fe200078e00ff */
[----:B------:R-:W-:Y:S01]  /*14a0*/  LEA.HI.X R23, R19, c[0x0][0x284], R2, 0x2, P0 ;  /* 0x0000a10013177a11 */ /* 0x000fe200000f1402 */
[----:B-1----:R-:W-:Y:S01]  /*14b0*/  IMAD.SHL.U32 R17, R18, 0x2, RZ ;  /* 0x0000000212117824 */ /* 0x002fe200078e00ff */
[----:B------:R-:W-:Y:S02]  /*14c0*/  IADD3 R24, P0, R250, UR15, RZ ;  /* 0x0000000ffa187c10 */ /* 0x000fe4000ff1e0ff */
[----:B------:R-:W-:Y:S01]  /*14d0*/  LOP3.LUT R20, R15, 0x2, R20, 0xe2, !PT ;  /* 0x000000020f147812 */ /* 0x000fe200078ee214 */
[----:B------:R-:W-:Y:S01]  /*14e0*/  IMAD.U32 R15, RZ, RZ, UR15 ;  /* 0x0000000fff0f7e24 */ /* 0x000fe2000f8e00ff */
[----:B------:R-:W-:Y:S02]  /*14f0*/  SEL R241, RZ, 0xffffffff, P1 ;  /* 0xfffffffffff17807 */ /* 0x000fe40000800000 */
[----:B------:R-:W-:-:S02]  /*1500*/  IADD3.X R25, R251, UR19, RZ, P0, !PT ;  /* 0x00000013fb197c10 */ /* 0x000fc400087fe4ff */
[----:B------:R-:W-:Y:S01]  /*1510*/  IADD3 R16, P1, P0, R15, 0x100, R250 ;  /* 0x000001000f107810 */ /* 0x000fe2000783e0fa */
[----:B------:R-:W-:Y:S01]  /*1520*/  @!P5 IMAD.SHL.U32 R15, R234, 0x10, RZ ;  /* 0x00000010ea0fd824 */ /* 0x000fe200078e00ff */
[----:B------:R-:W-:Y:S01]  /*1530*/  LOP3.LUT R242, R17, 0x2, R242, 0xe2, !PT ;  /* 0x0000000211f27812 */ /* 0x000fe200078ee2f2 */
[----:B------:R1:W-:Y:S01]  /*1540*/  LDGSTS.E.BYPASS.LTC128B.128 [R232+0xd080], [R24.64], !P6 ;  /* 0x0d08000018e87fae */ /* 0x0003e2000f101d50 */
[----:B------:R-:W-:Y:S01]  /*1550*/  IADD3.X R17, RZ, UR19, R251, P1, P0 ;  /* 0x00000013ff117c10 */ /* 0x000fe20008fe04fb */
[----:B------:R-:W-:Y:S01]  /*1560*/  IMAD.SHL.U32 R241, R241, 0x4, RZ ;  /* 0x00000004f1f17824 */ /* 0x000fe200078e00ff */
[----:B------:R-:W-:Y:S01]  /*1570*/  PLOP3.LUT P0, PT, PT, PT, UP0, 0x80, 0x0 ;  /* 0x000000000000781c */ /* 0x000fe20003f0f008 */
[----:B------:R1:W-:Y:S03]  /*1580*/  LDGSTS.E.BYPASS.LTC128B.128 [R232+0xf080], [R24.64+0x80], !P3 ;  /* 0x0f08008018e87fae */ /* 0x0003e6000d901d50 */
[----:B------:R-:W-:Y:S01]  /*1590*/  LOP3.LUT R241, R241, 0x4, R20, 0xe2, !PT ;  /* 0x00000004f1f17812 */ /* 0x000fe200078ee214 */
[----:B------:R1:W-:Y:S04]  /*15a0*/  LDGSTS.E.BYPASS.LTC128B.128 [R232+0x11080], [R16.64], !P2 ;  /* 0x1108000010e87fae */ /* 0x0003e8000d101d50 */
[----:B------:R1:W-:Y:S04]  /*15b0*/  @!P5 LDGSTS.E.BYPASS.LTC128B.128 [R15+0x12180], [R22.64] ;  /* 0x12180000160fdfae */ /* 0x0003e8000b901d50 */
[----:B------:R-:W0:Y:S01]  /*15c0*/  LDGDEPBAR ;  /* 0x00000000000079af */ /* 0x000e220000000000 */
[----:B------:R-:W-:Y:S05]  /*15d0*/  @!P0 BRA `(.L_x_24) ;  /* 0x0000338000008947 */ /* 0x000fea0003800000 */
[----:B--2345:R-:W-:Y:S01]  /*15e0*/  IMAD R14, R8, c[0x0][0x238], RZ ;  /* 0x00008e00080e7a24 */ /* 0x03cfe200078e02ff */
[----:B------:R-:W-:Y:S01]  /*15f0*/  SHF.R.S32.HI R235, RZ, 0x1f, R234 ;  /* 0x0000001fffeb7819 */ /* 0x000fe200000114ea */
[----:B------:R-:W-:Y:S01]  /*1600*/  ULDC.64 UR4, c[0x0][0x240] ;  /* 0x0000900000047ab9 */ /* 0x000fe20000000a00 */
[-C--:B------:R-:W-:Y:S01]  /*1610*/  LEA.HI R8, R13, R234.reuse, RZ, 0x5 ;  /* 0x000000ea0d087211 */ /* 0x080fe200078f28ff */
[----:B------:R-:W-:Y:S01]  /*1620*/  IMAD R14, R9, c[0x0][0x23c], R14 ;  /* 0x00008f00090e7a24 */ /* 0x000fe200078e020e */
[----:B------:R-:W-:Y:S01]  /*1630*/  LEA.HI R13, R13, R234, RZ, 0x2 ;  /* 0x000000ea0d0d7211 */ /* 0x000fe200078f10ff */
[----:B------:R-:W-:Y:S01]  /*1640*/  IMAD.WIDE.U32 R18, R9, c[0x0][0x238], R234 ;  /* 0x00008e0009127a25 */ /* 0x000fe200078e00ea */
[----:B------:R-:W-:Y:S01]  /*1650*/  SHF.R.S32.HI R21, RZ, 0x5, R8 ;  /* 0x00000005ff157819 */ /* 0x000fe20000011408 */
[----:B------:R-:W-:Y:S01]  /*1660*/  UIMAD UR4, UR18, UR4, URZ ;  /* 0x00000004120472a4 */ /* 0x000fe2000f8e023f */
[----:B-1----:R-:W-:Y:S01]  /*1670*/  LOP3.LUT R15, R12, 0xfffffff0, RZ, 0xc0, !PT ;  /* 0xfffffff00c0f7812 */ /* 0x002fe200078ec0ff */
[----:B------:R-:W-:Y:S01]  /*1680*/  IMAD.IADD R19, R19, 0x1, R14 ;  /* 0x0000000113137824 */ /* 0x000fe200078e020e */
[--C-:B------:R-:W-:Y:S01]  /*1690*/  SHF.R.S32.HI R9, RZ, 0x2, R13.reuse ;  /* 0x00000002ff097819 */ /* 0x100fe2000001140d */
[----:B------:R-:W-:Y:S01]  /*16a0*/  IMAD.U32 R248, RZ, RZ, UR9 ;  /* 0x00000009fff87e24 */ /* 0x000fe2000f8e00ff */
[----:B------:R-:W-:Y:S01]  /*16b0*/  SHF.R.S32.HI R12, RZ, 0x1f, R13 ;  /* 0x0000001fff0c7819 */ /* 0x000fe2000001140d */
[----:B------:R-:W-:Y:S01]  /*16c0*/  IMAD.IADD R15, R234, 0x1, -R15 ;  /* 0x00000001ea0f7824 */ /* 0x000fe200078e0a0f */
[----:B------:R-:W-:Y:S01]  /*16d0*/  LEA.HI R2, R8, R21, RZ, 0x1 ;  /* 0x0000001508027211 */ /* 0x000fe200078f08ff */
[----:B------:R-:W-:Y:S01]  /*16e0*/  UIADD3 UR20, UR20, 0x3f, URZ ;  /* 0x0000003f14147890 */ /* 0x000fe2000fffe03f */
[----:B------:R-:W-:Y:S01]  /*16f0*/  LEA.HI R12, R12, R9, RZ, 0x3 ;  /* 0x000000090c0c7211 */ /* 0x000fe200078f18ff */
[----:B------:R-:W-:Y:S01]  /*1700*/  UIMAD UR5, UR9, UR5, UR4 ;  /* 0x00000005090572a4 */ /* 0x000fe2000f8e0204 */
[----:B------:R-:W-:Y:S01]  /*1710*/  LOP3.LUT R2, R2, 0xfffffffe, RZ, 0xc0, !PT ;  /* 0xfffffffe02027812 */ /* 0x000fe200078ec0ff */
[----:B------:R-:W-:Y:S01]  /*1720*/  IMAD.WIDE.U32 R248, R248, c[0x0][0x240], R18 ;  /* 0x00009000f8f87a25 */ /* 0x000fe200078e0012 */
[----:B------:R-:W-:Y:S01]  /*1730*/  LOP3.LUT R17, R8, 0xffffffe0, RZ, 0xc0, !PT ;  /* 0xffffffe008117812 */ /* 0x000fe200078ec0ff */
[----:B------:R-:W-:Y:S01]  /*1740*/  USHF.R.S32.HI UR4, URZ, 0x1f, UR20 ;  /* 0x0000001f3f047899 */ /* 0x000fe20008011414 */
[----:B------:R-:W-:Y:S01]  /*1750*/  LOP3.LUT R8, R12, 0xfffffff8, RZ, 0xc0, !PT ;  /* 0xfffffff80c087812 */ /* 0x000fe200078ec0ff */
[----:B------:R-:W-:Y:S01]  /*1760*/  IMAD.IADD R2, R21, 0x1, -R2 ;  /* 0x0000000115027824 */ /* 0x000fe200078e0a02 */
[----:B------:R-:W-:Y:S01]  /*1770*/  SHF.R.S32.HI R16, RZ, 0x1f, R15 ;  /* 0x0000001fff107819 */ /* 0x000fe2000001140f */
[----:B------:R-:W-:Y:S01]  /*1780*/  IMAD.IADD R12, R234, 0x1, -R17 ;  /* 0x00000001ea0c7824 */ /* 0x000fe200078e0a11 */
[----:B------:R-:W-:Y:S01]  /*1790*/  SHF.R.S32.HI R23, RZ, 0x1f, R4 ;  /* 0x0000001fff177819 */ /* 0x000fe20000011404 */
[----:B------:R-:W-:Y:S01]  /*17a0*/  IMAD.IADD R8, R9, 0x1, -R8 ;  /* 0x0000000109087824 */ /* 0x000fe200078e0a08 */
[----:B------:R-:W-:Y:S01]  /*17b0*/  LEA.HI R9, R16, R15, RZ, 0x3 ;  /* 0x0000000f10097211 */ /* 0x000fe200078f18ff */
[----:B------:R-:W-:Y:S01]  /*17c0*/  IMAD.SHL.U32 R16, R2, 0x10, RZ ;  /* 0x0000001002107824 */ /* 0x000fe200078e00ff */
[----:B------:R-:W-:Y:S01]  /*17d0*/  LEA.HI R23, R23, R4, RZ, 0x2 ;  /* 0x0000000417177211 */ /* 0x000fe200078f10ff */
[----:B------:R-:W-:Y:S01]  /*17e0*/  IMAD.SHL.U32 R17, R4, 0x8, RZ ;  /* 0x0000000804117824 */ /* 0x000fe200078e00ff */
[----:B------:R-:W-:Y:S01]  /*17f0*/  SHF.R.S32.HI R239, RZ, 0x1f, R12 ;  /* 0x0000001fffef7819 */ /* 0x000fe2000001140c */
[----:B------:R-:W-:Y:S01]  /*1800*/  IMAD.SHL.U32 R2, R2, 0x400, RZ ;  /* 0x0000040002027824 */ /* 0x000fe200078e00ff */
[----:B------:R-:W-:Y:S01]  /*1810*/  LOP3.LUT R10, R10, 0x10, R16, 0xf8, !PT ;  /* 0x000000100a0a7812 */ /* 0x000fe200078ef810 */
[C---:B------:R-:W-:Y:S01]  /*1820*/  IMAD.SHL.U32 R228, R9.reuse, 0x40, RZ ;  /* 0x0000004009e47824 */ /* 0x040fe200078e00ff */
[----:B------:R-:W-:Y:S01]  /*1830*/  LOP3.LUT R14, R9, 0xfffffff8, RZ, 0xc0, !PT ;  /* 0xfffffff8090e7812 */ /* 0x000fe200078ec0ff */
[----:B------:R-:W-:Y:S01]  /*1840*/  ULEA.HI UR20, UR4, UR20, URZ, 0x6 ;  /* 0x0000001404147291 */ /* 0x000fe2000f8f303f */
[----:B------:R-:W-:Y:S01]  /*1850*/  LOP3.LUT R23, R23, 0xfffffffc, RZ, 0xc0, !PT ;  /* 0xfffffffc17177812 */ /* 0x000fe200078ec0ff */
[----:B------:R-:W-:Y:S01]  /*1860*/  CS2R R130, SRZ ;  /* 0x0000000000827805 */ /* 0x000fe2000001ff00 */
[----:B------:R-:W-:Y:S01]  /*1870*/  LEA.HI R239, R239, R12, RZ, 0x2 ;  /* 0x0000000cefef7211 */ /* 0x000fe200078f10ff */
[----:B------:R-:W-:Y:S01]  /*1880*/  IMAD.IADD R14, R15, 0x1, -R14 ;  /* 0x000000010f0e7824 */ /* 0x000fe200078e0a0e */
[----:B------:R-:W-:Y:S01]  /*1890*/  LOP3.LUT R7, R10, 0x8, R7, 0xf8, !PT ;  /* 0x000000080a077812 */ /* 0x000fe200078ef807 */
[----:B------:R-:W-:Y:S01]  /*18a0*/  IMAD.SHL.U32 R10, R8, 0x40, RZ ;  /* 0x00000040080a7824 */ /* 0x000fe200078e00ff */
[----:B------:R-:W-:Y:S01]  /*18b0*/  LOP3.LUT R15, R239, 0xfffffffc, RZ, 0xc0, !PT ;  /* 0xfffffffcef0f7812 */ /* 0x000fe200078ec0ff */
[----:B------:R-:W-:Y:S01]  /*18c0*/  IMAD.IADD R20, R4, 0x1, -R23 ;  /* 0x0000000104147824 */ /* 0x000fe200078e0a17 */
[----:B------:R-:W-:Y:S01]  /*18d0*/  LOP3.LUT P0, RZ, R8, 0x4, RZ, 0xc0, !PT ;  /* 0x0000000408ff7812 */ /* 0x000fe2000780c0ff */
[----:B------:R-:W-:Y:S01]  /*18e0*/  IMAD.SHL.U32 R8, R229, 0x20, RZ ;  /* 0x00000020e5087824 */ /* 0x000fe200078e00ff */
[----:B------:R-:W-:Y:S01]  /*18f0*/  LOP3.LUT R10, R10, 0x1c0, RZ, 0xc0, !PT ;  /* 0x000001c00a0a7812 */ /* 0x000fe200078ec0ff */
[----:B------:R-:W-:Y:S01]  /*1900*/  IMAD R11, R20, -0x8, R11 ;  /* 0xfffffff8140b7824 */ /* 0x000fe200078e020b */
[----:B------:R-:W-:Y:S01]  /*1910*/  LOP3.LUT P2, RZ, R14, 0x2, RZ, 0xc0, !PT ;  /* 0x000000020eff7812 */ /* 0x000fe2000784c0ff */
[----:B------:R-:W-:Y:S01]  /*1920*/  IMAD.IADD R12, R12, 0x1, -R15 ;  /* 0x000000010c0c7824 */ /* 0x000fe200078e0a0f */
[C---:B------:R-:W-:Y:S01]  /*1930*/  LOP3.LUT P1, RZ, R14.reuse, 0x4, RZ, 0xc0, !PT ;  /* 0x000000040eff7812 */ /* 0x040fe2000782c0ff */
[----:B------:R-:W-:Y:S01]  /*1940*/  IMAD.SHL.U32 R14, R14, 0x40, RZ ;  /* 0x000000400e0e7824 */ /* 0x000fe200078e00ff */
[----:B------:R-:W-:Y:S01]  /*1950*/  LOP3.LUT R17, R17, 0x18, RZ, 0xc0, !PT ;  /* 0x0000001811117812 */ /* 0x000fe200078ec0ff */
[----:B------:R-:W-:Y:S01]  /*1960*/  IMAD R4, R12, -0x2, R11 ;  /* 0xfffffffe0c047824 */ /* 0x000fe200078e020b */
[----:B------:R-:W-:Y:S01]  /*1970*/  SHF.R.U32.HI R15, RZ, 0x3, R10 ;  /* 0x00000003ff0f7819 */ /* 0x000fe2000001160a */
[----:B------:R-:W-:Y:S01]  /*1980*/  CS2R R128, SRZ ;  /* 0x0000000000807805 */ /* 0x000fe2000001ff00 */
[----:B------:R-:W-:Y:S01]  /*1990*/  LOP3.LUT R11, R17, 0x20, R8, 0xf8, !PT ;  /* 0x00000020110b7812 */ /* 0x000fe200078ef808 */
[----:B------:R-:W-:Y:S01]  /*19a0*/  CS2R R126, SRZ ;  /* 0x00000000007e7805 */ /* 0x000fe2000001ff00 */
[----:B------:R-:W-:Y:S01]  /*19b0*/  LOP3.LUT R15, R15, R10, R17, 0x1e, !PT ;  /* 0x0000000a0f0f7212 */ /* 0x000fe200078e1e11 */
[----:B------:R-:W-:Y:S01]  /*19c0*/  IMAD.SHL.U32 R17, R229, 0x8, RZ ;  /* 0x00000008e5117824 */ /* 0x000fe200078e00ff */
[----:B------:R-:W-:Y:S01]  /*19d0*/  LOP3.LUT R13, R13, 0x3ffffffc, RZ, 0xc0, !PT ;  /* 0x3ffffffc0d0d7812 */ /* 0x000fe200078ec0ff */
[----:B------:R-:W-:Y:S01]  /*19e0*/  CS2R R124, SRZ ;  /* 0x00000000007c7805 */ /* 0x000fe2000001ff00 */
[----:B------:R-:W-:Y:S01]  /*19f0*/  LOP3.LUT R14, R14, 0x1c0, RZ, 0xc0, !PT ;  /* 0x000001c00e0e7812 */ /* 0x000fe200078ec0ff */
[----:B------:R-:W-:Y:S01]  /*1a00*/  CS2R R122, SRZ ;  /* 0x00000000007a7805 */ /* 0x000fe2000001ff00 */
[----:B------:R-:W-:Y:S01]  /*1a10*/  LOP3.LUT R228, R228, 0xfffffe00, RZ, 0xc0, !PT ;  /* 0xfffffe00e4e47812 */ /* 0x000fe200078ec0ff */
[----:B------:R-:W-:Y:S01]  /*1a20*/  IMAD.IADD R13, R234, 0x1, -R13 ;  /* 0x00000001ea0d7824 */ /* 0x000fe200078e0a0d */
[----:B------:R-:W-:Y:S01]  /*1a30*/  SHF.R.U32.HI R8, RZ, 0x3, R14 ;  /* 0x00000003ff087819 */ /* 0x000fe2000001160e */
[----:B------:R-:W-:Y:S01]  /*1a40*/  CS2R R120, SRZ ;  /* 0x0000000000787805 */ /* 0x000fe2000001ff00 */
[----:B------:R-:W-:Y:S01]  /*1a50*/  LOP3.LUT R17, R14, 0x8, R17, 0xf8, !PT ;  /* 0x000000080e117812 */ /* 0x000fe200078ef811 */
[----:B------:R-:W-:Y:S01]  /*1a60*/  IMAD R240, R13, 0x2, R2 ;  /* 0x000000020df07824 */ /* 0x000fe200078e0202 */
[----:B------:R-:W-:Y:S01]  /*1a70*/  LOP3.LUT R6, R7, R6, RZ, 0x3c, !PT ;  /* 0x0000000607067212 */ /* 0x000fe200078e3cff */
[----:B------:R-:W-:Y:S01]  /*1a80*/  CS2R R118, SRZ ;  /* 0x0000000000767805 */ /* 0x000fe2000001ff00 */
[----:B------:R-:W-:Y:S01]  /*1a90*/  LOP3.LUT R17, R17, R8, RZ, 0x3c, !PT ;  /* 0x0000000811117212 */ /* 0x000fe200078e3cff */
[----:B------:R-:W-:Y:S01]  /*1aa0*/  IMAD.IADD R240, R15, 0x1, R240 ;  /* 0x000000010ff07824 */ /* 0x000fe200078e02f0 */
[----:B------:R-:W-:Y:S01]  /*1ab0*/  LOP3.LUT R11, R8, R11, R14, 0x1e, !PT ;  /* 0x0000000b080b7212 */ /* 0x000fe200078e1e0e */
[----:B------:R-:W-:Y:S01]  /*1ac0*/  IMAD R229, R229, 0x200, R6 ;  /* 0x00000200e5e57824 */ /* 0x000fe200078e0206 */
[-C--:B------:R-:W-:Y:S01]  /*1ad0*/  IADD3 R2, R17, R228.reuse, R2 ;  /* 0x000000e411027210 */ /* 0x080fe20007ffe002 */
[----:B------:R-:W-:Y:S01]  /*1ae0*/  CS2R R116, SRZ ;  /* 0x0000000000747805 */ /* 0x000fe2000001ff00 */
[----:B------:R-:W-:Y:S01]  /*1af0*/  SEL R3, R3, 0xffffffe0, !P2 ;  /* 0xffffffe003037807 */ /* 0x000fe20005000000 */
[----:B------:R-:W-:Y:S01]  /*1b00*/  IMAD R0, R229, 0x2, R0 ;  /* 0x00000002e5007824 */ /* 0x000fe200078e0200 */
[----:B------:R-:W-:Y:S01]  /*1b10*/  SEL R5, R5, 0xffffffc0, !P1 ;  /* 0xffffffc005057807 */ /* 0x000fe20004800000 */
[C---:B------:R-:W-:Y:S01]  /*1b20*/  IMAD.SHL.U32 R230, R2.reuse, 0x2, RZ ;  /* 0x0000000202e67824 */ /* 0x040fe200078e00ff */
[----:B------:R-:W-:Y:S01]  /*1b30*/  LOP3.LUT R228, R11, R228, RZ, 0xfc, !PT ;  /* 0x000000e40be47212 */ /* 0x000fe200078efcff */
[----:B------:R-:W-:Y:S01]  /*1b40*/  IMAD R224, R2, 0x2, R3 ;  /* 0x0000000202e07824 */ /* 0x000fe200078e0203 */
[----:B------:R-:W-:Y:S01]  /*1b50*/  LEA R240, R240, 0x12280, 0x1 ;  /* 0x00012280f0f07811 */ /* 0x000fe200078e08ff */
[----:B------:R-:W-:Y:S01]  /*1b60*/  IMAD R3, R2, 0x2, R5 ;  /* 0x0000000202037824 */ /* 0x000fe200078e0205 */
[----:B------:R-:W-:Y:S01]  /*1b70*/  LEA.HI R239, R239, R16, RZ, 0x1e ;  /* 0x00000010efef7211 */ /* 0x000fe200078ff0ff */
[----:B------:R-:W-:Y:S01]  /*1b80*/  CS2R R114, SRZ ;  /* 0x0000000000727805 */ /* 0x000fe2000001ff00 */
[C---:B------:R-:W-:Y:S01]  /*1b90*/  IADD3 R243, R240.reuse, 0x40, RZ ;  /* 0x00000040f0f37810 */ /* 0x040fe20007ffe0ff */
        /* <DEDUP_REMOVED lines=39> */
[----:B------:R-:W-:Y:S01]  /*1e10*/  IADD3 R238, R249, UR5, RZ ;  /* 0x00000005f9ee7c10 */ /* 0x000fe2000fffe0ff */
[----:B------:R-:W-:Y:S01]  /*1e20*/  IMAD.SHL.U32 R229, R229, 0x2, RZ ;  /* 0x00000002e5e57824 */ /* 0x000fe200078e00ff */
[----:B------:R-:W-:Y:S01]  /*1e30*/  @P0 IADD3 R243, R240, -0x40, RZ ;  /* 0xffffffc0f0f30810 */ /* 0x000fe20007ffe0ff */
[----:B------:R-:W-:Y:S01]  /*1e40*/  IMAD.SHL.U32 R228, R228, 0x2, RZ ;  /* 0x00000002e4e47824 */ /* 0x000fe200078e00ff */
[----:B------:R-:W-:Y:S01]  /*1e50*/  USHF.R.S32.HI UR20, URZ, 0x6, UR20 ;  /* 0x000000063f147899 */ /* 0x000fe20008011414 */
[----:B------:R-:W-:Y:S01]  /*1e60*/  IMAD.IADD R2, R5, 0x1, R224 ;  /* 0x0000000105027824 */ /* 0x000fe200078e02e0 */
[----:B------:R-:W-:-:S02]  /*1e70*/  UMOV UR18, URZ ;  /* 0x0000003f00127c82 */ /* 0x000fc40008000000 */
[C---:B------:R-:W-:Y:S02]  /*1e80*/  ISETP.GT.AND P2, PT, R4.reuse, RZ, PT ;  /* 0x000000ff0400720c */ /* 0x040fe40003f44270 */
[----:B------:R-:W-:-:S02]  /*1e90*/  ISETP.GT.AND P1, PT, R4, 0x1, PT ;  /* 0x000000010400780c */ /* 0x000fc40003f24270 */
[----:B------:R-:W-:Y:S02]  /*1ea0*/  LOP3.LUT R233, R233, 0xfffffffb, RZ, 0xc0, !PT ;  /* 0xfffffffbe9e97812 */ /* 0x000fe400078ec0ff */
[C---:B------:R-:W-:Y:S02]  /*1eb0*/  ISETP.GT.AND P0, PT, R4.reuse, 0x20, PT ;  /* 0x000000200400780c */ /* 0x040fe40003f04270 */
[----:B------:R-:W-:-:S05]  /*1ec0*/  ISETP.GT.AND P6, PT, R4, 0x21, PT ;  /* 0x000000210400780c */ /* 0x000fca0003fc4270 */
[----:B------:R-:W-:-:S04]  /*1ed0*/  @P2 LOP3.LUT R233, R233, 0x4, RZ, 0xfc, !PT ;  /* 0x00000004e9e92812 */ /* 0x000fc800078efcff */
[----:B------:R-:W-:-:S04]  /*1ee0*/  LOP3.LUT R233, R233, 0xfffffffd, RZ, 0xc0, !PT ;  /* 0xfffffffde9e97812 */ /* 0x000fc800078ec0ff */
[----:B------:R-:W-:-:S04]  /*1ef0*/  @P1 LOP3.LUT R233, R233, 0x2, RZ, 0xfc, !PT ;  /* 0x00000002e9e91812 */ /* 0x000fc800078efcff */
[----:B------:R-:W-:-:S04]  /*1f00*/  LOP3.LUT R233, R233, 0xfffffffe, RZ, 0xc0, !PT ;  /* 0xfffffffee9e97812 */ /* 0x000fc800078ec0ff */
[----:B------:R-:W-:Y:S02]  /*1f10*/  @P0 LOP3.LUT R233, R233, 0x1, RZ, 0xfc, !PT ;  /* 0x00000001e9e90812 */ /* 0x000fe400078efcff */
.L_x_27:
[----:B------:R-:W-:Y:S04]  /*1f20*/  DEPBAR.LE SB0, 0x0 ;  /* 0x000080000000791a */ /* 0x000fe80000000000 */
[----:B------:R-:W-:Y:S01]  /*1f30*/  BAR.SYNC.DEFER_BLOCKING 0x0 ;  /* 0x0000000000007b1d */ /* 0x000fe20000010000 */
[C---:B------:R-:W-:Y:S01]  /*1f40*/  LOP3.LUT P1, RZ, R233.reuse, 0x2, RZ, 0xc0, !PT ;  /* 0x00000002e9ff7812 */ /* 0x040fe2000782c0ff */
[----:B------:R-:W-:Y:S01]  /*1f50*/  UIADD3 UR21, UR18, 0x1, URZ ;  /* 0x0000000112157890 */ /* 0x000fe2000fffe03f */
[C---:B------:R-:W-:Y:S02]  /*1f60*/  LOP3.LUT P2, RZ, R233.reuse, 0x4, RZ, 0xc0, !PT ;  /* 0x00000004e9ff7812 */ /* 0x040fe4000784c0ff */
[----:B------:R-:W-:Y:S01]  /*1f70*/  LOP3.LUT P0, RZ, R233, 0x1, RZ, 0xc0, !PT ;  /* 0x00000001e9ff7812 */ /* 0x000fe2000780c0ff */
[----:B------:R-:W-:Y:S06]  /*1f80*/  UISETP.GE.AND UP0, UPT, UR21, UR20, UPT ;  /* 0x000000141500728c */ /* 0x000fec000bf06270 */
[----:B------:R-:W-:Y:S01]  /*1f90*/  PLOP3.LUT P4, PT, PT, PT, UP0, 0x80, 0x0 ;  /* 0x000000000000781c */ /* 0x000fe20003f8f008 */
        /* <DEDUP_REMOVED lines=8> */
[----:B------:R-:W-:Y:S01]  /*2020*/  LDSM.16.M88.4 R28, [R231+0x2080] ;  /* 0x00208000e71c783b */ /* 0x000fe20000000200 */
[-C--:B-1----:R-:W-:Y:S04]  /*2030*/  HMMA.16816.F32 R4, R132, R136.reuse, RZ ;  /* 0x000000888404723c */ /* 0x082fe800000018ff */
[----:B------:R-:W-:Y:S05]  /*2040*/  LDSM.16.M88.4 R32, [R230+0x9080] ;  /* 0x00908000e620783b */ /* 0x000fea0000000200 */
[----:B------:R-:W-:Y:S01]  /*2050*/  LDS R207, [R239.X4+0x12080] ;  /* 0x01208000efcf7984 */ /* 0x000fe20000004800 */
[C---:B--2---:R-:W-:Y:S04]  /*2060*/  HMMA.16816.F32 R8, R140.reuse, R136, RZ ;  /* 0x000000888c08723c */ /* 0x044fe800000018ff */
[----:B------:R-:W-:Y:S04]  /*2070*/  LDS R206, [R239.X4+0x120a0] ;  /* 0x0120a000efce7984 */ /* 0x000fe80000004800 */
[-C--:B------:R-:W-:Y:S01]  /*2080*/  HMMA.16816.F32 R12, R140, R138.reuse, RZ ;  /* 0x0000008a8c0c723c */ /* 0x080fe200000018ff */
[----:B------:R-:W-:Y:S05]  /*2090*/  LDSM.16.M88.4 R140, [R3+0x7080] ;  /* 0x00708000038c783b */ /* 0x000fea0000000200 */
[----:B------:R-:W-:Y:S02]  /*20a0*/  LDS R205, [R239.X4+0x12100] ;  /* 0x01210000efcd7984 */ /* 0x000fe40000004800 */
[----:B------:R-:W-:Y:S03]  /*20b0*/  HMMA.16816.F32 R16, R132, R138, RZ ;  /* 0x0000008a8410723c */ /* 0x000fe600000018ff */
[----:B------:R-:W-:Y:S05]  /*20c0*/  LDSM.16.M88.4 R132, [R3+0x6080] ;  /* 0x006080000384783b */ /* 0x000fea0000000200 */
[-C--:B---3--:R-:W-:Y:S01]  /*20d0*/  HMMA.16816.F32 R4, R144, R148.reuse, R4 ;  /* 0x000000949004723c */ /* 0x088fe20000001804 */
[----:B------:R-:W1:Y:S05]  /*20e0*/  LDSM.16.M88.4 R136, [R226+0x80] ;  /* 0x00008000e288783b */ /* 0x000e6a0000000200 */
[----:B------:R-:W-:Y:S02]  /*20f0*/  LDS R204, [R239.X4+0x12120] ;  /* 0x01212000efcc7984 */ /* 0x000fe40000004800 */
[C---:B----4-:R-:W-:Y:S08]  /*2100*/  HMMA.16816.F32 R8, R152.reuse, R148, R8 ;  /* 0x000000949808723c */ /* 0x050ff00000001808 */
[-C--:B------:R-:W-:Y:S08]  /*2110*/  HMMA.16816.F32 R12, R152, R150.reuse, R12 ;  /* 0x00000096980c723c */ /* 0x080ff0000000180c */
[----:B------:R-:W-:Y:S01]  /*2120*/  HMMA.16816.F32 R16, R144, R150, R16 ;  /* 0x000000969010723c */ /* 0x000fe20000001810 */
[----:B------:R-:W-:Y:S05]  /*2130*/  LDSM.16.M88.4 R144, [R2+0x6080] ;  /* 0x006080000290783b */ /* 0x000fea0000000200 */
[----:B------:R-:W2:Y:S02]  /*2140*/  LDSM.16.M88.4 R148, [R225+0x80] ;  /* 0x00008000e194783b */ /* 0x000ea40000000200 */
[-C--:B-1----:R-:W-:Y:S08]  /*2150*/  HMMA.16816.F32 R4, R132, R136.reuse, R4 ;  /* 0x000000888404723c */ /* 0x082ff00000001804 */
[C---:B------:R-:W-:Y:S08]  /*2160*/  HMMA.16816.F32 R8, R140.reuse, R136, R8 ;  /* 0x000000888c08723c */ /* 0x040ff00000001808 */
[-C--:B------:R-:W-:Y:S08]  /*2170*/  HMMA.16816.F32 R12, R140, R138.reuse, R12 ;  /* 0x0000008a8c0c723c */ /* 0x080ff0000000180c */
[----:B------:R-:W-:Y:S01]  /*2180*/  HMMA.16816.F32 R16, R132, R138, R16 ;  /* 0x0000008a8410723c */ /* 0x000fe20000001810 */
[----:B------:R-:W-:Y:S05]  /*2190*/  LDSM.16.M88.4 R132, [R227+0x2080] ;  /* 0x00208000e384783b */ /* 0x000fea0000000200 */
[----:B------:R-:W-:Y:S02]  /*21a0*/  LDSM.16.M88.4 R136, [R224+0x9080] ;  /* 0x00908000e088783b */ /* 0x000fe40000000200 */
[-C--:B--2---:R-:W-:Y:S08]  /*21b0*/  HMMA.16816.F32 R4, R144, R148.reuse, R4 ;  /* 0x000000949004723c */ /* 0x084ff00000001804 */
[C---:B------:R-:W-:Y:S08]  /*21c0*/  HMMA.16816.F32 R8, R20.reuse, R148, R8 ;  /* 0x000000941408723c */ /* 0x040ff00000001808 */
[-C--:B------:R-:W-:Y:S01]  /*21d0*/  HMMA.16816.F32 R12, R20, R150.reuse, R12 ;  /* 0x00000096140c723c */ /* 0x080fe2000000180c */
[----:B------:R-:W1:Y:S07]  /*21e0*/  LDSM.16.M88.4 R20, [R224+0x8080] ;  /* 0x00808000e014783b */ /* 0x000e6e0000000200 */
[----:B------:R-:W-:Y:S08]  /*21f0*/  HMMA.16816.F32 R16, R144, R150, R16 ;  /* 0x000000969010723c */ /* 0x000ff00000001810 */
[-C--:B------:R-:W-:Y:S08]  /*2200*/  HMMA.16816.F32 R4, R24, R28.reuse, R4 ;  /* 0x0000001c1804723c */ /* 0x080ff00000001804 */
        /* <DEDUP_REMOVED lines=41> */
[----:B------:R-:W-:Y:S04]  /*24a0*/  DEPBAR.LE SB0, 0x0 ;  /* 0x000080000000791a */ /* 0x000fe80000000000 */
[----:B------:R-:W-:Y:S01]  /*24b0*/  BAR.SYNC.DEFER_BLOCKING 0x0 ;  /* 0x0000000000007b1d */ /* 0x000fe20000010000 */
[-C--:B--2---:R-:W-:Y:S08]  /*24c0*/  HMMA.16816.F32 R4, R24, R28.reuse, R4 ;  /* 0x0000001c1804723c */ /* 0x084ff00000001804 */
[C---:B------:R-:W-:Y:S08]  /*24d0*/  HMMA.16816.F32 R8, R32.reuse, R28, R8 ;  /* 0x0000001c2008723c */ /* 0x040ff00000001808 */
[-C--:B------:R-:W-:Y:S01]  /*24e0*/  HMMA.16816.F32 R12, R32, R30.reuse, R12 ;  /* 0x0000001e200c723c */ /* 0x080fe2000000180c */
[----:B------:R-:W2:Y:S07]  /*24f0*/  LDSM.16.M88.4 R140, [R230+0xc080] ;  /* 0x00c08000e68c783b */ /* 0x000eae0000000200 */
[----:B------:R-:W-:Y:S01]  /*2500*/  HMMA.16816.F32 R16, R24, R30, R16 ;  /* 0x0000001e1810723c */ /* 0x000fe20000001810 */
[----:B------:R-:W3:Y:S07]  /*2510*/  LDSM.16.M88.4 R144, [R230+0xd080] ;  /* 0x00d08000e690783b */ /* 0x000eee0000000200 */
[-C--:B-1----:R-:W-:Y:S01]  /*2520*/  HMMA.16816.F32 R4, R20, R132.reuse, R4 ;  /* 0x000000841404723c */ /* 0x082fe20000001804 */
[----:B------:R-:W1:Y:S05]  /*2530*/  LDSM.16.M88.4 R148, [R224+0xc080] ;  /* 0x00c08000e094783b */ /* 0x000e6a0000000200 */
[----:B------:R-:W4:Y:S02]  /*2540*/  LDSM.16.M88.4 R152, [R224+0xd080] ;  /* 0x00d08000e098783b */ /* 0x000f240000000200 */
[C---:B------:R-:W-:Y:S03]  /*2550*/  HMMA.16816.F32 R8, R136.reuse, R132, R8 ;  /* 0x000000848808723c */ /* 0x040fe60000001808 */
[----:B------:R-:W-:Y:S05]  /*2560*/  LDS R219, [R239.X4+0x121a0] ;  /* 0x0121a000efdb7984 */ /* 0x000fea0000004800 */
[-C--:B------:R-:W-:Y:S01]  /*2570*/  HMMA.16816.F32 R12, R136, R134.reuse, R12 ;  /* 0x00000086880c723c */ /* 0x080fe2000000180c */
[----:B------:R-:W-:Y:S07]  /*2580*/  LDSM.16.M88.4 R136, [R3+0xd080] ;  /* 0x00d080000388783b */ /* 0x000fee0000000200 */
[----:B------:R-:W-:Y:S01]  /*2590*/  HMMA.16816.F32 R16, R20, R134, R16 ;  /* 0x000000861410723c */ /* 0x000fe20000001810 */
[----:B------:R-:W5:Y:S03]  /*25a0*/  LDSM.16.M88.4 R132, [R3+0xc080] ;  /* 0x00c080000384783b */ /* 0x000f660000000200 */
[----:B------:R-:W-:Y:S02]  /*25b0*/  FSEL R210, R4, -INF , P2 ;  /* 0xff80000004d27808 */ /* 0x000fe40001000000 */
[----:B------:R-:W-:Y:S02]  /*25c0*/  FSEL R211, R6, -INF , P2 ;  /* 0xff80000006d37808 */ /* 0x000fe40001000000 */
[-C--:B--2---:R-:W-:Y:S04]  /*25d0*/  HMMA.16816.F32 R20, R140, R156.reuse, RZ ;  /* 0x0000009c8c14723c */ /* 0x084fe800000018ff */
[----:B------:R-:W-:Y:S01]  /*25e0*/  FSEL R217, R10, -INF , P2 ;  /* 0xff8000000ad97808 */ /* 0x000fe20001000000 */
[--C-:B------:R-:W-:Y:S01]  /*25f0*/  FFMA.FTZ R208, R210, c[0x0][0x29c], -R207.reuse ;  /* 0x0000a700d2d07a23 */ /* 0x100fe200000108cf */
[----:B------:R-:W-:Y:S01]  /*2600*/  FSEL R210, R5, -INF , P1 ;  /* 0xff80000005d27808 */ /* 0x000fe20000800000 */
[--C-:B------:R-:W-:Y:S01]  /*2610*/  FFMA.FTZ R213, R211, c[0x0][0x29c], -R206.reuse ;  /* 0x0000a700d3d57a23 */ /* 0x100fe200000108ce */
[C---:B---3--:R-:W-:Y:S03]  /*2620*/  HMMA.16816.F32 R24, R144.reuse, R156, RZ ;  /* 0x0000009c9018723c */ /* 0x048fe600000018ff */
[----:B------:R-:W2:Y:S01]  /*2630*/  MUFU.EX2 R208, R208 ;  /* 0x000000d000d07308 */ /* 0x000ea20000000800 */
[----:B------:R-:W-:Y:S01]  /*2640*/  FFMA.FTZ R209, R210, c[0x0][0x29c], -R207 ;  /* 0x0000a700d2d17a23 */ /* 0x000fe200000108cf */
[----:B------:R-:W-:Y:S02]  /*2650*/  FSEL R211, R7, -INF , P1 ;  /* 0xff80000007d37808 */ /* 0x000fe40000800000 */
[----:B------:R-:W-:Y:S01]  /*2660*/  FSEL R216, R8, -INF , P2 ;  /* 0xff80000008d87808 */ /* 0x000fe20001000000 */
[-C--:B------:R-:W-:Y:S01]  /*2670*/  HMMA.16816.F32 R28, R144, R158.reuse, RZ ;  /* 0x0000009e901c723c */ /* 0x080fe200000018ff */
[----:B------:R-:W-:Y:S03]  /*2680*/  LDSM.16.M88.4 R144, [R2+0xd080] ;  /* 0x00d080000290783b */ /* 0x000fe60000000200 */
[----:B------:R-:W-:Y:S01]  /*2690*/  FFMA.FTZ R212, R216, c[0x0][0x29c], -R205 ;  /* 0x0000a700d8d47a23 */ /* 0x000fe200000108cd */
[----:B------:R3:W-:Y:S01]  /*26a0*/  MUFU.EX2 R210, R213 ;  /* 0x000000d500d27308 */ /* 0x0007e20000000800 */
[----:B------:R-:W-:Y:S01]  /*26b0*/  FSEL R218, R16, -INF , P0 ;  /* 0xff80000010da7808 */ /* 0x000fe20000000000 */
[----:B------:R-:W-:Y:S01]  /*26c0*/  FFMA.FTZ R214, R211, c[0x0][0x29c], -R206 ;  /* 0x0000a700d3d67a23 */ /* 0x000fe200000108ce */
[----:B------:R-:W-:Y:S01]  /*26d0*/  HMMA.16816.F32 R32, R140, R158, RZ ;  /* 0x0000009e8c20723c */ /* 0x000fe200000018ff */
[----:B------:R-:W2:Y:S03]  /*26e0*/  LDSM.16.M88.4 R140, [R2+0xc080] ;  /* 0x00c08000028c783b */ /* 0x000ea60000000200 */
[--C-:B------:R-:W-:Y:S01]  /*26f0*/  FFMA.FTZ R221, R218, c[0x0][0x29c], -R207.reuse ;  /* 0x0000a700dadd7a23 */ /* 0x100fe200000108cf */
[----:B------:R-:W-:Y:S02]  /*2700*/  FSEL R222, R17, -INF , P6 ;  /* 0xff80000011de7808 */ /* 0x000fe40003000000 */
[----:B------:R-:W-:Y:S01]  /*2710*/  MUFU.EX2 R212, R212 ;  /* 0x000000d400d47308 */ /* 0x000fe20000000800 */
[-C--:B-1----:R-:W-:Y:S05]  /*2720*/  HMMA.16816.F32 R20, R148, R160.reuse, R20 ;  /* 0x000000a09414723c */ /* 0x082fea0000001814 */
[----:B------:R-:W-:Y:S01]  /*2730*/  FFMA.FTZ R207, R222, c[0x0][0x29c], -R207 ;  /* 0x0000a700decf7a23 */ /* 0x000fe200000108cf */
[----:B------:R-:W-:Y:S02]  /*2740*/  FSEL R222, R13, -INF , P6 ;  /* 0xff8000000dde7808 */ /* 0x000fe40003000000 */
[C---:B----4-:R-:W-:Y:S01]  /*2750*/  HMMA.16816.F32 R24, R152.reuse, R160, R24 ;  /* 0x000000a09818723c */ /* 0x050fe20000001818 */
[----:B------:R1:W-:Y:S03]  /*2760*/  MUFU.EX2 R218, R221 ;  /* 0x000000dd00da7308 */ /* 0x0003e60000000800 */
[----:B------:R-:W-:Y:S02]  /*2770*/  FSEL R216, R9, -INF , P1 ;  /* 0xff80000009d87808 */ /* 0x000fe40000800000 */
[----:B------:R-:W-:Y:S02]  /*2780*/  FSEL R223, R18, -INF , P0 ;  /* 0xff80000012df7808 */ /* 0x000fe40000000000 */
[-C--:B------:R-:W-:Y:S03]  /*2790*/  HMMA.16816.F32 R28, R152, R162.reuse, R28 ;  /* 0x000000a2981c723c */ /* 0x080fe6000000181c */
[----:B------:R4:W-:Y:S01]  /*27a0*/  MUFU.EX2 R211, R214 ;  /* 0x000000d600d37308 */ /* 0x0009e20000000800 */
[--C-:B---3--:R-:W-:Y:S01]  /*27b0*/  FFMA.FTZ R213, R216, c[0x0][0x29c], -R205.reuse ;  /* 0x0000a700d8d57a23 */ /* 0x108fe200000108cd */
[----:B------:R-:W-:Y:S02]  /*27c0*/  FSEL R216, R12, -INF , P0 ;  /* 0xff8000000cd87808 */ /* 0x000fe40000000000 */
[----:B------:R-:W-:Y:S01]  /*27d0*/  FSEL R252, R14, -INF , P0 ;  /* 0xff8000000efc7808 */ /* 0x000fe20000000000 */
[----:B------:R-:W-:Y:S01]  /*27e0*/  HMMA.16816.F32 R32, R148, R162, R32 ;  /* 0x000000a29420723c */ /* 0x000fe20000001820 */
[----:B------:R-:W3:Y:S03]  /*27f0*/  LDSM.16.M88.4 R148, [R230+0xe080] ;  /* 0x00e08000e694783b */ /* 0x000ee60000000200 */
[--C-:B------:R-:W-:Y:S01]  /*2800*/  FFMA.FTZ R220, R216, c[0x0][0x29c], -R205.reuse ;  /* 0x0000a700d8dc7a23 */ /* 0x100fe200000108cd */
[----:B------:R-:W-:Y:S01]  /*2810*/  MUFU.EX2 R213, R213 ;  /* 0x000000d500d57308 */ /* 0x000fe20000000800 */
[----:B------:R-:W-:Y:S02]  /*2820*/  FFMA.FTZ R205, R222, c[0x0][0x29c], -R205 ;  /* 0x0000a700decd7a23 */ /* 0x000fe400000108cd */
[-C--:B-----5:R-:W-:Y:S01]  /*2830*/  HMMA.16816.F32 R20, R132, R164.reuse, R20 ;  /* 0x000000a48414723c */ /* 0x0a0fe20000001814 */
[----:B-1----:R-:W-:Y:S04]  /*2840*/  LDS R221, [R239.X4+0x12200] ;  /* 0x01220000efdd7984 */ /* 0x002fe80000004800 */
[--C-:B------:R-:W-:Y:S02]  /*2850*/  FFMA.FTZ R252, R252, c[0x0][0x29c], -R204.reuse ;  /* 0x0000a700fcfc7a23 */ /* 0x100fe400000108cc */
[----:B------:R1:W-:Y:S01]  /*2860*/  MUFU.EX2 R216, R220 ;  /* 0x000000dc00d87308 */ /* 0x0003e20000000800 */
[C---:B------:R-:W-:Y:S04]  /*2870*/  HMMA.16816.F32 R24, R136.reuse, R164, R24 ;  /* 0x000000a48818723c */ /* 0x040fe80000001818 */
[--C-:B----4-:R-:W-:Y:S01]  /*2880*/  FFMA.FTZ R214, R217, c[0x0][0x29c], -R204.reuse ;  /* 0x0000a700d9d67a23 */ /* 0x110fe200000108cc */
[----:B------:R-:W-:Y:S03]  /*2890*/  FSEL R217, R11, -INF , P1 ;  /* 0xff8000000bd97808 */ /* 0x000fe60000800000 */
[-C--:B------:R-:W-:Y:S01]  /*28a0*/  HMMA.16816.F32 R28, R136, R166.reuse, R28 ;  /* 0x000000a6881c723c */ /* 0x080fe2000000181c */
[----:B------:R-:W4:Y:S01]  /*28b0*/  LDSM.16.M88.4 R136, [R230+0xf080] ;  /* 0x00f08000e688783b */ /* 0x000f220000000200 */
[----:B------:R-:W-:Y:S02]  /*28c0*/  MUFU.EX2 R214, R214 ;  /* 0x000000d600d67308 */ /* 0x000fe40000000800 */
[----:B------:R-:W-:Y:S02]  /*28d0*/  FFMA.FTZ R215, R217, c[0x0][0x29c], -R204 ;  /* 0x0000a700d9d77a23 */ /* 0x000fe400000108cc */
[----:B------:R-:W-:Y:S02]  /*28e0*/  LDS R217, [R239.X4+0x12180] ;  /* 0x01218000efd97984 */ /* 0x000fe40000004800 */
[----:B------:R-:W-:Y:S03]  /*28f0*/  HMMA.16816.F32 R32, R132, R166, R32 ;  /* 0x000000a68420723c */ /* 0x000fe60000001820 */
[----:B------:R-:W5:Y:S01]  /*2900*/  LDSM.16.M88.4 R132, [R224+0xe080] ;  /* 0x00e08000e084783b */ /* 0x000f620000000200 */
[----:B------:R-:W-:Y:S01]  /*2910*/  MUFU.EX2 R215, R215 ;  /* 0x000000d700d77308 */ /* 0x000fe20000000800 */
[--C-:B-1----:R-:W-:Y:S03]  /*2920*/  FFMA.FTZ R220, R223, c[0x0][0x29c], -R206.reuse ;  /* 0x0000a700dfdc7a23 */ /* 0x102fe600000108ce */
[-C--:B--2---:R-:W-:Y:S05]  /*2930*/  HMMA.16816.F32 R20, R140, R168.reuse, R20 ;  /* 0x000000a88c14723c */ /* 0x084fea0000001814 */
[----:B------:R-:W-:Y:S01]  /*2940*/  FSEL R223, R19, -INF , P6 ;  /* 0xff80000013df7808 */ /* 0x000fe20003000000 */
[----:B------:R-:W1:Y:S02]  /*2950*/  MUFU.EX2 R209, R209 ;  /* 0x000000d100d17308 */ /* 0x000e640000000800 */
[C---:B------:R-:W-:Y:S04]  /*2960*/  HMMA.16816.F32 R24, R144.reuse, R168, R24 ;  /* 0x000000a89018723c */ /* 0x040fe80000001818 */
[----:B------:R-:W-:Y:S04]  /*2970*/  FFMA.FTZ R206, R223, c[0x0][0x29c], -R206 ;  /* 0x0000a700dfce7a23 */ /* 0x000fe800000108ce */
[-C--:B------:R-:W-:Y:S01]  /*2980*/  HMMA.16816.F32 R28, R144, R170.reuse, R28 ;  /* 0x000000aa901c723c */ /* 0x080fe2000000181c */
[----:B------:R-:W2:Y:S01]  /*2990*/  LDSM.16.M88.4 R144, [R224+0xf080] ;  /* 0x00f08000e090783b */ /* 0x000ea20000000200 */
[----:B------:R1:W-:Y:S06]  /*29a0*/  MUFU.EX2 R223, R206 ;  /* 0x000000ce00df7308 */ /* 0x0003ec0000000800 */
[----:B------:R-:W-:Y:S01]  /*29b0*/  HMMA.16816.F32 R32, R140, R170, R32 ;  /* 0x000000aa8c20723c */ /* 0x000fe20000001820 */
[----:B------:R-:W2:Y:S03]  /*29c0*/  LDSM.16.M88.4 R140, [R3+0xe080] ;  /* 0x00e08000038c783b */ /* 0x000ea60000000200 */
[----:B------:R-:W2:Y:S04]  /*29d0*/  MUFU.EX2 R207, R207 ;  /* 0x000000cf00cf7308 */ /* 0x000ea80000000800 */
[-C--:B---3--:R-:W-:Y:S06]  /*29e0*/  HMMA.16816.F32 R20, R148, R172.reuse, R20 ;  /* 0x000000ac9414723c */ /* 0x088fec0000001814 */
[----:B------:R-:W3:Y:S02]  /*29f0*/  MUFU.EX2 R220, R220 ;  /* 0x000000dc00dc7308 */ /* 0x000ee40000000800 */
[C---:B----4-:R-:W-:Y:S04]  /*2a00*/  HMMA.16816.F32 R24, R136.reuse, R172, R24 ;  /* 0x000000ac8818723c */ /* 0x050fe80000001818 */
[----:B-1----:R-:W-:Y:S04]  /*2a10*/  FSEL R206, R15, -INF , P6 ;  /* 0xff8000000fce7808 */ /* 0x002fe80003000000 */
[-C--:B------:R-:W-:Y:S01]  /*2a20*/  HMMA.16816.F32 R28, R136, R174.reuse, R28 ;  /* 0x000000ae881c723c */ /* 0x080fe2000000181c */
[----:B------:R-:W1:Y:S01]  /*2a30*/  LDSM.16.M88.4 R136, [R3+0xf080] ;  /* 0x00f080000388783b */ /* 0x000e620000000200 */
[----:B------:R-:W4:Y:S02]  /*2a40*/  MUFU.EX2 R205, R205 ;  /* 0x000000cd00cd7308 */ /* 0x000f240000000800 */
[----:B------:R-:W-:Y:S04]  /*2a50*/  FFMA.FTZ R204, R206, c[0x0][0x29c], -R204 ;  /* 0x0000a700cecc7a23 */ /* 0x000fe800000108cc */
[----:B------:R-:W-:Y:S01]  /*2a60*/  HMMA.16816.F32 R32, R148, R174, R32 ;  /* 0x000000ae9420723c */ /* 0x000fe20000001820 */
[----:B------:R-:W1:Y:S03]  /*2a70*/  LDSM.16.M88.4 R148, [R2+0xe080] ;  /* 0x00e080000294783b */ /* 0x000e660000000200 */
[----:B------:R-:W-:Y:S04]  /*2a80*/  MUFU.EX2 R252, R252 ;  /* 0x000000fc00fc7308 */ /* 0x000fe80000000800 */
[-C--:B-----5:R-:W-:Y:S08]  /*2a90*/  HMMA.16816.F32 R20, R132, R176.reuse, R20 ;  /* 0x000000b08414723c */ /* 0x0a0ff00000001814 */
[C---:B--2---:R-:W-:Y:S08]  /*2aa0*/  HMMA.16816.F32 R24, R144.reuse, R176, R24 ;  /* 0x000000b09018723c */ /* 0x044ff00000001818 */
[-C--:B------:R-:W-:Y:S01]  /*2ab0*/  HMMA.16816.F32 R28, R144, R178.reuse, R28 ;  /* 0x000000b2901c723c */ /* 0x080fe2000000181c */
[----:B------:R-:W2:Y:S07]  /*2ac0*/  LDSM.16.M88.4 R144, [R2+0xf080] ;  /* 0x00f080000290783b */ /* 0x000eae0000000200 */
[----:B------:R-:W-:Y:S01]  /*2ad0*/  HMMA.16816.F32 R32, R132, R178, R32 ;  /* 0x000000b28420723c */ /* 0x000fe20000001820 */
[----:B------:R-:W5:Y:S07]  /*2ae0*/  LDSM.16.M88.4 R132, [R230+0x10080] ;  /* 0x01008000e684783b */ /* 0x000f6e0000000200 */
        /* <DEDUP_REMOVED lines=10> */
[----:B------:R-:W-:Y:S08]  /*2b90*/  HMMA.16816.F32 R32, R148, R186, R32 ;  /* 0x000000ba9420723c */ /* 0x000ff00000001820 */
[-C--:B-----5:R-:W-:Y:S08]  /*2ba0*/  HMMA.16816.F32 R20, R132, R188.reuse, R20 ;  /* 0x000000bc8414723c */ /* 0x0a0ff00000001814 */
[C---:B-1----:R-:W-:Y:S08]  /*2bb0*/  HMMA.16816.F32 R24, R136.reuse, R188, R24 ;  /* 0x000000bc8818723c */ /* 0x042ff00000001818 */
[-C--:B------:R-:W-:Y:S01]  /*2bc0*/  HMMA.16816.F32 R28, R136, R190.reuse, R28 ;  /* 0x000000be881c723c */ /* 0x080fe2000000181c */
[----:B------:R-:W1:Y:S07]  /*2bd0*/  LDSM.16.M88.4 R136, [R3+0x10080] ;  /* 0x010080000388783b */ /* 0x000e6e0000000200 */
[----:B------:R-:W-:Y:S01]  /*2be0*/  HMMA.16816.F32 R32, R132, R190, R32 ;  /* 0x000000be8420723c */ /* 0x000fe20000001820 */
[----:B------:R-:W5:Y:S07]  /*2bf0*/  LDSM.16.M88.4 R132, [R3+0x11080] ;  /* 0x011080000384783b */ /* 0x000f6e0000000200 */
[-C--:B------:R-:W-:Y:S08]  /*2c00*/  HMMA.16816.F32 R20, R140, R192.reuse, R20 ;  /* 0x000000c08c14723c */ /* 0x080ff00000001814 */
[C---:B--2---:R-:W-:Y:S08]  /*2c10*/  HMMA.16816.F32 R24, R144.reuse, R192, R24 ;  /* 0x000000c09018723c */ /* 0x044ff00000001818 */
[-C--:B------:R-:W-:Y:S01]  /*2c20*/  HMMA.16816.F32 R28, R144, R194.reuse, R28 ;  /* 0x000000c2901c723c */ /* 0x080fe2000000181c */
[----:B------:R-:W2:Y:S07]  /*2c30*/  LDSM.16.M88.4 R144, [R2+0x10080] ;  /* 0x010080000290783b */ /* 0x000eae0000000200 */
[----:B------:R-:W-:Y:S01]  /*2c40*/  HMMA.16816.F32 R32, R140, R194, R32 ;  /* 0x000000c28c20723c */ /* 0x000fe20000001820 */
[----:B------:R-:W3:Y:S07]  /*2c50*/  LDSM.16.M88.4 R140, [R2+0x11080] ;  /* 0x01108000028c783b */ /* 0x000eee0000000200 */
[-C--:B-1----:R-:W-:Y:S08]  /*2c60*/  HMMA.16816.F32 R20, R136, R196.reuse, R20 ;  /* 0x000000c48814723c */ /* 0x082ff00000001814 */
[C---:B-----5:R-:W-:Y:S08]  /*2c70*/  HMMA.16816.F32 R24, R132.reuse, R196, R24 ;  /* 0x000000c48418723c */ /* 0x060ff00000001818 */
[-C--:B------:R-:W-:Y:S08]  /*2c80*/  HMMA.16816.F32 R28, R132, R198.reuse, R28 ;  /* 0x000000c6841c723c */ /* 0x080ff0000000181c */
[----:B------:R-:W-:Y:S08]  /*2c90*/  HMMA.16816.F32 R32, R136, R198, R32 ;  /* 0x000000c68820723c */ /* 0x000ff00000001820 */
[-C--:B--2---:R-:W-:Y:S08]  /*2ca0*/  HMMA.16816.F32 R20, R144, R200.reuse, R20 ;  /* 0x000000c89014723c */ /* 0x084ff00000001814 */
[C---:B---3--:R-:W-:Y:S08]  /*2cb0*/  HMMA.16816.F32 R24, R140.reuse, R200, R24 ;  /* 0x000000c88c18723c */ /* 0x048ff00000001818 */
[-C--:B------:R-:W-:Y:S08]  /*2cc0*/  HMMA.16816.F32 R28, R140, R202.reuse, R28 ;  /* 0x000000ca8c1c723c */ /* 0x080ff0000000181c */
[----:B------:R-:W-:Y:S04]  /*2cd0*/  HMMA.16816.F32 R32, R144, R202, R32 ;  /* 0x000000ca9020723c */ /* 0x000fe80000001820 */
[--C-:B------:R-:W-:Y:S02]  /*2ce0*/  FADD.FTZ R20, R20, -R217.reuse ;  /* 0x800000d914147221 */ /* 0x100fe40000010000 */
[--C-:B------:R-:W-:Y:S02]  /*2cf0*/  FADD.FTZ R21, R21, -R217.reuse ;  /* 0x800000d915157221 */ /* 0x100fe40000010000 */
[----:B------:R-:W-:Y:S01]  /*2d00*/  FMUL.FTZ R20, R208, R20 ;  /* 0x00000014d0147220 */ /* 0x000fe20000410000 */
[C---:B------:R-:W-:Y:S03]  /*2d10*/  F2FP.PACK_AB R208, R209.reuse, R208 ;  /* 0x000000d0d1d0723e */ /* 0x040fe600000000ff */
[----:B------:R-:W-:Y:S11]  /*2d20*/  FMUL.FTZ R21, R209, R21 ;  /* 0x00000015d1157220 */ /* 0x000ff60000410000 */
[----:B------:R-:W-:Y:S01]  /*2d30*/  @!UPT UIADD3 URZ, URZ, URZ, URZ ;  /* 0x0000003f3f3ff290 */ /* 0x000fe2000fffe03f */
[--C-:B------:R-:W-:Y:S02]  /*2d40*/  FADD.FTZ R209, R32, -R217.reuse ;  /* 0x800000d920d17221 */ /* 0x100fe40000010000 */
[----:B------:R-:W-:Y:S01]  /*2d50*/  FADD.FTZ R206, R33, -R217 ;  /* 0x800000d921ce7221 */ /* 0x000fe20000010000 */
[----:B------:R-:W1:Y:S01]  /*2d60*/  LDS R32, [R239.X4+0x12220] ;  /* 0x01222000ef207984 */ /* 0x000e620000004800 */
[----:B------:R-:W-:Y:S01]  /*2d70*/  FMUL.FTZ R209, R218, R209 ;  /* 0x000000d1dad17220 */ /* 0x000fe20000410000 */
[C---:B------:R-:W-:Y:S01]  /*2d80*/  F2FP.PACK_AB R218, R207.reuse, R218 ;  /* 0x000000dacfda723e */ /* 0x040fe200000000ff */
[----:B------:R-:W-:Y:S01]  /*2d90*/  FMUL.FTZ R206, R207, R206 ;  /* 0x000000cecfce7220 */ /* 0x000fe20000410000 */
[----:B------:R-:W-:Y:S01]  /*2da0*/  F2FP.PACK_AB R33, R21, R20 ;  /* 0x000000141521723e */ /* 0x000fe200000000ff */
[----:B------:R-:W2:Y:S01]  /*2db0*/  MUFU.EX2 R207, R204 ;  /* 0x000000cc00cf7308 */ /* 0x000ea20000000800 */
[--C-:B------:R-:W-:Y:S01]  /*2dc0*/  FADD.FTZ R21, R22, -R219.reuse ;  /* 0x800000db16157221 */ /* 0x100fe20000010000 */
[----:B------:R3:W-:Y:S01]  /*2dd0*/  STS [R240], R208 ;  /* 0x000000d0f0007388 */ /* 0x0007e20000000800 */
[--C-:B------:R-:W-:Y:S01]  /*2de0*/  FADD.FTZ R22, R35, -R219.reuse ;  /* 0x800000db23167221 */ /* 0x100fe20000010000 */
[----:B------:R-:W-:Y:S01]  /*2df0*/  F2FP.PACK_AB R35, R211, R210 ;  /* 0x000000d2d323723e */ /* 0x000fe200000000ff */
[--C-:B------:R-:W-:Y:S01]  /*2e00*/  FADD.FTZ R20, R23, -R219.reuse ;  /* 0x800000db17147221 */ /* 0x100fe20000010000 */
[----:B------:R-:W-:Y:S01]  /*2e10*/  F2FP.PACK_AB R206, R206, R209 ;  /* 0x000000d1cece723e */ /* 0x000fe200000000ff */
[----:B------:R-:W-:Y:S02]  /*2e20*/  FADD.FTZ R23, R34, -R219 ;  /* 0x800000db22177221 */ /* 0x000fe40000010000 */
[----:B------:R-:W-:Y:S01]  /*2e30*/  STS [R240+0x400], R35 ;  /* 0x00040023f0007388 */ /* 0x000fe20000000800 */
[----:B------:R-:W-:Y:S02]  /*2e40*/  FMUL.FTZ R21, R210, R21 ;  /* 0x00000015d2157220 */ /* 0x000fe40000410000 */
[----:B------:R-:W-:Y:S02]  /*2e50*/  FMUL.FTZ R20, R211, R20 ;  /* 0x00000014d3147220 */ /* 0x000fe40000410000 */
[----:B------:R-:W-:Y:S01]  /*2e60*/  FMUL.FTZ R23, R220, R23 ;  /* 0x00000017dc177220 */ /* 0x000fe20000410000 */
[----:B------:R-:W-:Y:S01]  /*2e70*/  F2FP.PACK_AB R220, R223, R220 ;  /* 0x000000dcdfdc723e */ /* 0x000fe200000000ff */
[--C-:B------:R-:W-:Y:S01]  /*2e80*/  FADD.FTZ R211, R24, -R221.reuse ;  /* 0x800000dd18d37221 */ /* 0x100fe20000010000 */
[----:B------:R-:W-:Y:S01]  /*2e90*/  STS [R243], R218 ;  /* 0x000000daf3007388 */ /* 0x000fe20000000800 */
[--C-:B------:R-:W-:Y:S02]  /*2ea0*/  FADD.FTZ R24, R25, -R221.reuse ;  /* 0x800000dd19187221 */ /* 0x100fe40000010000 */
[--C-:B------:R-:W-:Y:S02]  /*2eb0*/  FADD.FTZ R25, R28, -R221.reuse ;  /* 0x800000dd1c197221 */ /* 0x100fe40000010000 */
[----:B------:R-:W-:Y:S01]  /*2ec0*/  FADD.FTZ R28, R29, -R221 ;  /* 0x800000dd1d1c7221 */ /* 0x000fe20000010000 */
[----:B------:R-:W-:Y:S01]  /*2ed0*/  STS [R243+0x400], R220 ;  /* 0x000400dcf3007388 */ /* 0x000fe20000000800 */
[----:B------:R-:W-:Y:S01]  /*2ee0*/  F2FP.PACK_AB R29, R213, R212 ;  /* 0x000000d4d51d723e */ /* 0x000fe200000000ff */
[----:B------:R-:W-:Y:S01]  /*2ef0*/  FMUL.FTZ R25, R216, R25 ;  /* 0x00000019d8197220 */ /* 0x000fe20000410000 */
[C---:B----4-:R-:W-:Y:S01]  /*2f00*/  F2FP.PACK_AB R216, R205.reuse, R216 ;  /* 0x000000d8cdd8723e */ /* 0x050fe200000000ff */
[----:B------:R-:W-:Y:S01]  /*2f10*/  FMUL.FTZ R28, R205, R28 ;  /* 0x0000001ccd1c7220 */ /* 0x000fe20000410000 */
[----:B------:R-:W-:Y:S01]  /*2f20*/  F2FP.PACK_AB R205, R20, R21 ;  /* 0x0000001514cd723e */ /* 0x000fe200000000ff */
[----:B------:R-:W-:Y:S01]  /*2f30*/  STS [R240+0x1000], R29 ;  /* 0x0010001df0007388 */ /* 0x000fe20000000800 */
[----:B------:R-:W-:Y:S01]  /*2f40*/  F2FP.PACK_AB R21, R215, R214 ;  /* 0x000000d6d715723e */ /* 0x000fe200000000ff */
[----:B------:R-:W-:Y:S01]  /*2f50*/  FMUL.FTZ R22, R223, R22 ;  /* 0x00000016df167220 */ /* 0x000fe20000410000 */
[----:B--2---:R-:W-:Y:S01]  /*2f60*/  F2FP.PACK_AB R20, R207, R252 ;  /* 0x000000fccf14723e */ /* 0x004fe200000000ff */
[----:B------:R-:W-:Y:S01]  /*2f70*/  FMUL.FTZ R211, R212, R211 ;  /* 0x000000d3d4d37220 */ /* 0x000fe20000410000 */
[----:B------:R-:W-:Y:S01]  /*2f80*/  F2FP.PACK_AB R210, R28, R25 ;  /* 0x000000191cd2723e */ /* 0x000fe200000000ff */
[----:B------:R-:W-:Y:S01]  /*2f90*/  STS [R240+0x1400], R21 ;  /* 0x00140015f0007388 */ /* 0x000fe20000000800 */
[----:B------:R-:W-:Y:S01]  /*2fa0*/  F2FP.PACK_AB R204, R22, R23 ;  /* 0x0000001716cc723e */ /* 0x000fe200000000ff */
[--C-:B-1----:R-:W-:Y:S02]  /*2fb0*/  FADD.FTZ R23, R26, -R32.reuse ;  /* 0x800000201a177221 */ /* 0x102fe40000010000 */
[--C-:B------:R-:W-:Y:S01]  /*2fc0*/  FADD.FTZ R22, R27, -R32.reuse ;  /* 0x800000201b167221 */ /* 0x100fe20000010000 */
[----:B------:R-:W-:Y:S01]  /*2fd0*/  STS [R243+0x1000], R216 ;  /* 0x001000d8f3007388 */ /* 0x000fe20000000800 */
[----:B------:R-:W-:Y:S02]  /*2fe0*/  FMUL.FTZ R24, R213, R24 ;  /* 0x00000018d5187220 */ /* 0x000fe40000410000 */
[----:B------:R-:W-:Y:S02]  /*2ff0*/  FMUL.FTZ R23, R214, R23 ;  /* 0x00000017d6177220 */ /* 0x000fe40000410000 */
[----:B------:R-:W-:Y:S01]  /*3000*/  STS [R243+0x1400], R20 ;  /* 0x00140014f3007388 */ /* 0x000fe20000000800 */
[----:B------:R-:W-:Y:S01]  /*3010*/  FMUL.FTZ R22, R215, R22 ;  /* 0x00000016d7167220 */ /* 0x000fe20000410000 */
[----:B------:R-:W-:Y:S01]  /*3020*/  F2FP.PACK_AB R211, R24, R211 ;  /* 0x000000d318d3723e */ /* 0x000fe200000000ff */
[--C-:B------:R-:W-:Y:S02]  /*3030*/  FADD.FTZ R25, R30, -R32.reuse ;  /* 0x800000201e197221 */ /* 0x100fe40000010000 */
[----:B------:R-:W-:Y:S01]  /*3040*/  BAR.SYNC.DEFER_BLOCKING 0x0 ;  /* 0x0000000000007b1d */ /* 0x000fe20000010000 */
[----:B------:R-:W-:Y:S02]  /*3050*/  FADD.FTZ R32, R31, -R32 ;  /* 0x800000201f207221 */ /* 0x000fe40000010000 */
[----:B------:R-:W-:Y:S02]  /*3060*/  FMUL.FTZ R25, R252, R25 ;  /* 0x00000019fc197220 */ /* 0x000fe40000410000 */
[----:B------:R-:W-:Y:S01]  /*3070*/  FMUL.FTZ R32, R207, R32 ;  /* 0x00000020cf207220 */ /* 0x000fe20000410000 */
[----:B------:R-:W-:Y:S04]  /*3080*/  F2FP.PACK_AB R207, R22, R23 ;  /* 0x0000001716cf723e */ /* 0x000fe800000000ff */
[----:B---3--:R-:W-:Y:S01]  /*3090*/  F2FP.PACK_AB R208, R32, R25 ;  /* 0x0000001920d0723e */ /* 0x008fe200000000ff */
        /* <DEDUP_REMOVED lines=64> */
[----:B------:R3:W5:Y:S02]  /*34a0*/  LDSM.16.MT88.4 R136, [R228+0x8080] ;  /* 0x00808000e488783b */ /* 0x0007640000004200 */
        /* <DEDUP_REMOVED lines=23> */
[C---:B---345:R-:W-:Y:S01]  /*3620*/  LOP3.LUT P2, RZ, R241.reuse, 0x1, RZ, 0xc0, !PT ;  /* 0x00000001f1ff7812 */ /* 0x078fe2000784c0ff */
[----:B------:R-:W-:Y:S01]  /*3630*/  USHF.R.S32.HI UR22, URZ, 0x1f, UR21 ;  /* 0x0000001f3f167899 */ /* 0x000fe20008011415 */
[----:B------:R-:W-:Y:S01]  /*3640*/  LOP3.LUT P3, RZ, R241, 0x4, RZ, 0xc0, !PT ;  /* 0x00000004f1ff7812 */ /* 0x000fe2000786c0ff */
[----:B------:R-:W-:Y:S01]  /*3650*/  ULDC.64 UR4, c[0x0][0x208] ;  /* 0x0000820000047ab9 */ /* 0x000fe20000000a00 */
[----:B------:R-:W-:Y:S01]  /*3660*/  IMAD.U32 R9, RZ, RZ, UR15 ;  /* 0x0000000fff097e24 */ /* 0x000fe2000f8e00ff */
[----:B------:R-:W-:Y:S01]  /*3670*/  UIMAD UR22, UR22, UR4, URZ ;  /* 0x00000004161672a4 */ /* 0x000fe2000f8e023f */
[----:B------:R-:W-:Y:S01]  /*3680*/  IMAD.U32 R7, RZ, RZ, UR15 ;  /* 0x0000000fff077e24 */ /* 0x000fe2000f8e00ff */
[----:B------:R-:W-:Y:S02]  /*3690*/  UIMAD.WIDE.U32 UR24, UR21, UR4, URZ ;  /* 0x00000004151872a5 */ /* 0x000fe4000f8e003f */
[----:B------:R-:W-:Y:S02]  /*36a0*/  UIMAD UR22, UR21, UR5, UR22 ;  /* 0x00000005151672a4 */ /* 0x000fe4000f8e0216 */
[----:B------:R-:W-:Y:S02]  /*36b0*/  USHF.L.U32 UR4, UR21, 0x6, URZ ;  /* 0x0000000615047899 */ /* 0x000fe4000800063f */
[----:B------:R-:W-:Y:S01]  /*36c0*/  UIADD3 UR22, UR25, UR22, URZ ;  /* 0x0000001619167290 */ /* 0x000fe2000fffe03f */
[----:B------:R-:W-:Y:S02]  /*36d0*/  IMAD.U32 R11, RZ, RZ, UR24 ;  /* 0x00000018ff0b7e24 */ /* 0x000fe4000f8e00ff */
[----:B------:R-:W-:Y:S03]  /*36e0*/  IMAD.U32 R4, RZ, RZ, UR24 ;  /* 0x00000018ff047e24 */ /* 0x000fe6000f8e00ff */
[----:B------:R-:W-:Y:S01]  /*36f0*/  LEA R10, P0, R11, R250, 0x7 ;  /* 0x000000fa0b0a7211 */ /* 0x000fe200078038ff */
[----:B------:R-:W-:Y:S05]  /*3700*/  IMAD.U32 R5, RZ, RZ, UR22 ;  /* 0x00000016ff057e24 */ /* 0x000fea000f8e00ff */
[----:B------:R-:W-:Y:S02]  /*3710*/  LEA.HI.X R11, R4, R251, R5, 0x7, P0 ;  /* 0x000000fb040b7211 */ /* 0x000fe400000f3c05 */
[--C-:B------:R-:W-:Y:S01]  /*3720*/  IADD3 R8, P1, P0, R9, 0x80, R10.reuse ;  /* 0x0000008009087810 */ /* 0x100fe2000783e00a */
[----:B------:R-:W1:Y:S03]  /*3730*/  S2R R5, SR_CTAID.Y ;  /* 0x0000000000057919 */ /* 0x000e660000002600 */
[--C-:B------:R-:W-:Y:S02]  /*3740*/  IADD3.X R9, RZ, UR19, R11.reuse, P1, P0 ;  /* 0x00000013ff097c10 */ /* 0x100fe40008fe040b */
[----:B------:R-:W-:Y:S04]  /*3750*/  IADD3 R6, P1, P0, R7, 0x100, R10 ;  /* 0x0000010007067810 */ /* 0x000fe8000783e00a */
[----:B------:R-:W-:Y:S02]  /*3760*/  IADD3.X R7, RZ, UR19, R11, P1, P0 ;  /* 0x00000013ff077c10 */ /* 0x000fe40008fe040b */
[----:B------:R-:W-:Y:S02]  /*3770*/  LOP3.LUT P1, RZ, R241, 0x2, RZ, 0xc0, !PT ;  /* 0x00000002f1ff7812 */ /* 0x000fe4000782c0ff */
[----:B-1----:R-:W-:Y:S01]  /*3780*/  SHF.R.S32.HI R4, RZ, 0x1f, R5 ;  /* 0x0000001fff047819 */ /* 0x002fe20000011405 */
[C---:B------:R-:W-:Y:S04]  /*3790*/  IMAD.WIDE.U32 R12, R5.reuse, c[0x0][0x288], R246 ;  /* 0x0000a200050c7a25 */ /* 0x040fe800078e00f6 */
[----:B------:R-:W-:Y:S04]  /*37a0*/  IMAD R4, R4, c[0x0][0x288], RZ ;  /* 0x0000a20004047a24 */ /* 0x000fe800078e02ff */
[----:B------:R-:W-:Y:S01]  /*37b0*/  IMAD R4, R5, c[0x0][0x28c], R4 ;  /* 0x0000a30005047a24 */ /* 0x000fe200078e0204 */
[----:B------:R-:W-:Y:S04]  /*37c0*/  IADD3 R5, P0, R12, UR10, RZ ;  /* 0x0000000a0c057c10 */ /* 0x000fe8000ff1e0ff */
[----:B------:R-:W-:Y:S02]  /*37d0*/  IADD3.X R4, R13, UR14, R4, P0, !PT ;  /* 0x0000000e0d047c10 */ /* 0x000fe400087fe404 */
[C---:B------:R-:W-:Y:S04]  /*37e0*/  LEA R12, P0, R5.reuse, c[0x0][0x280], 0x2 ;  /* 0x0000a000050c7a11 */ /* 0x040fe800078010ff */
[----:B------:R-:W-:Y:S01]  /*37f0*/  LEA.HI.X R13, R5, c[0x0][0x284], R4, 0x2, P0 ;  /* 0x0000a100050d7a11 */ /* 0x000fe200000f1404 */
[----:B------:R-:W-:Y:S02]  /*3800*/  IMAD.U32 R5, RZ, RZ, UR4 ;  /* 0x00000004ff057e24 */ /* 0x000fe4000f8e00ff */
[----:B------:R-:W-:Y:S03]  /*3810*/  IMAD.U32 R4, RZ, RZ, UR4 ;  /* 0x00000004ff047e24 */ /* 0x000fe6000f8e00ff */
[----:B------:R-:W-:Y:S02]  /*3820*/  LEA R12, P0, R5, R12, 0x2 ;  /* 0x0000000c050c7211 */ /* 0x000fe400078010ff */
[----:B------:R-:W-:Y:S02]  /*3830*/  IADD3 R5, -R244, c[0x0][0x168], -R5 ;  /* 0x00005a00f4057a10 */ /* 0x000fe40007ffe905 */
[----:B------:R-:W-:Y:S01]  /*3840*/  LEA.HI.X.SX32 R13, R4, R13, 0x2, P0 ;  /* 0x0000000d040d7211 */ /* 0x000fe200000f16ff */
[----:B------:R-:W-:Y:S01]  /*3850*/  @!P5 IMAD.SHL.U32 R4, R234, 0x10, RZ ;  /* 0x00000010ea04d824 */ /* 0x000fe200078e00ff */
[C---:B------:R-:W-:Y:S11]  /*3860*/  ISETP.LT.OR P0, PT, R5.reuse, 0x1, !P2 ;  /* 0x000000010500780c */ /* 0x040ff60005701670 */
        /* <DEDUP_REMOVED lines=10> */
[----:B------:R1:W-:Y:S01]  /*3910*/  LDGSTS.E.BYPASS.LTC128B.128 [R232+0x10080], [R10.64+0x100], !P0 ;  /* 0x100801000ae87fae */ /* 0x0003e2000c101d50 */
[----:B------:R-:W-:Y:S04]  /*3920*/  IADD3 R14, P0, R10, UR15, RZ ;  /* 0x0000000f0a0e7c10 */ /* 0x000fe8000ff1e0ff */
[----:B------:R-:W-:Y:S02]  /*3930*/  IADD3.X R15, R11, UR19, RZ, P0, !PT ;  /* 0x000000130b0f7c10 */ /* 0x000fe400087fe4ff */
[C---:B------:R-:W-:Y:S11]  /*3940*/  ISETP.LT.OR P0, PT, R5.reuse, 0x21, !P2 ;  /* 0x000000210500780c */ /* 0x040ff60005701670 */
[----:B------:R-:W-:Y:S02]  /*3950*/  @!UPT UIADD3 URZ, URZ, URZ, URZ ;  /* 0x0000003f3f3ff290 */ /* 0x000fe4000fffe03f */
[----:B------:R1:W-:Y:S01]  /*3960*/  LDGSTS.E.BYPASS.LTC128B.128 [R232+0xd080], [R14.64], !P0 ;  /* 0x0d0800000ee87fae */ /* 0x0003e2000c101d50 */
[C---:B------:R-:W-:Y:S11]  /*3970*/  ISETP.LT.OR P0, PT, R5.reuse, 0x21, !P1 ;  /* 0x000000210500780c */ /* 0x040ff60004f01670 */
[----:B------:R-:W-:Y:S02]  /*3980*/  @!UPT UIADD3 URZ, URZ, URZ, URZ ;  /* 0x0000003f3f3ff290 */ /* 0x000fe4000fffe03f */
[----:B------:R1:W-:Y:S01]  /*3990*/  LDGSTS.E.BYPASS.LTC128B.128 [R232+0xf080], [R8.64], !P0 ;  /* 0x0f08000008e87fae */ /* 0x0003e2000c101d50 */
[----:B------:R-:W-:Y:S11]  /*39a0*/  ISETP.LT.OR P0, PT, R5, 0x21, !P3 ;  /* 0x000000210500780c */ /* 0x000ff60005f01670 */
[----:B------:R-:W-:Y:S02]  /*39b0*/  @!UPT UIADD3 URZ, URZ, URZ, URZ ;  /* 0x0000003f3f3ff290 */ /* 0x000fe4000fffe03f */
[----:B------:R1:W-:Y:S04]  /*39c0*/  LDGSTS.E.BYPASS.LTC128B.128 [R232+0x11080], [R6.64], !P0 ;  /* 0x1108000006e87fae */ /* 0x0003e8000c101d50 */
[----:B------:R1:W-:Y:S02]  /*39d0*/  @!P5 LDGSTS.E.BYPASS.LTC128B.128 [R4+0x12180], [R12.64] ;  /* 0x121800000c04dfae */ /* 0x0003e4000b901d50 */
.L_x_25:
[-C--:B---345:R-:W-:Y:S01]  /*39e0*/  HMMA.16816.F32 R84, R20, R28.reuse, R84 ;  /* 0x0000001c1454723c */ /* 0x0b8fe20000001854 */
[----:B-1----:R-:W-:Y:S07]  /*39f0*/  LDSM.16.MT88.4 R4, [R229+0x15280] ;  /* 0x01528000e504783b */ /* 0x002fee0000004200 */
[C---:B------:R-:W-:Y:S01]  /*3a00*/  HMMA.16816.F32 R88, R132.reuse, R28, R88 ;  /* 0x0000001c8458723c */ /* 0x040fe20000001858 */
[----:B------:R-:W1:Y:S07]  /*3a10*/  LDSM.16.MT88.4 R8, [R228+0x7080] ;  /* 0x00708000e408783b */ /* 0x000e6e0000004200 */
[-C--:B------:R-:W-:Y:S01]  /*3a20*/  HMMA.16816.F32 R92, R132, R30.reuse, R92 ;  /* 0x0000001e845c723c */ /* 0x080fe2000000185c */
[----:B------:R-:W2:Y:S07]  /*3a30*/  LDSM.16.MT88.4 R12, [R0+0x15280] ;  /* 0x01528000000c783b */ /* 0x000eae0000004200 */
[C---:B------:R-:W-:Y:S01]  /*3a40*/  HMMA.16816.F32 R96, R20.reuse, R30, R96 ;  /* 0x0000001e1460723c */ /* 0x040fe20000001860 */
[----:B------:R-:W3:Y:S07]  /*3a50*/  LDSM.16.MT88.4 R16, [R228+0x9080] ;  /* 0x00908000e410783b */ /* 0x000eee0000004200 */
[-C--:B------:R-:W-:Y:S01]  /*3a60*/  HMMA.16816.F32 R100, R20, R136.reuse, R100 ;  /* 0x000000881464723c */ /* 0x080fe20000001864 */
[----:B------:R-:W-:Y:S07]  /*3a70*/  LDSM.16.MT88.4 R24, [R229+0x15a80] ;  /* 0x015a8000e518783b */ /* 0x000fee0000004200 */
[C---:B------:R-:W-:Y:S01]  /*3a80*/  HMMA.16816.F32 R104, R132.reuse, R136, R104 ;  /* 0x000000888468723c */ /* 0x040fe20000001868 */
[----:B------:R-:W-:Y:S07]  /*3a90*/  LDSM.16.MT88.4 R28, [R228+0x7880] ;  /* 0x00788000e41c783b */ /* 0x000fee0000004200 */
[-C--:B------:R-:W-:Y:S01]  /*3aa0*/  HMMA.16816.F32 R108, R132, R138.reuse, R108 ;  /* 0x0000008a846c723c */ /* 0x080fe2000000186c */
[----:B------:R-:W-:Y:S07]  /*3ab0*/  LDSM.16.MT88.4 R32, [R0+0x15a80] ;  /* 0x015a80000020783b */ /* 0x000fee0000004200 */
[C---:B------:R-:W-:Y:S01]  /*3ac0*/  HMMA.16816.F32 R112, R20.reuse, R138, R112 ;  /* 0x0000008a1470723c */ /* 0x040fe20000001870 */
[----:B------:R-:W0:Y:S07]  /*3ad0*/  LDGDEPBAR ;  /* 0x00000000000079af */ /* 0x000e2e0000000000 */
[-C--:B------:R-:W-:Y:S08]  /*3ae0*/  HMMA.16816.F32 R116, R20, R140.reuse, R116 ;  /* 0x0000008c1474723c */ /* 0x080ff00000001874 */
[C---:B------:R-:W-:Y:S08]  /*3af0*/  HMMA.16816.F32 R120, R132.reuse, R140, R120 ;  /* 0x0000008c8478723c */ /* 0x040ff00000001878 */
[-C--:B------:R-:W-:Y:S01]  /*3b00*/  HMMA.16816.F32 R124, R132, R142.reuse, R124 ;  /* 0x0000008e847c723c */ /* 0x080fe2000000187c */
[----:B------:R-:W-:Y:S07]  /*3b10*/  LDSM.16.MT88.4 R132, [R228+0xb880] ;  /* 0x00b88000e484783b */ /* 0x000fee0000004200 */
[----:B------:R-:W-:Y:S01]  /*3b20*/  HMMA.16816.F32 R128, R20, R142, R128 ;  /* 0x0000008e1480723c */ /* 0x000fe20000001880 */
[----:B------:R-:W4:Y:S07]  /*3b30*/  LDSM.16.MT88.4 R20, [R228+0xb080] ;  /* 0x00b08000e414783b */ /* 0x000f2e0000004200 */
        /* <DEDUP_REMOVED lines=11> */
[----:B------:R-:W-:Y:S08]  /*3bf0*/  HMMA.16816.F32 R128, R144, R222, R128 ;  /* 0x000000de9080723c */ /* 0x000ff00000001880 */
[-C--:B-1----:R-:W-:Y:S08]  /*3c00*/  HMMA.16816.F32 R84, R4, R8.reuse, R84 ;  /* 0x000000080454723c */ /* 0x082ff00000001854 */
[C---:B--2---:R-:W-:Y:S08]  /*3c10*/  HMMA.16816.F32 R88, R12.reuse, R8, R88 ;  /* 0x000000080c58723c */ /* 0x044ff00000001858 */
[-C--:B------:R-:W-:Y:S08]  /*3c20*/  HMMA.16816.F32 R92, R12, R10.reuse, R92 ;  /* 0x0000000a0c5c723c */ /* 0x080ff0000000185c */
[C---:B------:R-:W-:Y:S01]  /*3c30*/  HMMA.16816.F32 R96, R4.reuse, R10, R96 ;  /* 0x0000000a0460723c */ /* 0x040fe20000001860 */
[----:B------:R-:W1:Y:S07]  /*3c40*/  LDSM.16.MT88.4 R8, [R228+0x9880] ;  /* 0x00988000e408783b */ /* 0x000e6e0000004200 */
[-C--:B---3--:R-:W-:Y:S01]  /*3c50*/  HMMA.16816.F32 R100, R4, R16.reuse, R100 ;  /* 0x000000100464723c */ /* 0x088fe20000001864 */
[----:B------:R-:W-:Y:S07]  /*3c60*/  BAR.SYNC.DEFER_BLOCKING 0x0 ;  /* 0x0000000000007b1d */ /* 0x000fee0000010000 */
[C---:B------:R-:W-:Y:S08]  /*3c70*/  HMMA.16816.F32 R104, R12.reuse, R16, R104 ;  /* 0x000000100c68723c */ /* 0x040ff00000001868 */
[-C--:B------:R-:W-:Y:S08]  /*3c80*/  HMMA.16816.F32 R108, R12, R18.reuse, R108 ;  /* 0x000000120c6c723c */ /* 0x080ff0000000186c */
[C---:B------:R-:W-:Y:S01]  /*3c90*/  HMMA.16816.F32 R112, R4.reuse, R18, R112 ;  /* 0x000000120470723c */ /* 0x040fe20000001870 */
[----:B------:R2:W3:Y:S07]  /*3ca0*/  LDSM.16.M88.4 R148, [R230+0x14280] ;  /* 0x01428000e694783b */ /* 0x0004ee0000000200 */
[-C--:B----4-:R-:W-:Y:S01]  /*3cb0*/  HMMA.16816.F32 R116, R4, R20.reuse, R116 ;  /* 0x000000140474723c */ /* 0x090fe20000001874 */
[----:B------:R2:W4:Y:S07]  /*3cc0*/  LDSM.16.M88.4 R140, [R230+0x15280] ;  /* 0x01528000e68c783b */ /* 0x00052e0000000200 */
[C---:B------:R-:W-:Y:S01]  /*3cd0*/  HMMA.16816.F32 R120, R12.reuse, R20, R120 ;  /* 0x000000140c78723c */ /* 0x040fe20000001878 */
[----:B------:R2:W5:Y:S07]  /*3ce0*/  LDSM.16.MT88.4 R152, [R228+0x80] ;  /* 0x00008000e498783b */ /* 0x00056e0000004200 */
[-C--:B------:R-:W-:Y:S01]  /*3cf0*/  HMMA.16816.F32 R124, R12, R22.reuse, R124 ;  /* 0x000000160c7c723c */ /* 0x080fe2000000187c */
[----:B------:R2:W1:Y:S07]  /*3d00*/  LDSM.16.MT88.4 R136, [R228+0x2080] ;  /* 0x00208000e488783b */ /* 0x00046e0000004200 */
[----:B------:R-:W-:Y:S01]  /*3d10*/  HMMA.16816.F32 R128, R4, R22, R128 ;  /* 0x000000160480723c */ /* 0x000fe20000001880 */
[----:B------:R2:W2:Y:S07]  /*3d20*/  LDSM.16.MT88.4 R144, [R228+0x4080] ;  /* 0x00408000e490783b */ /* 0x0004ae0000004200 */
[-C--:B------:R-:W-:Y:S01]  /*3d30*/  HMMA.16816.F32 R84, R24, R28.reuse, R84 ;  /* 0x0000001c1854723c */ /* 0x080fe20000001854 */
        /* <DEDUP_REMOVED lines=17> */
[----:B-12345:R-:W-:Y:S01]  /*3e50*/  LOP3.LUT P2, RZ, R242, 0x1, RZ, 0xc0, !PT ;  /* 0x00000001f2ff7812 */ /* 0x03efe2000784c0ff */
        /* <DEDUP_REMOVED lines=44> */
[----:B------:R-:W-:Y:S11]  /*4120*/  ISETP.LT.OR P0, PT, R5, 0x1, P3 ;  /* 0x000000010500780c */ /* 0x000ff60001f01670 */
        /* <DEDUP_REMOVED lines=10> */
[----:B------:R-:W-:Y:S11]  /*41d0*/  ISETP.LT.OR P0, PT, R5, 0x21, P3 ;  /* 0x000000210500780c */ /* 0x000ff60001f01670 */
[----:B------:R-:W-:Y:S02]  /*41e0*/  @!UPT UIADD3 URZ, URZ, URZ, URZ ;  /* 0x0000003f3f3ff290 */ /* 0x000fe4000fffe03f */
[----:B------:R1:W-:Y:S04]  /*41f0*/  LDGSTS.E.BYPASS.LTC128B.128 [R232+0xb080], [R6.64], !P0 ;  /* 0x0b08000006e87fae */ /* 0x0003e8000c101d50 */
[----:B------:R1:W-:Y:S02]  /*4200*/  @!P5 LDGSTS.E.BYPASS.LTC128B.128 [R4+0x12080], [R12.64] ;  /* 0x120800000c04dfae */ /* 0x0003e4000b901d50 */
.L_x_26:
[-C--:B-12345:R-:W-:Y:S01]  /*4210*/  HMMA.16816.F32 R4, R148, R152.reuse, RZ ;  /* 0x000000989404723c */ /* 0x0befe200000018ff */
[----:B------:R-:W0:Y:S01]  /*4220*/  LDGDEPBAR ;  /* 0x00000000000079af */ /* 0x000e220000000000 */
[----:B------:R-:W-:Y:S02]  /*4230*/  UIMAD UR18, UR18, 0x3000, URZ ;  /* 0x00003000121278a4 */ /* 0x000fe4000f8e023f */
[----:B------:R-:W-:Y:S04]  /*4240*/  UISETP.GE.AND UP0, UPT, UR21, UR20, UPT ;  /* 0x000000141500728c */ /* 0x000fe8000bf06270 */
[C---:B------:R-:W-:Y:S08]  /*4250*/  HMMA.16816.F32 R8, R140.reuse, R152, RZ ;  /* 0x000000988c08723c */ /* 0x040ff000000018ff */
[-C--:B------:R-:W-:Y:S08]  /*4260*/  HMMA.16816.F32 R12, R140, R154.reuse, RZ ;  /* 0x0000009a8c0c723c */ /* 0x080ff000000018ff */
[C---:B------:R-:W-:Y:S01]  /*4270*/  HMMA.16816.F32 R16, R148.reuse, R154, RZ ;  /* 0x0000009a9410723c */ /* 0x040fe200000018ff */
[----:B------:R-:W-:Y:S07]  /*4280*/  LDSM.16.MT88.4 R152, [R228+0x1080] ;  /* 0x00108000e498783b */ /* 0x000fee0000004200 */
        /* <DEDUP_REMOVED lines=8> */
[----:B------:R-:W1:Y:S07]  /*4310*/  LDSM.16.M88.4 R148, [R3+0x14280] ;  /* 0x014280000394783b */ /* 0x000e6e0000000200 */
[-C--:B------:R-:W-:Y:S08]  /*4320*/  HMMA.16816.F32 R4, R204, R208.reuse, R4 ;  /* 0x000000d0cc04723c */ /* 0x080ff00000001804 */
[C---:B------:R-:W-:Y:S08]  /*4330*/  HMMA.16816.F32 R8, R212.reuse, R208, R8 ;  /* 0x000000d0d408723c */ /* 0x040ff00000001808 */
[-C--:B------:R-:W-:Y:S08]  /*4340*/  HMMA.16816.F32 R12, R212, R210.reuse, R12 ;  /* 0x000000d2d40c723c */ /* 0x080ff0000000180c */
[C---:B------:R-:W-:Y:S01]  /*4350*/  HMMA.16816.F32 R16, R204.reuse, R210, R16 ;  /* 0x000000d2cc10723c */ /* 0x040fe20000001810 */
[----:B------:R-:W2:Y:S07]  /*4360*/  LDSM.16.M88.4 R208, [R3+0x15280] ;  /* 0x0152800003d0783b */ /* 0x000eae0000000200 */
[-C--:B------:R-:W-:Y:S08]  /*4370*/  HMMA.16816.F32 R20, R204, R216.reuse, R20 ;  /* 0x000000d8cc14723c */ /* 0x080ff00000001814 */
[C---:B------:R-:W-:Y:S08]  /*4380*/  HMMA.16816.F32 R24, R212.reuse, R216, R24 ;  /* 0x000000d8d418723c */ /* 0x040ff00000001818 */
[-C--:B------:R-:W-:Y:S08]  /*4390*/  HMMA.16816.F32 R28, R212, R218.reuse, R28 ;  /* 0x000000dad41c723c */ /* 0x080ff0000000181c */
[C---:B------:R-:W-:Y:S01]  /*43a0*/  HMMA.16816.F32 R32, R204.reuse, R218, R32 ;  /* 0x000000dacc20723c */ /* 0x040fe20000001820 */
[----:B------:R-:W3:Y:S07]  /*43b0*/  LDSM.16.MT88.4 R216, [R228+0x3080] ;  /* 0x00308000e4d8783b */ /* 0x000eee0000004200 */
[-C--:B------:R-:W-:Y:S08]  /*43c0*/  HMMA.16816.F32 R132, R204, R220.reuse, R132 ;  /* 0x000000dccc84723c */ /* 0x080ff00000001884 */
[C---:B------:R-:W-:Y:S08]  /*43d0*/  HMMA.16816.F32 R136, R212.reuse, R220, R136 ;  /* 0x000000dcd488723c */ /* 0x040ff00000001888 */
[-C--:B------:R-:W-:Y:S01]  /*43e0*/  HMMA.16816.F32 R140, R212, R222.reuse, R140 ;  /* 0x000000ded48c723c */ /* 0x080fe2000000188c */
[----:B------:R-:W4:Y:S07]  /*43f0*/  LDSM.16.MT88.4 R212, [R228+0x5080] ;  /* 0x00508000e4d4783b */ /* 0x000f2e0000004200 */
[----:B------:R-:W-:Y:S01]  /*4400*/  HMMA.16816.F32 R144, R204, R222, R144 ;  /* 0x000000decc90723c */ /* 0x000fe20000001890 */
[----:B------:R-:W-:Y:S04]  /*4410*/  LDSM.16.MT88.4 R204, [R228+0x1880] ;  /* 0x00188000e4cc783b */ /* 0x000fe80000004200 */
[----:B------:R-:W-:Y:S03]  /*4420*/  LDSM.16.M88.4 R220, [R2+0x15280] ;  /* 0x0152800002dc783b */ /* 0x000fe60000000200 */
[-C--:B-1----:R-:W-:Y:S08]  /*4430*/  HMMA.16816.F32 R4, R148, R152.reuse, R4 ;  /* 0x000000989404723c */ /* 0x082ff00000001804 */
[C---:B--2---:R-:W-:Y:S08]  /*4440*/  HMMA.16816.F32 R8, R208.reuse, R152, R8 ;  /* 0x00000098d008723c */ /* 0x044ff00000001808 */
[-C--:B------:R-:W-:Y:S08]  /*4450*/  HMMA.16816.F32 R12, R208, R154.reuse, R12 ;  /* 0x0000009ad00c723c */ /* 0x080ff0000000180c */
[C---:B------:R-:W-:Y:S01]  /*4460*/  HMMA.16816.F32 R16, R148.reuse, R154, R16 ;  /* 0x0000009a9410723c */ /* 0x040fe20000001810 */
[----:B------:R-:W1:Y:S07]  /*4470*/  LDSM.16.M88.4 R152, [R2+0x14280] ;  /* 0x014280000298783b */ /* 0x000e6e0000000200 */
[-C--:B---3--:R-:W-:Y:S08]  /*4480*/  HMMA.16816.F32 R20, R148, R216.reuse, R20 ;  /* 0x000000d89414723c */ /* 0x088ff00000001814 */
[C---:B------:R-:W-:Y:S08]  /*4490*/  HMMA.16816.F32 R24, R208.reuse, R216, R24 ;  /* 0x000000d8d018723c */ /* 0x040ff00000001818 */
[-C--:B------:R-:W-:Y:S08]  /*44a0*/  HMMA.16816.F32 R28, R208, R218.reuse, R28 ;  /* 0x000000dad01c723c */ /* 0x080ff0000000181c */
[C---:B------:R-:W-:Y:S01]  /*44b0*/  HMMA.16816.F32 R32, R148.reuse, R218, R32 ;  /* 0x000000da9420723c */ /* 0x040fe20000001820 */
[----:B------:R-:W2:Y:S07]  /*44c0*/  LDSM.16.MT88.4 R216, [R228+0x3880] ;  /* 0x00388000e4d8783b */ /* 0x000eae0000004200 */
[-C--:B----4-:R-:W-:Y:S08]  /*44d0*/  HMMA.16816.F32 R132, R148, R212.reuse, R132 ;  /* 0x000000d49484723c */ /* 0x090ff00000001884 */
[C---:B------:R-:W-:Y:S08]  /*44e0*/  HMMA.16816.F32 R136, R208.reuse, R212, R136 ;  /* 0x000000d4d088723c */ /* 0x040ff00000001888 */
[-C--:B------:R-:W-:Y:S01]  /*44f0*/  HMMA.16816.F32 R140, R208, R214.reuse, R140 ;  /* 0x000000d6d08c723c */ /* 0x080fe2000000188c */
[----:B------:R-:W3:Y:S07]  /*4500*/  LDSM.16.MT88.4 R208, [R228+0x5880] ;  /* 0x00588000e4d0783b */ /* 0x000eee0000004200 */
[----:B------:R-:W-:Y:S08]  /*4510*/  HMMA.16816.F32 R144, R148, R214, R144 ;  /* 0x000000d69490723c */ /* 0x000ff00000001890 */
[-C--:B-1----:R-:W-:Y:S08]  /*4520*/  HMMA.16816.F32 R4, R152, R204.reuse, R4 ;  /* 0x000000cc9804723c */ /* 0x082ff00000001804 */
[C---:B------:R-:W-:Y:S07]  /*4530*/  HMMA.16816.F32 R8, R220.reuse, R204, R8 ;  /* 0x000000ccdc08723c */ /* 0x040fee0000001808 */
[----:B------:R-:W-:Y:S01]  /*4540*/  IMAD.U32 R205, RZ, RZ, UR18 ;  /* 0x00000012ffcd7e24 */ /* 0x000fe2000f8e00ff */
[-C--:B------:R-:W-:Y:S04]  /*4550*/  HMMA.16816.F32 R12, R220, R206.reuse, R12 ;  /* 0x000000cedc0c723c */ /* 0x080fe8000000180c */
[----:B------:R-:W-:Y:S01]  /*4560*/  IADD3 R204, P0, R248, UR18, RZ ;  /* 0x00000012f8cc7c10 */ /* 0x000fe2000ff1e0ff */
[----:B------:R-:W-:Y:S03]  /*4570*/  UMOV UR18, UR21 ;  /* 0x0000001500127c82 */ /* 0x000fe60008000000 */
[C---:B------:R-:W-:Y:S04]  /*4580*/  HMMA.16816.F32 R16, R152.reuse, R206, R16 ;  /* 0x000000ce9810723c */ /* 0x040fe80000001810 */
[----:B------:R-:W-:Y:S03]  /*4590*/  LEA.HI.X.SX32 R205, R205, R238, 0x1, P0 ;  /* 0x000000eecdcd7211 */ /* 0x000fe600000f0eff */
[C---:B------:R-:W-:Y:S01]  /*45a0*/  LEA R206, P0, R204.reuse, c[0x0][0x220], 0x2 ;  /* 0x00008800ccce7a11 */ /* 0x040fe200078010ff */
[-C--:B--2---:R-:W-:Y:S04]  /*45b0*/  HMMA.16816.F32 R20, R152, R216.reuse, R20 ;  /* 0x000000d89814723c */ /* 0x084fe80000001814 */
[----:B------:R-:W-:Y:S02]  /*45c0*/  LEA.HI.X R207, R204, c[0x0][0x224], R205, 0x2, P0 ;  /* 0x00008900cccf7a11 */ /* 0x000fe400000f14cd */
[----:B------:R-:W-:Y:S02]  /*45d0*/  PLOP3.LUT P0, PT, PT, PT, UP0, 0x80, 0x0 ;  /* 0x000000000000781c */ /* 0x000fe40003f0f008 */
[C---:B------:R-:W-:Y:S01]  /*45e0*/  HMMA.16816.F32 R24, R220.reuse, R216, R24 ;  /* 0x000000d8dc18723c */ /* 0x040fe20000001818 */
[----:B------:R1:W-:Y:S04]  /*45f0*/  RED.E.ADD.F32.FTZ.RN.STRONG.GPU [R206.64], R4 ;  /* 0x00000004ce00798e */ /* 0x0003e8000c10e790 */
[----:B------:R1:W-:Y:S03]  /*4600*/  RED.E.ADD.F32.FTZ.RN.STRONG.GPU [R206.64+0x400], R5 ;  /* 0x00040005ce00798e */ /* 0x0003e6000c10e790 */
[-C--:B------:R-:W-:Y:S01]  /*4610*/  HMMA.16816.F32 R28, R220, R218.reuse, R28 ;  /* 0x000000dadc1c723c */ /* 0x080fe2000000181c */
[----:B------:R1:W-:Y:S04]  /*4620*/  RED.E.ADD.F32.FTZ.RN.STRONG.GPU [R206.64+0x800], R6 ;  /* 0x00080006ce00798e */ /* 0x0003e8000c10e790 */
[----:B------:R1:W-:Y:S03]  /*4630*/  RED.E.ADD.F32.FTZ.RN.STRONG.GPU [R206.64+0xc00], R7 ;  /* 0x000c0007ce00798e */ /* 0x0003e6000c10e790 */
[C---:B------:R-:W-:Y:S01]  /*4640*/  HMMA.16816.F32 R32, R152.reuse, R218, R32 ;  /* 0x000000da9820723c */ /* 0x040fe20000001820 */
[----:B------:R1:W-:Y:S04]  /*4650*/  RED.E.ADD.F32.FTZ.RN.STRONG.GPU [R206.64+0x1000], R8 ;  /* 0x00100008ce00798e */ /* 0x0003e8000c10e790 */
[----:B------:R1:W-:Y:S03]  /*4660*/  RED.E.ADD.F32.FTZ.RN.STRONG.GPU [R206.64+0x1400], R9 ;  /* 0x00140009ce00798e */ /* 0x0003e6000c10e790 */
[-C--:B---3--:R-:W-:Y:S01]  /*4670*/  HMMA.16816.F32 R132, R152, R208.reuse, R132 ;  /* 0x000000d09884723c */ /* 0x088fe20000001884 */
[----:B------:R1:W-:Y:S04]  /*4680*/  RED.E.ADD.F32.FTZ.RN.STRONG.GPU [R206.64+0x1800], R10 ;  /* 0x0018000ace00798e */ /* 0x0003e8000c10e790 */
[----:B------:R1:W-:Y:S03]  /*4690*/  RED.E.ADD.F32.FTZ.RN.STRONG.GPU [R206.64+0x1c00], R11 ;  /* 0x001c000bce00798e */ /* 0x0003e6000c10e790 */
[C---:B------:R-:W-:Y:S01]  /*46a0*/  HMMA.16816.F32 R136, R220.reuse, R208, R136 ;  /* 0x000000d0dc88723c */ /* 0x040fe20000001888 */
[----:B------:R1:W-:Y:S04]  /*46b0*/  RED.E.ADD.F32.FTZ.RN.STRONG.GPU [R206.64+0x2000], R16 ;  /* 0x00200010ce00798e */ /* 0x0003e8000c10e790 */
[----:B------:R1:W-:Y:S03]  /*46c0*/  RED.E.ADD.F32.FTZ.RN.STRONG.GPU [R206.64+0x2400], R17 ;  /* 0x00240011ce00798e */ /* 0x0003e6000c10e790 */
[-C--:B------:R-:W-:Y:S01]  /*46d0*/  HMMA.16816.F32 R140, R220, R210.reuse, R140 ;  /* 0x000000d2dc8c723c */ /* 0x080fe2000000188c */
[----:B------:R1:W-:Y:S04]  /*46e0*/  RED.E.ADD.F32.FTZ.RN.STRONG.GPU [R206.64+0x2800], R18 ;  /* 0x00280012ce00798e */ /* 0x0003e8000c10e790 */
[----:B------:R1:W-:Y:S03]  /*46f0*/  RED.E.ADD.F32.FTZ.RN.STRONG.GPU [R206.64+0x2c00], R19 ;  /* 0x002c0013ce00798e */ /* 0x0003e6000c10e790 */
[----:B------:R-:W-:Y:S01]  /*4700*/  HMMA.16816.F32 R144, R152, R210, R144 ;  /* 0x000000d29890723c */ /* 0x000fe20000001890 */
        /* <DEDUP_REMOVED lines=37> */
.L_x_24:
[----:B--2345:R-:W2:Y:S01]  /*4960*/  S2R R0, SR_CTAID.Y ;  /* 0x0000000000007919 */ /* 0x03cea20000002600 */
[----:B------:R-:W3:Y:S01]  /*4970*/  S2UR UR4, SR_CTAID.X ;  /* 0x00000000000479c3 */ /* 0x000ee20000002500 */
[----:B------:R-:W-:Y:S01]  /*4980*/  MOV R2, c[0x0][0x338] ;  /* 0x0000ce0000027a02 */ /* 0x000fe20000000f00 */
[----:B------:R-:W-:Y:S01]  /*4990*/  USHF.R.S32.HI UR6, URZ, 0x1f, UR9 ;  /* 0x0000001f3f067899 */ /* 0x000fe20008011409 */
[----:B------:R-:W-:Y:S02]  /*49a0*/  BAR.SYNC.DEFER_BLOCKING 0x1, 0x100 ;  /* 0x0044000000007b1d */ /* 0x000fe40000010000 */
[----:B------:R-:W-:-:S13]  /*49b0*/  ISETP.NE.AND P0, PT, R2, 0x1, PT ;  /* 0x000000010200780c */ /* 0x000fda0003f05270 */
[----:B--2---:R-:W-:Y:S01]  /*49c0*/  @P0 IMAD.HI.U32 R3, R0, c[0x0][0x33c], RZ ;  /* 0x0000cf0000030a27 */ /* 0x004fe200078e00ff */
[----:B---3--:R-:W-:Y:S01]  /*49d0*/  UIMAD UR4, UR4, 0x3000, URZ ;  /* 0x00003000040478a4 */ /* 0x008fe2000f8e023f */
[----:B-1----:R-:W-:Y:S02]  /*49e0*/  SHF.R.S32.HI R7, RZ, 0x1f, R0 ;  /* 0x0000001fff077819 */ /* 0x002fe40000011400 */
[----:B------:R-:W-:Y:S01]  /*49f0*/  MOV R6, R0 ;  /* 0x0000000000067202 */ /* 0x000fe20000000f00 */
[----:B------:R-:W-:Y:S01]  /*4a00*/  USHF.R.S32.HI UR7, URZ, 0x1f, UR4 ;  /* 0x0000001f3f077899 */ /* 0x000fe20008011404 */
[----:B------:R-:W-:Y:S02]  /*4a10*/  @P0 SHF.R.U32.HI R3, RZ, c[0x0][0x340], R3 ;  /* 0x0000d000ff030a19 */ /* 0x000fe40000011603 */
[C---:B------:R-:W-:Y:S01]  /*4a20*/  IADD3 R4, P1, R234.reuse, UR4, RZ ;  /* 0x00000004ea047c10 */ /* 0x040fe2000ff3e0ff */
[----:B------:R-:W-:Y:S01]  /*4a30*/  ULDC.64 UR4, c[0x0][0x330] ;  /* 0x0000cc0000047ab9 */ /* 0x000fe20000000a00 */
[----:B------:R-:W-:Y:S01]  /*4a40*/  @P0 SHF.R.S32.HI R2, RZ, 0x1f, R3 ;  /* 0x0000001fff020819 */ /* 0x000fe20000011403 */
[----:B------:R-:W-:Y:S01]  /*4a50*/  UIMAD UR4, UR6, UR4, URZ ;  /* 0x00000004060472a4 */ /* 0x000fe2000f8e023f */
[----:B------:R-:W-:-:S02]  /*4a60*/  LEA.HI.X.SX32 R5, R234, UR7, 0x1, P1 ;  /* 0x00000007ea057c11 */ /* 0x000fc400088f0eff */
[----:B------:R-:W-:Y:S01]  /*4a70*/  @P0 MOV R7, R2 ;  /* 0x0000000200070202 */ /* 0x000fe20000000f00 */
[----:B------:R-:W-:Y:S01]  /*4a80*/  UIMAD UR7, UR9, UR5, UR4 ;  /* 0x00000005090772a4 */ /* 0x000fe2000f8e0204 */
[----:B------:R-:W-:Y:S02]  /*4a90*/  @P0 MOV R6, R3 ;  /* 0x0000000300060202 */ /* 0x000fe40000000f00 */
[----:B------:R-:W-:Y:S01]  /*4aa0*/  MOV R2, UR9 ;  /* 0x0000000900027c02 */ /* 0x000fe20008000f00 */
[C---:B------:R-:W-:Y:S01]  /*4ab0*/  IMAD R9, R7.reuse, c[0x0][0x328], RZ ;  /* 0x0000ca0007097a24 */ /* 0x040fe200078e02ff */
[----:B------:R-:W-:Y:S01]  /*4ac0*/  ULDC.64 UR4, c[0x0][0x308] ;  /* 0x0000c20000047ab9 */ /* 0x000fe20000000a00 */
[----:B------:R-:W-:Y:S01]  /*4ad0*/  IMAD R3, R7, c[0x0][0x300], RZ ;  /* 0x0000c00007037a24 */ /* 0x000fe200078e02ff */
[----:B------:R-:W-:Y:S01]  /*4ae0*/  UIMAD UR4, UR6, UR4, URZ ;  /* 0x00000004060472a4 */ /* 0x000fe2000f8e023f */
[----:B------:R-:W-:-:S03]  /*4af0*/  IMAD.WIDE.U32 R10, R6, c[0x0][0x328], R4 ;  /* 0x0000ca00060a7a25 */ /* 0x000fc600078e0004 */
[----:B------:R-:W-:Y:S01]  /*4b00*/  UIMAD UR4, UR9, UR5, UR4 ;  /* 0x00000005090472a4 */ /* 0x000fe2000f8e0204 */
[C---:B------:R-:W-:Y:S02]  /*4b10*/  IMAD R0, R6.reuse, c[0x0][0x32c], R9 ;  /* 0x0000cb0006007a24 */ /* 0x040fe400078e0209 */
[----:B------:R-:W-:-:S03]  /*4b20*/  IMAD.WIDE.U32 R4, R6, c[0x0][0x300], R4 ;  /* 0x0000c00006047a25 */ /* 0x000fc600078e0004 */
[----:B------:R-:W-:Y:S01]  /*4b30*/  IADD3 R11, R11, R0, RZ ;  /* 0x000000000b0b7210 */ /* 0x000fe20007ffe0ff */
[----:B------:R-:W-:Y:S01]  /*4b40*/  IMAD R3, R6, c[0x0][0x304], R3 ;  /* 0x0000c10006037a24 */ /* 0x000fe200078e0203 */
[----:B------:R-:W-:-:S04]  /*4b50*/  MOV R0, UR9 ;  /* 0x0000000900007c02 */ /* 0x000fc80008000f00 */
[----:B------:R-:W-:Y:S01]  /*4b60*/  IADD3 R5, R5, R3, RZ ;  /* 0x0000000305057210 */ /* 0x000fe20007ffe0ff */
[----:B------:R-:W-:-:S04]  /*4b70*/  IMAD.WIDE.U32 R2, R2, c[0x0][0x330], R10 ;  /* 0x0000cc0002027a25 */ /* 0x000fc800078e000a */
[----:B------:R-:W-:Y:S01]  /*4b80*/  IMAD.WIDE.U32 R4, R0, c[0x0][0x308], R4 ;  /* 0x0000c20000047a25 */ /* 0x000fe200078e0004 */
[----:B------:R-:W-:Y:S02]  /*4b90*/  IADD3 R3, R3, UR7, RZ ;  /* 0x0000000703037c10 */ /* 0x000fe4000fffe0ff */
[----:B------:R-:W-:Y:S02]  /*4ba0*/  LEA R8, P1, R2, c[0x0][0x310], 0x2 ;  /* 0x0000c40002087a11 */ /* 0x000fe400078210ff */
[----:B------:R-:W-:Y:S02]  /*4bb0*/  LEA R6, P0, R4, c[0x0][0x2e8], 0x2 ;  /* 0x0000ba0004067a11 */ /* 0x000fe400078010ff */
[----:B------:R-:W-:Y:S01]  /*4bc0*/  LEA.HI.X R9, R2, c[0x0][0x314], R3, 0x2, P1 ;  /* 0x0000c50002097a11 */ /* 0x000fe200008f1403 */
[----:B------:R-:W-:Y:S01]  /*4bd0*/  FMUL.FTZ R3, R84, c[0x0][0x298] ;  /* 0x0000a60054037a20 */ /* 0x000fe20000410000 */
[----:B------:R-:W-:-:S03]  /*4be0*/  IADD3 R0, R5, UR4, RZ ;  /* 0x0000000405007c10 */ /* 0x000fc6000fffe0ff */
[----:B------:R-:W-:Y:S01]  /*4bf0*/  RED.E.ADD.F32.FTZ.RN.STRONG.GPU [R8.64], R36 ;  /* 0x000000240800798e */ /* 0x000fe2000c10e790 */
[----:B------:R-:W-:-:S03]  /*4c00*/  LEA.HI.X R7, R4, c[0x0][0x2ec], R0, 0x2, P0 ;  /* 0x0000bb0004077a11 */ /* 0x000fc600000f1400 */
[----:B------:R-:W-:Y:S04]  /*4c10*/  RED.E.ADD.F32.FTZ.RN.STRONG.GPU [R8.64+0x400], R37 ;  /* 0x000400250800798e */ /* 0x000fe8000c10e790 */
        /* <DEDUP_REMOVED lines=38> */
[----:B------:R-:W-:Y:S01]  /*4e80*/  RED.E.ADD.F32.FTZ.RN.STRONG.GPU [R8.64+0xa000], R80 ;  /* 0x00a000500800798e */ /* 0x000fe2000c10e790 */
[----:B------:R-:W-:-:S03]  /*4e90*/  FMUL.FTZ R85, R85, c[0x0][0x298] ;  /* 0x0000a60055557a20 */ /* 0x000fc60000410000 */
        /* <DEDUP_REMOVED lines=12> */
[----:B------:R1:W-:Y:S01]  /*4f60*/  RED.E.ADD.F32.FTZ.RN.STRONG.GPU [R8.64+0xbc00], R79 ;  /* 0x00bc004f0800798e */ /* 0x0003e2000c10e790 */
[----:B------:R-:W-:-:S03]  /*4f70*/  FMUL.FTZ R15, R96, c[0x0][0x298] ;  /* 0x0000a600600f7a20 */ /* 0x000fc60000410000 */
[----:B------:R-:W-:Y:S01]  /*4f80*/  RED.E.ADD.F32.FTZ.RN.STRONG.GPU [R6.64], R3 ;  /* 0x000000030600798e */ /* 0x000fe2000c10e790 */
[----:B------:R-:W-:-:S03]  /*4f90*/  FMUL.FTZ R97, R97, c[0x0][0x298] ;  /* 0x0000a60061617a20 */ /* 0x000fc60000410000 */
[----:B------:R-:W-:Y:S01]  /*4fa0*/  RED.E.ADD.F32.FTZ.RN.STRONG.GPU [R6.64+0x400], R85 ;  /* 0x000400550600798e */ /* 0x000fe2000c10e790 */
[----:B------:R-:W-:-:S03]  /*4fb0*/  FMUL.FTZ R17, R98, c[0x0][0x298] ;  /* 0x0000a60062117a20 */ /* 0x000fc60000410000 */
[----:B------:R-:W-:Y:S01]  /*4fc0*/  RED.E.ADD.F32.FTZ.RN.STRONG.GPU [R6.64+0x800], R5 ;  /* 0x000800050600798e */ /* 0x000fe2000c10e790 */
[----:B------:R-:W-:-:S03]  /*4fd0*/  FMUL.FTZ R99, R99, c[0x0][0x298] ;  /* 0x0000a60063637a20 */ /* 0x000fc60000410000 */
[----:B------:R-:W-:Y:S04]  /*4fe0*/  RED.E.ADD.F32.FTZ.RN.STRONG.GPU [R6.64+0xc00], R87 ;  /* 0x000c00570600798e */ /* 0x000fe8000c10e790 */
[----:B------:R-:W-:Y:S01]  /*4ff0*/  RED.E.ADD.F32.FTZ.RN.STRONG.GPU [R6.64+0x1000], R11 ;  /* 0x0010000b0600798e */ /* 0x000fe2000c10e790 */
[----:B------:R-:W-:-:S03]  /*5000*/  FMUL.FTZ R93, R93, c[0x0][0x298] ;  /* 0x0000a6005d5d7a20 */ /* 0x000fc60000410000 */
[----:B------:R-:W-:Y:S01]  /*5010*/  RED.E.ADD.F32.FTZ.RN.STRONG.GPU [R6.64+0x1400], R89 ;  /* 0x001400590600798e */ /* 0x000fe2000c10e790 */
[----:B------:R-:W-:Y:S02]  /*5020*/  FMUL.FTZ R19, R94, c[0x0][0x298] ;  /* 0x0000a6005e137a20 */ /* 0x000fe40000410000 */
[----:B-1----:R-:W-:Y:S01]  /*5030*/  FMUL.FTZ R9, R92, c[0x0][0x298] ;  /* 0x0000a6005c097a20 */ /* 0x002fe20000410000 */
        /* <DEDUP_REMOVED lines=75> */
[----:B------:R-:W-:Y:S05]  /*54f0*/  EXIT ;  /* 0x000000000000794d */ /* 0x000fea0003800000 */
.L_x_28:
        /* <DEDUP_REMOVED lines=16> */
.L_x_1373:


//--------------------- .text._ZN7cutlass13device_kernelIN5flash19enable_sm80_to_sm89INS1_16FlashAttnBwdSm80INS1_25CollectiveMainloopBwdSm80ILi1ELi1EN4cute5tupleIJNS5_1CILi64EEES8_NS7_ILi192EEEEEENS_6half_tEfNS_4arch4Sm80ELb0ELb0ELb0ELb0ELb1ELb0ELb0ELb0ELi2ELi2ELi2ELi2ELb1EEENS1_24CollectiveEpilogueBwdGQAISA_fSD_Li256ELb0ELb1EEENS1_19SingleTileSchedulerILb0ELb0ELb0ELi64EEEEEEEEEvNT_6ParamsE --------------------------
	.section	.text._ZN7cutlass13device_kernelIN5flash19enable_sm80_to_sm89INS1_16FlashAttnBwdSm80INS1_25CollectiveMainloopBwdSm80ILi1ELi1EN4cute5tupleIJNS5_1CILi64EEES8_NS7_ILi192EEEEEENS_6half_tEfNS_4arch4Sm80ELb0ELb0ELb0ELb0ELb1ELb0ELb0ELb0ELi2ELi2ELi2ELi2ELb1EEENS1_24CollectiveEpilogueBwdGQAISA_fSD_Li256ELb0ELb1EEENS1_19SingleTileSchedulerILb0ELb0ELb0ELi64EEEEEEEEEvNT_6ParamsE,"ax",@progbits
	.sectioninfo	@"SHI_REGISTERS=255"
	.align	128
.text._ZN7cutlass13device_kernelIN5flash19enable_sm80_to_sm89INS1_16FlashAttnBwdSm80INS1_25CollectiveMainloopBwdSm80ILi1ELi1EN4cute5tupleIJNS5_1CILi64EEES8_NS7_ILi192EEEEEENS_6half_tEfNS_4arch4Sm80ELb0ELb0ELb0ELb0ELb1ELb0ELb0ELb0ELi2ELi2ELi2ELi2ELb1EEENS1_24CollectiveEpilogueBwdGQAISA_fSD_Li256ELb0ELb1EEENS1_19SingleTileSchedulerILb0ELb0ELb0ELi64EEEEEEEEEvNT_6ParamsE:
        .type           _ZN7cutlass13device_kernelIN5flash19enable_sm80_to_sm89INS1_16FlashAttnBwdSm80INS1_25CollectiveMainloopBwdSm80ILi1ELi1EN4cute5tupleIJNS5_1CILi64EEES8_NS7_ILi192EEEEEENS_6half_tEfNS_4arch4Sm80ELb0ELb0ELb0ELb0ELb1ELb0ELb0ELb0ELi2ELi2ELi2ELi2ELb1EEENS1_24CollectiveEpilogueBwdGQAISA_fSD_Li256ELb0ELb1EEENS1_19SingleTileSchedulerILb0ELb0ELb0ELi64EEEEEEEEEvNT_6ParamsE,@function
        .size           _ZN7cutlass13device_kernelIN5flash19enable_sm80_to_sm89INS1_16FlashAttnBwdSm80INS1_25CollectiveMainloopBwdSm80ILi1ELi1EN4cute5tupleIJNS5_1CILi64EEES8_NS7_ILi192EEEEEENS_6half_tEfNS_4arch4Sm80ELb0ELb0ELb0ELb0ELb1ELb0ELb0ELb0ELi2ELi2ELi2ELi2ELb1EEENS1_24CollectiveEpilogueBwdGQAISA_fSD_Li256ELb0ELb1EEENS1_19SingleTileSchedulerILb0ELb0ELb0ELi64EEEEEEEEEvNT_6ParamsE,(.L_x_1374 - _ZN7cutlass13device_kernelIN5flash19enable_sm80_to_sm89INS1_16FlashAttnBwdSm80INS1_25CollectiveMainloopBwdSm80ILi1ELi1EN4cute5tupleIJNS5_1CILi64EEES8_NS7_ILi192EEEEEENS_6half_tEfNS_4arch4Sm80ELb0ELb0ELb0ELb0ELb1ELb0ELb0ELb0ELi2ELi2ELi2ELi2ELb1EEENS1_24CollectiveEpilogueBwdGQAISA_fSD_Li256ELb0ELb1EEENS1_19SingleTileSchedulerILb0ELb0ELb0ELi64EEEEEEEEEvNT_6ParamsE)
        .other          _ZN7cutlass13device_kernelIN5flash19enable_sm80_to_sm89INS1_16FlashAttnBwdSm80INS1_25CollectiveMainloopBwdSm80ILi1ELi1EN4cute5tupleIJNS5_1CILi64EEES8_NS7_ILi192EEEEEENS_6half_tEfNS_4arch4Sm80ELb0ELb0ELb0ELb0ELb1ELb0ELb0ELb0ELi2ELi2ELi2ELi2ELb1EEENS1_24CollectiveEpilogueBwdGQAISA_fSD_Li256ELb0ELb1EEENS1_19SingleTileSchedulerILb0ELb0ELb0ELi64EEEEEEEEEvNT_6ParamsE,@"STO_CUDA_ENTRY STV_DEFAULT"
_ZN7cutlass13device_kernelIN5flash19enable_sm80_to_sm89INS1_16FlashAttnBwdSm80INS1_25CollectiveMainloopBwdSm80ILi1ELi1EN4cute5tupleIJNS5_1CILi64EEES8_NS7_ILi192EEEEEENS_6half_tEfNS_4arch4Sm80ELb0ELb0ELb0ELb0ELb1ELb0ELb0ELb0ELi2ELi2ELi2ELi2ELb1EEENS1_24CollectiveEpilogueBwdGQAISA_fSD_Li256ELb0ELb1EEENS1_19SingleTileSchedulerILb0ELb0ELb0ELi64EEEEEEEEEvNT_6ParamsE:
[----:B------:R-:W-:Y:S02]  /*0000*/  MOV R1, c[0x0][0x28] ;  /* 0x00000a0000017a02 */ /* 0x000fe40000000f00 */
[----:B------:R-:W1:Y:S02]  /*0010*/  S2UR UR18, SR_CTAID.Z ;  /* 0x00000000001279c3 */ /* 0x000e640000002700 */
[----:B-1----:R-:W-:-:S13]  /*0020*/  ISETP.LE.AND P0, PT, RZ, UR18, PT ;  /* 0x00000012ff007c0c */ /* 0x002fda000bf03270 */
[----:B------:R-:W-:Y:S05]  /*0030*/  @!P0 EXIT ;  /* 0x000000000000894d */ /* 0x000fea0003800000 */
[----:B------:R-:W1:Y:S01]  /*0040*/  S2R R234, SR_TID.X ;  /* 0x0000000000ea7919 */ /* 0x000e620000002100 */
[----:B------:R-:W-:Y:S01]  /*0050*/  IMAD.MOV.U32 R0, RZ, RZ, c[0x0][0x248] ;  /* 0x00009200ff007624 */ /* 0x000fe200078e00ff */
[----:B------:R-:W-:Y:S01]  /*0060*/  USHF.R.S32.HI UR9, URZ, 0x1f, UR18 ;  /* 0x0000001f3f097899 */ /* 0x000fe20008011412 */
[----:B------:R-:W-:Y:S01]  /*0070*/  LOP3.LUT R233, R233, 0xfffffff7, RZ, 0xc0, !PT ;  /* 0xfffffff7e9e97812 */ /* 0x000fe200078ec0ff */
[----:B------:R-:W2:Y:S01]  /*0080*/  S2R R9, SR_CTAID.Y ;  /* 0x0000000000097919 */ /* 0x000ea20000002600 */
[----:B------:R-:W-:Y:S01]  /*0090*/  ULDC.64 UR4, c[0x0][0x1e8] ;  /* 0x00007a0000047ab9 */ /* 0x000fe20000000a00 */
[----:B------:R-:W-:Y:S01]  /*00a0*/  ISETP.NE.AND P0, PT, R0, 0x1, PT ;  /* 0x000000010000780c */ /* 0x000fe20003f05270 */
[----:B------:R-:W-:Y:S01]  /*00b0*/  UIMAD UR4, UR9, UR4, URZ ;  /* 0x00000004090472a4 */ /* 0x000fe2000f8e023f */
[----:B------:R-:W3:Y:S01]  /*00c0*/  S2R R248, SR_CTAID.Z ;  /* 0x0000000000f87919 */ /* 0x000ee20000002700 */
[----:B------:R-:W-:Y:S01]  /*00d0*/  ULDC.64 UR16, c[0x0][0x118] ;  /* 0x0000460000107ab9 */ /* 0x000fe20000000a00 */
[----:B------:R-:W-:Y:S01]  /*00e0*/  CS2R R126, SRZ ;  /* 0x00000000007e7805 */ /* 0x000fe2000001ff00 */
[----:B------:R-:W-:Y:S01]  /*00f0*/  UIMAD UR6, UR18, UR5, UR4 ;  /* 0x00000005120672a4 */ /* 0x000fe2000f8e0204 */
[----:B------:R-:W4:Y:S01]  /*0100*/  S2R R2, SR_CTAID.X ;  /* 0x0000000000027919 */ /* 0x000f220000002500 */
        /* <DEDUP_REMOVED lines=12> */
[C---:B------:R-:W-:Y:S01]  /*01d0*/  IMAD.SHL.U32 R246, R234.reuse, 0x4, RZ ;  /* 0x00000004eaf67824 */ /* 0x040fe200078e00ff */
        /* <DEDUP_REMOVED lines=9> */
[----:B------:R-:W-:Y:S01]  /*0270*/  CS2R R108, SRZ ;  /* 0x00000000006c7805 */ /* 0x000fe2000001ff00 */
        /* <DEDUP_REMOVED lines=8> */
[----:B------:R-:W-:Y:S01]  /*0300*/  LEA.HI R12, R13, R234, RZ, 0x4 ;  /* 0x000000ea0d0c7211 */ /* 0x000fe200078f20ff */
[----:B------:R-:W-:Y:S01]  /*0310*/  IMAD R0, R0, c[0x0][0x1b0], RZ ;  /* 0x00006c0000007a24 */ /* 0x000fe200078e02ff */
[----:B------:R-:W-:Y:S01]  /*0320*/  SHF.R.S32.HI R23, RZ, 0x1f, R22 ;  /* 0x0000001fff177819 */ /* 0x000fe20000011416 */
[C---:B------:R-:W-:Y:S01]  /*0330*/  IMAD R4, R5.reuse, c[0x0][0x1e4], R4 ;  /* 0x0000790005047a24 */ /* 0x040fe200078e0204 */
[----:B------:R-:W-:Y:S01]  /*0340*/  ISETP.GE.AND P2, PT, R22, c[0x0][0x1cc], PT ;  /* 0x0000730016007a0c */ /* 0x000fe20003f46270 */
[C---:B------:R-:W-:Y:S01]  /*0350*/  IMAD R0, R5.reuse, c[0x0][0x1b4], R0 ;  /* 0x00006d0005007a24 */ /* 0x040fe200078e0200 */
[----:B------:R-:W-:Y:S01]  /*0360*/  CS2R R112, SRZ ;  /* 0x0000000000707805 */ /* 0x000fe2000001ff00 */
[----:B------:R-:W-:Y:S01]  /*0370*/  IMAD.WIDE.U32 R10, R5, c[0x0][0x1e0], R22 ;  /* 0x00007800050a7a25 */ /* 0x000fe200078e0016 */
[----:B------:R-:W-:Y:S01]  /*0380*/  CS2R R106, SRZ ;  /* 0x00000000006a7805 */ /* 0x000fe2000001ff00 */
[----:B------:R-:W-:Y:S01]  /*0390*/  CS2R R104, SRZ ;  /* 0x0000000000687805 */ /* 0x000fe2000001ff00 */
[----:B------:R-:W-:Y:S01]  /*03a0*/  CS2R R102, SRZ ;  /* 0x0000000000667805 */ /* 0x000fe2000001ff00 */
[----:B------:R-:W-:Y:S01]  /*03b0*/  IMAD.IADD R11, R11, 0x1, R4 ;  /* 0x000000010b0b7824 */ /* 0x000fe200078e0204 */
[----:B------:R-:W-:Y:S01]  /*03c0*/  CS2R R100, SRZ ;  /* 0x0000000000647805 */ /* 0x000fe2000001ff00 */
[----:B------:R-:W-:Y:S01]  /*03d0*/  IMAD.WIDE.U32 R16, R5, c[0x0][0x1b0], R22 ;  /* 0x00006c0005107a25 */ /* 0x000fe200078e0016 */
[----:B------:R-:W-:Y:S01]  /*03e0*/  CS2R R94, SRZ ;  /* 0x00000000005e7805 */ /* 0x000fe2000001ff00 */
[----:B------:R-:W-:Y:S01]  /*03f0*/  CS2R R92, SRZ ;  /* 0x00000000005c7805 */ /* 0x000fe2000001ff00 */
[----:B------:R-:W-:Y:S01]  /*0400*/  CS2R R98, SRZ ;  /* 0x0000000000627805 */ /* 0x000fe2000001ff00 */
[----:B---3--:R-:W-:Y:S01]  /*0410*/  IMAD.WIDE.U32 R10, R248, c[0x0][0x1e8], R10 ;  /* 0x00007a00f80a7a25 */ /* 0x008fe200078e000a */
[----:B------:R-:W-:Y:S01]  /*0420*/  CS2R R96, SRZ ;  /* 0x0000000000607805 */ /* 0x000fe2000001ff00 */
[----:B------:R-:W-:Y:S01]  /*0430*/  CS2R R90, SRZ ;  /* 0x00000000005a7805 */ /* 0x000fe2000001ff00 */
[----:B------:R-:W-:Y:S01]  /*0440*/  CS2R R88, SRZ ;  /* 0x0000000000587805 */ /* 0x000fe2000001ff00 */
[----:B----4-:R-:W-:Y:S01]  /*0450*/  IMAD.WIDE R14, R2, 0x40, R244 ;  /* 0x00000040020e7825 */ /* 0x010fe200078e02f4 */
[----:B------:R-:W-:Y:S01]  /*0460*/  IADD3 R11, R11, UR6, RZ ;  /* 0x000000060b0b7c10 */ /* 0x000fe2000fffe0ff */
[----:B------:R-:W-:Y:S01]  /*0470*/  CS2R R86, SRZ ;  /* 0x0000000000567805 */ /* 0x000fe2000001ff00 */
[----:B------:R-:W-:Y:S01]  /*0480*/  CS2R R84, SRZ ;  /* 0x0000000000547805 */ /* 0x000fe2000001ff00 */
[----:B------:R-:W-:Y:S01]  /*0490*/  IMAD.IADD R17, R17, 0x1, R0 ;  /* 0x0000000111117824 */ /* 0x000fe200078e0200 */
[----:B------:R-:W-:Y:S01]  /*04a0*/  CS2R R78, SRZ ;  /* 0x00000000004e7805 */ /* 0x000fe2000001ff00 */
[----:B------:R-:W-:Y:S01]  /*04b0*/  IMAD R5, R15, c[0x0][0x1d8], RZ ;  /* 0x000076000f057a24 */ /* 0x000fe200078e02ff */
[----:B------:R-:W-:Y:S01]  /*04c0*/  CS2R R76, SRZ ;  /* 0x00000000004c7805 */ /* 0x000fe2000001ff00 */
[----:B------:R-:W-:Y:S01]  /*04d0*/  IMAD.WIDE.U32 R16, R248, c[0x0][0x1b8], R16 ;  /* 0x00006e00f8107a25 */ /* 0x000fe200078e0010 */
[----:B------:R-:W-:Y:S01]  /*04e0*/  CS2R R82, SRZ ;  /* 0x0000000000527805 */ /* 0x000fe2000001ff00 */
[----:B------:R-:W-:Y:S01]  /*04f0*/  CS2R R80, SRZ ;  /* 0x0000000000507805 */ /* 0x000fe2000001ff00 */
[----:B------:R-:W-:Y:S01]  /*0500*/  CS2R R74, SRZ ;  /* 0x00000000004a7805 */ /* 0x000fe2000001ff00 */
[C---:B------:R-:W-:Y:S01]  /*0510*/  IMAD R4, R14.reuse, c[0x0][0x1dc], R5 ;  /* 0x000077000e047a24 */ /* 0x040fe200078e0205 */
[----:B------:R-:W-:Y:S01]  /*0520*/  IADD3 R17, R17, UR4, RZ ;  /* 0x0000000411117c10 */ /* 0x000fe2000fffe0ff */
[----:B------:R-:W-:Y:S01]  /*0530*/  IMAD.WIDE.U32 R10, R14, c[0x0][0x1d8], R10 ;  /* 0x000076000e0a7a25 */ /* 0x000fe200078e000a */
[----:B------:R-:W-:Y:S01]  /*0540*/  ULDC.64 UR4, c[0x0][0x278] ;  /* 0x00009e0000047ab9 */ /* 0x000fe20000000a00 */
[----:B------:R-:W-:Y:S01]  /*0550*/  CS2R R72, SRZ ;  /* 0x0000000000487805 */ /* 0x000fe2000001ff00 */
[----:B------:R-:W-:Y:S01]  /*0560*/  UIMAD.WIDE.U32 UR12, UR18, UR4, URZ ;  /* 0x00000004120c72a5 */ /* 0x000fe2000f8e003f */
[----:B------:R-:W-:Y:S01]  /*0570*/  IMAD R0, R15, c[0x0][0x1a8], RZ ;  /* 0x00006a000f007a24 */ /* 0x000fe200078e02ff */
[C---:B------:R-:W-:Y:S01]  /*0580*/  LEA R28, P0, R10.reuse, c[0x0][0x1c0], 0x1 ;  /* 0x000070000a1c7a11 */ /* 0x040fe200078008ff */
[----:B------:R-:W-:Y:S01]  /*0590*/  IMAD.IADD R4, R11, 0x1, R4 ;  /* 0x000000010b047824 */ /* 0x000fe200078e0204 */
[----:B------:R-:W-:Y:S01]  /*05a0*/  UIMAD UR4, UR9, UR4, URZ ;  /* 0x00000004090472a4 */ /* 0x000fe2000f8e023f */
[----:B------:R-:W-:Y:S01]  /*05b0*/  IMAD.MOV.U32 R15, RZ, RZ, c[0x0][0x1d8] ;  /* 0x00007600ff0f7624 */ /* 0x000fe200078e00ff */
[----:B------:R-:W-:Y:S01]  /*05c0*/  CS2R R70, SRZ ;  /* 0x0000000000467805 */ /* 0x000fe2000001ff00 */
[----:B------:R-:W-:Y:S01]  /*05d0*/  IMAD.MOV.U32 R5, RZ, RZ, c[0x0][0x1dc] ;  /* 0x00007700ff057624 */ /* 0x000fe200078e00ff */
[----:B------:R-:W-:Y:S01]  /*05e0*/  LEA.HI.X R29, R10, c[0x0][0x1c4], R4, 0x1, P0 ;  /* 0x000071000a1d7a11 */ /* 0x000fe200000f0c04 */
[C---:B------:R-:W-:Y:S01]  /*05f0*/  IMAD R0, R14.reuse, c[0x0][0x1ac], R0 ;  /* 0x00006b000e007a24 */ /* 0x040fe200078e0200 */
[----:B------:R-:W-:Y:S01]  /*0600*/  LEA R24, P1, R15, R28, 0x6 ;  /* 0x0000001c0f187211 */ /* 0x000fe200078230ff */
[----:B------:R-:W-:Y:S01]  /*0610*/  IMAD.WIDE.U32 R16, R14, c[0x0][0x1a8], R16 ;  /* 0x00006a000e107a25 */ /* 0x000fe200078e0010 */
[----:B------:R-:W-:Y:S01]  /*0620*/  LEA.HI R4, R13, R234, RZ, 0x6 ;  /* 0x000000ea0d047211 */ /* 0x000fe200078f30ff */
[----:B------:R-:W-:Y:S01]  /*0630*/  UIMAD UR4, UR18, UR5, UR4 ;  /* 0x00000005120472a4 */ /* 0x000fe2000f8e0204 */
[----:B------:R-:W-:Y:S01]  /*0640*/  LEA.HI.X R25, R15, R29, R5, 0x6, P1 ;  /* 0x0000001d0f197211 */ /* 0x000fe200008f3405 */
[----:B------:R-:W-:Y:S01]  /*0650*/  IMAD.IADD R0, R17, 0x1, R0 ;  /* 0x0000000111007824 */ /* 0x000fe200078e0200 */
[C---:B------:R-:W-:Y:S01]  /*0660*/  LEA R26, P0, R16.reuse, c[0x0][0x190], 0x1 ;  /* 0x00006400101a7a11 */ /* 0x040fe200078008ff */
[----:B------:R-:W-:Y:S01]  /*0670*/  IMAD.MOV.U32 R15, RZ, RZ, c[0x0][0x1a8] ;  /* 0x00006a00ff0f7624 */ /* 0x000fe200078e00ff */
[----:B------:R-:W-:Y:S01]  /*0680*/  SHF.R.S32.HI R4, RZ, 0x6, R4 ;  /* 0x00000006ff047819 */ /* 0x000fe20000011404 */
[----:B------:R-:W-:Y:S01]  /*0690*/  IMAD.MOV.U32 R5, RZ, RZ, c[0x0][0x1ac] ;  /* 0x00006b00ff057624 */ /* 0x000fe200078e00ff */
[----:B------:R-:W-:Y:S01]  /*06a0*/  LEA.HI.X R27, R16, c[0x0][0x194], R0, 0x1, P0 ;  /* 0x00006500101b7a11 */ /* 0x000fe200000f0c00 */
[----:B------:R-:W-:Y:S01]  /*06b0*/  IMAD.MOV.U32 R11, RZ, RZ, -0x40 ;  /* 0xffffffc0ff0b7424 */ /* 0x000fe200078e00ff */
[C---:B------:R-:W-:Y:S01]  /*06c0*/  LEA R20, P0, R15.reuse, R26, 0x6 ;  /* 0x0000001a0f147211 */ /* 0x040fe200078030ff */
[----:B------:R-:W-:Y:S01]  /*06d0*/  IMAD R0, R8, c[0x0][0x270], RZ ;  /* 0x00009c0008007a24 */ /* 0x000fe200078e02ff */
[----:B------:R-:W-:Y:S01]  /*06e0*/  IADD3 R16, R22, 0x40, RZ ;  /* 0x0000004016107810 */ /* 0x000fe20007ffe0ff */
[----:B------:R-:W-:Y:S01]  /*06f0*/  IMAD R11, R2, R11, c[0x0][0x198] ;  /* 0x00006600020b7624 */ /* 0x000fe200078e020b */
[----:B------:R-:W-:Y:S01]  /*0700*/  LEA.HI.X R21, R15, R27, R5, 0x6, P0 ;  /* 0x0000001b0f157211 */ /* 0x000fe200000f3405 */
[----:B------:R-:W-:Y:S01]  /*0710*/  IMAD.SHL.U32 R5, R244, 0x40, RZ ;  /* 0x00000040f4057824 */ /* 0x000fe200078e00ff */
[----:B------:R-:W-:Y:S01]  /*0720*/  IADD3 R15, R22, 0x80, RZ ;  /* 0x00000080160f7810 */ /* 0x000fe20007ffe0ff */
[----:B------:R-:W-:Y:S01]  /*0730*/  IMAD.IADD R6, R11, 0x1, -R244 ;  /* 0x000000010b067824 */ /* 0x000fe200078e0af4 */
[----:B------:R-:W-:Y:S01]  /*0740*/  UIADD3 UR6, UR13, UR4, URZ ;  /* 0x000000040d067290 */ /* 0x000fe2000fffe03f */
[----:B------:R-:W-:Y:S01]  /*0750*/  IMAD R17, R9, c[0x0][0x274], R0 ;  /* 0x00009d0009117a24 */ /* 0x000fe200078e0200 */
[----:B------:R-:W-:Y:S01]  /*0760*/  LOP3.LUT R5, R5, 0x1c0, RZ, 0xc0, !PT ;  /* 0x000001c005057812 */ /* 0x000fe200078ec0ff */
[----:B------:R-:W-:Y:S01]  /*0770*/  IMAD.SHL.U32 R0, R4, 0x200, RZ ;  /* 0x0000020004007824 */ /* 0x000fe200078e00ff */
[C---:B------:R-:W-:Y:S01]  /*0780*/  ISETP.LT.OR P6, PT, R6.reuse, 0x1, P2 ;  /* 0x000000010600780c */ /* 0x040fe200017c1670 */
[----:B------:R-:W-:Y:S01]  /*0790*/  IMAD.WIDE.U32 R18, R9, c[0x0][0x270], R246 ;  /* 0x00009c0009127a25 */ /* 0x000fe200078e00f6 */
[----:B------:R-:W-:Y:S01]  /*07a0*/  LOP3.LUT R232, R5, 0x38, R22, 0xf8, !PT ;  /* 0x0000003805e87812 */ /* 0x000fe200078ef816 */
[----:B------:R-:W-:Y:S01]  /*07b0*/  ULDC.64 UR4, c[0x0][0x188] ;  /* 0x0000620000047ab9 */ /* 0x000fe20000000a00 */
[----:B------:R-:W-:Y:S01]  /*07c0*/  SHF.R.U32.HI R5, RZ, 0x3, R5 ;  /* 0x00000003ff057819 */ /* 0x000fe20000011605 */
[----:B------:R-:W-:Y:S01]  /*07d0*/  IMAD.SHL.U32 R10, R3, 0x40, RZ ;  /* 0x00000040030a7824 */ /* 0x000fe200078e00ff */
[----:B------:R-:W-:Y:S01]  /*07e0*/  ISETP.LT.OR P2, PT, R6, 0x21, P2 ;  /* 0x000000210600780c */ /* 0x000fe20001741670 */
[----:B------:R-:W-:Y:S01]  /*07f0*/  UIMAD UR4, UR9, UR4, URZ ;  /* 0x00000004090472a4 */ /* 0x000fe2000f8e023f */
[----:B------:R-:W-:Y:S01]  /*0800*/  LOP3.LUT R232, R0, R232, R5, 0xf6, !PT ;  /* 0x000000e800e87212 */ /* 0x000fe200078ef605 */
[----:B------:R-:W-:Y:S01]  /*0810*/  CS2R R68, SRZ ;  /* 0x0000000000447805 */ /* 0x000fe2000001ff00 */
[----:B------:R-:W-:Y:S01]  /*0820*/  ISETP.GE.AND P1, PT, R16, c[0x0][0x1cc], PT ;  /* 0x0000730010007a0c */ /* 0x000fe20003f26270 */
[----:B------:R-:W-:Y:S01]  /*0830*/  UIMAD UR8, UR18, UR5, UR4 ;  /* 0x00000005120872a4 */ /* 0x000fe2000f8e0204 */
[----:B------:R-:W-:Y:S01]  /*0840*/  ISETP.GE.AND P0, PT, R15, c[0x0][0x1cc], PT ;  /* 0x000073000f007a0c */ /* 0x000fe20003f06270 */
[----:B------:R-:W-:Y:S01]  /*0850*/  IMAD.SHL.U32 R232, R232, 0x2, RZ ;  /* 0x00000002e8e87824 */ /* 0x000fe200078e00ff */
[----:B------:R-:W-:Y:S01]  /*0860*/  IADD3 R18, P3, R18, UR12, RZ ;  /* 0x0000000c12127c10 */ /* 0x000fe2000ff7e0ff */
[----:B------:R-:W-:Y:S01]  /*0870*/  ULDC.64 UR4, c[0x0][0x178] ;  /* 0x00005e0000047ab9 */ /* 0x000fe20000000a00 */
[----:B------:R-:W-:Y:S01]  /*0880*/  P2R R2, PR, RZ, 0x4 ;  /* 0x00000004ff027803 */ /* 0x000fe20000000000 */
[----:B------:R-:W-:Y:S01]  /*0890*/  USHF.L.U64.HI UR7, UR4, UR19, UR5 ;  /* 0x0000001304077299 */ /* 0x000fe20008010205 */
[C---:B------:R-:W-:Y:S01]  /*08a0*/  ISETP.LT.OR P5, PT, R6.reuse, 0x1, P1 ;  /* 0x000000010600780c */ /* 0x040fe20000fa1670 */
[----:B------:R1:W-:Y:S01]  /*08b0*/  LDGSTS.E.BYPASS.LTC128B.128 [R232+0x6080], [R28.64], !P6 ;  /* 0x060800001ce87fae */ /* 0x0003e2000f101d50 */
[----:B------:R-:W-:Y:S01]  /*08c0*/  ISETP.LT.OR P4, PT, R6, 0x1, P0 ;  /* 0x000000010600780c */ /* 0x000fe20000781670 */
[----:B------:R-:W-:Y:S01]  /*08d0*/  CS2R R62, SRZ ;  /* 0x00000000003e7805 */ /* 0x000fe2000001ff00 */
[----:B------:R-:W-:Y:S01]  /*08e0*/  IADD3.X R17, R19, UR6, R17, P3, !PT ;  /* 0x0000000613117c10 */ /* 0x000fe20009ffe411 */
[----:B------:R-:W-:Y:S01]  /*08f0*/  IMAD R19, R245, c[0x0][0x178], RZ ;  /* 0x00005e00f5137a24 */ /* 0x000fe200078e02ff */
[----:B------:R-:W-:Y:S01]  /*0900*/  ISETP.NE.AND P6, PT, R2, RZ, PT ;  /* 0x000000ff0200720c */ /* 0x000fe20003fc5270 */
[----:B------:R-:W-:Y:S01]  /*0910*/  CS2R R60, SRZ ;  /* 0x00000000003c7805 */ /* 0x000fe2000001ff00 */
[----:B------:R-:W-:Y:S01]  /*0920*/  ISETP.LT.OR P3, PT, R6, 0x21, P1 ;  /* 0x000000210600780c */ /* 0x000fe20000f61670 */
[----:B------:R-:W-:Y:S01]  /*0930*/  IMAD R2, R244, c[0x0][0x17c], R19 ;  /* 0x00005f00f4027a24 */ /* 0x000fe200078e0213 */
[----:B------:R-:W-:Y:S01]  /*0940*/  ISETP.GE.AND P2, PT, R22, c[0x0][0x19c], PT ;  /* 0x0000670016007a0c */ /* 0x000fe20003f46270 */
[----:B------:R-:W-:Y:S01]  /*0950*/  CS2R R66, SRZ ;  /* 0x0000000000427805 */ /* 0x000fe2000001ff00 */
[----:B------:R-:W-:Y:S01]  /*0960*/  ISETP.GE.AND P1, PT, R16, c[0x0][0x19c], PT ;  /* 0x0000670010007a0c */ /* 0x000fe20003f26270 */
[----:B------:R1:W-:Y:S01]  /*0970*/  LDGSTS.E.BYPASS.LTC128B.128 [R232+0x8080], [R28.64+0x80], !P5 ;  /* 0x080800801ce87fae */ /* 0x0003e2000e901d50 */
[C---:B------:R-:W-:Y:S01]  /*0980*/  ISETP.LT.OR P0, PT, R6.reuse, 0x21, P0 ;  /* 0x000000210600780c */ /* 0x040fe20000701670 */
[----:B------:R-:W-:Y:S01]  /*0990*/  CS2R R64, SRZ ;  /* 0x0000000000407805 */ /* 0x000fe2000001ff00 */
[C---:B------:R-:W-:Y:S01]  /*09a0*/  ISETP.LT.OR P5, PT, R6.reuse, 0x1, P2 ;  /* 0x000000010600780c */ /* 0x040fe200017a1670 */
[----:B------:R1:W-:Y:S01]  /*09b0*/  LDGSTS.E.BYPASS.LTC128B.128 [R232+0xa080], [R28.64+0x100], !P4 ;  /* 0x0a0801001ce87fae */ /* 0x0003e2000e101d50 */
[----:B------:R-:W-:Y:S01]  /*09c0*/  ISETP.LT.OR P4, PT, R6, 0x1, P1 ;  /* 0x000000010600780c */ /* 0x000fe20000f81670 */
[----:B------:R-:W-:Y:S01]  /*09d0*/  CS2R R58, SRZ ;  /* 0x00000000003a7805 */ /* 0x000fe2000001ff00 */
[----:B------:R-:W-:Y:S01]  /*09e0*/  SHF.R.S32.HI R5, RZ, 0x4, R12 ;  /* 0x00000004ff057819 */ /* 0x000fe2000001140c */
[----:B------:R2:W-:Y:S01]  /*09f0*/  LDGSTS.E.BYPASS.LTC128B.128 [R232+0x7080], [R24.64], !P6 ;  /* 0x0708000018e87fae */ /* 0x0005e2000f101d50 */
[----:B------:R-:W-:Y:S01]  /*0a00*/  LOP3.LUT R10, R10, 0x1c0, RZ, 0xc0, !PT ;  /* 0x000001c00a0a7812 */ /* 0x000fe200078ec0ff */
[----:B------:R-:W-:Y:S01]  /*0a10*/  CS2R R56, SRZ ;  /* 0x0000000000387805 */ /* 0x000fe2000001ff00 */
[----:B------:R-:W-:Y:S01]  /*0a20*/  LEA.HI R229, R12, R5, RZ, 0x1 ;  /* 0x000000050ce57211 */ /* 0x000fe200078f08ff */
[----:B------:R2:W-:Y:S01]  /*0a30*/  LDGSTS.E.BYPASS.LTC128B.128 [R232+0x9080], [R24.64+0x80], !P3 ;  /* 0x0908008018e87fae */ /* 0x0005e2000d901d50 */
[----:B------:R-:W-:Y:S01]  /*0a40*/  ISETP.GE.AND P3, PT, R22, c[0x0][0x16c], PT ;  /* 0x00005b0016007a0c */ /* 0x000fe20003f66270 */
[----:B------:R-:W-:Y:S01]  /*0a50*/  CS2R R54, SRZ ;  /* 0x0000000000367805 */ /* 0x000fe2000001ff00 */
[----:B------:R-:W-:Y:S01]  /*0a60*/  LOP3.LUT R229, R229, 0xfffffffe, RZ, 0xc0, !PT ;  /* 0xfffffffee5e57812 */ /* 0x000fe200078ec0ff */
[----:B------:R2:W-:Y:S01]  /*0a70*/  LDGSTS.E.BYPASS.LTC128B.128 [R232+0xb080], [R24.64+0x100], !P0 ;  /* 0x0b08010018e87fae */ /* 0x0005e2000c101d50 */
[----:B------:R-:W-:Y:S01]  /*0a80*/  SEL R242, RZ, 0x1, P3 ;  /* 0x00000001fff27807 */ /* 0x000fe20001800000 */
[----:B------:R-:W-:Y:S01]  /*0a90*/  CS2R R52, SRZ ;  /* 0x0000000000347805 */ /* 0x000fe2000001ff00 */
[C---:B------:R-:W-:Y:S01]  /*0aa0*/  ISETP.GE.AND P3, PT, R15.reuse, c[0x0][0x16c], PT ;  /* 0x00005b000f007a0c */ /* 0x040fe20003f66270 */
[----:B------:R-:W0:Y:S01]  /*0ab0*/  LDGDEPBAR ;  /* 0x00000000000079af */ /* 0x000e220000000000 */
[----:B------:R-:W-:Y:S01]  /*0ac0*/  ISETP.GE.AND P0, PT, R15, c[0x0][0x19c], PT ;  /* 0x000067000f007a0c */ /* 0x000fe20003f06270 */
[----:B------:R-:W-:Y:S01]  /*0ad0*/  IMAD.IADD R229, R5, 0x1, -R229 ;  /* 0x0000000105e57824 */ /* 0x000fe200078e0ae5 */
[----:B------:R-:W-:Y:S01]  /*0ae0*/  SEL R19, RZ, 0x4, P3 ;  /* 0x00000004ff137807 */ /* 0x000fe20001800000 */
[----:B------:R3:W-:Y:S01]  /*0af0*/  LDGSTS.E.BYPASS.LTC128B.128 [R232+0x80], [R26.64], !P5 ;  /* 0x000800001ae87fae */ /* 0x0007e2000e901d50 */
[C---:B------:R-:W-:Y:S01]  /*0b00*/  ISETP.LT.OR P6, PT, R6.reuse, 0x1, P0 ;  /* 0x000000010600780c */ /* 0x040fe200007c1670 */
[----:B------:R-:W-:Y:S01]  /*0b10*/  IMAD R0, R229, 0x800, R0 ;  /* 0x00000800e5007824 */ /* 0x000fe200078e0200 */
[----:B------:R-:W-:Y:S01]  /*0b20*/  ISETP.LT.OR P5, PT, R6, 0x21, P2 ;  /* 0x000000210600780c */ /* 0x000fe200017a1670 */
[----:B------:R3:W-:Y:S01]  /*0b30*/  LDGSTS.E.BYPASS.LTC128B.128 [R232+0x2080], [R26.64+0x80], !P4 ;  /* 0x020800801ae87fae */ /* 0x0007e2000e101d50 */
[----:B------:R-:W-:Y:S01]  /*0b40*/  ISETP.GE.AND P4, PT, R16, c[0x0][0x16c], PT ;  /* 0x00005b0010007a0c */ /* 0x000fe20003f86270 */
[----:B------:R-:W-:Y:S01]  /*0b50*/  CS2R R46, SRZ ;  /* 0x00000000002e7805 */ /* 0x000fe2000001ff00 */
[----:B------:R-:W-:Y:S01]  /*0b60*/  LOP3.LUT P2, RZ, R3, 0x4, RZ, 0xc0, !PT ;  /* 0x0000000403ff7812 */ /* 0x000fe2000784c0ff */
[----:B-1----:R-:W-:Y:S01]  /*0b70*/  IMAD.WIDE.U32 R28, R9, c[0x0][0x288], R246 ;  /* 0x0000a200091c7a25 */ /* 0x002fe200078e00f6 */
[----:B------:R-:W-:Y:S01]  /*0b80*/  SEL R5, RZ, 0x2, P4 ;  /* 0x00000002ff057807 */ /* 0x000fe20002000000 */
[----:B------:R-:W-:Y:S01]  /*0b90*/  CS2R R44, SRZ ;  /* 0x00000000002c7805 */ /* 0x000fe2000001ff00 */
[----:B------:R-:W-:Y:S01]  /*0ba0*/  @P3 LOP3.LUT R233, R233, 0x8, RZ, 0xfc, !PT ;  /* 0x00000008e9e93812 */ /* 0x000fe200078efcff */
[----:B------:R-:W-:Y:S01]  /*0bb0*/  CS2R R50, SRZ ;  /* 0x0000000000327805 */ /* 0x000fe2000001ff00 */
[C---:B------:R-:W-:Y:S01]  /*0bc0*/  ISETP.LT.OR P4, PT, R6.reuse, 0x21, P1 ;  /* 0x000000210600780c */ /* 0x040fe20000f81670 */
[----:B------:R3:W-:Y:S01]  /*0bd0*/  LDGSTS.E.BYPASS.LTC128B.128 [R232+0x4080], [R26.64+0x100], !P6 ;  /* 0x040801001ae87fae */ /* 0x0007e2000f101d50 */
[----:B------:R-:W-:Y:S01]  /*0be0*/  ISETP.LT.OR P3, PT, R6, 0x21, P0 ;  /* 0x000000210600780c */ /* 0x000fe20000761670 */
[----:B------:R-:W-:Y:S01]  /*0bf0*/  CS2R R48, SRZ ;  /* 0x0000000000307805 */ /* 0x000fe2000001ff00 */
[----:B------:R-:W-:Y:S01]  /*0c00*/  LOP3.LUT P1, RZ, R3, 0x2, RZ, 0xc0, !PT ;  /* 0x0000000203ff7812 */ /* 0x000fe2000782c0ff */
[----:B------:R1:W-:Y:S01]  /*0c10*/  LDGSTS.E.BYPASS.LTC128B.128 [R232+0x1080], [R20.64], !P5 ;  /* 0x0108000014e87fae */ /* 0x0003e2000e901d50 */
[----:B--2---:R-:W-:Y:S01]  /*0c20*/  IMAD.WIDE.U32 R24, R244, c[0x0][0x178], R22 ;  /* 0x00005e00f4187a25 */ /* 0x004fe200078e0016 */
[----:B------:R-:W-:Y:S01]  /*0c30*/  LOP3.LUT R231, R10, 0x8, R7, 0xf8, !PT ;  /* 0x000000080ae77812 */ /* 0x000fe200078ef807 */
[----:B------:R-:W-:Y:S01]  /*0c40*/  CS2R R42, SRZ ;  /* 0x00000000002a7805 */ /* 0x000fe2000001ff00 */
[----:B------:R-:W-:Y:S01]  /*0c50*/  SHF.R.U32.HI R6, RZ, 0x3, R10 ;  /* 0x00000003ff067819 */ /* 0x000fe2000001160a */
[----:B------:R-:W-:Y:S01]  /*0c60*/  IMAD.IADD R25, R25, 0x1, R2 ;  /* 0x0000000119197824 */ /* 0x000fe200078e0202 */
[----:B------:R-:W-:Y:S01]  /*0c70*/  IADD3 R19, R19, R5, R242 ;  /* 0x0000000513137210 */ /* 0x000fe20007ffe0f2 */
[----:B------:R-:W-:Y:S01]  /*0c80*/  IMAD R2, R8, c[0x0][0x180], RZ ;  /* 0x0000600008027a24 */ /* 0x000fe200078e02ff */
[----:B------:R1:W-:Y:S01]  /*0c90*/  LDGSTS.E.BYPASS.LTC128B.128 [R232+0x3080], [R20.64+0x80], !P4 ;  /* 0x0308008014e87fae */ /* 0x0003e2000e101d50 */
[----:B------:R-:W-:Y:S01]  /*0ca0*/  IMAD.WIDE.U32 R24, R9, c[0x0][0x180], R24 ;  /* 0x0000600009187a25 */ /* 0x000fe200078e0018 */
[----:B------:R-:W-:Y:S01]  /*0cb0*/  LOP3.LUT R231, R231, R6, RZ, 0x3c, !PT ;  /* 0x00000006e7e77212 */ /* 0x000fe200078e3cff */
[----:B------:R-:W-:Y:S01]  /*0cc0*/  CS2R R40, SRZ ;  /* 0x0000000000287805 */ /* 0x000fe2000001ff00 */
[----:B------:R1:W-:Y:S01]  /*0cd0*/  LDGSTS.E.BYPASS.LTC128B.128 [R232+0x5080], [R20.64+0x100], !P3 ;  /* 0x0508010014e87fae */ /* 0x0003e2000d901d50 */
[----:B------:R-:W-:Y:S01]  /*0ce0*/  IMAD R2, R9, c[0x0][0x184], R2 ;  /* 0x0000610009027a24 */ /* 0x000fe200078e0202 */
[----:B------:R-:W-:Y:S01]  /*0cf0*/  IADD3 R14, -R244, c[0x0][0x168], RZ ;  /* 0x00005a00f40e7a10 */ /* 0x000fe20007ffe1ff */
[----:B------:R-:W-:Y:S01]  /*0d00*/  IMAD R3, R245, c[0x0][0x208], RZ ;  /* 0x00008200f5037a24 */ /* 0x000fe200078e02ff */
[----:B------:R-:W0:Y:S01]  /*0d10*/  LDGDEPBAR ;  /* 0x00000000000079af */ /* 0x000e220000000000 */
[----:B------:R-:W-:Y:S01]  /*0d20*/  IMAD.IADD R25, R25, 0x1, R2 ;  /* 0x0000000119197824 */ /* 0x000fe200078e0202 */
[----:B------:R-:W-:Y:S01]  /*0d30*/  LOP3.LUT P3, RZ, R19, 0x2, RZ, 0xc0, !PT ;  /* 0x0000000213ff7812 */ /* 0x000fe2000786c0ff */
[----:B------:R-:W-:Y:S01]  /*0d40*/  IMAD.IADD R231, R0, 0x1, R231 ;  /* 0x0000000100e77824 */ /* 0x000fe200078e02e7 */
[----:B------:R-:W-:Y:S01]  /*0d50*/  ISETP.GT.AND P5, PT, R234, 0xf, PT ;  /* 0x0000000fea00780c */ /* 0x000fe20003fa4270 */
[----:B------:R-:W-:Y:S01]  /*0d60*/  IMAD.WIDE.U32 R24, R248, c[0x0][0x188], R24 ;  /* 0x00006200f8187a25 */ /* 0x000fe200078e0018 */
[----:B------:R-:W-:Y:S01]  /*0d70*/  ISETP.GE.AND P6, PT, R22, c[0x0][0x1fc], PT ;  /* 0x00007f0016007a0c */ /* 0x000fe20003fc6270 */
[----:B------:R-:W-:Y:S01]  /*0d80*/  CS2R R38, SRZ ;  /* 0x0000000000267805 */ /* 0x000fe2000001ff00 */
[----:B------:R-:W-:Y:S01]  /*0d90*/  CS2R R36, SRZ ;  /* 0x0000000000247805 */ /* 0x000fe2000001ff00 */
[C---:B---3--:R-:W-:Y:S01]  /*0da0*/  IMAD R26, R244.reuse, c[0x0][0x20c], R3 ;  /* 0x00008300f41a7a24 */ /* 0x048fe200078e0203 */
[----:B------:R-:W-:Y:S01]  /*0db0*/  IADD3 R0, R25, UR8, RZ ;  /* 0x0000000819007c10 */ /* 0x000fe2000fffe0ff */
[----:B------:R-:W-:Y:S01]  /*0dc0*/  IMAD.WIDE.U32 R2, R244, c[0x0][0x208], R22 ;  /* 0x00008200f4027a25 */ /* 0x000fe200078e0016 */
[----:B------:R-:W-:Y:S01]  /*0dd0*/  LEA R236, P0, R24, c[0x0][0x160], 0x1 ;  /* 0x0000580018ec7a11 */ /* 0x000fe200078008ff */
[----:B------:R-:W-:-:S02]  /*0de0*/  USHF.L.U32 UR8, UR4, 0x6, URZ ;  /* 0x0000000604087899 */ /* 0x000fc4000800063f */
[----:B------:R-:W-:Y:S01]  /*0df0*/  IMAD.IADD R27, R3, 0x1, R26 ;  /* 0x00000001031b7824 */ /* 0x000fe200078e021a */
[----:B------:R-:W-:Y:S01]  /*0e00*/  LEA.HI.X R237, R24, c[0x0][0x164], R0, 0x1, P0 ;  /* 0x0000590018ed7a11 */ /* 0x000fe200000f0c00 */
[----:B------:R-:W-:Y:S01]  /*0e10*/  IMAD.MOV.U32 R3, RZ, RZ, 0x20 ;  /* 0x00000020ff037424 */ /* 0x000fe200078e00ff */
[----:B------:R-:W-:Y:S01]  /*0e20*/  ULDC.64 UR4, c[0x0][0x290] ;  /* 0x0000a40000047ab9 */ /* 0x000fe20000000a00 */
[----:B------:R-:W-:Y:S01]  /*0e30*/  IMAD.MOV.U32 R26, RZ, RZ, R2 ;  /* 0x000000ffff1a7224 */ /* 0x000fe200078e0002 */
[----:B------:R-:W-:Y:S01]  /*0e40*/  IADD3 R24, P0, R236, UR8, RZ ;  /* 0x00000008ec187c10 */ /* 0x000fe2000ff1e0ff */
[----:B------:R-:W-:Y:S01]  /*0e50*/  IMAD.MOV.U32 R5, RZ, RZ, 0x40 ;  /* 0x00000040ff057424 */ /* 0x000fe200078e00ff */
[----:B------:R-:W-:Y:S01]  /*0e60*/  SEL R2, R3, 0xffffffe0, !P1 ;  /* 0xffffffe003027807 */ /* 0x000fe20004800000 */
[----:B------:R-:W-:Y:S01]  /*0e70*/  IMAD.SHL.U32 R231, R231, 0x2, RZ ;  /* 0x00000002e7e77824 */ /* 0x000fe200078e00ff */
[----:B------:R-:W-:-:S04]  /*0e80*/  DEPBAR.LE SB0, 0x1 ;  /* 0x000080400000791a */ /* 0x000fc80000000000 */
[----:B------:R-:W-:Y:S01]  /*0e90*/  BAR.SYNC.DEFER_BLOCKING 0x0 ;  /* 0x0000000000007b1d */ /* 0x000fe20000010000 */
[----:B------:R-:W-:Y:S01]  /*0ea0*/  SEL R0, R5, 0xffffffc0, !P2 ;  /* 0xffffffc005007807 */ /* 0x000fe20005000000 */
[----:B------:R-:W-:Y:S01]  /*0eb0*/  IMAD.IADD R227, R231, 0x1, R2 ;  /* 0x00000001e7e37824 */ /* 0x000fe200078e0202 */
[----:B------:R-:W-:Y:S01]  /*0ec0*/  LOP3.LUT P1, RZ, R19, 0x1, RZ, 0xc0, !PT ;  /* 0x0000000113ff7812 */ /* 0x000fe2000782c0ff */
[----:B------:R-:W-:Y:S01]  /*0ed0*/  UIMAD.WIDE.U32 UR10, UR18, UR4, URZ ;  /* 0x00000004120a72a5 */ /* 0x000fe2000f8e003f */
[----:B------:R-:W-:Y:S01]  /*0ee0*/  IADD3.X R25, R237, UR7, RZ, P0, !PT ;  /* 0x00000007ed197c10 */ /* 0x000fe200087fe4ff */
[----:B------:R-:W-:Y:S01]  /*0ef0*/  IMAD.IADD R226, R231, 0x1, R0 ;  /* 0x00000001e7e27824 */ /* 0x000fe200078e0200 */
[----:B------:R-:W-:Y:S01]  /*0f00*/  ISETP.LT.OR P2, PT, R14, 0x1, !P1 ;  /* 0x000000010e00780c */ /* 0x000fe20004f41670 */
[----:B------:R-:W-:Y:S01]  /*0f10*/  IMAD.IADD R225, R0, 0x1, R227 ;  /* 0x0000000100e17824 */ /* 0x000fe200078e02e3 */
[----:B------:R-:W-:Y:S01]  /*0f20*/  ISETP.LT.OR P0, PT, R14, 0x1, !P3 ;  /* 0x000000010e00780c */ /* 0x000fe20005f01670 */
[----:B------:R-:W-:Y:S01]  /*0f30*/  UIMAD UR4, UR9, UR4, URZ ;  /* 0x00000004090472a4 */ /* 0x000fe2000f8e023f */
[----:B------:R-:W-:Y:S01]  /*0f40*/  IMAD R2, R8, c[0x0][0x288], RZ ;  /* 0x0000a20008027a24 */ /* 0x000fe200078e02ff */
[C---:B------:R-:W-:Y:S01]  /*0f50*/  ISETP.LT.OR P1, PT, R14.reuse, 0x21, !P1 ;  /* 0x000000210e00780c */ /* 0x040fe20004f21670 */
[----:B------:R-:W-:Y:S01]  /*0f60*/  IMAD.WIDE.U32 R30, R9, c[0x0][0x210], R26 ;  /* 0x00008400091e7a25 */ /* 0x000fe200078e001a */
[----:B------:R-:W-:Y:S01]  /*0f70*/  UIMAD UR4, UR18, UR5, UR4 ;  /* 0x00000005120472a4 */ /* 0x000fe2000f8e0204 */
[----:B------:R-:W-:-:S02]  /*0f80*/  ISETP.LT.OR P3, PT, R14, 0x21, !P3 ;  /* 0x000000210e00780c */ /* 0x000fc40005f61670 */
[C---:B------:R-:W-:Y:S01]  /*0f90*/  IMAD R2, R9.reuse, c[0x0][0x28c], R2 ;  /* 0x0000a30009027a24 */ /* 0x040fe200078e0202 */
[----:B------:R-:W-:Y:S01]  /*0fa0*/  UIADD3 UR14, UR11, UR4, URZ ;  /* 0x000000040b0e7290 */ /* 0x000fe2000fffe03f */
[----:B-1----:R-:W-:Y:S02]  /*0fb0*/  IMAD R20, R8, c[0x0][0x210], RZ ;  /* 0x0000840008147a24 */ /* 0x002fe400078e02ff */
[----:B------:R-:W-:Y:S02]  /*0fc0*/  ULDC.64 UR4, c[0x0][0x218] ;  /* 0x0000860000047ab9 */ /* 0x000fe40000000a00 */
[----:B------:R-:W-:Y:S01]  /*0fd0*/  IMAD R20, R9, c[0x0][0x214], R20 ;  /* 0x0000850009147a24 */ /* 0x000fe200078e0214 */
[----:B------:R1:W2:Y:S01]  /*0fe0*/  LDSM.16.M88.4 R156, [R231+0x6080] ;  /* 0x00608000e79c783b */ /* 0x0002a20000000200 */
[----:B------:R-:W-:Y:S02]  /*0ff0*/  UIMAD UR4, UR9, UR4, URZ ;  /* 0x00000004090472a4 */ /* 0x000fe4000f8e023f */
[----:B------:R-:W-:Y:S01]  /*1000*/  IMAD.IADD R31, R31, 0x1, R20 ;  /* 0x000000011f1f7824 */ /* 0x000fe200078e0214 */
[----:B------:R1:W3:Y:S01]  /*1010*/  LDSM.16.M88.4 R160, [R227+0x6080] ;  /* 0x00608000e3a0783b */ /* 0x0002e20000000200 */
[----:B------:R-:W-:-:S02]  /*1020*/  UIMAD UR4, UR18, UR5, UR4 ;  /* 0x00000005120472a4 */ /* 0x000fc4000f8e0204 */
[----:B------:R-:W-:Y:S01]  /*1030*/  IMAD.WIDE.U32 R30, R248, c[0x0][0x218], R30 ;  /* 0x00008600f81e7a25 */ /* 0x000fe200078e001e */
        /* <DEDUP_REMOVED lines=50> */
[C---:B------:R-:W-:Y:S01]  /*1360*/  ISETP.LT.OR P0, PT, R14.reuse, 0x1, P3 ;  /* 0x000000010e00780c */ /* 0x040fe20001f01670 */
[----:B------:R3:W-:Y:S01]  /*1370*/  LDGSTS.E.BYPASS.LTC128B.128 [R232+0xc080], [R250.64], !P4 ;  /* 0x0c080000fae87fae */ /* 0x0007e2000e101d50 */
[----:B------:R-:W-:-:S02]  /*1380*/  ISETP.LT.OR P3, PT, R14, 0x21, P3 ;  /* 0x000000210e00780c */ /* 0x000fc40001f61670 */
[----:B-1----:R-:W-:Y:S02]  /*1390*/  SEL R20, RZ, 0x1, P1 ;  /* 0x00000001ff147807 */ /* 0x002fe40000800000 */
[C---:B------:R-:W-:Y:S02]  /*13a0*/  ISETP.LT.OR P1, PT, R14.reuse, 0x1, P2 ;  /* 0x000000010e00780c */ /* 0x040fe40001721670 */
[----:B------:R-:W-:-:S05]  /*13b0*/  ISETP.LT.OR P2, PT, R14, 0x21, P2 ;  /* 0x000000210e00780c */ /* 0x000fca0001741670 */
[----:B------:R1:W-:Y:S01]  /*13c0*/  LDGSTS.E.BYPASS.LTC128B.128 [R232+0xe080], [R250.64+0x80], !P0 ;  /* 0x0e080080fae87fae */ /* 0x0003e2000c101d50 */
[----:B------:R-:W-:-:S04]  /*13d0*/  LEA R22, P0, R19, c[0x0][0x280], 0x2 ;  /* 0x0000a00013167a11 */ /* 0x000fc800078010ff */
[----:B------:R-:W-:Y:S02]  /*13e0*/  LEA.HI.X R23, R19, c[0x0][0x284], R2, 0x2, P0 ;  /* 0x0000a10013177a11 */ /* 0x000fe400000f1402 */
[----:B-----5:R-:W-:Y:S01]  /*13f0*/  IADD3 R24, P0, R250, UR15, RZ ;  /* 0x0000000ffa187c10 */ /* 0x020fe2000ff1e0ff */
[----:B------:R1:W-:Y:S01]  /*1400*/  LDGSTS.E.BYPASS.LTC128B.128 [R232+0x10080], [R250.64+0x100], !P1 ;  /* 0x10080100fae87fae */ /* 0x0003e2000c901d50 */
[----:B------:R-:W-:Y:S01]  /*1410*/  ISETP.GE.AND P1, PT, R15, c[0x0][0x1fc], PT ;  /* 0x00007f000f007a0c */ /* 0x000fe20003f26270 */
[----:B------:R-:W-:Y:S01]  /*1420*/  IMAD.SHL.U32 R15, R16, 0x2, RZ ;  /* 0x00000002100f7824 */ /* 0x000fe200078e00ff */
[----:B------:R-:W-:Y:S01]  /*1430*/  IADD3.X R25, R251, UR19, RZ, P0, !PT ;  /* 0x00000013fb197c10 */ /* 0x000fe200087fe4ff */
[----:B--2---:R-:W-:Y:S01]  /*1440*/  IMAD.SHL.U32 R17, R18, 0x2, RZ ;  /* 0x0000000212117824 */ /* 0x004fe200078e00ff */
[----:B------:R-:W-:Y:S02]  /*1450*/  SEL R241, RZ, 0xffffffff, P1 ;  /* 0xfffffffffff17807 */ /* 0x000fe40000800000 */
[----:B------:R-:W-:Y:S01]  /*1460*/  LOP3.LUT R20, R15, 0x2, R20, 0xe2, !PT ;  /* 0x000000020f147812 */ /* 0x000fe200078ee214 */
[----:B------:R-:W-:Y:S01]  /*1470*/  IMAD.U32 R15, RZ, RZ, UR15 ;  /* 0x0000000fff0f7e24 */ /* 0x000fe2000f8e00ff */
[----:B------:R-:W-:Y:S01]  /*1480*/  LOP3.LUT R242, R17, 0x2, R242, 0xe2, !PT ;  /* 0x0000000211f27812 */ /* 0x000fe200078ee2f2 */
[----:B------:R1:W-:Y:S01]  /*1490*/  LDGSTS.E.BYPASS.LTC128B.128 [R232+0xd080], [R24.64], !P6 ;  /* 0x0d08000018e87fae */ /* 0x0003e2000f101d50 */
[----:B------:R-:W-:-:S02]  /*14a0*/  IMAD.SHL.U32 R241, R241, 0x4, RZ ;  /* 0x00000004f1f17824 */ /* 0x000fc400078e00ff */
[----:B------:R-:W-:Y:S01]  /*14b0*/  IADD3 R16, P1, P0, R15, 0x100, R250 ;  /* 0x000001000f107810 */ /* 0x000fe2000783e0fa */
[----:B------:R-:W-:Y:S01]  /*14c0*/  @!P5 IMAD.SHL.U32 R15, R234, 0x10, RZ ;  /* 0x00000010ea0fd824 */ /* 0x000fe200078e00ff */
[----:B------:R1:W-:Y:S01]  /*14d0*/  LDGSTS.E.BYPASS.LTC128B.128 [R232+0xf080], [R24.64+0x80], !P3 ;  /* 0x0f08008018e87fae */ /* 0x0003e2000d901d50 */
[----:B------:R-:W-:Y:S02]  /*14e0*/  LOP3.LUT R241, R241, 0x4, R20, 0xe2, !PT ;  /* 0x00000004f1f17812 */ /* 0x000fe400078ee214 */
[----:B------:R-:W-:Y:S02]  /*14f0*/  IADD3.X R17, RZ, UR19, R251, P1, P0 ;  /* 0x00000013ff117c10 */ /* 0x000fe40008fe04fb */
[----:B------:R-:W-:-:S03]  /*1500*/  PLOP3.LUT P0, PT, PT, PT, UP0, 0x80, 0x0 ;  /* 0x000000000000781c */ /* 0x000fc60003f0f008 */
[----:B------:R1:W-:Y:S04]  /*1510*/  LDGSTS.E.BYPASS.LTC128B.128 [R232+0x11080], [R16.64], !P2 ;  /* 0x1108000010e87fae */ /* 0x0003e8000d101d50 */
[----:B------:R1:W-:Y:S04]  /*1520*/  @!P5 LDGSTS.E.BYPASS.LTC128B.128 [R15+0x12180], [R22.64] ;  /* 0x12180000160fdfae */ /* 0x0003e8000b901d50 */
[----:B------:R-:W0:Y:S02]  /*1530*/  LDGDEPBAR ;  /* 0x00000000000079af */ /* 0x000e240000000000 */
[----:B------:R-:W-:Y:S05]  /*1540*/  @!P0 BRA `(.L_x_29) ;  /* 0x0000337000008947 */ /* 0x000fea0003800000 */
[-C--:B---34-:R-:W-:Y:S01]  /*1550*/  LEA.HI R2, R13, R234.reuse, RZ, 0x5 ;  /* 0x000000ea0d027211 */ /* 0x098fe200078f28ff */
[----:B------:R-:W-:Y:S01]  /*1560*/  IMAD R14, R8, c[0x0][0x238], RZ ;  /* 0x00008e00080e7a24 */ /* 0x000fe200078e02ff */
[----:B------:R-:W-:Y:S01]  /*1570*/  SHF.R.S32.HI R19, RZ, 0x1f, R4 ;  /* 0x0000001fff137819 */ /* 0x000fe20000011404 */
[----:B------:R-:W-:Y:S01]  /*1580*/  ULDC.64 UR4, c[0x0][0x240] ;  /* 0x0000900000047ab9 */ /* 0x000fe20000000a00 */
[----:B-1----:R-:W-:Y:S01]  /*1590*/  SHF.R.S32.HI R17, RZ, 0x5, R2 ;  /* 0x00000005ff117819 */ /* 0x002fe20000011402 */
[----:B------:R-:W-:Y:S01]  /*15a0*/  IMAD R14, R9, c[0x0][0x23c], R14 ;  /* 0x00008f00090e7a24 */ /* 0x000fe200078e020e */
[--C-:B------:R-:W-:Y:S01]  /*15b0*/  SHF.R.S32.HI R235, RZ, 0x1f, R234.reuse ;  /* 0x0000001fffeb7819 */ /* 0x100fe200000114ea */
[----:B------:R-:W-:Y:S01]  /*15c0*/  UIMAD UR4, UR9, UR4, URZ ;  /* 0x00000004090472a4 */ /* 0x000fe2000f8e023f */
[----:B------:R-:W-:Y:S01]  /*15d0*/  LEA.HI R8, R2, R17, RZ, 0x1 ;  /* 0x0000001102087211 */ /* 0x000fe200078f08ff */
[----:B------:R-:W-:Y:S01]  /*15e0*/  UIADD3 UR20, UR20, 0x3f, URZ ;  /* 0x0000003f14147890 */ /* 0x000fe2000fffe03f */
[----:B------:R-:W-:Y:S01]  /*15f0*/  LEA.HI R13, R13, R234, RZ, 0x2 ;  /* 0x000000ea0d0d7211 */ /* 0x000fe200078f10ff */
[----:B------:R-:W-:Y:S01]  /*1600*/  IMAD.WIDE.U32 R20, R9, c[0x0][0x238], R234 ;  /* 0x00008e0009147a25 */ /* 0x000fe200078e00ea */
[----:B------:R-:W-:Y:S01]  /*1610*/  LOP3.LUT R8, R8, 0xfffffffe, RZ, 0xc0, !PT ;  /* 0xfffffffe08087812 */ /* 0x000fe200078ec0ff */
[----:B------:R-:W-:Y:S01]  /*1620*/  UIMAD UR4, UR18, UR5, UR4 ;  /* 0x00000005120472a4 */ /* 0x000fe2000f8e0204 */
[----:B------:R-:W-:Y:S01]  /*1630*/  LOP3.LUT R15, R12, 0xfffffff0, RZ, 0xc0, !PT ;  /* 0xfffffff00c0f7812 */ /* 0x000fe200078ec0ff */
[----:B------:R-:W-:Y:S01]  /*1640*/  IMAD.IADD R21, R21, 0x1, R14 ;  /* 0x0000000115157824 */ /* 0x000fe200078e020e */
[----:B------:R-:W-:Y:S01]  /*1650*/  SHF.R.S32.HI R9, RZ, 0x2, R13 ;  /* 0x00000002ff097819 */ /* 0x000fe2000001140d */
[----:B------:R-:W-:Y:S01]  /*1660*/  IMAD.IADD R8, R17, 0x1, -R8 ;  /* 0x0000000111087824 */ /* 0x000fe200078e0a08 */
[----:B------:R-:W-:Y:S01]  /*1670*/  LEA.HI R17, R19, R4, RZ, 0x2 ;  /* 0x0000000413117211 */ /* 0x000fe200078f10ff */
[----:B------:R-:W-:Y:S01]  /*1680*/  IMAD.IADD R15, R234, 0x1, -R15 ;  /* 0x00000001ea0f7824 */ /* 0x000fe200078e0a0f */
[----:B------:R-:W-:Y:S01]  /*1690*/  LOP3.LUT R19, R2, 0xffffffe0, RZ, 0xc0, !PT ;  /* 0xffffffe002137812 */ /* 0x000fe200078ec0ff */
[C---:B------:R-:W-:Y:S01]  /*16a0*/  IMAD.SHL.U32 R239, R8.reuse, 0x10, RZ ;  /* 0x0000001008ef7824 */ /* 0x040fe200078e00ff */
[----:B------:R-:W-:Y:S01]  /*16b0*/  SHF.R.S32.HI R18, RZ, 0x1f, R13 ;  /* 0x0000001fff127819 */ /* 0x000fe2000001140d */
[----:B------:R-:W-:Y:S01]  /*16c0*/  IMAD.SHL.U32 R8, R8, 0x400, RZ ;  /* 0x0000040008087824 */ /* 0x000fe200078e00ff */
[----:B------:R-:W-:Y:S01]  /*16d0*/  LOP3.LUT R17, R17, 0xfffffffc, RZ, 0xc0, !PT ;  /* 0xfffffffc11117812 */ /* 0x000fe200078ec0ff */
[----:B------:R-:W-:Y:S01]  /*16e0*/  IMAD.IADD R12, R234, 0x1, -R19 ;  /* 0x00000001ea0c7824 */ /* 0x000fe200078e0a13 */
[----:B------:R-:W-:Y:S01]  /*16f0*/  LEA.HI R18, R18, R9, RZ, 0x3 ;  /* 0x0000000912127211 */ /* 0x000fe200078f18ff */
[----:B------:R-:W-:Y:S01]  /*1700*/  IMAD.WIDE.U32 R248, R248, c[0x0][0x240], R20 ;  /* 0x00009000f8f87a25 */ /* 0x000fe200078e0014 */
[----:B------:R-:W-:Y:S01]  /*1710*/  SHF.R.S32.HI R2, RZ, 0x1f, R15 ;  /* 0x0000001fff027819 */ /* 0x000fe2000001140f */
[----:B------:R-:W-:Y:S01]  /*1720*/  USHF.R.S32.HI UR5, URZ, 0x1f, UR20 ;  /* 0x0000001f3f057899 */ /* 0x000fe20008011414 */
[----:B------:R-:W-:Y:S01]  /*1730*/  LOP3.LUT R18, R18, 0xfffffff8, RZ, 0xc0, !PT ;  /* 0xfffffff812127812 */ /* 0x000fe200078ec0ff */
[----:B------:R-:W-:Y:S01]  /*1740*/  IMAD.IADD R16, R4, 0x1, -R17 ;  /* 0x0000000104107824 */ /* 0x000fe200078e0a11 */
[----:B------:R-:W-:Y:S01]  /*1750*/  SHF.R.S32.HI R17, RZ, 0x1f, R12 ;  /* 0x0000001fff117819 */ /* 0x000fe2000001140c */
[----:B------:R-:W-:Y:S01]  /*1760*/  ULEA.HI UR20, UR5, UR20, URZ, 0x6 ;  /* 0x0000001405147291 */ /* 0x000fe2000f8f303f */
[----:B------:R-:W-:Y:S01]  /*1770*/  LEA.HI R2, R2, R15, RZ, 0x3 ;  /* 0x0000000f02027211 */ /* 0x000fe200078f18ff */
[----:B------:R-:W-:Y:S01]  /*1780*/  IMAD.IADD R9, R9, 0x1, -R18 ;  /* 0x0000000109097824 */ /* 0x000fe200078e0a12 */
[----:B------:R-:W-:Y:S01]  /*1790*/  LEA.HI R17, R17, R12, RZ, 0x2 ;  /* 0x0000000c11117211 */ /* 0x000fe200078f10ff */
[----:B------:R-:W-:Y:S01]  /*17a0*/  IMAD R16, R16, -0x8, R11 ;  /* 0xfffffff810107824 */ /* 0x000fe200078e020b */
[----:B------:R-:W-:Y:S01]  /*17b0*/  LOP3.LUT R10, R10, 0x10, R239, 0xf8, !PT ;  /* 0x000000100a0a7812 */ /* 0x000fe200078ef8ef */
[C---:B------:R-:W-:Y:S01]  /*17c0*/  IMAD.SHL.U32 R228, R2.reuse, 0x40, RZ ;  /* 0x0000004002e47824 */ /* 0x040fe200078e00ff */
[----:B------:R-:W-:Y:S01]  /*17d0*/  LOP3.LUT R14, R2, 0xfffffff8, RZ, 0xc0, !PT ;  /* 0xfffffff8020e7812 */ /* 0x000fe200078ec0ff */
[----:B------:R-:W-:Y:S01]  /*17e0*/  CS2R R130, SRZ ;  /* 0x0000000000827805 */ /* 0x000fe2000001ff00 */
[----:B------:R-:W-:Y:S01]  /*17f0*/  LOP3.LUT R11, R17, 0xfffffffc, RZ, 0xc0, !PT ;  /* 0xfffffffc110b7812 */ /* 0x000fe200078ec0ff */
[----:B------:R-:W-:Y:S01]  /*1800*/  CS2R R128, SRZ ;  /* 0x0000000000807805 */ /* 0x000fe2000001ff00 */
[----:B------:R-:W-:Y:S01]  /*1810*/  LOP3.LUT R7, R10, 0x8, R7, 0xf8, !PT ;  /* 0x000000080a077812 */ /* 0x000fe200078ef807 */
[----:B------:R-:W-:Y:S01]  /*1820*/  IMAD.SHL.U32 R10, R9, 0x40, RZ ;  /* 0x00000040090a7824 */ /* 0x000fe200078e00ff */
[----:B------:R-:W-:Y:S01]  /*1830*/  LOP3.LUT R13, R13, 0x3ffffffc, RZ, 0xc0, !PT ;  /* 0x3ffffffc0d0d7812 */ /* 0x000fe200078ec0ff */
[----:B------:R-:W-:Y:S01]  /*1840*/  IMAD.IADD R15, R15, 0x1, -R14 ;  /* 0x000000010f0f7824 */ /* 0x000fe200078e0a0e */
[----:B------:R-:W-:Y:S01]  /*1850*/  LOP3.LUT P0, RZ, R9, 0x4, RZ, 0xc0, !PT ;  /* 0x0000000409ff7812 */ /* 0x000fe2000780c0ff */
[----:B------:R-:W-:Y:S01]  /*1860*/  IMAD.IADD R11, R12, 0x1, -R11 ;  /* 0x000000010c0b7824 */ /* 0x000fe200078e0a0b */
[----:B------:R-:W-:Y:S01]  /*1870*/  LOP3.LUT R10, R10, 0x1c0, RZ, 0xc0, !PT ;  /* 0x000001c00a0a7812 */ /* 0x000fe200078ec0ff */
[----:B------:R-:W-:Y:S01]  /*1880*/  IMAD.SHL.U32 R12, R4, 0x8, RZ ;  /* 0x00000008040c7824 */ /* 0x000fe200078e00ff */
[C---:B------:R-:W-:Y:S01]  /*1890*/  LOP3.LUT P2, RZ, R15.reuse, 0x2, RZ, 0xc0, !PT ;  /* 0x000000020fff7812 */ /* 0x040fe2000784c0ff */
[C---:B------:R-:W-:Y:S01]  /*18a0*/  IMAD.SHL.U32 R14, R15.reuse, 0x40, RZ ;  /* 0x000000400f0e7824 */ /* 0x040fe200078e00ff */
[----:B------:R-:W-:Y:S01]  /*18b0*/  LOP3.LUT P1, RZ, R15, 0x4, RZ, 0xc0, !PT ;  /* 0x000000040fff7812 */ /* 0x000fe2000782c0ff */
[----:B------:R-:W-:Y:S01]  /*18c0*/  IMAD R4, R11, -0x2, R16 ;  /* 0xfffffffe0b047824 */ /* 0x000fe200078e0210 */
[----:B------:R-:W-:Y:S01]  /*18d0*/  LOP3.LUT R12, R12, 0x18, RZ, 0xc0, !PT ;  /* 0x000000180c0c7812 */ /* 0x000fe200078ec0ff */
[----:B------:R-:W-:Y:S01]  /*18e0*/  IMAD.IADD R13, R234, 0x1, -R13 ;  /* 0x00000001ea0d7824 */ /* 0x000fe200078e0a0d */
[----:B------:R-:W-:Y:S01]  /*18f0*/  SHF.R.U32.HI R15, RZ, 0x3, R10 ;  /* 0x00000003ff0f7819 */ /* 0x000fe2000001160a */
[----:B------:R-:W-:Y:S01]  /*1900*/  IMAD.SHL.U32 R11, R229, 0x8, RZ ;  /* 0x00000008e50b7824 */ /* 0x000fe200078e00ff */
[----:B------:R-:W-:Y:S01]  /*1910*/  SEL R3, R3, 0xffffffe0, !P2 ;  /* 0xffffffe003037807 */ /* 0x000fe20005000000 */
[----:B------:R-:W-:Y:S01]  /*1920*/  IMAD R240, R13, 0x2, R8 ;  /* 0x000000020df07824 */ /* 0x000fe200078e0208 */
[----:B------:R-:W-:Y:S01]  /*1930*/  LOP3.LUT R15, R15, R10, R12, 0x1e, !PT ;  /* 0x0000000a0f0f7212 */ /* 0x000fe200078e1e0c */
[----:B------:R-:W-:Y:S01]  /*1940*/  IMAD.SHL.U32 R9, R229, 0x20, RZ ;  /* 0x00000020e5097824 */ /* 0x000fe200078e00ff */
[----:B------:R-:W-:Y:S01]  /*1950*/  ISETP.GT.AND P2, PT, R4, RZ, PT ;  /* 0x000000ff0400720c */ /* 0x000fe20003f44270 */
[----:B------:R-:W-:Y:S01]  /*1960*/  CS2R R126, SRZ ;  /* 0x00000000007e7805 */ /* 0x000fe2000001ff00 */
[----:B------:R-:W-:Y:S01]  /*1970*/  SEL R5, R5, 0xffffffc0, !P1 ;  /* 0xffffffc005057807 */ /* 0x000fe20004800000 */
[----:B------:R-:W-:Y:S01]  /*1980*/  IMAD.IADD R240, R15, 0x1, R240 ;  /* 0x000000010ff07824 */ /* 0x000fe200078e02f0 */
[----:B------:R-:W-:Y:S01]  /*1990*/  LOP3.LUT R14, R14, 0x1c0, RZ, 0xc0, !PT ;  /* 0x000001c00e0e7812 */ /* 0x000fe200078ec0ff */
[----:B------:R-:W-:Y:S01]  /*19a0*/  CS2R R124, SRZ ;  /* 0x00000000007c7805 */ /* 0x000fe2000001ff00 */
[----:B------:R-:W-:Y:S01]  /*19b0*/  ISETP.GT.AND P1, PT, R4, 0x1, PT ;  /* 0x000000010400780c */ /* 0x000fe20003f24270 */
[----:B------:R-:W-:Y:S01]  /*19c0*/  CS2R R122, SRZ ;  /* 0x00000000007a7805 */ /* 0x000fe2000001ff00 */
[----:B------:R-:W-:Y:S01]  /*19d0*/  LOP3.LUT R233, R233, 0xfffffffb, RZ, 0xc0, !PT ;  /* 0xfffffffbe9e97812 */ /* 0x000fe200078ec0ff */
[----:B------:R-:W-:Y:S01]  /*19e0*/  CS2R R120, SRZ ;  /* 0x0000000000787805 */ /* 0x000fe2000001ff00 */
[----:B------:R-:W-:Y:S01]  /*19f0*/  LEA R240, R240, 0x12280, 0x1 ;  /* 0x00012280f0f07811 */ /* 0x000fe200078e08ff */
[----:B------:R-:W-:Y:S01]  /*1a00*/  CS2R R118, SRZ ;  /* 0x0000000000767805 */ /* 0x000fe2000001ff00 */
[--C-:B------:R-:W-:Y:S01]  /*1a10*/  SHF.R.U32.HI R10, RZ, 0x3, R14.reuse ;  /* 0x00000003ff0a7819 */ /* 0x100fe2000001160e */
[----:B------:R-:W-:Y:S01]  /*1a20*/  CS2R R116, SRZ ;  /* 0x0000000000747805 */ /* 0x000fe2000001ff00 */
[----:B------:R-:W-:Y:S01]  /*1a30*/  LOP3.LUT R11, R14, 0x8, R11, 0xf8, !PT ;  /* 0x000000080e0b7812 */ /* 0x000fe200078ef80b */
[----:B------:R-:W-:Y:S01]  /*1a40*/  CS2R R114, SRZ ;  /* 0x0000000000727805 */ /* 0x000fe2000001ff00 */
[----:B------:R-:W-:Y:S01]  /*1a50*/  @P2 LOP3.LUT R233, R233, 0x4, RZ, 0xfc, !PT ;  /* 0x00000004e9e92812 */ /* 0x000fe200078efcff */
[----:B------:R-:W-:Y:S01]  /*1a60*/  CS2R R112, SRZ ;  /* 0x0000000000707805 */ /* 0x000fe2000001ff00 */
[C---:B------:R-:W-:Y:S01]  /*1a70*/  IADD3 R243, R240.reuse, 0x40, RZ ;  /* 0x00000040f0f37810 */ /* 0x040fe20007ffe0ff */
[----:B------:R-:W-:Y:S01]  /*1a80*/  CS2R R110, SRZ ;  /* 0x00000000006e7805 */ /* 0x000fe2000001ff00 */
[----:B------:R-:W-:Y:S01]  /*1a90*/  @P0 IADD3 R243, R240, -0x40, RZ ;  /* 0xffffffc0f0f30810 */ /* 0x000fe20007ffe0ff */
[----:B------:R-:W-:Y:S01]  /*1aa0*/  CS2R R108, SRZ ;  /* 0x00000000006c7805 */ /* 0x000fe2000001ff00 */
[----:B------:R-:W-:Y:S01]  /*1ab0*/  LOP3.LUT R9, R12, 0x20, R9, 0xf8, !PT ;  /* 0x000000200c097812 */ /* 0x000fe200078ef809 */
[----:B------:R-:W-:Y:S01]  /*1ac0*/  CS2R R106, SRZ ;  /* 0x00000000006a7805 */ /* 0x000fe2000001ff00 */
[----:B------:R-:W-:Y:S01]  /*1ad0*/  LOP3.LUT R11, R11, R10, RZ, 0x3c, !PT ;  /* 0x0000000a0b0b7212 */ /* 0x000fe200078e3cff */
[----:B------:R-:W-:Y:S01]  /*1ae0*/  CS2R R104, SRZ ;  /* 0x0000000000687805 */ /* 0x000fe2000001ff00 */
[----:B------:R-:W-:Y:S01]  /*1af0*/  LOP3.LUT R228, R228, 0xfffffe00, RZ, 0xc0, !PT ;  /* 0xfffffe00e4e47812 */ /* 0x000fe200078ec0ff */
[----:B------:R-:W-:Y:S01]  /*1b00*/  CS2R R102, SRZ ;  /* 0x0000000000667805 */ /* 0x000fe2000001ff00 */
[----:B------:R-:W-:Y:S01]  /*1b10*/  ISETP.GT.AND P0, PT, R4, 0x20, PT ;  /* 0x000000200400780c */ /* 0x000fe20003f04270 */
[----:B------:R-:W-:Y:S01]  /*1b20*/  CS2R R100, SRZ ;  /* 0x0000000000647805 */ /* 0x000fe2000001ff00 */
[----:B------:R-:W-:Y:S01]  /*1b30*/  LOP3.LUT R233, R233, 0xfffffffd, RZ, 0xc0, !PT ;  /* 0xfffffffde9e97812 */ /* 0x000fe200078ec0ff */
[----:B------:R-:W-:Y:S01]  /*1b40*/  CS2R R98, SRZ ;  /* 0x0000000000627805 */ /* 0x000fe2000001ff00 */
[----:B------:R-:W-:Y:S01]  /*1b50*/  LOP3.LUT R6, R7, R6, RZ, 0x3c, !PT ;  /* 0x0000000607067212 */ /* 0x000fe200078e3cff */
[----:B------:R-:W-:Y:S01]  /*1b60*/  CS2R R96, SRZ ;  /* 0x0000000000607805 */ /* 0x000fe2000001ff00 */
[----:B------:R-:W-:Y:S01]  /*1b70*/  LOP3.LUT R9, R10, R9, R14, 0x1e, !PT ;  /* 0x000000090a097212 */ /* 0x000fe200078e1e0e */
[----:B------:R-:W-:Y:S01]  /*1b80*/  CS2R R94, SRZ ;  /* 0x00000000005e7805 */ /* 0x000fe2000001ff00 */
[-C--:B------:R-:W-:Y:S01]  /*1b90*/  IADD3 R2, R11, R228.reuse, R8 ;  /* 0x000000e40b027210 */ /* 0x080fe20007ffe008 */
[----:B------:R-:W-:Y:S01]  /*1ba0*/  IMAD R229, R229, 0x200, R6 ;  /* 0x00000200e5e57824 */ /* 0x000fe200078e0206 */
[----:B------:R-:W-:Y:S01]  /*1bb0*/  @P1 LOP3.LUT R233, R233, 0x2, RZ, 0xfc, !PT ;  /* 0x00000002e9e91812 */ /* 0x000fe200078efcff */
[----:B------:R-:W-:Y:S01]  /*1bc0*/  CS2R R92, SRZ ;  /* 0x00000000005c7805 */ /* 0x000fe2000001ff00 */
[----:B------:R-:W-:Y:S01]  /*1bd0*/  LOP3.LUT R228, R9, R228, RZ, 0xfc, !PT ;  /* 0x000000e409e47212 */ /* 0x000fe200078efcff */
[C---:B------:R-:W-:Y:S01]  /*1be0*/  IMAD R224, R2.reuse, 0x2, R3 ;  /* 0x0000000202e07824 */ /* 0x040fe200078e0203 */
[----:B------:R-:W-:Y:S01]  /*1bf0*/  LOP3.LUT R233, R233, 0xfffffffe, RZ, 0xc0, !PT ;  /* 0xfffffffee9e97812 */ /* 0x000fe200078ec0ff */
[----:B------:R-:W-:Y:S01]  /*1c00*/  IMAD R0, R229, 0x2, R0 ;  /* 0x00000002e5007824 */ /* 0x000fe200078e0200 */
[----:B------:R-:W-:Y:S01]  /*1c10*/  LEA.HI R239, R17, R239, RZ, 0x1e ;  /* 0x000000ef11ef7211 */ /* 0x000fe200078ff0ff */
[C---:B------:R-:W-:Y:S01]  /*1c20*/  IMAD.SHL.U32 R230, R2.reuse, 0x2, RZ ;  /* 0x0000000202e67824 */ /* 0x040fe200078e00ff */
[----:B------:R-:W-:Y:S01]  /*1c30*/  CS2R R90, SRZ ;  /* 0x00000000005a7805 */ /* 0x000fe2000001ff00 */
[----:B------:R-:W-:Y:S01]  /*1c40*/  IMAD R3, R2, 0x2, R5 ;  /* 0x0000000202037824 */ /* 0x000fe200078e0205 */
        /* <DEDUP_REMOVED lines=29> */
[----:B------:R-:W-:Y:S01]  /*1e20*/  ISETP.GT.AND P6, PT, R4, 0x21, PT ;  /* 0x000000210400780c */ /* 0x000fe20003fc4270 */
[----:B------:R-:W-:Y:S01]  /*1e30*/  IMAD.SHL.U32 R228, R228, 0x2, RZ ;  /* 0x00000002e4e47824 */ /* 0x000fe200078e00ff */
[----:B------:R-:W-:Y:S01]  /*1e40*/  @P0 LOP3.LUT R233, R233, 0x1, RZ, 0xfc, !PT ;  /* 0x00000001e9e90812 */ /* 0x000fe200078efcff */
[----:B------:R-:W-:Y:S01]  /*1e50*/  IMAD.IADD R2, R5, 0x1, R224 ;  /* 0x0000000105027824 */ /* 0x000fe200078e02e0 */
[----:B------:R-:W-:-:S02]  /*1e60*/  USHF.R.S32.HI UR20, URZ, 0x6, UR20 ;  /* 0x000000063f147899 */ /* 0x000fc40008011414 */
[----:B------:R-:W-:Y:S02]  /*1e70*/  UMOV UR18, URZ ;  /* 0x0000003f00127c82 */ /* 0x000fe40008000000 */
.L_x_32:
        /* <DEDUP_REMOVED lines=368> */
[C---:B---34-:R-:W-:Y:S01]  /*3580*/  LOP3.LUT P2, RZ, R241.reuse, 0x1, RZ, 0xc0, !PT ;  /* 0x00000001f1ff7812 */ /* 0x058fe2000784c0ff */
        /* <DEDUP_REMOVED lines=59> */
.L_x_30:
[-C--:B---34-:R-:W-:Y:S01]  /*3940*/  HMMA.16816.F32 R84, R20, R28.reuse, R84 ;  /* 0x0000001c1454723c */ /* 0x098fe20000001854 */
        /* <DEDUP_REMOVED lines=47> */
[----:B------:R2:W1:Y:S07]  /*3c40*/  LDSM.16.MT88.4 R152, [R228+0x80] ;  /* 0x00008000e498783b */ /* 0x00046e0000004200 */
        /* <DEDUP_REMOVED lines=22> */
[----:B-1234-:R-:W-:Y:S01]  /*3db0*/  LOP3.LUT P2, RZ, R242, 0x1, RZ, 0xc0, !PT ;  /* 0x00000001f2ff7812 */ /* 0x01efe2000784c0ff */
        /* <DEDUP_REMOVED lines=59> */
.L_x_31:
[-C--:B-1234-:R-:W-:Y:S01]  /*4170*/  HMMA.16816.F32 R4, R148, R152.reuse, RZ ;  /* 0x000000989404723c */ /* 0x09efe200000018ff */
        /* <DEDUP_REMOVED lines=116> */
.L_x_29:
[----:B---34-:R-:W2:Y:S01]  /*48c0*/  S2UR UR11, SR_CTAID.Y ;  /* 0x00000000000b79c3 */ /* 0x018ea20000002600 */
[----:B------:R-:W-:Y:S01]  /*48d0*/  ULDC.64 UR14, c[0x0][0x338] ;  /* 0x0000ce00000e7ab9 */ /* 0x000fe20000000a00 */
[----:B------:R-:W-:Y:S01]  /*48e0*/  ISETP.NE.AND P1, PT, R234, RZ, PT ;  /* 0x000000ffea00720c */ /* 0x000fe20003f25270 */
[----:B------:R-:W-:Y:S01]  /*48f0*/  UISETP.NE.AND UP0, UPT, UR14, 0x1, UPT ;  /* 0x000000010e00788c */ /* 0x000fe2000bf05270 */
[----:B------:R-:W-:Y:S01]  /*4900*/  BSSY B0, `(.L_x_33) ;  /* 0x0000055000007945 */ /* 0x000fe20003800000 */
[----:B------:R-:W-:Y:S01]  /*4910*/  ULDC UR8, c[0x0][0x340] ;  /* 0x0000d00000087ab9 */ /* 0x000fe20000000800 */
[----:B------:R-:W-:Y:S01]  /*4920*/  FMUL.FTZ R84, R84, c[0x0][0x298] ;  /* 0x0000a60054547a20 */ /* 0x000fe20000410000 */
[----:B------:R-:W-:Y:S01]  /*4930*/  ULDC UR4, c[0x0][0x358] ;  /* 0x0000d60000047ab9 */ /* 0x000fe20000000800 */
[----:B------:R-:W3:Y:S01]  /*4940*/  S2UR UR7, SR_CTAID.X ;  /* 0x00000000000779c3 */ /* 0x000ee20000002500 */
[----:B------:R-:W-:Y:S01]  /*4950*/  ULDC UR5, c[0x0][0x2f4] ;  /* 0x0000bd0000057ab9 */ /* 0x000fe20000000800 */
[----:B------:R-:W-:-:S02]  /*4960*/  FMUL.FTZ R85, R85, c[0x0][0x298] ;  /* 0x0000a60055557a20 */ /* 0x000fc40000410000 */
[----:B------:R-:W-:Y:S02]  /*4970*/  FMUL.FTZ R86, R86, c[0x0][0x298] ;  /* 0x0000a60056567a20 */ /* 0x000fe40000410000 */
[----:B------:R-:W-:Y:S02]  /*4980*/  FMUL.FTZ R87, R87, c[0x0][0x298] ;  /* 0x0000a60057577a20 */ /* 0x000fe40000410000 */
[----:B------:R-:W4:Y:S01]  /*4990*/  S2UR UR6, SR_CTAID.Z ;  /* 0x00000000000679c3 */ /* 0x000f220000002700 */
[----:B------:R-:W-:Y:S02]  /*49a0*/  FMUL.FTZ R88, R88, c[0x0][0x298] ;  /* 0x0000a60058587a20 */ /* 0x000fe40000410000 */
[----:B------:R-:W-:Y:S02]  /*49b0*/  FMUL.FTZ R89, R89, c[0x0][0x298] ;  /* 0x0000a60059597a20 */ /* 0x000fe40000410000 */
[----:B------:R-:W-:Y:S02]  /*49c0*/  FMUL.FTZ R90, R90, c[0x0][0x298] ;  /* 0x0000a6005a5a7a20 */ /* 0x000fe40000410000 */
[----:B------:R-:W-:Y:S01]  /*49d0*/  FMUL.FTZ R91, R91, c[0x0][0x298] ;  /* 0x0000a6005b5b7a20 */ /* 0x000fe20000410000 */
[----:B--2---:R-:W-:Y:S01]  /*49e0*/  UIMAD.WIDE.U32 UR18, UR11, UR15, URZ ;  /* 0x0000000f0b1272a5 */ /* 0x004fe2000f8e003f */
[----:B------:R-:W-:Y:S01]  /*49f0*/  FMUL.FTZ R96, R96, c[0x0][0x298] ;  /* 0x0000a60060607a20 */ /* 0x000fe20000410000 */
[----:B------:R-:W-:Y:S01]  /*4a00*/  USHF.R.S32.HI UR13, URZ, 0x1f, UR11 ;  /* 0x0000001f3f0d7899 */ /* 0x000fe2000801140b */
[----:B------:R-:W-:Y:S01]  /*4a10*/  FMUL.FTZ R97, R97, c[0x0][0x298] ;  /* 0x0000a60061617a20 */ /* 0x000fe20000410000 */
[----:B------:R-:W-:Y:S01]  /*4a20*/  UMOV UR15, UR11 ;  /* 0x0000000b000f7c82 */ /* 0x000fe20008000000 */
[----:B------:R-:W-:Y:S01]  /*4a30*/  FMUL.FTZ R98, R98, c[0x0][0x298] ;  /* 0x0000a60062627a20 */ /* 0x000fe20000410000 */
[----:B------:R-:W-:Y:S01]  /*4a40*/  @UP0 USHF.R.U32.HI UR15, URZ, UR8, UR19 ;  /* 0x000000083f0f0299 */ /* 0x000fe20008011613 */
[----:B------:R-:W-:Y:S01]  /*4a50*/  FMUL.FTZ R99, R99, c[0x0][0x298] ;  /* 0x0000a60063637a20 */ /* 0x000fe20000410000 */
[----:B---3--:R-:W-:Y:S01]  /*4a60*/  UIMAD UR8, UR7, UR4, URZ ;  /* 0x00000004070872a4 */ /* 0x008fe2000f8e023f */
[----:B------:R-:W-:Y:S01]  /*4a70*/  FMUL.FTZ R92, R92, c[0x0][0x298] ;  /* 0x0000a6005c5c7a20 */ /* 0x000fe20000410000 */
[----:B------:R-:W-:Y:S01]  /*4a80*/  @UP0 USHF.R.S32.HI UR4, URZ, 0x1f, UR15 ;  /* 0x0000001f3f040899 */ /* 0x000fe2000801140f */
[----:B------:R-:W-:Y:S01]  /*4a90*/  FMUL.FTZ R93, R93, c[0x0][0x298] ;  /* 0x0000a6005d5d7a20 */ /* 0x000fe20000410000 */
[----:B------:R-:W-:Y:S01]  /*4aa0*/  UMOV UR12, UR11 ;  /* 0x0000000b000c7c82 */ /* 0x000fe20008000000 */
[----:B------:R-:W-:Y:S01]  /*4ab0*/  FMUL.FTZ R94, R94, c[0x0][0x298] ;  /* 0x0000a6005e5e7a20 */ /* 0x000fe20000410000 */
[----:B------:R-:W-:Y:S01]  /*4ac0*/  @UP0 UMOV UR12, UR15 ;  /* 0x0000000f000c0c82 */ /* 0x000fe20008000000 */
[----:B------:R-:W-:Y:S01]  /*4ad0*/  FMUL.FTZ R95, R95, c[0x0][0x298] ;  /* 0x0000a6005f5f7a20 */ /* 0x000fe20000410000 */
[----:B----4-:R-:W-:Y:S01]  /*4ae0*/  UIMAD UR10, UR6, UR5, URZ ;  /* 0x00000005060a72a4 */ /* 0x010fe2000f8e023f */
[----:B------:R-:W-:Y:S01]  /*4af0*/  FMUL.FTZ R100, R100, c[0x0][0x298] ;  /* 0x0000a60064647a20 */ /* 0x000fe20000410000 */
[----:B------:R-:W-:Y:S01]  /*4b00*/  UIMAD UR5, UR8, UR5, URZ ;  /* 0x00000005080572a4 */ /* 0x000fe2000f8e023f */
[----:B------:R-:W-:Y:S01]  /*4b10*/  FMUL.FTZ R101, R101, c[0x0][0x298] ;  /* 0x0000a60065657a20 */ /* 0x000fe20000410000 */
[----:B------:R-:W-:Y:S01]  /*4b20*/  USHF.R.S32.HI UR18, URZ, 0x1f, UR10 ;  /* 0x0000001f3f127899 */ /* 0x000fe2000801140a */
[----:B------:R-:W-:Y:S01]  /*4b30*/  FMUL.FTZ R102, R102, c[0x0][0x298] ;  /* 0x0000a60066667a20 */ /* 0x000fe20000410000 */
[----:B------:R-:W-:Y:S01]  /*4b40*/  @UP0 UMOV UR13, UR4 ;  /* 0x00000004000d0c82 */ /* 0x000fe20008000000 */
[----:B------:R-:W-:Y:S01]  /*4b50*/  FMUL.FTZ R103, R103, c[0x0][0x298] ;  /* 0x0000a60067677a20 */ /* 0x000fe20000410000 */
[----:B------:R-:W-:Y:S01]  /*4b60*/  USHF.R.S32.HI UR8, URZ, 0x1f, UR5 ;  /* 0x0000001f3f087899 */ /* 0x000fe20008011405 */
[----:B------:R-:W-:Y:S01]  /*4b70*/  FMUL.FTZ R104, R104, c[0x0][0x298] ;  /* 0x0000a60068687a20 */ /* 0x000fe20000410000 */
[----:B------:R-:W-:Y:S01]  /*4b80*/  UIADD3 UR10, UP1, UP0, UR5, UR12, UR10 ;  /* 0x0000000c050a7290 */ /* 0x000fe2000f83e00a */
[----:B------:R-:W-:Y:S01]  /*4b90*/  FMUL.FTZ R105, R105, c[0x0][0x298] ;  /* 0x0000a60069697a20 */ /* 0x000fe20000410000 */
[----:B------:R-:W-:Y:S01]  /*4ba0*/  UIADD3 UR15, -UR15, URZ, URZ ;  /* 0x0000003f0f0f7290 */ /* 0x000fe2000fffe13f */
[----:B------:R-:W-:Y:S01]  /*4bb0*/  FMUL.FTZ R106, R106, c[0x0][0x298] ;  /* 0x0000a6006a6a7a20 */ /* 0x000fe20000410000 */
[----:B------:R-:W-:Y:S01]  /*4bc0*/  UIADD3.X UR18, UR8, UR13, UR18, UP1, UP0 ;  /* 0x0000000d08127290 */ /* 0x000fe20008fe0412 */
[----:B------:R-:W-:Y:S01]  /*4bd0*/  FMUL.FTZ R107, R107, c[0x0][0x298] ;  /* 0x0000a6006b6b7a20 */ /* 0x000fe20000410000 */
[----:B------:R-:W-:Y:S01]  /*4be0*/  USHF.L.U32 UR8, UR10, 0x2, URZ ;  /* 0x000000020a087899 */ /* 0x000fe2000800063f */
[----:B------:R-:W-:Y:S01]  /*4bf0*/  FMUL.FTZ R112, R112, c[0x0][0x298] ;  /* 0x0000a60070707a20 */ /* 0x000fe20000410000 */
[----:B------:R-:W-:Y:S01]  /*4c00*/  ULDC.64 UR4, c[0x0][0x350] ;  /* 0x0000d40000047ab9 */ /* 0x000fe20000000a00 */
[----:B------:R-:W-:Y:S01]  /*4c10*/  FMUL.FTZ R113, R113, c[0x0][0x298] ;  /* 0x0000a60071717a20 */ /* 0x000fe20000410000 */
[----:B------:R-:W-:Y:S01]  /*4c20*/  USHF.L.U64.HI UR10, UR10, 0x2, UR18 ;  /* 0x000000020a0a7899 */ /* 0x000fe20008010212 */
[----:B------:R-:W-:Y:S01]  /*4c30*/  FMUL.FTZ R114, R114, c[0x0][0x298] ;  /* 0x0000a60072727a20 */ /* 0x000fe20000410000 */
[----:B------:R-:W-:Y:S01]  /*4c40*/  UIADD3 UR4, UP0, UR8, UR4, URZ ;  /* 0x0000000408047290 */ /* 0x000fe2000ff1e03f */
[----:B------:R-:W-:Y:S01]  /*4c50*/  FMUL.FTZ R115, R115, c[0x0][0x298] ;  /* 0x0000a60073737a20 */ /* 0x000fe20000410000 */
[----:B------:R-:W-:Y:S01]  /*4c60*/  UIMAD UR11, UR15, UR14, UR11 ;  /* 0x0000000e0f0b72a4 */ /* 0x000fe2000f8e020b */
[----:B------:R-:W-:Y:S01]  /*4c70*/  FMUL.FTZ R108, R108, c[0x0][0x298] ;  /* 0x0000a6006c6c7a20 */ /* 0x000fe20000410000 */
[----:B------:R-:W-:Y:S01]  /*4c80*/  UIADD3.X UR5, UR10, UR5, URZ, UP0, !UPT ;  /* 0x000000050a057290 */ /* 0x000fe200087fe43f */
[----:B------:R-:W-:Y:S01]  /*4c90*/  FMUL.FTZ R109, R109, c[0x0][0x298] ;  /* 0x0000a6006d6d7a20 */ /* 0x000fe20000410000 */
[----:B------:R-:W-:Y:S01]  /*4ca0*/  MOV R2, UR4 ;  /* 0x0000000400027c02 */ /* 0x000fe20008000f00 */
[----:B------:R-:W-:-:S02]  /*4cb0*/  FMUL.FTZ R110, R110, c[0x0][0x298] ;  /* 0x0000a6006e6e7a20 */ /* 0x000fc40000410000 */
[----:B------:R-:W-:Y:S01]  /*4cc0*/  FMUL.FTZ R111, R111, c[0x0][0x298] ;  /* 0x0000a6006f6f7a20 */ /* 0x000fe20000410000 */
[----:B------:R-:W-:Y:S01]  /*4cd0*/  MOV R3, UR5 ;  /* 0x0000000500037c02 */ /* 0x000fe20008000f00 */
[----:B------:R-:W-:Y:S02]  /*4ce0*/  FMUL.FTZ R116, R116, c[0x0][0x298] ;  /* 0x0000a60074747a20 */ /* 0x000fe40000410000 */
[----:B------:R-:W-:Y:S02]  /*4cf0*/  FMUL.FTZ R117, R117, c[0x0][0x298] ;  /* 0x0000a60075757a20 */ /* 0x000fe40000410000 */
[----:B------:R-:W-:Y:S02]  /*4d00*/  FMUL.FTZ R118, R118, c[0x0][0x298] ;  /* 0x0000a60076767a20 */ /* 0x000fe40000410000 */
[----:B------:R-:W-:Y:S02]  /*4d10*/  FMUL.FTZ R119, R119, c[0x0][0x298] ;  /* 0x0000a60077777a20 */ /* 0x000fe40000410000 */
[----:B------:R-:W-:-:S02]  /*4d20*/  FMUL.FTZ R120, R120, c[0x0][0x298] ;  /* 0x0000a60078787a20 */ /* 0x000fc40000410000 */
[----:B------:R-:W-:Y:S02]  /*4d30*/  FMUL.FTZ R121, R121, c[0x0][0x298] ;  /* 0x0000a60079797a20 */ /* 0x000fe40000410000 */
        /* <DEDUP_REMOVED lines=9> */
[----:B------:R-:W-:Y:S01]  /*4dd0*/  FMUL.FTZ R127, R127, c[0x0][0x298] ;  /* 0x0000a6007f7f7a20 */ /* 0x000fe20000410000 */
[----:B------:R-:W-:Y:S06]  /*4de0*/  BAR.SYNC.DEFER_BLOCKING 0x1, 0x100 ;  /* 0x0044000000007b1d */ /* 0x000fec0000010000 */
[----:B------:R-:W-:Y:S05]  /*4df0*/  @P1 BRA `(.L_x_34) ;  /* 0x0000005000001947 */ /* 0x000fea0003800000 */
.L_x_35:
[----:B------:R-:W2:Y:S01]  /*4e00*/  LDG.E.STRONG.GPU R0, [R2.64] ;  /* 0x0000001002007981 */ /* 0x000ea2000c1ef900 */
[----:B------:R-:W-:Y:S01]  /*4e10*/  YIELD ;  /* 0x0000000000007946 */ /* 0x000fe20003800000 */
[----:B--2---:R-:W-:Y:S01]  /*4e20*/  ISETP.NE.AND P0, PT, R0, UR11, PT ;  /* 0x0000000b00007c0c */ /* 0x004fe2000bf05270 */
[----:B------:R-:W-:-:S12]  /*4e30*/  CCTL.IVALL ;  /* 0x00000000ff00798f */ /* 0x000fd80002000000 */
[----:B------:R-:W-:Y:S05]  /*4e40*/  @P0 BRA `(.L_x_35) ;  /* 0xffffffb000000947 */ /* 0x000fea000383ffff */
.L_x_34:
[----:B------:R-:W-:Y:S05]  /*4e50*/  BSYNC B0 ;  /* 0x0000000000007941 */ /* 0x000fea0003800000 */
.L_x_33:
[----:B-1----:R-:W-:Y:S01]  /*4e60*/  MOV R5, 0xffffffff ;  /* 0xffffffff00057802 */ /* 0x002fe20000000f00 */
[----:B------:R-:W-:Y:S05]  /*4e70*/  BRA.CONV ~URZ, `(.L_x_36) ;  /* 0x000000237f007947 */ /* 0x000fea000b800000 */
[----:B------:R-:W-:Y:S02]  /*4e80*/  MOV R4, 0x4ea0 ;  /* 0x00004ea000047802 */ /* 0x000fe40000000f00 */
[----:B------:R-:W-:Y:S05]  /*4e90*/  CALL.REL.NOINC `($__internal_0_$__cuda_sm70_warpsync) ;  /* 0x00000b2000007944 */ /* 0x000fea0003c00000 */
.L_x_36:
[----:B------:R-:W-:Y:S01]  /*4ea0*/  UIMAD UR4, UR7, 0x3000, URZ ;  /* 0x00003000070478a4 */ /* 0x000fe2000f8e023f */
[----:B------:R-:W1:Y:S01]  /*4eb0*/  S2R R0, SR_CTAID.Z ;  /* 0x0000000000007919 */ /* 0x000e620000002700 */
[----:B------:R-:W-:Y:S01]  /*4ec0*/  IMAD.U32 R8, RZ, RZ, UR12 ;  /* 0x0000000cff087e24 */ /* 0x000fe2000f8e00ff */
[----:B------:R-:W-:-:S06]  /*4ed0*/  NOP ;  /* 0x0000000000007918 */ /* 0x000fcc0000000000 */
[----:B------:R-:W-:Y:S01]  /*4ee0*/  USHF.R.S32.HI UR14, URZ, 0x1f, UR4 ;  /* 0x0000001f3f0e7899 */ /* 0x000fe20008011404 */
[C---:B------:R-:W-:Y:S01]  /*4ef0*/  IADD3 R6, P0, R234.reuse, UR4, RZ ;  /* 0x00000004ea067c10 */ /* 0x040fe2000ff1e0ff */
[----:B------:R-:W-:Y:S01]  /*4f00*/  IMAD.U32 R9, RZ, RZ, UR13 ;  /* 0x0000000dff097e24 */ /* 0x000fe2000f8e00ff */
[----:B------:R-:W-:Y:S02]  /*4f10*/  ULDC.64 UR4, c[0x0][0x328] ;  /* 0x0000ca0000047ab9 */ /* 0x000fe40000000a00 */
[----:B------:R-:W-:Y:S01]  /*4f20*/  UIMAD UR4, UR13, UR4, URZ ;  /* 0x000000040d0472a4 */ /* 0x000fe2000f8e023f */
[----:B------:R-:W-:-:S03]  /*4f30*/  LEA.HI.X.SX32 R7, R234, UR14, 0x1, P0 ;  /* 0x0000000eea077c11 */ /* 0x000fc600080f0eff */
[----:B------:R-:W-:Y:S02]  /*4f40*/  UIMAD UR14, UR12, UR5, UR4 ;  /* 0x000000050c0e72a4 */ /* 0x000fe4000f8e0204 */
[----:B------:R-:W-:Y:S01]  /*4f50*/  IMAD.WIDE.U32 R8, R8, c[0x0][0x328], R6 ;  /* 0x0000ca0008087a25 */ /* 0x000fe200078e0006 */
[----:B------:R-:W-:Y:S02]  /*4f60*/  ULDC.64 UR4, c[0x0][0x330] ;  /* 0x0000cc0000047ab9 */ /* 0x000fe40000000a00 */
[----:B------:R-:W-:Y:S02]  /*4f70*/  UIMAD UR4, UR9, UR4, URZ ;  /* 0x00000004090472a4 */ /* 0x000fe4000f8e023f */
[----:B------:R-:W-:Y:S02]  /*4f80*/  IADD3 R9, R9, UR14, RZ ;  /* 0x0000000e09097c10 */ /* 0x000fe4000fffe0ff */
[----:B------:R-:W-:-:S03]  /*4f90*/  UIMAD UR4, UR6, UR5, UR4 ;  /* 0x00000005060472a4 */ /* 0x000fc6000f8e0204 */
[----:B-1----:R-:W-:-:S05]  /*4fa0*/  IMAD.WIDE.U32 R8, R0, c[0x0][0x330], R8 ;  /* 0x0000cc0000087a25 */ /* 0x002fca00078e0008 */
[----:B------:R-:W-:Y:S02]  /*4fb0*/  IADD3 R4, R9, UR4, RZ ;  /* 0x0000000409047c10 */ /* 0x000fe4000fffe0ff */
[----:B------:R-:W-:-:S04]  /*4fc0*/  LEA R10, P0, R8, c[0x0][0x310], 0x2 ;  /* 0x0000c400080a7a11 */ /* 0x000fc800078010ff */
[----:B------:R-:W-:-:S05]  /*4fd0*/  LEA.HI.X R11, R8, c[0x0][0x314], R4, 0x2, P0 ;  /* 0x0000c500080b7a11 */ /* 0x000fca00000f1404 */
[----:B------:R1:W-:Y:S04]  /*4fe0*/  RED.E.ADD.F32.FTZ.RN.STRONG.GPU [R10.64], R36 ;  /* 0x000000240a00798e */ /* 0x0003e8000c10e790 */
        /* <DEDUP_REMOVED lines=47> */
[----:B------:R-:W-:Y:S05]  /*52e0*/  BRA.CONV ~URZ, `(.L_x_37) ;  /* 0x000000237f007947 */ /* 0x000fea000b800000 */
[----:B------:R-:W-:Y:S02]  /*52f0*/  MOV R4, 0x5310 ;  /* 0x0000531000047802 */ /* 0x000fe40000000f00 */
[----:B-1----:R-:W-:Y:S05]  /*5300*/  CALL.REL.NOINC `($__internal_0_$__cuda_sm70_warpsync) ;  /* 0x000006b000007944 */ /* 0x002fea0003c00000 */
.L_x_37:
[----:B------:R-:W-:-:S06]  /*5310*/  NOP ;  /* 0x0000000000007918 */ /* 0x000fcc0000000000 */
[----:B------:R-:W-:Y:S01]  /*5320*/  BSSY B0, `(.L_x_38) ;  /* 0x000000b000007945 */ /* 0x000fe20003800000 */
[----:B------:R-:W-:Y:S05]  /*5330*/  @P1 BRA `(.L_x_39) ;  /* 0x0000009000001947 */ /* 0x000fea0003800000 */
[----:B------:R-:W-:Y:S01]  /*5340*/  @!PT LDS RZ, [RZ] ;  /* 0x00000000fffff984 */ /* 0x000fe20000000800 */
[----:B------:R-:W-:Y:S01]  /*5350*/  @!PT LDS RZ, [RZ] ;  /* 0x00000000fffff984 */ /* 0x000fe20000000800 */
[----:B------:R-:W-:Y:S01]  /*5360*/  @!PT LDS RZ, [RZ] ;  /* 0x00000000fffff984 */ /* 0x000fe20000000800 */
[----:B------:R-:W-:Y:S01]  /*5370*/  @!PT LDS RZ, [RZ] ;  /* 0x00000000fffff984 */ /* 0x000fe20000000800 */
[----:B------:R-:W-:Y:S06]  /*5380*/  MEMBAR.ALL.GPU ;  /* 0x0000000000007992 */ /* 0x000fec000000a000 */
[----:B------:R-:W-:Y:S01]  /*5390*/  MOV R9, 0x1 ;  /* 0x0000000100097802 */ /* 0x000fe20000000f00 */
[----:B------:R-:W-:-:S00]  /*53a0*/  ERRBAR ;  /* 0x00000000000079ab */ /* 0x000fc00000000000 */
[----:B012345:R-:W-:-:S05]  /*53b0*/  CCTL.IVALL ;  /* 0x00000000ff00798f */ /* 0x03ffca0002000000 */
[----:B------:R2:W-:Y:S02]  /*53c0*/  RED.E.ADD.S32.STRONG.GPU [R2.64], R9 ;  /* 0x000000090200798e */ /* 0x0005e4000c10e390 */
.L_x_39:
[----:B------:R-:W-:Y:S05]  /*53d0*/  BSYNC B0 ;  /* 0x0000000000007941 */ /* 0x000fea0003800000 */
.L_x_38:
[----:B------:R-:W-:Y:S01]  /*53e0*/  ULDC.64 UR4, c[0x0][0x348] ;  /* 0x0000d20000047ab9 */ /* 0x000fe20000000a00 */
[----:B------:R-:W-:Y:S01]  /*53f0*/  BSSY B0, `(.L_x_40) ;  /* 0x000000b000007945 */ /* 0x000fe20003800000 */
[----:B------:R-:W-:-:S04]  /*5400*/  UIADD3 UR4, UP0, UR8, UR4, URZ ;  /* 0x0000000408047290 */ /* 0x000fc8000ff1e03f */
[----:B------:R-:W-:Y:S02]  /*5410*/  UIADD3.X UR5, UR10, UR5, URZ, UP0, !UPT ;  /* 0x000000050a057290 */ /* 0x000fe400087fe43f */
[----:B--2---:R-:W-:-:S04]  /*5420*/  MOV R2, UR4 ;  /* 0x0000000400027c02 */ /* 0x004fc80008000f00 */
[----:B------:R-:W-:Y:S01]  /*5430*/  MOV R3, UR5 ;  /* 0x0000000500037c02 */ /* 0x000fe20008000f00 */
[----:B------:R-:W-:Y:S05]  /*5440*/  @P1 BRA `(.L_x_41) ;  /* 0x0000005000001947 */ /* 0x000fea0003800000 */
.L_x_42:
[----:B------:R-:W2:Y:S01]  /*5450*/  LDG.E.STRONG.GPU R4, [R2.64] ;  /* 0x0000001002047981 */ /* 0x000ea2000c1ef900 */
[----:B------:R-:W-:Y:S01]  /*5460*/  YIELD ;  /* 0x0000000000007946 */ /* 0x000fe20003800000 */
[----:B--2---:R-:W-:Y:S01]  /*5470*/  ISETP.NE.AND P0, PT, R4, UR11, PT ;  /* 0x0000000b04007c0c */ /* 0x004fe2000bf05270 */
[----:B------:R-:W-:-:S12]  /*5480*/  CCTL.IVALL ;  /* 0x00000000ff00798f */ /* 0x000fd80002000000 */
[----:B------:R-:W-:Y:S05]  /*5490*/  @P0 BRA `(.L_x_42) ;  /* 0xffffffb000000947 */ /* 0x000fea000383ffff */
.L_x_41:
[----:B------:R-:W-:Y:S05]  /*54a0*/  BSYNC B0 ;  /* 0x0000000000007941 */ /* 0x000fea0003800000 */
.L_x_40:
[----:B------:R-:W-:Y:S05]  /*54b0*/  BRA.CONV ~URZ, `(.L_x_43) ;  /* 0x000000237f007947 */ /* 0x000fea000b800000 */
[----:B------:R-:W-:Y:S02]  /*54c0*/  MOV R4, 0x54e0 ;  /* 0x000054e000047802 */ /* 0x000fe40000000f00 */
[----:B-1----:R-:W-:Y:S05]  /*54d0*/  CALL.REL.NOINC `($__internal_0_$__cuda_sm70_warpsync) ;  /* 0x000004e000007944 */ /* 0x002fea0003c00000 */
.L_x_43:
[----:B------:R-:W-:Y:S01]  /*54e0*/  ULDC.64 UR4, c[0x0][0x300] ;  /* 0x0000c00000047ab9 */ /* 0x000fe20000000a00 */
[----:B------:R-:W-:Y:S01]  /*54f0*/  IMAD.U32 R8, RZ, RZ, UR12 ;  /* 0x0000000cff087e24 */ /* 0x000fe2000f8e00ff */
[----:B------:R-:W-:Y:S01]  /*5500*/  UIMAD UR4, UR13, UR4, URZ ;  /* 0x000000040d0472a4 */ /* 0x000fe2000f8e023f */
[----:B------:R-:W-:Y:S02]  /*5510*/  IMAD.U32 R9, RZ, RZ, UR13 ;  /* 0x0000000dff097e24 */ /* 0x000fe4000f8e00ff */
[----:B------:R-:W-:Y:S01]  /*5520*/  IMAD.WIDE.U32 R6, R8, c[0x0][0x300], R6 ;  /* 0x0000c00008067a25 */ /* 0x000fe200078e0006 */
[----:B------:R-:W-:-:S03]  /*5530*/  UIMAD UR14, UR12, UR5, UR4 ;  /* 0x000000050c0e72a4 */ /* 0x000fc6000f8e0204 */
[----:B------:R-:W-:Y:S02]  /*5540*/  ULDC.64 UR4, c[0x0][0x308] ;  /* 0x0000c20000047ab9 */ /* 0x000fe40000000a00 */
[----:B------:R-:W-:Y:S01]  /*5550*/  UIMAD UR4, UR9, UR4, URZ ;  /* 0x00000004090472a4 */ /* 0x000fe2000f8e023f */
[----:B------:R-:W-:-:S03]  /*5560*/  IADD3 R7, R7, UR14, RZ ;  /* 0x0000000e07077c10 */ /* 0x000fc6000fffe0ff */
[----:B------:R-:W-:Y:S02]  /*5570*/  UIMAD UR4, UR6, UR5, UR4 ;  /* 0x00000005060472a4 */ /* 0x000fe4000f8e0204 */
[----:B------:R-:W-:-:S05]  /*5580*/  IMAD.WIDE.U32 R6, R0, c[0x0][0x308], R6 ;  /* 0x0000c20000067a25 */ /* 0x000fca00078e0006 */
[----:B------:R-:W-:Y:S02]  /*5590*/  IADD3 R0, R7, UR4, RZ ;  /* 0x0000000407007c10 */ /* 0x000fe4000fffe0ff */
[----:B------:R-:W-:-:S04]  /*55a0*/  LEA R8, P0, R6, c[0x0][0x2e8], 0x2 ;  /* 0x0000ba0006087a11 */ /* 0x000fc800078010ff */
[----:B------:R-:W-:Y:S01]  /*55b0*/  LEA.HI.X R9, R6, c[0x0][0x2ec], R0, 0x2, P0 ;  /* 0x0000bb0006097a11 */ /* 0x000fe200000f1400 */
[----:B------:R-:W-:-:S06]  /*55c0*/  NOP ;  /* 0x0000000000007918 */ /* 0x000fcc0000000000 */
        /* <DEDUP_REMOVED lines=50> */
[----:B-12---:R-:W-:Y:S05]  /*58f0*/  CALL.REL.NOINC `($__internal_0_$__cuda_sm70_warpsync) ;  /* 0x000000c000007944 */ /* 0x006fea0003c00000 */
.L_x_44:
[----:B------:R-:W-:-:S06]  /*5900*/  NOP ;  /* 0x0000000000007918 */ /* 0x000fcc0000000000 */
[----:B------:R-:W-:Y:S05]  /*5910*/  @P1 EXIT ;  /* 0x000000000000194d */ /* 0x000fea0003800000 */
        /* <DEDUP_REMOVED lines=8> */
[----:B------:R-:W-:Y:S01]  /*59a0*/  RED.E.ADD.S32.STRONG.GPU [R2.64], R5 ;  /* 0x000000050200798e */ /* 0x000fe2000c10e390 */
[----:B------:R-:W-:Y:S05]  /*59b0*/  EXIT ;  /* 0x000000000000794d */ /* 0x000fea0003800000 */
        .weak           $__internal_0_$__cuda_sm70_warpsync
        .type           $__internal_0_$__cuda_sm70_warpsync,@function
        .size           $__internal_0_$__cuda_sm70_warpsync,(.L_x_1374 - $__internal_0_$__cuda_sm70_warpsync)
$__internal_0_$__cuda_sm70_warpsync:
[----:B------:R-:W-:Y:S01]  /*59c0*/  MOV R8, R4 ;  /* 0x0000000400087202 */ /* 0x000fe20000000f00 */
[----:B------:R-:W-:Y:S04]  /*59d0*/  WARPSYNC R5 ;  /* 0x0000000500007348 */ /* 0x000fe80003800000 */
[----:B------:R-:W-:-:S04]  /*59e0*/  MOV R9, 0x0 ;  /* 0x0000000000097802 */ /* 0x000fc80000000f00 */
[----:B------:R-:W-:Y:S05]  /*59f0*/  RET.REL.NODEC R8 `(_ZN7cutlass13device_kernelIN5flash19enable_sm80_to_sm89INS1_16FlashAttnBwdSm80INS1_25CollectiveMainloopBwdSm80ILi1ELi1EN4cute5tupleIJNS5_1CILi64EEES8_NS7_ILi192EEEEEENS_6half_tEfNS_4arch4Sm80ELb0ELb0ELb0ELb0ELb1ELb0ELb0ELb0ELi2ELi2ELi2ELi2ELb1EEENS1_24CollectiveEpilogueBwdGQAISA_fSD_Li256ELb0ELb1EEENS1_19SingleTileSchedulerILb0ELb0ELb0ELi64EEEEEEEEEvNT_6ParamsE) ;  /* 0xffffa60008007950 */ /* 0x000fea0003c3ffff */
.L_x_45:
        /* <DEDUP_REMOVED lines=16> */
.L_x_1374:


//--------------------- .text._ZN7cutlass13device_kernelIN5flash19enable_sm80_to_sm89INS1_16FlashAttnBwdSm80INS1_25CollectiveMainloopBwdSm80ILi1ELi1EN4cute5tupleIJNS5_1CILi64EEES8_NS7_ILi192EEEEEENS_6half_tEfNS_4arch4Sm80ELb0ELb0ELb0ELb1ELb0ELb0ELb0ELb0ELi2ELi2ELi2ELi2ELb1EEENS1_21CollectiveEpilogueBwdISA_SB_SD_Li256ELb1ELb0ELi4EEENS1_19SingleTileSchedulerILb1ELb0ELb0ELi64EEEEEEEEEvNT_6ParamsE --------------------------
	.section	.text._ZN7cutlass13device_kernelIN5flash19enable_sm80_to_sm89INS1_16FlashAttnBwdSm80INS1_25CollectiveMainloopBwdSm80ILi1ELi1EN4cute5tupleIJNS5_1CILi64EEES8_NS7_ILi192EEEEEENS_6half_tEfNS_4arch4Sm80ELb0ELb0ELb0ELb1ELb0ELb0ELb0ELb0ELi2ELi2ELi2ELi2ELb1EEENS1_21CollectiveEpilogueBwdISA_SB_SD_Li256ELb1ELb0ELi4EEENS1_19SingleTileSchedulerILb1ELb0ELb0ELi64EEEEEEEEEvNT_6ParamsE,"ax",@progbits
	.sectioninfo	@"SHI_REGISTERS=255"
	.align	128
.text._ZN7cutlass13device_kernelIN5flash19enable_sm80_to_sm89INS1_16FlashAttnBwdSm80INS1_25CollectiveMainloopBwdSm80ILi1ELi1EN4cute5tupleIJNS5_1CILi64EEES8_NS7_ILi192EEEEEENS_6half_tEfNS_4arch4Sm80ELb0ELb0ELb0ELb1ELb0ELb0ELb0ELb0ELi2ELi2ELi2ELi2ELb1EEENS1_21CollectiveEpilogueBwdISA_SB_SD_Li256ELb1ELb0ELi4EEENS1_19SingleTileSchedulerILb1ELb0ELb0ELi64EEEEEEEEEvNT_6ParamsE:
        .type           _ZN7cutlass13device_kernelIN5flash19enable_sm80_to_sm89INS1_16FlashAttnBwdSm80INS1_25CollectiveMainloopBwdSm80ILi1ELi1EN4cute5tupleIJNS5_1CILi64EEES8_NS7_ILi192EEEEEENS_6half_tEfNS_4arch4Sm80ELb0ELb0ELb0ELb1ELb0ELb0ELb0ELb0ELi2ELi2ELi2ELi2ELb1EEENS1_21CollectiveEpilogueBwdISA_SB_SD_Li256ELb1ELb0ELi4EEENS1_19SingleTileSchedulerILb1ELb0ELb0ELi64EEEEEEEEEvNT_6ParamsE,@function
        .size           _ZN7cutlass13device_kernelIN5flash19enable_sm80_to_sm89INS1_16FlashAttnBwdSm80INS1_25CollectiveMainloopBwdSm80ILi1ELi1EN4cute5tupleIJNS5_1CILi64EEES8_NS7_ILi192EEEEEENS_6half_tEfNS_4arch4Sm80ELb0ELb0ELb0ELb1ELb0ELb0ELb0ELb0ELi2ELi2ELi2ELi2ELb1EEENS1_21CollectiveEpilogueBwdISA_SB_SD_Li256ELb1ELb0ELi4EEENS1_19SingleTileSchedulerILb1ELb0ELb0ELi64EEEEEEEEEvNT_6ParamsE,(.L_x_1376 - _ZN7cutlass13device_kernelIN5flash19enable_sm80_to_sm89INS1_16FlashAttnBwdSm80INS1_25CollectiveMainloopBwdSm80ILi1ELi1EN4cute5tupleIJNS5_1CILi64EEES8_NS7_ILi192EEEEEENS_6half_tEfNS_4arch4Sm80ELb0ELb0ELb0ELb1ELb0ELb0ELb0ELb0ELi2ELi2ELi2ELi2ELb1EEENS1_21CollectiveEpilogueBwdISA_SB_SD_Li256ELb1ELb0ELi4EEENS1_19SingleTileSchedulerILb1ELb0ELb0ELi64EEEEEEEEEvNT_6ParamsE)
        .other          _ZN7cutlass13device_kernelIN5flash19enable_sm80_to_sm89INS1_16FlashAttnBwdSm80INS1_25CollectiveMainloopBwdSm80ILi1ELi1EN4cute5tupleIJNS5_1CILi64EEES8_NS7_ILi192EEEEEENS_6half_tEfNS_4arch4Sm80ELb0ELb0ELb0ELb1ELb0ELb0ELb0ELb0ELi2ELi2ELi2ELi2ELb1EEENS1_21CollectiveEpilogueBwdISA_SB_SD_Li256ELb1ELb0ELi4EEENS1_19SingleTileSchedulerILb1ELb0ELb0ELi64EEEEEEEEEvNT_6ParamsE,@"STO_CUDA_ENTRY STV_DEFAULT"
_ZN7cutlass13device_kernelIN5flash19enable_sm80_to_sm89INS1_16FlashAttnBwdSm80INS1_25CollectiveMainloopBwdSm80ILi1ELi1EN4cute5tupleIJNS5_1CILi64EEES8_NS7_ILi192EEEEEENS_6half_tEfNS_4arch4Sm80ELb0ELb0ELb0ELb1ELb0ELb0ELb0ELb0ELi2ELi2ELi2ELi2ELb1EEENS1_21CollectiveEpilogueBwdISA_SB_SD_Li256ELb1ELb0ELi4EEENS1_19SingleTileSchedulerILb1ELb0ELb0ELi64EEEEEEEEEvNT_6ParamsE:
[----:B------:R-:W-:Y:S02]  /*0000*/  MOV R1, c[0x0][0x28] ;  /* 0x00000a0000017a02 */ /* 0x000fe40000000f00 */
[----:B------:R-:W1:Y:S01]  /*0010*/  S2R R252, SR_TID.X ;  /* 0x0000000000fc7919 */ /* 0x000e620000002100 */
[----:B------:R-:W-:Y:S01]  /*0020*/  MOV R12, 0x4 ;  /* 0x00000004000c7802 */ /* 0x000fe20000000f00 */
[----:B------:R-:W-:Y:S02]  /*0030*/  ULDC.64 UR10, c[0x0][0x118] ;  /* 0x00004600000a7ab9 */ /* 0x000fe40000000a00 */
[----:B------:R-:W2:Y:S04]  /*0040*/  S2R R5, SR_CTAID.Z ;  /* 0x0000000000057919 */ /* 0x000ea80000002700 */
[----:B------:R-:W3:Y:S04]  /*0050*/  S2R R28, SR_CTAID.X ;  /* 0x00000000001c7919 */ /* 0x000ee80000002500 */
[----:B------:R-:W4:Y:S01]  /*0060*/  S2R R34, SR_CTAID.Y ;  /* 0x0000000000227919 */ /* 0x000f220000002600 */
[----:B-1----:R-:W-:Y:S01]  /*0070*/  SHF.R.U32.HI R0, RZ, 0x5, R252 ;  /* 0x00000005ff007819 */ /* 0x002fe200000116fc */
[----:B--2---:R-:W-:-:S05]  /*0080*/  IMAD.WIDE R2, R5, R12, c[0x0][0x3c0] ;  /* 0x0000f00005027625 */ /* 0x004fca00078e020c */
[----:B------:R-:W1:Y:S02]  /*0090*/  SHFL.IDX PT, R0, R0, RZ, 0x1f ;  /* 0x00001fff00007589 */ /* 0x000e6400000e0000 */
[----:B-1----:R-:W-:-:S13]  /*00a0*/  ISETP.NE.AND P0, PT, R0, RZ, PT ;  /* 0x000000ff0000720c */ /* 0x002fda0003f05270 */
[----:B------:R-:W-:Y:S05]  /*00b0*/  @!P0 BRA `(.L_x_46) ;  /* 0x0000012000008947 */ /* 0x000fea0003800000 */
[----:B---34-:R-:W-:-:S04]  /*00c0*/  ISETP.NE.U32.AND P0, PT, RZ, c[0x0][0x3c0], PT ;  /* 0x0000f000ff007a0c */ /* 0x018fc80003f05070 */
[----:B------:R-:W-:-:S13]  /*00d0*/  ISETP.NE.AND.EX P0, PT, RZ, c[0x0][0x3c4], PT, P0 ;  /* 0x0000f100ff007a0c */ /* 0x000fda0003f05300 */
[----:B------:R-:W-:Y:S05]  /*00e0*/  @!P0 BRA `(.L_x_47) ;  /* 0x0000002000008947 */ /* 0x000fea0003800000 */
[----:B------:R1:W5:Y:S01]  /*00f0*/  LDG.E R0, [R2.64] ;  /* 0x0000000a02007981 */ /* 0x000362000c1e1900 */
[----:B------:R-:W-:Y:S05]  /*0100*/  BRA `(.L_x_48) ;  /* 0x0000009000007947 */ /* 0x000fea0003800000 */
.L_x_47:
[----:B------:R-:W-:-:S04]  /*0110*/  ISETP.NE.U32.AND P0, PT, RZ, c[0x0][0x3b8], PT ;  /* 0x0000ee00ff007a0c */ /* 0x000fc80003f05070 */
[----:B------:R-:W-:-:S13]  /*0120*/  ISETP.NE.AND.EX P0, PT, RZ, c[0x0][0x3bc], PT, P0 ;  /* 0x0000ef00ff007a0c */ /* 0x000fda0003f05300 */
[----:B------:R-:W-:Y:S05]  /*0130*/  @!P0 BRA `(.L_x_49) ;  /* 0x0000005000008947 */ /* 0x000fea0003800000 */
[----:B------:R-:W-:-:S05]  /*0140*/  IMAD.WIDE R2, R5, R12, c[0x0][0x3b8] ;  /* 0x0000ee0005027625 */ /* 0x000fca00078e020c */
[----:B------:R-:W2:Y:S04]  /*0150*/  LDG.E R4, [R2.64] ;  /* 0x0000000a02047981 */ /* 0x000ea8000c1e1900 */
[----:B------:R-:W2:Y:S02]  /*0160*/  LDG.E R0, [R2.64+0x4] ;  /* 0x0000040a02007981 */ /* 0x000ea4000c1e1900 */
[----:B--2---:R-:W-:Y:S01]  /*0170*/  IADD3 R0, -R4, R0, RZ ;  /* 0x0000000004007210 */ /* 0x004fe20007ffe1ff */
[----:B------:R-:W-:Y:S05]  /*0180*/  BRA `(.L_x_48) ;  /* 0x0000001000007947 */ /* 0x000fea0003800000 */
.L_x_49:
[----:B------:R-:W-:Y:S02]  /*0190*/  MOV R0, c[0x0][0x3a4] ;  /* 0x0000e90000007a02 */ /* 0x000fe40000000f00 */
.L_x_48:
[----:B-1----:R-:W-:-:S05]  /*01a0*/  IMAD.SHL.U32 R2, R28, 0x40, RZ ;  /* 0x000000401c027824 */ /* 0x002fca00078e00ff */
[----:B-----5:R-:W-:-:S04]  /*01b0*/  ISETP.GE.AND P0, PT, R2, R0, PT ;  /* 0x000000000200720c */ /* 0x020fc80003f06270 */
[----:B------:R-:W-:Y:S01]  /*01c0*/  SEL R251, R5, 0xffffffff, !P0 ;  /* 0xffffffff05fb7807 */ /* 0x000fe20004000000 */
[----:B------:R-:W-:Y:S05]  /*01d0*/  BRA `(.L_x_50) ;  /* 0x0000011000007947 */ /* 0x000fea0003800000 */
.L_x_46:
[----:B---34-:R-:W-:-:S04]  /*01e0*/  ISETP.NE.U32.AND P0, PT, RZ, c[0x0][0x3c0], PT ;  /* 0x0000f000ff007a0c */ /* 0x018fc80003f05070 */
[----:B------:R-:W-:-:S13]  /*01f0*/  ISETP.NE.AND.EX P0, PT, RZ, c[0x0][0x3c4], PT, P0 ;  /* 0x0000f100ff007a0c */ /* 0x000fda0003f05300 */
[----:B------:R-:W-:Y:S05]  /*0200*/  @!P0 BRA `(.L_x_51) ;  /* 0x0000002000008947 */ /* 0x000fea0003800000 */
[----:B------:R1:W5:Y:S01]  /*0210*/  LDG.E R0, [R2.64] ;  /* 0x0000000a02007981 */ /* 0x000362000c1e1900 */
[----:B------:R-:W-:Y:S05]  /*0220*/  BRA `(.L_x_52) ;  /* 0x0000009000007947 */ /* 0x000fea0003800000 */
.L_x_51:
        /* <DEDUP_REMOVED lines=8> */
.L_x_53:
[----:B------:R-:W-:Y:S02]  /*02b0*/  MOV R0, c[0x0][0x3a4] ;  /* 0x0000e90000007a02 */ /* 0x000fe40000000f00 */
.L_x_52:
[----:B-1----:R-:W-:-:S05]  /*02c0*/  IMAD.SHL.U32 R2, R28, 0x40, RZ ;  /* 0x000000401c027824 */ /* 0x002fca00078e00ff */
[----:B-----5:R-:W-:-:S04]  /*02d0*/  ISETP.GE.AND P0, PT, R2, R0, PT ;  /* 0x000000000200720c */ /* 0x020fc80003f06270 */
[----:B------:R-:W-:-:S04]  /*02e0*/  SEL R251, R5, 0xffffffff, !P0 ;  /* 0xffffffff05fb7807 */ /* 0x000fc80004000000 */
.L_x_50:
[----:B------:R-:W-:-:S13]  /*02f0*/  ISETP.GE.AND P0, PT, R251, RZ, PT ;  /* 0x000000fffb00720c */ /* 0x000fda0003f06270 */
[----:B------:R-:W-:Y:S05]  /*0300*/  @!P0 EXIT ;  /* 0x000000000000894d */ /* 0x000fea0003800000 */
[----:B------:R-:W-:Y:S01]  /*0310*/  ISETP.NE.U32.AND P0, PT, RZ, c[0x0][0x2d8], PT ;  /* 0x0000b600ff007a0c */ /* 0x000fe20003f05070 */
[----:B------:R-:W-:Y:S01]  /*0320*/  IMAD.WIDE R6, R251, R12, c[0x0][0x2c8] ;  /* 0x0000b200fb067625 */ /* 0x000fe200078e020c */
[----:B------:R-:W-:Y:S02]  /*0330*/  ISETP.NE.U32.AND P2, PT, RZ, c[0x0][0x2c8], PT ;  /* 0x0000b200ff007a0c */ /* 0x000fe40003f45070 */
[----:B------:R-:W-:Y:S02]  /*0340*/  ISETP.NE.AND.EX P0, PT, RZ, c[0x0][0x2dc], PT, P0 ;  /* 0x0000b700ff007a0c */ /* 0x000fe40003f05300 */
[----:B------:R-:W-:Y:S02]  /*0350*/  ISETP.NE.AND.EX P2, PT, RZ, c[0x0][0x2cc], PT, P2 ;  /* 0x0000b300ff007a0c */ /* 0x000fe40003f45320 */
[----:B------:R-:W-:-:S09]  /*0360*/  ISETP.NE.U32.AND P3, PT, RZ, c[0x0][0x2d0], PT ;  /* 0x0000b400ff007a0c */ /* 0x000fd20003f65070 */
[----:B------:R-:W-:Y:S02]  /*0370*/  @P0 IMAD.WIDE R2, R251, R12, c[0x0][0x2d8] ;  /* 0x0000b600fb020625 */ /* 0x000fe400078e020c */
[----:B------:R-:W2:Y:S01]  /*0380*/  @P2 LDG.E R0, [R6.64] ;  /* 0x0000000a06002981 */ /* 0x000ea2000c1e1900 */
[----:B------:R-:W-:-:S03]  /*0390*/  ISETP.NE.AND.EX P3, PT, RZ, c[0x0][0x2d4], PT, P3 ;  /* 0x0000b500ff007a0c */ /* 0x000fc60003f65330 */
[----:B------:R-:W3:Y:S01]  /*03a0*/  @P0 LDG.E R2, [R2.64] ;  /* 0x0000000a02020981 */ /* 0x000ee2000c1e1900 */
[----:B------:R-:W-:Y:S01]  /*03b0*/  CS2R R8, SRZ ;  /* 0x0000000000087805 */ /* 0x000fe2000001ff00 */
[----:B------:R-:W-:Y:S02]  /*03c0*/  IMAD.MOV.U32 R10, RZ, RZ, RZ ;  /* 0x000000ffff0a7224 */ /* 0x000fe400078e00ff */
[----:B------:R-:W-:-:S03]  /*03d0*/  IMAD.WIDE R4, R251, R12, c[0x0][0x2d0] ;  /* 0x0000b400fb047625 */ /* 0x000fc600078e020c */
[----:B------:R1:W5:Y:S04]  /*03e0*/  @P2 LDG.E R9, [R6.64] ;  /* 0x0000000a06092981 */ /* 0x000368000c1e1900 */
[----:B------:R1:W5:Y:S01]  /*03f0*/  @P3 LDG.E R10, [R4.64] ;  /* 0x0000000a040a3981 */ /* 0x000362000c1e1900 */
[----:B------:R-:W-:Y:S01]  /*0400*/  ULDC UR8, c[0x0][0x168] ;  /* 0x00005a0000087ab9 */ /* 0x000fe20000000800 */
[----:B------:R-:W-:Y:S02]  /*0410*/  IMAD.MOV.U32 R11, RZ, RZ, c[0x0][0x198] ;  /* 0x00006600ff0b7624 */ /* 0x000fe400078e00ff */
[----:B--2---:R-:W-:Y:S01]  /*0420*/  @P2 IMAD R0, R251, 0x40, R0 ;  /* 0x00000040fb002824 */ /* 0x004fe200078e0200 */
[----:B---3--:R2:W3:Y:S04]  /*0430*/  @P0 R2UR UR8, R2 ;  /* 0x00000000020803c2 */ /* 0x0084e800000e0000 */
[----:B--2---:R-:W-:-:S04]  /*0440*/  @P2 SHF.R.S32.HI R2, RZ, 0x1f, R0 ;  /* 0x0000001fff022819 */ /* 0x004fc80000011400 */
[----:B------:R-:W-:-:S04]  /*0450*/  @P2 LEA.HI R0, R2, R0, RZ, 0x6 ;  /* 0x0000000002002211 */ /* 0x000fc800078f30ff */
[----:B------:R-:W-:Y:S01]  /*0460*/  @P2 LOP3.LUT R8, R0, 0xffffffc0, RZ, 0xc0, !PT ;  /* 0xffffffc000082812 */ /* 0x000fe200078ec0ff */
[----:B---3--:R-:W-:Y:S05]  /*0470*/  @P0 BRA `(.L_x_54) ;  /* 0x0000006000000947 */ /* 0x008fea0003800000 */
[----:B-1----:R-:W-:Y:S05]  /*0480*/  @!P2 BRA `(.L_x_54) ;  /* 0x000000500000a947 */ /* 0x002fea0003800000 */
[----:B------:R-:W2:Y:S04]  /*0490*/  LDG.E R2, [R6.64] ;  /* 0x0000000a06027981 */ /* 0x000ea8000c1e1900 */
[----:B------:R-:W3:Y:S01]  /*04a0*/  LDG.E R0, [R6.64+0x4] ;  /* 0x0000040a06007981 */ /* 0x000ee2000c1e1900 */
[----:B--2---:R-:W1:Y:S08]  /*04b0*/  R2UR UR8, R2 ;  /* 0x00000000020873c2 */ /* 0x004e7000000e0000 */
[----:B---3--:R-:W1:Y:S02]  /*04c0*/  R2UR UR4, R0 ;  /* 0x00000000000473c2 */ /* 0x008e6400000e0000 */
[----:B-1----:R-:W-:-:S06]  /*04d0*/  UIADD3 UR8, -UR8, UR4, URZ ;  /* 0x0000000408087290 */ /* 0x002fcc000fffe13f */
.L_x_54:
[----:B-1----:R-:W-:-:S04]  /*04e0*/  ISETP.NE.U32.AND P0, PT, RZ, c[0x0][0x2e0], PT ;  /* 0x0000b800ff007a0c */ /* 0x002fc80003f05070 */
[----:B------:R-:W-:-:S13]  /*04f0*/  ISETP.NE.AND.EX P0, PT, RZ, c[0x0][0x2e4], PT, P0 ;  /* 0x0000b900ff007a0c */ /* 0x000fda0003f05300 */
[----:B------:R-:W-:Y:S05]  /*0500*/  @!P0 BRA `(.L_x_55) ;  /* 0x0000003000008947 */ /* 0x000fea0003800000 */
[----:B------:R-:W-:-:S05]  /*0510*/  IMAD.WIDE R2, R251, R12, c[0x0][0x2e0] ;  /* 0x0000b800fb027625 */ /* 0x000fca00078e020c */
[----:B------:R1:W5:Y:S01]  /*0520*/  LDG.E R11, [R2.64] ;  /* 0x0000000a020b7981 */ /* 0x000362000c1e1900 */
[----:B------:R-:W-:Y:S05]  /*0530*/  BRA `(.L_x_56) ;  /* 0x0000004000007947 */ /* 0x000fea0003800000 */
.L_x_55:
[----:B------:R-:W-:Y:S05]  /*0540*/  @!P3 BRA `(.L_x_56) ;  /* 0x000000300000b947 */ /* 0x000fea0003800000 */
[----:B------:R-:W2:Y:S04]  /*0550*/  LDG.E R0, [R4.64] ;  /* 0x0000000a04007981 */ /* 0x000ea8000c1e1900 */
[----:B------:R-:W2:Y:S02]  /*0560*/  LDG.E R2, [R4.64+0x4] ;  /* 0x0000040a04027981 */ /* 0x000ea4000c1e1900 */
[----:B--2---:R-:W-:Y:S02]  /*0570*/  IADD3 R11, -R0, R2, RZ ;  /* 0x00000002000b7210 */ /* 0x004fe40007ffe1ff */
.L_x_56:
[----:B------:R-:W-:Y:S01]  /*0580*/  UISETP.GE.AND UP0, UPT, UR8, 0x1, UPT ;  /* 0x000000010800788c */ /* 0x000fe2000bf06270 */
[----:B------:R-:W-:Y:S01]  /*0590*/  PLOP3.LUT P0, PT, PT, PT, PT, 0x80, 0x0 ;  /* 0x000000000000781c */ /* 0x000fe20003f0f070 */
[----:B------:R-:W-:Y:S01]  /*05a0*/  CS2R R126, SRZ ;  /* 0x00000000007e7805 */ /* 0x000fe2000001ff00 */
[----:B------:R-:W-:Y:S01]  /*05b0*/  CS2R R124, SRZ ;  /* 0x00000000007c7805 */ /* 0x000fe2000001ff00 */
[----:B------:R-:W-:Y:S01]  /*05c0*/  CS2R R130, SRZ ;  /* 0x0000000000827805 */ /* 0x000fe2000001ff00 */
[----:B------:R-:W-:Y:S01]  /*05d0*/  CS2R R128, SRZ ;  /* 0x0000000000807805 */ /* 0x000fe2000001ff00 */
[----:B------:R-:W-:Y:S01]  /*05e0*/  PLOP3.LUT P1, PT, PT, PT, UP0, 0x80, 0x0 ;  /* 0x000000000000781c */ /* 0x000fe20003f2f008 */
[----:B------:R-:W-:Y:S01]  /*05f0*/  CS2R R12, SRZ ;  /* 0x00000000000c7805 */ /* 0x000fe2000001ff00 */
[----:B------:R-:W-:Y:S01]  /*0600*/  IMAD.MOV.U32 R122, RZ, RZ, RZ ;  /* 0x000000ffff7a7224 */ /* 0x000fe200078e00ff */
[----:B------:R-:W-:Y:S01]  /*0610*/  CS2R R120, SRZ ;  /* 0x0000000000787805 */ /* 0x000fe2000001ff00 */
[----:B------:R-:W-:Y:S01]  /*0620*/  CS2R R118, SRZ ;  /* 0x0000000000767805 */ /* 0x000fe2000001ff00 */
[----:B------:R-:W-:Y:S01]  /*0630*/  CS2R R116, SRZ ;  /* 0x0000000000747805 */ /* 0x000fe2000001ff00 */
[----:B------:R-:W-:Y:S01]  /*0640*/  CS2R R110, SRZ ;  /* 0x00000000006e7805 */ /* 0x000fe2000001ff00 */
[----:B------:R-:W-:Y:S01]  /*0650*/  CS2R R108, SRZ ;  /* 0x00000000006c7805 */ /* 0x000fe2000001ff00 */
[----:B------:R-:W-:Y:S01]  /*0660*/  IMAD.MOV.U32 R114, RZ, RZ, RZ ;  /* 0x000000ffff727224 */ /* 0x000fe200078e00ff */
[----:B------:R-:W-:Y:S01]  /*0670*/  CS2R R14, SRZ ;  /* 0x00000000000e7805 */ /* 0x000fe2000001ff00 */
[----:B------:R-:W-:Y:S01]  /*0680*/  MOV R112, RZ ;  /* 0x000000ff00707202 */ /* 0x000fe20000000f00 */
        /* <DEDUP_REMOVED lines=16> */
[----:B------:R-:W-:Y:S01]  /*0790*/  MOV R26, RZ ;  /* 0x000000ff001a7202 */ /* 0x000fe20000000f00 */
[----:B------:R-:W-:Y:S01]  /*07a0*/  IMAD.MOV.U32 R84, RZ, RZ, RZ ;  /* 0x000000ffff547224 */ /* 0x000fe200078e00ff */
        /* <DEDUP_REMOVED lines=24> */
[----:B------:R-:W-:Y:S05]  /*0930*/  @!P1 BRA `(.L_x_57) ;  /* 0x0000470000009947 */ /* 0x000fea0003800000 */
[----:B------:R-:W-:Y:S01]  /*0940*/  IMAD.MOV.U32 R0, RZ, RZ, c[0x0][0x248] ;  /* 0x00009200ff007624 */ /* 0x000fe200078e00ff */
[--C-:B------:R-:W-:Y:S01]  /*0950*/  SHF.R.S32.HI R33, RZ, 0x1f, R252.reuse ;  /* 0x0000001fff217819 */ /* 0x100fe200000114fc */
[----:B-1----:R-:W-:Y:S01]  /*0960*/  IMAD.SHL.U32 R3, R252, 0x4, RZ ;  /* 0x00000004fc037824 */ /* 0x002fe200078e00ff */
[----:B------:R-:W-:Y:S01]  /*0970*/  SHF.R.S32.HI R5, RZ, 0x1f, R252 ;  /* 0x0000001fff057819 */ /* 0x000fe200000114fc */
[----:B------:R-:W-:Y:S01]  /*0980*/  IMAD R2, R8, 0xc0, RZ ;  /* 0x000000c008027824 */ /* 0x000fe200078e02ff */
[----:B------:R-:W-:Y:S01]  /*0990*/  ISETP.NE.AND P1, PT, R0, 0x1, PT ;  /* 0x000000010000780c */ /* 0x000fe20003f25270 */
[----:B-----5:R-:W-:Y:S01]  /*09a0*/  IMAD R29, R28, -0x40, R11 ;  /* 0xffffffc01c1d7824 */ /* 0x020fe200078e020b */
[----:B------:R-:W-:Y:S01]  /*09b0*/  SHF.R.S32.HI R0, RZ, 0x1f, R8 ;  /* 0x0000001fff007819 */ /* 0x000fe20000011408 */
[----:B------:R-:W-:Y:S01]  /*09c0*/  IMAD.MOV.U32 R25, RZ, RZ, c[0x0][0x1ac] ;  /* 0x00006b00ff197624 */ /* 0x000fe200078e00ff */
[----:B------:R-:W-:Y:S01]  /*09d0*/  IADD3 R14, P0, R3, R8, RZ ;  /* 0x00000008030e7210 */ /* 0x000fe20007f1e0ff */
[----:B------:R-:W-:Y:S01]  /*09e0*/  ULDC.64 UR4, c[0x0][0x178] ;  /* 0x00005e0000047ab9 */ /* 0x000fe20000000a00 */
[----:B------:R-:W-:Y:S01]  /*09f0*/  LEA.HI R31, R33, R252, RZ, 0x3 ;  /* 0x000000fc211f7211 */ /* 0x000fe200078f18ff */
[----:B------:R-:W-:Y:S01]  /*0a00*/  USHF.L.U32 UR7, UR4, 0x6, URZ ;  /* 0x0000000604077899 */ /* 0x000fe2000800063f */
[----:B------:R-:W-:Y:S01]  /*0a10*/  LEA.HI.X.SX32 R15, R3, R0, 0x1, P0 ;  /* 0x00000000030f7211 */ /* 0x000fe200000f0eff */
[----:B------:R-:W-:Y:S01]  /*0a20*/  IMAD.MOV.U32 R0, RZ, RZ, R34 ;  /* 0x000000ffff007224 */ /* 0x000fe200078e0022 */
[----:B------:R-:W-:Y:S01]  /*0a30*/  LOP3.LUT R3, R31, 0xfffffff8, RZ, 0xc0, !PT ;  /* 0xfffffff81f037812 */ /* 0x000fe200078ec0ff */
[----:B------:R-:W-:Y:S01]  /*0a40*/  UMOV UR9, 0x6 ;  /* 0x0000000600097882 */ /* 0x000fe20000000000 */
[-C--:B------:R-:W-:Y:S01]  /*0a50*/  LEA.HI R32, R33, R252.reuse, RZ, 0x4 ;  /* 0x000000fc21207211 */ /* 0x080fe200078f20ff */
[----:B------:R-:W-:Y:S01]  /*0a60*/  @P1 IMAD.HI.U32 R4, R34, c[0x0][0x24c], RZ ;  /* 0x0000930022041a27 */ /* 0x000fe200078e00ff */
[----:B------:R-:W-:Y:S01]  /*0a70*/  IADD3 R26, P0, R2, R252, RZ ;  /* 0x000000fc021a7210 */ /* 0x000fe20007f1e0ff */
[----:B------:R-:W-:Y:S01]  /*0a80*/  USHF.L.U64.HI UR6, UR4, UR9, UR5 ;  /* 0x0000000904067299 */ /* 0x000fe20008010205 */
[----:B------:R-:W-:Y:S01]  /*0a90*/  SHF.R.S32.HI R7, RZ, 0x4, R32 ;  /* 0x00000004ff077819 */ /* 0x000fe20000011420 */
[----:B------:R-:W-:Y:S01]  /*0aa0*/  IMAD.IADD R22, R252, 0x1, -R3 ;  /* 0x00000001fc167824 */ /* 0x000fe200078e0a03 */
[----:B------:R-:W-:Y:S01]  /*0ab0*/  @P1 SHF.R.U32.HI R0, RZ, c[0x0][0x250], R4 ;  /* 0x00009400ff001a19 */ /* 0x000fe20000011604 */
[----:B------:R-:W-:Y:S01]  /*0ac0*/  ULDC.64 UR4, c[0x0][0x208] ;  /* 0x0000820000047ab9 */ /* 0x000fe20000000a00 */
[----:B------:R-:W-:Y:S01]  /*0ad0*/  LEA.HI R6, R32, R7, RZ, 0x1 ;  /* 0x0000000720067211 */ /* 0x000fe200078f08ff */
[----:B------:R-:W-:Y:S01]  /*0ae0*/  IMAD.SHL.U32 R18, R22, 0x8, RZ ;  /* 0x0000000816127824 */ /* 0x000fe200078e00ff */
[----:B------:R-:W-:Y:S01]  /*0af0*/  SHF.R.S32.HI R3, RZ, 0x1f, R0 ;  /* 0x0000001fff037819 */ /* 0x000fe20000011400 */
[----:B------:R-:W-:Y:S01]  /*0b00*/  USHF.L.U32 UR14, UR4, 0x6, URZ ;  /* 0x00000006040e7899 */ /* 0x000fe2000800063f */
[----:B------:R-:W-:Y:S01]  /*0b10*/  LEA.HI.X.SX32 R27, R2, R5, 0x1, P0 ;  /* 0x00000005021b7211 */ /* 0x000fe200000f0eff */
[----:B------:R-:W-:Y:S01]  /*0b20*/  USHF.L.U64.HI UR9, UR4, UR9, UR5 ;  /* 0x0000000904097299 */ /* 0x000fe20008010205 */
[----:B------:R-:W-:Y:S01]  /*0b30*/  SHF.R.S32.HI R19, RZ, 0x1f, R18 ;  /* 0x0000001fff137819 */ /* 0x000fe20000011412 */
[C---:B------:R-:W-:Y:S01]  /*0b40*/  IMAD R2, R3.reuse, c[0x0][0x1e0], RZ ;  /* 0x0000780003027a24 */ /* 0x040fe200078e02ff */
[----:B------:R-:W-:Y:S01]  /*0b50*/  LOP3.LUT R6, R6, 0xfffffffe, RZ, 0xc0, !PT ;  /* 0xfffffffe06067812 */ /* 0x000fe200078ec0ff */
[----:B------:R-:W-:Y:S01]  /*0b60*/  IMAD R3, R3, c[0x0][0x1b0], RZ ;  /* 0x00006c0003037a24 */ /* 0x000fe200078e02ff */
[----:B------:R-:W-:Y:S01]  /*0b70*/  SHF.R.S32.HI R243, RZ, 0x3, R31 ;  /* 0x00000003fff37819 */ /* 0x000fe2000001141f */
[C---:B------:R-:W-:Y:S01]  /*0b80*/  IMAD R2, R0.reuse, c[0x0][0x1e4], R2 ;  /* 0x0000790000027a24 */ /* 0x040fe200078e0202 */
[----:B------:R-:W-:Y:S01]  /*0b90*/  SHF.R.S32.HI R35, RZ, 0x1f, R34 ;  /* 0x0000001fff237819 */ /* 0x000fe20000011422 */
[C---:B------:R-:W-:Y:S01]  /*0ba0*/  IMAD.WIDE.U32 R4, R0.reuse, c[0x0][0x1e0], R18 ;  /* 0x0000780000047a25 */ /* 0x040fe200078e0012 */
[----:B------:R-:W-:Y:S01]  /*0bb0*/  SHF.R.S32.HI R21, RZ, 0x1f, R251 ;  /* 0x0000001fff157819 */ /* 0x000fe200000114fb */
[----:B------:R-:W-:Y:S01]  /*0bc0*/  UIADD3 UR5, UR8, 0x3f, URZ ;  /* 0x0000003f08057890 */ /* 0x000fe2000fffe03f */
[----:B------:R-:W-:Y:S01]  /*0bd0*/  SHF.R.S32.HI R8, RZ, 0x1f, R243 ;  /* 0x0000001fff087819 */ /* 0x000fe200000114f3 */
[----:B------:R-:W-:Y:S01]  /*0be0*/  IMAD.IADD R24, R7, 0x1, -R6 ;  /* 0x0000000107187824 */ /* 0x000fe200078e0a06 */
[----:B------:R-:W-:Y:S01]  /*0bf0*/  IADD3 R20, P1, R243, R9, RZ ;  /* 0x00000009f3147210 */ /* 0x000fe20007f3e0ff */
[----:B------:R-:W-:Y:S01]  /*0c00*/  IMAD.IADD R5, R5, 0x1, R2 ;  /* 0x0000000105057824 */ /* 0x000fe200078e0202 */
[----:B------:R-:W-:Y:S01]  /*0c10*/  IADD3 R16, P0, R243, R10, RZ ;  /* 0x0000000af3107210 */ /* 0x000fe20007f1e0ff */
[C---:B------:R-:W-:Y:S01]  /*0c20*/  IMAD R6, R0.reuse, c[0x0][0x1b4], R3 ;  /* 0x00006d0000067a24 */ /* 0x040fe200078e0203 */
[-C--:B------:R-:W-:Y:S01]  /*0c30*/  LEA.HI.X.SX32 R23, R9, R8.reuse, 0x1, P1 ;  /* 0x0000000809177211 */ /* 0x080fe200008f0eff */
[----:B------:R-:W-:Y:S01]  /*0c40*/  IMAD.WIDE.U32 R2, R0, c[0x0][0x1b0], R18 ;  /* 0x00006c0000027a25 */ /* 0x000fe200078e0012 */
[----:B------:R-:W-:Y:S01]  /*0c50*/  SEL R0, R21, RZ, !P3 ;  /* 0x000000ff15007207 */ /* 0x000fe20005800000 */
[----:B------:R-:W-:Y:S01]  /*0c60*/  USHF.R.S32.HI UR4, URZ, 0x1f, UR5 ;  /* 0x0000001f3f047899 */ /* 0x000fe20008011405 */
[----:B------:R-:W-:Y:S01]  /*0c70*/  LEA.HI.X.SX32 R17, R10, R8, 0x1, P0 ;  /* 0x000000080a117211 */ /* 0x000fe200000f0eff */
[----:B------:R-:W-:Y:S01]  /*0c80*/  IMAD R12, R35, c[0x0][0x270], RZ ;  /* 0x00009c00230c7a24 */ /* 0x000fe200078e02ff */
[----:B------:R-:W-:Y:S01]  /*0c90*/  SEL R10, R251, RZ, !P3 ;  /* 0x000000fffb0a7207 */ /* 0x000fe20005800000 */
[----:B------:R-:W-:Y:S01]  /*0ca0*/  IMAD.IADD R3, R3, 0x1, R6 ;  /* 0x0000000103037824 */ /* 0x000fe200078e0206 */
[----:B------:R-:W-:Y:S01]  /*0cb0*/  SEL R21, R21, RZ, !P2 ;  /* 0x000000ff15157207 */ /* 0x000fe20005000000 */
[----:B------:R-:W-:Y:S01]  /*0cc0*/  IMAD R12, R34, c[0x0][0x274], R12 ;  /* 0x00009d00220c7a24 */ /* 0x000fe200078e020c */
[----:B------:R-:W-:Y:S01]  /*0cd0*/  LOP3.LUT R236, R236, 0xfffffffb, RZ, 0xc0, !PT ;  /* 0xfffffffbecec7812 */ /* 0x000fe200078ec0ff */
[----:B------:R-:W-:Y:S01]  /*0ce0*/  IMAD.WIDE.U32 R8, R34, c[0x0][0x270], R14 ;  /* 0x00009c0022087a25 */ /* 0x000fe200078e000e */
[----:B------:R-:W-:Y:S01]  /*0cf0*/  ULEA.HI UR4, UR4, UR5, URZ, 0x6 ;  /* 0x0000000504047291 */ /* 0x000fe2000f8f303f */
[----:B------:R-:W-:Y:S01]  /*0d00*/  CS2R R130, SRZ ;  /* 0x0000000000827805 */ /* 0x000fe2000001ff00 */
[----:B------:R-:W-:Y:S01]  /*0d10*/  CS2R R128, SRZ ;  /* 0x0000000000807805 */ /* 0x000fe2000001ff00 */
[C---:B------:R-:W-:Y:S01]  /*0d20*/  IMAD R6, R0.reuse, c[0x0][0x1e8], RZ ;  /* 0x00007a0000067a24 */ /* 0x040fe200078e02ff */
[----:B------:R-:W-:Y:S01]  /*0d30*/  CS2R R126, SRZ ;  /* 0x00000000007e7805 */ /* 0x000fe2000001ff00 */
[----:B------:R-:W-:Y:S01]  /*0d40*/  IMAD R0, R0, c[0x0][0x1b8], RZ ;  /* 0x00006e0000007a24 */ /* 0x000fe200078e02ff */
[----:B------:R-:W-:Y:S01]  /*0d50*/  CS2R R124, SRZ ;  /* 0x00000000007c7805 */ /* 0x000fe2000001ff00 */
[----:B------:R-:W-:Y:S01]  /*0d60*/  IMAD.IADD R13, R9, 0x1, R12 ;  /* 0x00000001090d7824 */ /* 0x000fe200078e020c */
[----:B------:R-:W-:Y:S01]  /*0d70*/  CS2R R122, SRZ ;  /* 0x00000000007a7805 */ /* 0x000fe2000001ff00 */
[C---:B------:R-:W-:Y:S01]  /*0d80*/  IMAD R9, R10.reuse, c[0x0][0x1ec], R6 ;  /* 0x00007b000a097a24 */ /* 0x040fe200078e0206 */
[----:B------:R-:W-:Y:S01]  /*0d90*/  CS2R R120, SRZ ;  /* 0x0000000000787805 */ /* 0x000fe2000001ff00 */
[C---:B------:R-:W-:Y:S01]  /*0da0*/  IMAD.WIDE.U32 R6, R10.reuse, c[0x0][0x1e8], R4 ;  /* 0x00007a000a067a25 */ /* 0x040fe200078e0004 */
[----:B------:R-:W-:Y:S01]  /*0db0*/  CS2R R118, SRZ ;  /* 0x0000000000767805 */ /* 0x000fe2000001ff00 */
[----:B------:R-:W-:Y:S01]  /*0dc0*/  CS2R R116, SRZ ;  /* 0x0000000000747805 */ /* 0x000fe2000001ff00 */
[----:B------:R-:W-:Y:S01]  /*0dd0*/  CS2R R114, SRZ ;  /* 0x0000000000727805 */ /* 0x000fe2000001ff00 */
[C---:B------:R-:W-:Y:S01]  /*0de0*/  IMAD R0, R10.reuse, c[0x0][0x1bc], R0 ;  /* 0x00006f000a007a24 */ /* 0x040fe200078e0200 */
[----:B------:R-:W-:Y:S01]  /*0df0*/  CS2R R112, SRZ ;  /* 0x0000000000707805 */ /* 0x000fe2000001ff00 */
[----:B------:R-:W-:Y:S01]  /*0e00*/  IMAD.WIDE.U32 R4, R10, c[0x0][0x1b8], R2 ;  /* 0x00006e000a047a25 */ /* 0x000fe200078e0002 */
[----:B------:R-:W-:Y:S01]  /*0e10*/  CS2R R110, SRZ ;  /* 0x00000000006e7805 */ /* 0x000fe2000001ff00 */
[----:B------:R-:W-:Y:S01]  /*0e20*/  CS2R R108, SRZ ;  /* 0x00000000006c7805 */ /* 0x000fe2000001ff00 */
[----:B------:R-:W-:Y:S01]  /*0e30*/  CS2R R106, SRZ ;  /* 0x00000000006a7805 */ /* 0x000fe2000001ff00 */
[----:B------:R-:W-:Y:S01]  /*0e40*/  IMAD.IADD R5, R5, 0x1, R0 ;  /* 0x0000000105057824 */ /* 0x000fe200078e0200 */
[----:B------:R-:W-:Y:S01]  /*0e50*/  LEA.HI R0, R33, R252, RZ, 0x6 ;  /* 0x000000fc21007211 */ /* 0x000fe200078f30ff */
[----:B------:R-:W-:Y:S01]  /*0e60*/  IMAD.WIDE R2, R28, 0x40, R16 ;  /* 0x000000401c027825 */ /* 0x000fe200078e0210 */
[----:B------:R-:W-:Y:S01]  /*0e70*/  IADD3 R28, R18, 0x80, RZ ;  /* 0x00000080121c7810 */ /* 0x000fe20007ffe0ff */
[----:B------:R-:W-:Y:S01]  /*0e80*/  CS2R R104, SRZ ;  /* 0x0000000000687805 */ /* 0x000fe2000001ff00 */
[----:B------:R-:W-:Y:S01]  /*0e90*/  SHF.R.S32.HI R17, RZ, 0x6, R0 ;  /* 0x00000006ff117819 */ /* 0x000fe20000011400 */
[----:B------:R-:W-:Y:S01]  /*0ea0*/  IMAD.MOV.U32 R12, RZ, RZ, R8 ;  /* 0x000000ffff0c7224 */ /* 0x000fe200078e0008 */
[----:B------:R-:W-:Y:S01]  /*0eb0*/  CS2R R102, SRZ ;  /* 0x0000000000667805 */ /* 0x000fe2000001ff00 */
[----:B------:R-:W-:Y:S01]  /*0ec0*/  IMAD R16, R35, c[0x0][0x288], RZ ;  /* 0x0000a20023107a24 */ /* 0x000fe200078e02ff */
[----:B------:R-:W-:Y:S01]  /*0ed0*/  CS2R R100, SRZ ;  /* 0x0000000000647805 */ /* 0x000fe2000001ff00 */
[----:B------:R-:W-:Y:S01]  /*0ee0*/  IMAD.SHL.U32 R0, R243, 0x40, RZ ;  /* 0x00000040f3007824 */ /* 0x000fe200078e00ff */
[----:B------:R-:W-:Y:S01]  /*0ef0*/  CS2R R98, SRZ ;  /* 0x0000000000627805 */ /* 0x000fe2000001ff00 */
[----:B------:R-:W-:Y:S01]  /*0f00*/  IMAD R8, R3, c[0x0][0x1d8], RZ ;  /* 0x0000760003087a24 */ /* 0x000fe200078e02ff */
[----:B------:R-:W-:Y:S01]  /*0f10*/  CS2R R96, SRZ ;  /* 0x0000000000607805 */ /* 0x000fe2000001ff00 */
[----:B------:R-:W-:Y:S01]  /*0f20*/  IMAD.IADD R7, R7, 0x1, R9 ;  /* 0x0000000107077824 */ /* 0x000fe200078e0209 */
[----:B------:R-:W-:Y:S01]  /*0f30*/  LOP3.LUT R0, R0, 0x1c0, RZ, 0xc0, !PT ;  /* 0x000001c000007812 */ /* 0x000fe200078ec0ff */
[C---:B------:R-:W-:Y:S01]  /*0f40*/  IMAD R16, R34.reuse, c[0x0][0x28c], R16 ;  /* 0x0000a30022107a24 */ /* 0x040fe200078e0210 */
        /* <DEDUP_REMOVED lines=8> */
[----:B------:R-:W-:Y:S01]  /*0fd0*/  CS2R R84, SRZ ;  /* 0x0000000000547805 */ /* 0x000fe2000001ff00 */
[C---:B------:R-:W-:Y:S01]  /*0fe0*/  IMAD.WIDE.U32 R8, R2.reuse, c[0x0][0x1d8], R6 ;  /* 0x0000760002087a25 */ /* 0x040fe200078e0006 */
[----:B------:R-:W-:Y:S01]  /*0ff0*/  CS2R R82, SRZ ;  /* 0x0000000000527805 */ /* 0x000fe2000001ff00 */
[----:B------:R-:W-:Y:S01]  /*1000*/  CS2R R80, SRZ ;  /* 0x0000000000507805 */ /* 0x000fe2000001ff00 */
[----:B------:R-:W-:Y:S01]  /*1010*/  CS2R R78, SRZ ;  /* 0x00000000004e7805 */ /* 0x000fe2000001ff00 */
[C---:B------:R-:W-:Y:S01]  /*1020*/  IMAD.WIDE.U32 R6, R2.reuse, c[0x0][0x1a8], R4 ;  /* 0x00006a0002067a25 */ /* 0x040fe200078e0004 */
[----:B------:R-:W-:Y:S01]  /*1030*/  CS2R R76, SRZ ;  /* 0x00000000004c7805 */ /* 0x000fe2000001ff00 */
[----:B------:R-:W-:Y:S01]  /*1040*/  CS2R R74, SRZ ;  /* 0x00000000004a7805 */ /* 0x000fe2000001ff00 */
[----:B------:R-:W-:Y:S01]  /*1050*/  CS2R R72, SRZ ;  /* 0x0000000000487805 */ /* 0x000fe2000001ff00 */
[----:B------:R-:W-:Y:S01]  /*1060*/  IMAD R15, R2, c[0x0][0x1ac], R3 ;  /* 0x00006b00020f7a24 */ /* 0x000fe200078e0203 */
[----:B------:R-:W-:Y:S01]  /*1070*/  SHF.R.U32.HI R3, RZ, 0x3, R0 ;  /* 0x00000003ff037819 */ /* 0x000fe20000011600 */
[----:B------:R-:W-:Y:S01]  /*1080*/  IMAD.IADD R5, R11, 0x1, R16 ;  /* 0x000000010b057824 */ /* 0x000fe200078e0210 */
[----:B------:R-:W-:Y:S01]  /*1090*/  LOP3.LUT R11, R0, 0x38, R18, 0xf8, !PT ;  /* 0x00000038000b7812 */ /* 0x000fe200078ef812 */
[----:B------:R-:W-:Y:S01]  /*10a0*/  IMAD.SHL.U32 R30, R17, 0x200, RZ ;  /* 0x00000200111e7824 */ /* 0x000fe200078e00ff */
[----:B------:R-:W-:Y:S01]  /*10b0*/  LEA R2, P0, R8, c[0x0][0x1c0], 0x1 ;  /* 0x0000700008027a11 */ /* 0x000fe200078008ff */
[----:B------:R-:W-:Y:S01]  /*10c0*/  IMAD.IADD R0, R9, 0x1, R14 ;  /* 0x0000000109007824 */ /* 0x000fe200078e020e */
[----:B------:R-:W-:Y:S01]  /*10d0*/  SEL R16, R251, RZ, !P2 ;  /* 0x000000fffb107207 */ /* 0x000fe20005000000 */
[----:B------:R-:W-:Y:S01]  /*10e0*/  IMAD.MOV.U32 R4, RZ, RZ, R10 ;  /* 0x000000ffff047224 */ /* 0x000fe200078e000a */
[----:B------:R-:W-:Y:S01]  /*10f0*/  LOP3.LUT R232, R30, R11, R3, 0xf6, !PT ;  /* 0x0000000b1ee87212 */ /* 0x000fe200078ef603 */
[----:B------:R-:W-:Y:S01]  /*1100*/  CS2R R70, SRZ ;  /* 0x0000000000467805 */ /* 0x000fe2000001ff00 */
[----:B------:R-:W-:Y:S01]  /*1110*/  LEA.HI.X R3, R8, c[0x0][0x1c4], R0, 0x1, P0 ;  /* 0x0000710008037a11 */ /* 0x000fe200000f0c00 */
[----:B------:R-:W-:Y:S01]  /*1120*/  IMAD.IADD R8, R7, 0x1, R15 ;  /* 0x0000000107087824 */ /* 0x000fe200078e020f */
[C---:B------:R-:W-:Y:S01]  /*1130*/  LEA R10, P0, R6.reuse, c[0x0][0x190], 0x1 ;  /* 0x00006400060a7a11 */ /* 0x040fe200078008ff */
[C---:B------:R-:W-:Y:S01]  /*1140*/  IMAD R7, R21.reuse, c[0x0][0x278], RZ ;  /* 0x00009e0015077a24 */ /* 0x040fe200078e02ff */
[----:B------:R-:W-:Y:S01]  /*1150*/  CS2R R68, SRZ ;  /* 0x0000000000447805 */ /* 0x000fe2000001ff00 */
[----:B------:R-:W-:Y:S01]  /*1160*/  IMAD R0, R21, c[0x0][0x290], RZ ;  /* 0x0000a40015007a24 */ /* 0x000fe200078e02ff */
[----:B------:R-:W-:Y:S01]  /*1170*/  LEA.HI.X R11, R6, c[0x0][0x194], R8, 0x1, P0 ;  /* 0x00006500060b7a11 */ /* 0x000fe200000f0c08 */
[----:B------:R-:W-:Y:S01]  /*1180*/  IMAD.WIDE.U32 R8, R16, c[0x0][0x278], R12 ;  /* 0x00009e0010087a25 */ /* 0x000fe200078e000c */
[----:B------:R-:W-:Y:S01]  /*1190*/  CS2R R66, SRZ ;  /* 0x0000000000427805 */ /* 0x000fe2000001ff00 */
[----:B------:R-:W-:Y:S01]  /*11a0*/  CS2R R64, SRZ ;  /* 0x0000000000407805 */ /* 0x000fe2000001ff00 */
[----:B------:R-:W-:Y:S01]  /*11b0*/  CS2R R62, SRZ ;  /* 0x00000000003e7805 */ /* 0x000fe2000001ff00 */
[----:B------:R-:W-:Y:S01]  /*11c0*/  IMAD.MOV.U32 R13, RZ, RZ, c[0x0][0x1a8] ;  /* 0x00006a00ff0d7624 */ /* 0x000fe200078e00ff */
[----:B------:R-:W-:Y:S01]  /*11d0*/  LEA R246, P3, R8, c[0x0][0x258], 0x2 ;  /* 0x0000960008f67a11 */ /* 0x000fe200078610ff */
[C---:B------:R-:W-:Y:S01]  /*11e0*/  IMAD R14, R16.reuse, c[0x0][0x27c], R7 ;  /* 0x00009f00100e7a24 */ /* 0x040fe200078e0207 */
[----:B------:R-:W-:Y:S01]  /*11f0*/  CS2R R60, SRZ ;  /* 0x00000000003c7805 */ /* 0x000fe2000001ff00 */
[C---:B------:R-:W-:Y:S01]  /*1200*/  IMAD R0, R16.reuse, c[0x0][0x294], R0 ;  /* 0x0000a50010007a24 */ /* 0x040fe200078e0200 */
[C---:B------:R-:W-:Y:S01]  /*1210*/  LEA R12, P0, R13.reuse, R10, 0x6 ;  /* 0x0000000a0d0c7211 */ /* 0x040fe200078030ff */
[----:B------:R-:W-:Y:S01]  /*1220*/  IMAD.WIDE.U32 R6, R16, c[0x0][0x290], R4 ;  /* 0x0000a40010067a25 */ /* 0x000fe200078e0004 */
[----:B------:R-:W-:Y:S01]  /*1230*/  CS2R R58, SRZ ;  /* 0x00000000003a7805 */ /* 0x000fe2000001ff00 */
[----:B------:R-:W-:Y:S01]  /*1240*/  CS2R R56, SRZ ;  /* 0x0000000000387805 */ /* 0x000fe2000001ff00 */
[----:B------:R-:W-:Y:S01]  /*1250*/  LEA.HI.X R13, R13, R11, R25, 0x6, P0 ;  /* 0x0000000b0d0d7211 */ /* 0x000fe200000f3419 */
[----:B------:R-:W-:Y:S01]  /*1260*/  IMAD.MOV.U32 R15, RZ, RZ, c[0x0][0x1d8] ;  /* 0x00007600ff0f7624 */ /* 0x000fe200078e00ff */
[----:B------:R-:W-:Y:S01]  /*1270*/  LEA R244, P2, R6, c[0x0][0x280], 0x2 ;  /* 0x0000a00006f47a11 */ /* 0x000fe200078410ff */
[----:B------:R-:W-:Y:S01]  /*1280*/  IMAD.IADD R0, R7, 0x1, R0 ;  /* 0x0000000107007824 */ /* 0x000fe200078e0200 */
[----:B------:R-:W-:Y:S01]  /*1290*/  IADD3 R25, R18, 0x40, RZ ;  /* 0x0000004012197810 */ /* 0x000fe20007ffe0ff */
[----:B------:R-:W-:Y:S01]  /*12a0*/  IMAD.MOV.U32 R5, RZ, RZ, c[0x0][0x1dc] ;  /* 0x00007700ff057624 */ /* 0x000fe200078e00ff */
[----:B------:R-:W-:Y:S01]  /*12b0*/  LEA R4, P1, R15, R2, 0x6 ;  /* 0x000000020f047211 */ /* 0x000fe200078230ff */
[----:B------:R-:W-:Y:S01]  /*12c0*/  IMAD.IADD R14, R9, 0x1, R14 ;  /* 0x00000001090e7824 */ /* 0x000fe200078e020e */
[----:B------:R-:W-:Y:S01]  /*12d0*/  LEA.HI.X R245, R6, c[0x0][0x284], R0, 0x2, P2 ;  /* 0x0000a10006f57a11 */ /* 0x000fe200010f1400 */
[----:B------:R-:W-:Y:S01]  /*12e0*/  IMAD.IADD R0, R29, 0x1, -R243 ;  /* 0x000000011d007824 */ /* 0x000fe200078e0af3 */
[----:B------:R-:W-:Y:S01]  /*12f0*/  LEA.HI.X R5, R15, R3, R5, 0x6, P1 ;  /* 0x000000030f057211 */ /* 0x000fe200008f3405 */
[----:B------:R-:W-:Y:S01]  /*1300*/  IMAD.SHL.U32 R232, R232, 0x2, RZ ;  /* 0x00000002e8e87824 */ /* 0x000fe200078e00ff */
[----:B------:R-:W-:Y:S01]  /*1310*/  ISETP.GE.AND P2, PT, R18, c[0x0][0x1cc], PT ;  /* 0x0000730012007a0c */ /* 0x000fe20003f46270 */
[----:B------:R-:W-:Y:S01]  /*1320*/  IMAD R7, R23, c[0x0][0x178], RZ ;  /* 0x00005e0017077a24 */ /* 0x000fe200078e02ff */
[----:B------:R-:W-:Y:S01]  /*1330*/  ISETP.GE.AND P1, PT, R25, c[0x0][0x1cc], PT ;  /* 0x0000730019007a0c */ /* 0x000fe20003f26270 */
[----:B------:R-:W-:Y:S01]  /*1340*/  IMAD R6, R23, c[0x0][0x208], RZ ;  /* 0x0000820017067a24 */ /* 0x000fe200078e02ff */
[----:B------:R-:W-:Y:S01]  /*1350*/  ISETP.GE.AND P0, PT, R28, c[0x0][0x1cc], PT ;  /* 0x000073001c007a0c */ /* 0x000fe20003f06270 */
[----:B------:R-:W-:Y:S01]  /*1360*/  IMAD.MOV.U32 R23, RZ, RZ, 0x20 ;  /* 0x00000020ff177424 */ /* 0x000fe200078e00ff */
[----:B------:R-:W-:Y:S01]  /*1370*/  ISETP.LT.OR P6, PT, R0, 0x1, P2 ;  /* 0x000000010000780c */ /* 0x000fe200017c1670 */
[----:B------:R-:W-:Y:S01]  /*1380*/  IMAD R15, R20, c[0x0][0x20c], R6 ;  /* 0x00008300140f7a24 */ /* 0x000fe200078e0206 */
[----:B------:R-:W-:Y:S01]  /*1390*/  ISETP.LT.OR P5, PT, R0, 0x1, P1 ;  /* 0x000000010000780c */ /* 0x000fe20000fa1670 */
[----:B------:R-:W-:Y:S01]  /*13a0*/  CS2R R54, SRZ ;  /* 0x0000000000367805 */ /* 0x000fe2000001ff00 */
[----:B------:R-:W-:Y:S01]  /*13b0*/  LEA.HI.X R247, R8, c[0x0][0x25c], R14, 0x2, P3 ;  /* 0x0000970008f77a11 */ /* 0x000fe200018f140e */
[----:B------:R-:W-:Y:S01]  /*13c0*/  IMAD R14, R20, c[0x0][0x17c], R7 ;  /* 0x00005f00140e7a24 */ /* 0x000fe200078e0207 */
[----:B------:R-:W-:Y:S01]  /*13d0*/  ISETP.LT.OR P4, PT, R0, 0x1, P0 ;  /* 0x000000010000780c */ /* 0x000fe20000781670 */
[--C-:B------:R-:W-:Y:S01]  /*13e0*/  IMAD.WIDE.U32 R6, R20, c[0x0][0x178], R18.reuse ;  /* 0x00005e0014067a25 */ /* 0x100fe200078e0012 */
[C---:B------:R-:W-:Y:S01]  /*13f0*/  ISETP.LT.OR P3, PT, R0.reuse, 0x21, P2 ;  /* 0x000000210000780c */ /* 0x040fe20001761670 */
[----:B------:R-:W-:Y:S01]  /*1400*/  CS2R R52, SRZ ;  /* 0x0000000000347805 */ /* 0x000fe2000001ff00 */
[----:B------:R-:W-:Y:S01]  /*1410*/  ISETP.LT.OR P1, PT, R0, 0x21, P1 ;  /* 0x000000210000780c */ /* 0x000fe20000f21670 */
[----:B------:R-:W-:Y:S01]  /*1420*/  IMAD.WIDE.U32 R8, R20, c[0x0][0x208], R18 ;  /* 0x0000820014087a25 */ /* 0x000fe200078e0012 */
[----:B------:R-:W-:Y:S01]  /*1430*/  ISETP.LT.OR P0, PT, R0, 0x21, P0 ;  /* 0x000000210000780c */ /* 0x000fe20000701670 */
[----:B------:R-:W-:Y:S01]  /*1440*/  @!PT LDS RZ, [RZ] ;  /* 0x00000000fffff984 */ /* 0x000fe20000000800 */
[----:B------:R-:W-:Y:S01]  /*1450*/  @!PT LDS RZ, [RZ] ;  /* 0x00000000fffff984 */ /* 0x000fe20000000800 */
[----:B------:R-:W-:Y:S01]  /*1460*/  @!PT LDS RZ, [RZ] ;  /* 0x00000000fffff984 */ /* 0x000fe20000000800 */
[----:B------:R1:W-:Y:S01]  /*1470*/  LDGSTS.E.BYPASS.LTC128B.128 [R232+0x6080], [R2.64], !P6 ;  /* 0x0608000002e87fae */ /* 0x0003e2000f101d4a */
[----:B------:R-:W-:Y:S01]  /*1480*/  ISETP.GE.AND P2, PT, R18, c[0x0][0x19c], PT ;  /* 0x0000670012007a0c */ /* 0x000fe20003f46270 */
[----:B------:R-:W-:Y:S01]  /*1490*/  CS2R R50, SRZ ;  /* 0x0000000000327805 */ /* 0x000fe2000001ff00 */
[----:B------:R-:W-:Y:S01]  /*14a0*/  ISETP.GE.AND P6, PT, R28, c[0x0][0x16c], PT ;  /* 0x00005b001c007a0c */ /* 0x000fe20003fc6270 */
[----:B------:R1:W-:Y:S01]  /*14b0*/  LDGSTS.E.BYPASS.LTC128B.128 [R232+0x8080], [R2.64+0x80], !P5 ;  /* 0x0808008002e87fae */ /* 0x0003e2000e901d4a */
[C---:B------:R-:W-:Y:S01]  /*14c0*/  ISETP.LT.OR P5, PT, R0.reuse, 0x1, P2 ;  /* 0x000000010000780c */ /* 0x040fe200017a1670 */
[----:B------:R-:W-:Y:S01]  /*14d0*/  CS2R R48, SRZ ;  /* 0x0000000000307805 */ /* 0x000fe2000001ff00 */
[----:B------:R-:W-:Y:S01]  /*14e0*/  LEA.HI R19, R33, R252, RZ, 0x2 ;  /* 0x000000fc21137211 */ /* 0x000fe200078f10ff */
[----:B------:R1:W-:Y:S01]  /*14f0*/  LDGSTS.E.BYPASS.LTC128B.128 [R232+0xa080], [R2.64+0x100], !P4 ;  /* 0x0a08010002e87fae */ /* 0x0003e2000e101d4a */
[----:B------:R-:W-:Y:S01]  /*1500*/  CS2R R46, SRZ ;  /* 0x00000000002e7805 */ /* 0x000fe2000001ff00 */
[----:B------:R-:W-:Y:S01]  /*1510*/  CS2R R44, SRZ ;  /* 0x00000000002c7805 */ /* 0x000fe2000001ff00 */
[----:B------:R-:W-:Y:S01]  /*1520*/  CS2R R42, SRZ ;  /* 0x00000000002a7805 */ /* 0x000fe2000001ff00 */
[----:B------:R2:W-:Y:S01]  /*1530*/  LDGSTS.E.BYPASS.LTC128B.128 [R232+0x7080], [R4.64], !P3 ;  /* 0x0708000004e87fae */ /* 0x0005e2000d901d4a */
[----:B------:R-:W-:Y:S01]  /*1540*/  ISETP.LT.OR P3, PT, R0, 0x21, P2 ;  /* 0x000000210000780c */ /* 0x000fe20001761670 */
[----:B------:R-:W-:Y:S01]  /*1550*/  CS2R R40, SRZ ;  /* 0x0000000000287805 */ /* 0x000fe2000001ff00 */
[----:B------:R-:W-:Y:S01]  /*1560*/  CS2R R38, SRZ ;  /* 0x0000000000267805 */ /* 0x000fe2000001ff00 */
[----:B------:R2:W-:Y:S01]  /*1570*/  LDGSTS.E.BYPASS.LTC128B.128 [R232+0x9080], [R4.64+0x80], !P1 ;  /* 0x0908008004e87fae */ /* 0x0005e2000c901d4a */
[----:B------:R-:W-:Y:S01]  /*1580*/  ISETP.GE.AND P1, PT, R25, c[0x0][0x19c], PT ;  /* 0x0000670019007a0c */ /* 0x000fe20003f26270 */
[----:B------:R-:W-:Y:S01]  /*1590*/  CS2R R36, SRZ ;  /* 0x0000000000247805 */ /* 0x000fe2000001ff00 */
[----:B------:R-:W-:Y:S01]  /*15a0*/  @P6 LOP3.LUT R236, R236, 0x4, RZ, 0xfc, !PT ;  /* 0x00000004ecec6812 */ /* 0x000fe200078efcff */
[----:B------:R2:W-:Y:S01]  /*15b0*/  LDGSTS.E.BYPASS.LTC128B.128 [R232+0xb080], [R4.64+0x100], !P0 ;  /* 0x0b08010004e87fae */ /* 0x0005e2000c101d4a */
[----:B------:R-:W-:Y:S01]  /*15c0*/  ISETP.GE.AND P0, PT, R28, c[0x0][0x19c], PT ;  /* 0x000067001c007a0c */ /* 0x000fe20003f06270 */
[----:B------:R-:W-:Y:S01]  /*15d0*/  USHF.R.S32.HI UR13, URZ, 0x6, UR4 ;  /* 0x000000063f0d7899 */ /* 0x000fe20008011404 */
[C---:B------:R-:W-:Y:S01]  /*15e0*/  ISETP.LT.OR P4, PT, R0.reuse, 0x1, P1 ;  /* 0x000000010000780c */ /* 0x040fe20000f81670 */
[----:B------:R-:W0:Y:S01]  /*15f0*/  LDGDEPBAR ;  /* 0x00000000000079af */ /* 0x000e220000000000 */
[C---:B------:R-:W-:Y:S01]  /*1600*/  ISETP.LT.OR P2, PT, R0.reuse, 0x1, P0 ;  /* 0x000000010000780c */ /* 0x040fe20000741670 */
[----:B------:R-:W-:Y:S01]  /*1610*/  UMOV UR12, URZ ;  /* 0x0000003f000c7c82 */ /* 0x000fe20008000000 */
[C---:B------:R-:W-:Y:S01]  /*1620*/  ISETP.LT.OR P1, PT, R0.reuse, 0x21, P1 ;  /* 0x000000210000780c */ /* 0x040fe20000f21670 */
[----:B------:R3:W-:Y:S01]  /*1630*/  LDGSTS.E.BYPASS.LTC128B.128 [R232+0x80], [R10.64], !P5 ;  /* 0x000800000ae87fae */ /* 0x0007e2000e901d4a */
[----:B------:R-:W-:Y:S01]  /*1640*/  ISETP.LT.OR P0, PT, R0, 0x21, P0 ;  /* 0x000000210000780c */ /* 0x000fe20000701670 */
[C---:B------:R-:W-:Y:S01]  /*1650*/  IMAD.SHL.U32 R0, R22.reuse, 0x40, RZ ;  /* 0x0000004016007824 */ /* 0x040fe200078e00ff */
[----:B------:R-:W-:-:S02]  /*1660*/  LOP3.LUT P5, RZ, R22, 0x4, RZ, 0xc0, !PT ;  /* 0x0000000416ff7812 */ /* 0x000fc400078ac0ff */
[----:B------:R-:W-:Y:S01]  /*1670*/  LOP3.LUT R236, R236, 0xfffffff7, RZ, 0xc0, !PT ;  /* 0xfffffff7ecec7812 */ /* 0x000fe200078ec0ff */
[----:B-1----:R-:W-:Y:S02]  /*1680*/  IMAD.IADD R3, R9, 0x1, R15 ;  /* 0x0000000109037824 */ /* 0x002fe400078e020f */
[----:B------:R3:W-:Y:S01]  /*1690*/  LDGSTS.E.BYPASS.LTC128B.128 [R232+0x2080], [R10.64+0x80], !P4 ;  /* 0x020800800ae87fae */ /* 0x0007e2000e101d4a */
[----:B------:R-:W-:Y:S01]  /*16a0*/  IMAD.MOV.U32 R2, RZ, RZ, R8 ;  /* 0x000000ffff027224 */ /* 0x000fe200078e0008 */
[----:B------:R-:W-:Y:S01]  /*16b0*/  LOP3.LUT P4, RZ, R22, 0x2, RZ, 0xc0, !PT ;  /* 0x0000000216ff7812 */ /* 0x000fe2000788c0ff */
[----:B------:R-:W-:Y:S01]  /*16c0*/  IMAD.MOV.U32 R22, RZ, RZ, 0x40 ;  /* 0x00000040ff167424 */ /* 0x000fe200078e00ff */
[----:B------:R3:W-:Y:S01]  /*16d0*/  LDGSTS.E.BYPASS.LTC128B.128 [R232+0x4080], [R10.64+0x100], !P2 ;  /* 0x040801000ae87fae */ /* 0x0007e2000d101d4a */
[----:B------:R-:W-:Y:S02]  /*16e0*/  ISETP.GE.AND P2, PT, R25, c[0x0][0x16c], PT ;  /* 0x00005b0019007a0c */ /* 0x000fe40003f46270 */
[----:B------:R-:W-:Y:S01]  /*16f0*/  SHF.R.S32.HI R15, RZ, 0x2, R19 ;  /* 0x00000002ff0f7819 */ /* 0x000fe20000011413 */
[----:B------:R1:W-:Y:S01]  /*1700*/  LDGSTS.E.BYPASS.LTC128B.128 [R232+0x1080], [R12.64], !P3 ;  /* 0x010800000ce87fae */ /* 0x0003e2000d901d4a */
[----:B------:R-:W-:Y:S01]  /*1710*/  SEL R226, R22, 0xffffffc0, !P5 ;  /* 0xffffffc016e27807 */ /* 0x000fe20006800000 */
[----:B--2---:R-:W-:-:S02]  /*1720*/  IMAD.IADD R5, R7, 0x1, R14 ;  /* 0x0000000107057824 */ /* 0x004fc400078e020e */
[----:B------:R1:W-:Y:S01]  /*1730*/  LDGSTS.E.BYPASS.LTC128B.128 [R232+0x3080], [R12.64+0x80], !P1 ;  /* 0x030800800ce87fae */ /* 0x0003e2000c901d4a */
[----:B------:R-:W-:Y:S01]  /*1740*/  IMAD.MOV.U32 R4, RZ, RZ, R6 ;  /* 0x000000ffff047224 */ /* 0x000fe200078e0006 */
[----:B------:R-:W-:Y:S01]  /*1750*/  LOP3.LUT R14, R0, 0x1c0, RZ, 0xc0, !PT ;  /* 0x000001c0000e7812 */ /* 0x000fe200078ec0ff */
[C---:B------:R-:W-:Y:S01]  /*1760*/  IMAD R6, R35.reuse, c[0x0][0x180], RZ ;  /* 0x0000600023067a24 */ /* 0x040fe200078e02ff */
[----:B------:R1:W-:Y:S01]  /*1770*/  LDGSTS.E.BYPASS.LTC128B.128 [R232+0x5080], [R12.64+0x100], !P0 ;  /* 0x050801000ce87fae */ /* 0x0003e2000c101d4a */
[----:B------:R-:W-:Y:S01]  /*1780*/  IMAD R7, R35, c[0x0][0x210], RZ ;  /* 0x0000840023077a24 */ /* 0x000fe200078e02ff */
[----:B------:R-:W-:Y:S01]  /*1790*/  LOP3.LUT R9, R14, 0x8, R31, 0xf8, !PT ;  /* 0x000000080e097812 */ /* 0x000fe200078ef81f */
[C---:B------:R-:W-:Y:S01]  /*17a0*/  IMAD R0, R34.reuse, c[0x0][0x184], R6 ;  /* 0x0000610022007a24 */ /* 0x040fe200078e0206 */
[----:B------:R-:W0:Y:S01]  /*17b0*/  LDGDEPBAR ;  /* 0x00000000000079af */ /* 0x000e220000000000 */
[----:B------:R-:W-:Y:S01]  /*17c0*/  SHF.R.U32.HI R20, RZ, 0x3, R14 ;  /* 0x00000003ff147819 */ /* 0x000fe2000001160e */
[----:B------:R-:W-:Y:S01]  /*17d0*/  IMAD R8, R34, c[0x0][0x214], R7 ;  /* 0x0000850022087a24 */ /* 0x000fe200078e0207 */
[----:B------:R-:W-:Y:S01]  /*17e0*/  ISETP.GE.AND P0, PT, R18, c[0x0][0x16c], PT ;  /* 0x00005b0012007a0c */ /* 0x000fe20003f06270 */
[----:B------:R-:W-:-:S04]  /*17f0*/  IMAD.WIDE.U32 R6, R34, c[0x0][0x180], R4 ;  /* 0x0000600022067a25 */ /* 0x000fc800078e0004 */
[----:B------:R-:W-:Y:S01]  /*1800*/  IMAD.WIDE.U32 R4, R34, c[0x0][0x210], R2 ;  /* 0x0000840022047a25 */ /* 0x000fe200078e0002 */
[----:B------:R-:W-:-:S03]  /*1810*/  LOP3.LUT R2, R9, R20, RZ, 0x3c, !PT ;  /* 0x0000001409027212 */ /* 0x000fc600078e3cff */
[----:B------:R-:W-:Y:S02]  /*1820*/  IMAD R3, R24, 0x800, R30 ;  /* 0x0000080018037824 */ /* 0x000fe400078e021e */
[----:B------:R-:W-:Y:S02]  /*1830*/  IMAD.IADD R7, R7, 0x1, R0 ;  /* 0x0000000107077824 */ /* 0x000fe400078e0200 */
[----:B------:R-:W-:Y:S02]  /*1840*/  IMAD.IADD R2, R3, 0x1, R2 ;  /* 0x0000000103027824 */ /* 0x000fe400078e0202 */
[C---:B------:R-:W-:Y:S02]  /*1850*/  IMAD R3, R21.reuse, c[0x0][0x188], RZ ;  /* 0x0000620015037a24 */ /* 0x040fe400078e02ff */
[----:B------:R-:W-:Y:S02]  /*1860*/  IMAD R0, R21, c[0x0][0x218], RZ ;  /* 0x0000860015007a24 */ /* 0x000fe400078e02ff */
[----:B---3--:R-:W-:Y:S01]  /*1870*/  IMAD R10, R16, c[0x0][0x18c], R3 ;  /* 0x00006300100a7a24 */ /* 0x008fe200078e0203 */
[----:B-1----:R-:W-:Y:S01]  /*1880*/  SEL R12, RZ, 0x1, P0 ;  /* 0x00000001ff0c7807 */ /* 0x002fe20000000000 */
[----:B------:R-:W-:-:S04]  /*1890*/  DEPBAR.LE SB0, 0x1 ;  /* 0x000080400000791a */ /* 0x000fc80000000000 */
[C---:B------:R-:W-:Y:S01]  /*18a0*/  IMAD.WIDE.U32 R6, R16.reuse, c[0x0][0x188], R6 ;  /* 0x0000620010067a25 */ /* 0x040fe200078e0006 */
[----:B------:R-:W-:Y:S02]  /*18b0*/  SEL R3, RZ, 0x4, P6 ;  /* 0x00000004ff037807 */ /* 0x000fe40003000000 */
[----:B------:R-:W-:Y:S01]  /*18c0*/  LEA.HI R13, R33, R252, RZ, 0x5 ;  /* 0x000000fc210d7211 */ /* 0x000fe200078f28ff */
[----:B------:R-:W-:Y:S01]  /*18d0*/  IMAD R9, R16, c[0x0][0x21c], R0 ;  /* 0x0000870010097a24 */ /* 0x000fe200078e0200 */
[----:B------:R-:W-:Y:S01]  /*18e0*/  BAR.SYNC.DEFER_BLOCKING 0x0 ;  /* 0x0000000000007b1d */ /* 0x000fe20000010000 */
[----:B------:R-:W-:Y:S01]  /*18f0*/  IMAD.IADD R0, R7, 0x1, R10 ;  /* 0x0000000107007824 */ /* 0x000fe200078e020a */
[----:B------:R-:W-:Y:S01]  /*1900*/  LEA R238, P1, R6, c[0x0][0x160], 0x1 ;  /* 0x0000580006ee7a11 */ /* 0x000fe200078208ff */
[----:B------:R-:W-:Y:S01]  /*1910*/  IMAD.SHL.U32 R228, R2, 0x2, RZ ;  /* 0x0000000202e47824 */ /* 0x000fe200078e00ff */
[----:B------:R-:W-:Y:S01]  /*1920*/  SHF.R.S32.HI R224, RZ, 0x5, R13 ;  /* 0x00000005ffe07819 */ /* 0x000fe2000001140d */
[----:B------:R-:W-:Y:S01]  /*1930*/  IMAD.IADD R5, R5, 0x1, R8 ;  /* 0x0000000105057824 */ /* 0x000fe200078e0208 */
[----:B------:R-:W-:Y:S01]  /*1940*/  LEA.HI.X R239, R6, c[0x0][0x164], R0, 0x1, P1 ;  /* 0x0000590006ef7a11 */ /* 0x000fe200008f0c00 */
[----:B------:R-:W-:Y:S01]  /*1950*/  IMAD.IADD R231, R228, 0x1, R226 ;  /* 0x00000001e4e77824 */ /* 0x000fe200078e02e2 */
[----:B------:R-:W-:Y:S01]  /*1960*/  SEL R0, R23, 0xffffffe0, !P4 ;  /* 0xffffffe017007807 */ /* 0x000fe20006000000 */
[----:B------:R-:W-:Y:S01]  /*1970*/  IMAD.WIDE.U32 R4, R16, c[0x0][0x218], R4 ;  /* 0x0000860010047a25 */ /* 0x000fe200078e0004 */
[----:B------:R-:W-:-:S03]  /*1980*/  SEL R8, RZ, 0x2, P2 ;  /* 0x00000002ff087807 */ /* 0x000fc60001000000 */
[----:B------:R-:W-:Y:S01]  /*1990*/  IMAD.IADD R229, R228, 0x1, R0 ;  /* 0x00000001e4e57824 */ /* 0x000fe200078e0200 */
[----:B------:R-:W-:Y:S01]  /*19a0*/  LEA R240, P0, R4, c[0x0][0x1f0], 0x1 ;  /* 0x00007c0004f07a11 */ /* 0x000fe200078008ff */
[----:B------:R-:W-:Y:S01]  /*19b0*/  IMAD.IADD R5, R5, 0x1, R9 ;  /* 0x0000000105057824 */ /* 0x000fe200078e0209 */
[----:B------:R-:W-:Y:S01]  /*19c0*/  IADD3 R3, R3, R8, R12 ;  /* 0x0000000803037210 */ /* 0x000fe20007ffe00c */
[----:B------:R-:W-:Y:S01]  /*19d0*/  IMAD.IADD R230, R226, 0x1, R229 ;  /* 0x00000001e2e67824 */ /* 0x000fe200078e02e5 */
[----:B------:R-:W-:Y:S01]  /*19e0*/  LEA.HI R0, R13, R224, RZ, 0x1 ;  /* 0x000000e00d007211 */ /* 0x000fe200078f08ff */
[----:B------:R-:W-:Y:S01]  /*19f0*/  IMAD.U32 R8, RZ, RZ, UR7 ;  /* 0x00000007ff087e24 */ /* 0x000fe2000f8e00ff */
[----:B------:R-:W-:Y:S01]  /*1a00*/  LEA.HI.X R241, R4, c[0x0][0x1f4], R5, 0x1, P0 ;  /* 0x00007d0004f17a11 */ /* 0x000fe200000f0c05 */
[----:B------:R-:W-:Y:S01]  /*1a10*/  IMAD R7, R35, c[0x0][0x238], RZ ;  /* 0x00008e0023077a24 */ /* 0x000fe200078e02ff */
[----:B------:R-:W-:Y:S01]  /*1a20*/  IADD3 R4, -R243, UR8, RZ ;  /* 0x00000008f3047c10 */ /* 0x000fe2000fffe1ff */
[----:B------:R-:W-:Y:S01]  /*1a30*/  IMAD.U32 R6, RZ, RZ, UR7 ;  /* 0x00000007ff067e24 */ /* 0x000fe2000f8e00ff */
[----:B------:R1:W2:Y:S01]  /*1a40*/  LDSM.16.M88.4 R148, [R228+0x6080] ;  /* 0x00608000e494783b */ /* 0x0002a20000000200 */
[C---:B------:R-:W-:Y:S01]  /*1a50*/  LOP3.LUT P3, RZ, R3.reuse, 0x1, RZ, 0xc0, !PT ;  /* 0x0000000103ff7812 */ /* 0x040fe2000786c0ff */
[----:B------:R-:W-:Y:S01]  /*1a60*/  IMAD R7, R34, c[0x0][0x23c], R7 ;  /* 0x00008f0022077a24 */ /* 0x000fe200078e0207 */
[----:B------:R-:W-:Y:S01]  /*1a70*/  LOP3.LUT P2, RZ, R3, 0x2, RZ, 0xc0, !PT ;  /* 0x0000000203ff7812 */ /* 0x000fe2000784c0ff */
[----:B------:R1:W3:Y:S01]  /*1a80*/  LDSM.16.M88.4 R152, [R229+0x6080] ;  /* 0x00608000e598783b */ /* 0x0002e20000000200 */
[C---:B------:R-:W-:Y:S01]  /*1a90*/  ISETP.LT.OR P0, PT, R4.reuse, 0x1, !P3 ;  /* 0x000000010400780c */ /* 0x040fe20005f01670 */
[----:B------:R-:W-:Y:S01]  /*1aa0*/  IMAD R21, R21, c[0x0][0x240], RZ ;  /* 0x0000900015157a24 */ /* 0x000fe200078e02ff */
[----:B------:R-:W-:Y:S01]  /*1ab0*/  LOP3.LUT P4, RZ, R3, 0x4, RZ, 0xc0, !PT ;  /* 0x0000000403ff7812 */ /* 0x000fe2000788c0ff */
[----:B------:R1:W4:Y:S01]  /*1ac0*/  LDSM.16.M88.4 R160, [R231+0x6080] ;  /* 0x00608000e7a0783b */ /* 0x0003220000000200 */
[----:B------:R-:W-:Y:S01]  /*1ad0*/  ISETP.LT.OR P1, PT, R4, 0x1, !P2 ;  /* 0x000000010400780c */ /* 0x000fe20005721670 */
[----:B------:R-:W-:Y:S01]  /*1ae0*/  IMAD.WIDE.U32 R2, R34, c[0x0][0x238], R26 ;  /* 0x00008e0022027a25 */ /* 0x000fe200078e001a */
[----:B------:R-:W-:Y:S01]  /*1af0*/  LOP3.LUT R0, R0, 0xfffffffe, RZ, 0xc0, !PT ;  /* 0xfffffffe00007812 */ /* 0x000fe200078ec0ff */
[----:B------:R1:W1:Y:S01]  /*1b00*/  LDSM.16.M88.4 R164, [R230+0x6080] ;  /* 0x00608000e6a4783b */ /* 0x0002620000000200 */
[----:B------:R-:W-:Y:S01]  /*1b10*/  SHF.R.S32.HI R5, RZ, 0x1f, R19 ;  /* 0x0000001fff057819 */ /* 0x000fe20000011413 */
[----:B------:R-:W-:Y:S01]  /*1b20*/  IMAD.IADD R3, R3, 0x1, R7 ;  /* 0x0000000103037824 */ /* 0x000fe200078e0207 */
[----:B------:R-:W-:Y:S01]  /*1b30*/  ISETP.LT.OR P6, PT, R4, 0x21, !P3 ;  /* 0x000000210400780c */ /* 0x000fe20005fc1670 */
[----:B------:R1:W1:Y:S01]  /*1b40*/  LDSM.16.M88.4 R168, [R228+0x8080] ;  /* 0x00808000e4a8783b */ /* 0x0002620000000200 */
[----:B------:R-:W-:Y:S01]  /*1b50*/  IMAD.IADD R224, R224, 0x1, -R0 ;  /* 0x00000001e0e07824 */ /* 0x000fe200078e0a00 */
[----:B------:R-:W-:Y:S01]  /*1b60*/  LEA.HI R0, R5, R15, RZ, 0x3 ;  /* 0x0000000f05007211 */ /* 0x000fe200078f18ff */
[----:B------:R-:W-:Y:S01]  /*1b70*/  IMAD.WIDE.U32 R248, R16, c[0x0][0x240], R2 ;  /* 0x0000900010f87a25 */ /* 0x000fe200078e0002 */
[----:B------:R1:W1:Y:S01]  /*1b80*/  LDSM.16.M88.4 R172, [R229+0x8080] ;  /* 0x00808000e5ac783b */ /* 0x0002620000000200 */
[----:B------:R-:W-:-:S02]  /*1b90*/  ISETP.LT.OR P5, PT, R4, 0x21, !P2 ;  /* 0x000000210400780c */ /* 0x000fc400057a1670 */
[----:B------:R-:W-:Y:S01]  /*1ba0*/  LOP3.LUT R0, R0, 0xfffffff8, RZ, 0xc0, !PT ;  /* 0xfffffff800007812 */ /* 0x000fe200078ec0ff */
[----:B------:R1:W1:Y:S01]  /*1bb0*/  LDSM.16.M88.4 R176, [R231+0x8080] ;  /* 0x00808000e7b0783b */ /* 0x0002620000000200 */
[----:B------:R-:W-:Y:S01]  /*1bc0*/  ISETP.LT.OR P3, PT, R4, 0x21, !P4 ;  /* 0x000000210400780c */ /* 0x000fe20006761670 */
[----:B------:R-:W-:Y:S01]  /*1bd0*/  IMAD R21, R16, c[0x0][0x244], R21 ;  /* 0x0000910010157a24 */ /* 0x000fe200078e0215 */
[----:B------:R-:W-:Y:S01]  /*1be0*/  ISETP.GE.AND P2, PT, R18, c[0x0][0x1fc], PT ;  /* 0x00007f0012007a0c */ /* 0x000fe20003f46270 */
[----:B------:R1:W1:Y:S01]  /*1bf0*/  LDSM.16.M88.4 R180, [R230+0x8080] ;  /* 0x00808000e6b4783b */ /* 0x0002620000000200 */
[----:B------:R-:W-:Y:S01]  /*1c00*/  IMAD.IADD R5, R15, 0x1, -R0 ;  /* 0x000000010f057824 */ /* 0x000fe200078e0a00 */
[----:B------:R-:W-:Y:S01]  /*1c10*/  SHF.R.S32.HI R0, RZ, 0x1f, R17 ;  /* 0x0000001fff007819 */ /* 0x000fe20000011411 */
[C---:B------:R-:W-:Y:S01]  /*1c20*/  IMAD.SHL.U32 R235, R224.reuse, 0x10, RZ ;  /* 0x00000010e0eb7824 */ /* 0x040fe200078e00ff */
[----:B------:R1:W1:Y:S01]  /*1c30*/  LDSM.16.M88.4 R184, [R228+0xa080] ;  /* 0x00a08000e4b8783b */ /* 0x0002620000000200 */
[----:B------:R-:W-:Y:S01]  /*1c40*/  IMAD.SHL.U32 R224, R224, 0x400, RZ ;  /* 0x00000400e0e07824 */ /* 0x000fe200078e00ff */
[----:B------:R-:W-:Y:S01]  /*1c50*/  LEA.HI R0, R0, R17, RZ, 0x2 ;  /* 0x0000001100007211 */ /* 0x000fe200078f10ff */
[----:B------:R-:W-:Y:S01]  /*1c60*/  IMAD.IADD R250, R249, 0x1, R21 ;  /* 0x00000001f9fa7824 */ /* 0x000fe200078e0215 */
[----:B------:R1:W1:Y:S01]  /*1c70*/  LDSM.16.M88.4 R188, [R229+0xa080] ;  /* 0x00a08000e5bc783b */ /* 0x0002620000000200 */
[----:B------:R-:W-:-:S02]  /*1c80*/  LOP3.LUT R14, R14, 0x10, R235, 0xf8, !PT ;  /* 0x000000100e0e7812 */ /* 0x000fc400078ef8eb */
[----:B------:R-:W-:Y:S01]  /*1c90*/  LOP3.LUT R0, R0, 0xfffffffc, RZ, 0xc0, !PT ;  /* 0xfffffffc00007812 */ /* 0x000fe200078ec0ff */
[----:B------:R1:W1:Y:S04]  /*1ca0*/  LDSM.16.M88.4 R192, [R231+0xa080] ;  /* 0x00a08000e7c0783b */ /* 0x0002680000000200 */
[----:B------:R1:W1:Y:S04]  /*1cb0*/  LDSM.16.M88.4 R196, [R230+0xa080] ;  /* 0x00a08000e6c4783b */ /* 0x0002680000000200 */
[----:B------:R-:W-:Y:S06]  /*1cc0*/  BAR.SYNC.DEFER_BLOCKING 0x0 ;  /* 0x0000000000007b1d */ /* 0x000fec0000010000 */
[----:B------:R-:W-:Y:S01]  /*1cd0*/  @!PT LDS RZ, [RZ] ;  /* 0x00000000fffff984 */ /* 0x000fe20000000800 */
[----:B------:R-:W-:Y:S01]  /*1ce0*/  @!PT LDS RZ, [RZ] ;  /* 0x00000000fffff984 */ /* 0x000fe20000000800 */
[----:B------:R-:W-:Y:S01]  /*1cf0*/  @!PT LDS RZ, [RZ] ;  /* 0x00000000fffff984 */ /* 0x000fe20000000800 */
[----:B------:R1:W-:Y:S01]  /*1d00*/  LDGSTS.E.BYPASS.LTC128B.128 [R232+0x6080], [R238.64], !P0 ;  /* 0x06080000eee87fae */ /* 0x0003e2000c101d4a */
[----:B------:R-:W-:-:S02]  /*1d10*/  ISETP.LT.OR P0, PT, R4, 0x1, !P4 ;  /* 0x000000010400780c */ /* 0x000fc40006701670 */
[----:B------:R-:W-:Y:S01]  /*1d20*/  ISETP.GE.AND P4, PT, R25, c[0x0][0x1fc], PT ;  /* 0x00007f0019007a0c */ /* 0x000fe20003f86270 */
[----:B------:R1:W-:Y:S10]  /*1d30*/  LDGSTS.E.BYPASS.LTC128B.128 [R232+0x8080], [R238.64+0x80], !P1 ;  /* 0x08080080eee87fae */ /* 0x0003f4000c901d4a */
[----:B------:R1:W-:Y:S01]  /*1d40*/  LDGSTS.E.BYPASS.LTC128B.128 [R232+0xa080], [R238.64+0x100], !P0 ;  /* 0x0a080100eee87fae */ /* 0x0003e2000c101d4a */
[----:B------:R-:W-:-:S04]  /*1d50*/  IADD3 R8, P1, P0, R8, 0x80, R238 ;  /* 0x0000008008087810 */ /* 0x000fc8000783e0ee */
[----:B------:R-:W-:Y:S02]  /*1d60*/  IADD3.X R9, RZ, UR6, R239, P1, P0 ;  /* 0x00000006ff097c10 */ /* 0x000fe40008fe04ef */
[----:B------:R-:W-:-:S04]  /*1d70*/  IADD3 R10, P0, R238, UR7, RZ ;  /* 0x00000007ee0a7c10 */ /* 0x000fc8000ff1e0ff */
[----:B------:R-:W-:Y:S02]  /*1d80*/  IADD3.X R11, R239, UR6, RZ, P0, !PT ;  /* 0x00000006ef0b7c10 */ /* 0x000fe400087fe4ff */
[----:B------:R-:W-:-:S03]  /*1d90*/  IADD3 R6, P1, P0, R6, 0x100, R238 ;  /* 0x0000010006067810 */ /* 0x000fc6000783e0ee */
[----:B------:R1:W-:Y:S01]  /*1da0*/  LDGSTS.E.BYPASS.LTC128B.128 [R232+0x7080], [R10.64], !P6 ;  /* 0x070800000ae87fae */ /* 0x0003e2000f101d4a */
[----:B------:R-:W-:Y:S02]  /*1db0*/  IADD3.X R7, RZ, UR6, R239, P1, P0 ;  /* 0x00000006ff077c10 */ /* 0x000fe40008fe04ef */
[----:B------:R-:W-:Y:S01]  /*1dc0*/  ISETP.GE.AND P0, PT, R18, c[0x0][0x1fc], PT ;  /* 0x00007f0012007a0c */ /* 0x000fe20003f06270 */
[----:B------:R2:W-:Y:S01]  /*1dd0*/  LDGSTS.E.BYPASS.LTC128B.128 [R232+0x9080], [R8.64], !P5 ;  /* 0x0908000008e87fae */ /* 0x0005e2000e901d4a */
[----:B------:R-:W-:Y:S02]  /*1de0*/  ISETP.GT.AND P6, PT, R252, 0xf, PT ;  /* 0x0000000ffc00780c */ /* 0x000fe40003fc4270 */
[----:B------:R-:W-:Y:S01]  /*1df0*/  ISETP.GE.AND P5, PT, R25, c[0x0][0x1fc], PT ;  /* 0x00007f0019007a0c */ /* 0x000fe20003fa6270 */
[----:B------:R2:W-:Y:S01]  /*1e00*/  LDGSTS.E.BYPASS.LTC128B.128 [R232+0xb080], [R6.64], !P3 ;  /* 0x0b08000006e87fae */ /* 0x0005e2000d901d4a */
[----:B------:R-:W-:Y:S02]  /*1e10*/  SEL R18, RZ, 0x1, P0 ;  /* 0x00000001ff127807 */ /* 0x000fe40000000000 */
[----:B------:R-:W-:-:S02]  /*1e20*/  SEL R16, RZ, 0xffffffff, P5 ;  /* 0xffffffffff107807 */ /* 0x000fc40002800000 */
[----:B------:R-:W-:Y:S02]  /*1e30*/  ISETP.LT.OR P5, PT, R4, 0x1, P2 ;  /* 0x000000010400780c */ /* 0x000fe400017a1670 */
[----:B------:R-:W-:Y:S02]  /*1e40*/  ISETP.GE.AND P1, PT, R25, c[0x0][0x16c], PT ;  /* 0x00005b0019007a0c */ /* 0x000fe40003f26270 */
[C---:B------:R-:W-:Y:S02]  /*1e50*/  ISETP.GE.AND P3, PT, R28.reuse, c[0x0][0x1fc], PT ;  /* 0x00007f001c007a0c */ /* 0x040fe40003f66270 */
[----:B------:R-:W-:Y:S02]  /*1e60*/  SEL R15, RZ, 0xffffffff, P1 ;  /* 0xffffffffff0f7807 */ /* 0x000fe40000800000 */
[----:B------:R-:W-:Y:S02]  /*1e70*/  ISETP.GE.AND P1, PT, R28, c[0x0][0x1fc], PT ;  /* 0x00007f001c007a0c */ /* 0x000fe40003f26270 */
[----:B------:R-:W-:Y:S01]  /*1e80*/  @P6 LOP3.LUT R236, R236, 0x8, RZ, 0xfc, !PT ;  /* 0x00000008ecec6812 */ /* 0x000fe200078efcff */
[----:B------:R-:W-:Y:S01]  /*1e90*/  IMAD.SHL.U32 R15, R15, 0x2, RZ ;  /* 0x000000020f0f7824 */ /* 0x000fe200078e00ff */
[----:B------:R-:W-:Y:S01]  /*1ea0*/  SEL R237, RZ, 0xffffffff, P1 ;  /* 0xffffffffffed7807 */ /* 0x000fe20000800000 */
[----:B-1----:R-:W-:Y:S01]  /*1eb0*/  @!P6 IMAD.SHL.U32 R10, R252, 0x10, RZ ;  /* 0x00000010fc0ae824 */ /* 0x002fe200078e00ff */
[----:B------:R-:W-:-:S02]  /*1ec0*/  ISETP.LT.OR P1, PT, R4, 0x21, P2 ;  /* 0x000000210400780c */ /* 0x000fc40001721670 */
[----:B------:R-:W-:Y:S01]  /*1ed0*/  LOP3.LUT R242, R15, 0x2, R12, 0xe2, !PT ;  /* 0x000000020ff27812 */ /* 0x000fe200078ee20c */
[----:B------:R-:W-:Y:S01]  /*1ee0*/  IMAD.SHL.U32 R237, R237, 0x4, RZ ;  /* 0x00000004eded7824 */ /* 0x000fe200078e00ff */
[----:B------:R1:W-:Y:S01]  /*1ef0*/  @!P6 LDGSTS.E.BYPASS.LTC128B.128 [R10+0x12080], [R246.64] ;  /* 0x12080000f60aefae */ /* 0x0003e2000b901d4a */
[----:B------:R-:W-:Y:S02]  /*1f00*/  ISETP.GE.AND P2, PT, R252, 0x10, PT ;  /* 0x00000010fc00780c */ /* 0x000fe40003f46270 */
[----:B--2---:R-:W-:Y:S01]  /*1f10*/  LOP3.LUT R7, R13, 0xffffffe0, RZ, 0xc0, !PT ;  /* 0xffffffe00d077812 */ /* 0x004fe200078ec0ff */
[----:B------:R-:W-:Y:S01]  /*1f20*/  IMAD.IADD R6, R17, 0x1, -R0 ;  /* 0x0000000111067824 */ /* 0x000fe200078e0a00 */
[----:B------:R-:W-:Y:S01]  /*1f30*/  LOP3.LUT R0, R32, 0xfffffff0, RZ, 0xc0, !PT ;  /* 0xfffffff020007812 */ /* 0x000fe200078ec0ff */
[----:B------:R-:W0:Y:S01]  /*1f40*/  LDGDEPBAR ;  /* 0x00000000000079af */ /* 0x000e220000000000 */
[----:B------:R-:W-:Y:S01]  /*1f50*/  LOP3.LUT R236, R236, 0xfffffffd, RZ, 0xc0, !PT ;  /* 0xfffffffdecec7812 */ /* 0x000fe200078ec0ff */
[----:B------:R-:W-:-:S02]  /*1f60*/  IMAD.IADD R2, R252, 0x1, -R7 ;  /* 0x00000001fc027824 */ /* 0x000fc400078e0a07 */
[----:B------:R-:W-:Y:S01]  /*1f70*/  IMAD R13, R6, -0x8, R29 ;  /* 0xfffffff8060d7824 */ /* 0x000fe200078e021d */
[----:B------:R-:W-:Y:S01]  /*1f80*/  IADD3 R6, P0, R240, UR14, RZ ;  /* 0x0000000ef0067c10 */ /* 0x000fe2000ff1e0ff */
[----:B------:R-:W-:Y:S01]  /*1f90*/  IMAD.IADD R0, R252, 0x1, -R0 ;  /* 0x00000001fc007824 */ /* 0x000fe200078e0a00 */
[----:B------:R-:W-:Y:S01]  /*1fa0*/  SHF.R.S32.HI R3, RZ, 0x1f, R2 ;  /* 0x0000001fff037819 */ /* 0x000fe20000011402 */
[----:B------:R2:W-:Y:S01]  /*1fb0*/  LDGSTS.E.BYPASS.LTC128B.128 [R232+0xc080], [R240.64], !P5 ;  /* 0x0c080000f0e87fae */ /* 0x0005e2000e901d4a */
[----:B------:R-:W-:Y:S02]  /*1fc0*/  IADD3.X R7, R241, UR9, RZ, P0, !PT ;  /* 0x00000009f1077c10 */ /* 0x000fe400087fe4ff */
[----:B------:R-:W-:Y:S02]  /*1fd0*/  LEA.HI R3, R3, R2, RZ, 0x2 ;  /* 0x0000000203037211 */ /* 0x000fe400078f10ff */
[----:B------:R-:W-:Y:S02]  /*1fe0*/  ISETP.LT.OR P0, PT, R4, 0x1, P4 ;  /* 0x000000010400780c */ /* 0x000fe40002701670 */
[----:B------:R-:W-:-:S02]  /*1ff0*/  LEA.HI R235, R3, R235, RZ, 0x1e ;  /* 0x000000eb03eb7211 */ /* 0x000fc400078ff0ff */
[----:B------:R-:W-:Y:S02]  /*2000*/  LOP3.LUT R3, R3, 0xfffffffc, RZ, 0xc0, !PT ;  /* 0xfffffffc03037812 */ /* 0x000fe400078ec0ff */
[----:B------:R-:W-:Y:S02]  /*2010*/  SHF.R.S32.HI R8, RZ, 0x1f, R0 ;  /* 0x0000001fff087819 */ /* 0x000fe40000011400 */
[----:B------:R-:W-:Y:S01]  /*2020*/  ISETP.LT.OR P4, PT, R4, 0x21, P4 ;  /* 0x000000210400780c */ /* 0x000fe20002781670 */
[----:B------:R-:W-:Y:S01]  /*2030*/  IMAD.IADD R11, R2, 0x1, -R3 ;  /* 0x00000001020b7824 */ /* 0x000fe200078e0a03 */
[----:B------:R-:W-:Y:S01]  /*2040*/  LEA.HI R8, R8, R0, RZ, 0x3 ;  /* 0x0000000008087211 */ /* 0x000fe200078f18ff */
[C---:B------:R-:W-:Y:S01]  /*2050*/  IMAD.SHL.U32 R3, R5.reuse, 0x40, RZ ;  /* 0x0000004005037824 */ /* 0x040fe200078e00ff */
[----:B------:R-:W-:Y:S01]  /*2060*/  LOP3.LUT P5, RZ, R5, 0x4, RZ, 0xc0, !PT ;  /* 0x0000000405ff7812 */ /* 0x000fe200078ac0ff */
[----:B------:R2:W-:Y:S01]  /*2070*/  LDGSTS.E.BYPASS.LTC128B.128 [R232+0xe080], [R240.64+0x80], !P0 ;  /* 0x0e080080f0e87fae */ /* 0x0005e2000c101d4a */
[----:B------:R-:W-:Y:S01]  /*2080*/  IMAD.SHL.U32 R2, R17, 0x8, RZ ;  /* 0x0000000811027824 */ /* 0x000fe200078e00ff */
[----:B------:R-:W-:Y:S01]  /*2090*/  ISETP.LT.OR P0, PT, R4, 0x1, P3 ;  /* 0x000000010400780c */ /* 0x000fe20001f01670 */
[----:B------:R-:W-:Y:S01]  /*20a0*/  IMAD.SHL.U32 R5, R24, 0x20, RZ ;  /* 0x0000002018057824 */ /* 0x000fe200078e00ff */
[----:B------:R-:W-:Y:S01]  /*20b0*/  LOP3.LUT R3, R3, 0x1c0, RZ, 0xc0, !PT ;  /* 0x000001c003037812 */ /* 0x000fe200078ec0ff */
[----:B------:R-:W-:Y:S01]  /*20c0*/  IMAD R11, R11, -0x2, R13 ;  /* 0xfffffffe0b0b7824 */ /* 0x000fe200078e020d */
[----:B------:R-:W-:-:S02]  /*20d0*/  ISETP.LT.OR P3, PT, R4, 0x21, P3 ;  /* 0x000000210400780c */ /* 0x000fc40001f61670 */
[----:B------:R-:W-:Y:S02]  /*20e0*/  LOP3.LUT R2, R2, 0x18, RZ, 0xc0, !PT ;  /* 0x0000001802027812 */ /* 0x000fe400078ec0ff */
[----:B------:R-:W-:Y:S02]  /*20f0*/  SHF.R.U32.HI R4, RZ, 0x3, R3 ;  /* 0x00000003ff047819 */ /* 0x000fe40000011603 */
[----:B------:R-:W-:Y:S02]  /*2100*/  LOP3.LUT R9, R8, 0xfffffff8, RZ, 0xc0, !PT ;  /* 0xfffffff808097812 */ /* 0x000fe400078ec0ff */
[----:B-1----:R-:W-:Y:S01]  /*2110*/  LOP3.LUT R10, R4, R3, R2, 0x1e, !PT ;  /* 0x00000003040a7212 */ /* 0x002fe200078e1e02 */
[----:B------:R-:W-:Y:S01]  /*2120*/  IMAD.U32 R4, RZ, RZ, UR14 ;  /* 0x0000000eff047e24 */ /* 0x000fe2000f8e00ff */
[----:B------:R2:W-:Y:S01]  /*2130*/  LDGSTS.E.BYPASS.LTC128B.128 [R232+0x10080], [R240.64+0x100], !P0 ;  /* 0x10080100f0e87fae */ /* 0x0005e2000c101d4a */
[----:B------:R-:W-:Y:S01]  /*2140*/  IMAD.IADD R0, R0, 0x1, -R9 ;  /* 0x0000000100007824 */ /* 0x000fe200078e0a09 */
[----:B------:R-:W-:Y:S01]  /*2150*/  LOP3.LUT R13, R2, 0x20, R5, 0xf8, !PT ;  /* 0x00000020020d7812 */ /* 0x000fe200078ef805 */
[----:B------:R-:W-:Y:S01]  /*2160*/  IMAD.SHL.U32 R2, R16, 0x2, RZ ;  /* 0x0000000210027824 */ /* 0x000fe200078e00ff */
[----:B------:R1:W-:Y:S01]  /*2170*/  LDGSTS.E.BYPASS.LTC128B.128 [R232+0xd080], [R6.64], !P1 ;  /* 0x0d08000006e87fae */ /* 0x0003e2000c901d4a */
[----:B------:R-:W-:Y:S01]  /*2180*/  IADD3 R4, P1, P0, R4, 0x100, R240 ;  /* 0x0000010004047810 */ /* 0x000fe2000783e0f0 */
[----:B------:R-:W-:Y:S01]  /*2190*/  IMAD.SHL.U32 R3, R8, 0x40, RZ ;  /* 0x0000004008037824 */ /* 0x000fe200078e00ff */
[----:B------:R-:W-:Y:S01]  /*21a0*/  LOP3.LUT R9, R14, 0x8, R31, 0xf8, !PT ;  /* 0x000000080e097812 */ /* 0x000fe200078ef81f */
[----:B------:R1:W-:Y:S01]  /*21b0*/  LDGSTS.E.BYPASS.LTC128B.128 [R232+0xf080], [R6.64+0x80], !P4 ;  /* 0x0f08008006e87fae */ /* 0x0003e2000e101d4a */
[----:B------:R-:W-:-:S02]  /*21c0*/  IADD3.X R5, RZ, UR9, R241, P1, P0 ;  /* 0x00000009ff057c10 */ /* 0x000fc40008fe04f1 */
[C---:B------:R-:W-:Y:S02]  /*21d0*/  LOP3.LUT P1, RZ, R0.reuse, 0x2, RZ, 0xc0, !PT ;  /* 0x0000000200ff7812 */ /* 0x040fe4000782c0ff */
[C---:B------:R-:W-:Y:S01]  /*21e0*/  LOP3.LUT P0, RZ, R0.reuse, 0x4, RZ, 0xc0, !PT ;  /* 0x0000000400ff7812 */ /* 0x040fe2000780c0ff */
[----:B------:R-:W-:Y:S01]  /*21f0*/  IMAD.SHL.U32 R0, R0, 0x40, RZ ;  /* 0x0000004000007824 */ /* 0x000fe200078e00ff */
[----:B------:R-:W-:Y:S01]  /*2200*/  LOP3.LUT R12, R2, 0x2, R18, 0xe2, !PT ;  /* 0x00000002020c7812 */ /* 0x000fe200078ee212 */
[----:B------:R2:W-:Y:S01]  /*2210*/  LDGSTS.E.BYPASS.LTC128B.128 [R232+0x11080], [R4.64], !P3 ;  /* 0x1108000004e87fae */ /* 0x0005e2000d901d4a */
[----:B------:R-:W-:Y:S02]  /*2220*/  LOP3.LUT R2, R19, 0x3ffffffc, RZ, 0xc0, !PT ;  /* 0x3ffffffc13027812 */ /* 0x000fe400078ec0ff */
[----:B------:R-:W-:Y:S02]  /*2230*/  LOP3.LUT R0, R0, 0x1c0, RZ, 0xc0, !PT ;  /* 0x000001c000007812 */ /* 0x000fe400078ec0ff */
[----:B------:R-:W-:-:S02]  /*2240*/  LOP3.LUT R3, R3, 0xfffffe00, RZ, 0xc0, !PT ;  /* 0xfffffe0003037812 */ /* 0x000fc400078ec0ff */
[----:B------:R-:W-:Y:S02]  /*2250*/  LOP3.LUT R9, R9, R20, RZ, 0x3c, !PT ;  /* 0x0000001409097212 */ /* 0x000fe400078e3cff */
[----:B------:R-:W-:Y:S02]  /*2260*/  LOP3.LUT R237, R237, 0x4, R12, 0xe2, !PT ;  /* 0x00000004eded7812 */ /* 0x000fe400078ee20c */
[----:B------:R-:W-:Y:S01]  /*2270*/  ISETP.GT.AND P6, PT, R11, 0x20, PT ;  /* 0x000000200b00780c */ /* 0x000fe20003fc4270 */
[----:B------:R-:W-:-:S04]  /*2280*/  IMAD R227, R24, 0x200, R9 ;  /* 0x0000020018e37824 */ /* 0x000fc800078e0209 */
[C---:B------:R-:W-:Y:S02]  /*2290*/  IMAD R226, R227.reuse, 0x2, R226 ;  /* 0x00000002e3e27824 */ /* 0x040fe400078e02e2 */
[----:B------:R-:W-:Y:S02]  /*22a0*/  IMAD.SHL.U32 R227, R227, 0x2, RZ ;  /* 0x00000002e3e37824 */ /* 0x000fe400078e00ff */
[----:B-1----:R-:W-:Y:S02]  /*22b0*/  IMAD.SHL.U32 R7, R24, 0x8, RZ ;  /* 0x0000000818077824 */ /* 0x002fe400078e00ff */
[----:B------:R-:W-:Y:S01]  /*22c0*/  IMAD.IADD R6, R252, 0x1, -R2 ;  /* 0x00000001fc067824 */ /* 0x000fe200078e0a02 */
[----:B------:R-:W-:Y:S02]  /*22d0*/  SHF.R.U32.HI R2, RZ, 0x3, R0 ;  /* 0x00000003ff027819 */ /* 0x000fe40000011600 */
[----:B------:R-:W-:Y:S01]  /*22e0*/  LOP3.LUT R7, R0, 0x8, R7, 0xf8, !PT ;  /* 0x0000000800077812 */ /* 0x000fe200078ef807 */
[----:B------:R-:W-:Y:S01]  /*22f0*/  IMAD R6, R6, 0x2, R224 ;  /* 0x0000000206067824 */ /* 0x000fe200078e02e0 */
[----:B------:R-:W-:-:S02]  /*2300*/  LOP3.LUT R0, R2, R13, R0, 0x1e, !PT ;  /* 0x0000000d02007212 */ /* 0x000fc400078e1e00 */
[----:B------:R-:W-:Y:S01]  /*2310*/  LOP3.LUT R7, R7, R2, RZ, 0x3c, !PT ;  /* 0x0000000207077212 */ /* 0x000fe200078e3cff */
[----:B------:R-:W-:Y:S01]  /*2320*/  @!P2 IMAD.SHL.U32 R2, R252, 0x10, RZ ;  /* 0x00000010fc02a824 */ /* 0x000fe200078e00ff */
[-C--:B------:R-:W-:Y:S01]  /*2330*/  LOP3.LUT R0, R0, R3.reuse, RZ, 0xfc, !PT ;  /* 0x0000000300007212 */ /* 0x080fe200078efcff */
[----:B------:R-:W-:Y:S01]  /*2340*/  IMAD.IADD R6, R6, 0x1, R10 ;  /* 0x0000000106067824 */ /* 0x000fe200078e020a */
[----:B------:R-:W-:Y:S02]  /*2350*/  IADD3 R224, R7, R3, R224 ;  /* 0x0000000307e07210 */ /* 0x000fe40007ffe0e0 */
[----:B------:R1:W-:Y:S01]  /*2360*/  @!P2 LDGSTS.E.BYPASS.LTC128B.128 [R2+0x12180], [R244.64] ;  /* 0x12180000f402afae */ /* 0x0003e2000b901d4a */
[----:B------:R-:W-:Y:S01]  /*2370*/  SEL R3, R22, 0xffffffc0, !P0 ;  /* 0xffffffc016037807 */ /* 0x000fe20004000000 */
[----:B------:R-:W-:Y:S01]  /*2380*/  IMAD.SHL.U32 R0, R0, 0x2, RZ ;  /* 0x0000000200007824 */ /* 0x000fe200078e00ff */
[----:B------:R-:W-:Y:S01]  /*2390*/  ISETP.GT.AND P0, PT, R11, 0x1, PT ;  /* 0x000000010b00780c */ /* 0x000fe20003f04270 */
[----:B------:R-:W0:Y:S01]  /*23a0*/  LDGDEPBAR ;  /* 0x00000000000079af */ /* 0x000e220000000000 */
[----:B------:R-:W-:Y:S01]  /*23b0*/  LEA R233, R6, 0x12280, 0x1 ;  /* 0x0001228006e97811 */ /* 0x000fe200078e08ff */
[----:B------:R-:W-:-:S03]  /*23c0*/  IMAD.SHL.U32 R225, R224, 0x2, RZ ;  /* 0x00000002e0e17824 */ /* 0x000fc600078e00ff */
[C---:B------:R-:W-:Y:S02]  /*23d0*/  IADD3 R234, R233.reuse, 0x40, RZ ;  /* 0x00000040e9ea7810 */ /* 0x040fe40007ffe0ff */
[----:B------:R-:W-:Y:S02]  /*23e0*/  @P5 IADD3 R234, R233, -0x40, RZ ;  /* 0xffffffc0e9ea5810 */ /* 0x000fe40007ffe0ff */
[----:B------:R-:W-:Y:S02]  /*23f0*/  ISETP.GT.AND P5, PT, R11, 0x21, PT ;  /* 0x000000210b00780c */ /* 0x000fe40003fa4270 */
[----:B-1----:R-:W-:Y:S02]  /*2400*/  SEL R2, R23, 0xffffffe0, !P1 ;  /* 0xffffffe017027807 */ /* 0x002fe40004800000 */
[----:B------:R-:W-:-:S03]  /*2410*/  ISETP.GT.AND P1, PT, R11, RZ, PT ;  /* 0x000000ff0b00720c */ /* 0x000fc60003f24270 */
[C---:B------:R-:W-:Y:S02]  /*2420*/  IMAD R2, R224.reuse, 0x2, R2 ;  /* 0x00000002e0027824 */ /* 0x040fe400078e0202 */
[----:B------:R-:W-:Y:S02]  /*2430*/  IMAD R224, R224, 0x2, R3 ;  /* 0x00000002e0e07824 */ /* 0x000fe400078e0203 */
[----:B------:R-:W-:-:S06]  /*2440*/  IMAD.IADD R3, R3, 0x1, R2 ;  /* 0x0000000103037824 */ /* 0x000fcc00078e0202 */
[----:B------:R-:W-:-:S04]  /*2450*/  @P1 LOP3.LUT R236, R236, 0x2, RZ, 0xfc, !PT ;  /* 0x00000002ecec1812 */ /* 0x000fc800078efcff */
[----:B------:R-:W-:-:S04]  /*2460*/  LOP3.LUT R236, R236, 0xfffffffe, RZ, 0xc0, !PT ;  /* 0xfffffffeecec7812 */ /* 0x000fc800078ec0ff */
[----:B--234-:R-:W-:Y:S02]  /*2470*/  @P0 LOP3.LUT R236, R236, 0x1, RZ, 0xfc, !PT ;  /* 0x00000001ecec0812 */ /* 0x01cfe400078efcff */
.L_x_60:
[----:B------:R-:W-:Y:S04]  /*2480*/  DEPBAR.LE SB0, 0x0 ;  /* 0x000080000000791a */ /* 0x000fe80000000000 */
[----:B------:R-:W-:Y:S01]  /*2490*/  BAR.SYNC.DEFER_BLOCKING 0x0 ;  /* 0x0000000000007b1d */ /* 0x000fe20000010000 */
[C---:B------:R-:W-:Y:S01]  /*24a0*/  LOP3.LUT P1, RZ, R236.reuse, 0x2, RZ, 0xc0, !PT ;  /* 0x00000002ecff7812 */ /* 0x040fe2000782c0ff */
[----:B------:R-:W-:Y:S01]  /*24b0*/  UIADD3 UR15, UR12, 0x1, URZ ;  /* 0x000000010c0f7890 */ /* 0x000fe2000fffe03f */
[----:B------:R-:W-:Y:S03]  /*24c0*/  LOP3.LUT P0, RZ, R236, 0x1, RZ, 0xc0, !PT ;  /* 0x00000001ecff7812 */ /* 0x000fe6000780c0ff */
        /* <DEDUP_REMOVED lines=178> */
[----:B--2---:R-:W-:Y:S03]  /*2ff0*/  FSEL R8, R11, -INF , P0 ;  /* 0xff8000000b087808 */ /* 0x004fe60000000000 */
        /* <DEDUP_REMOVED lines=73> */
[----:B------:R-:W-:Y:S02]  /*3490*/  STS [R233], R17 ;  /* 0x00000011e9007388 */ /* 0x000fe40000000800 */
        /* <DEDUP_REMOVED lines=123> */
[----:B------:R-:W-:Y:S01]  /*3c50*/  LEA.HI.X R9, R10, R241, R9, 0x7, P0 ;  /* 0x000000f10a097211 */ /* 0x000fe200000f3c09 */
[----:B------:R-:W-:Y:S01]  /*3c60*/  IMAD.U32 R10, RZ, RZ, UR4 ;  /* 0x00000004ff0a7e24 */ /* 0x000fe2000f8e00ff */
[--C-:B------:R-:W-:Y:S04]  /*3c70*/  IADD3 R18, P1, P0, R18, 0x80, R8.reuse ;  /* 0x0000008012127810 */ /* 0x100fe8000783e008 */
[--C-:B------:R-:W-:Y:S02]  /*3c80*/  IADD3.X R19, RZ, UR9, R9.reuse, P1, P0 ;  /* 0x00000009ff137c10 */ /* 0x100fe40008fe0409 */
[----:B------:R-:W-:Y:S02]  /*3c90*/  IADD3 R16, P1, P0, R16, 0x100, R8 ;  /* 0x0000010010107810 */ /* 0x000fe4000783e008 */
[----:B------:R-:W-:Y:S02]  /*3ca0*/  IADD3 R10, -R243, UR8, -R10 ;  /* 0x00000008f30a7c10 */ /* 0x000fe4000fffe90a */
[----:B------:R-:W-:Y:S02]  /*3cb0*/  IADD3.X R17, RZ, UR9, R9, P1, P0 ;  /* 0x00000009ff117c10 */ /* 0x000fe40008fe0409 */
[C---:B------:R-:W-:Y:S02]  /*3cc0*/  ISETP.LT.OR P0, PT, R10.reuse, 0x1, !P2 ;  /* 0x000000010a00780c */ /* 0x040fe40005701670 */
[----:B------:R-:W-:Y:S11]  /*3cd0*/  LOP3.LUT P1, RZ, R237, 0x2, RZ, 0xc0, !PT ;  /* 0x00000002edff7812 */ /* 0x000ff6000782c0ff */
        /* <DEDUP_REMOVED lines=12> */
[----:B------:R-:W-:Y:S02]  /*3da0*/  ISETP.LT.OR P0, PT, R10, 0x21, !P2 ;  /* 0x000000210a00780c */ /* 0x000fe40005701670 */
[----:B------:R-:W-:Y:S11]  /*3db0*/  ISETP.GT.AND P2, PT, R252, 0xf, PT ;  /* 0x0000000ffc00780c */ /* 0x000ff60003f44270 */
[----:B------:R1:W-:Y:S01]  /*3dc0*/  LDGSTS.E.BYPASS.LTC128B.128 [R232+0xd080], [R8.64], !P0 ;  /* 0x0d08000008e87fae */ /* 0x0003e2000c101d4a */
[C---:B------:R-:W-:Y:S11]  /*3dd0*/  ISETP.LT.OR P0, PT, R10.reuse, 0x21, !P1 ;  /* 0x000000210a00780c */ /* 0x040ff60004f01670 */
[----:B------:R-:W-:Y:S02]  /*3de0*/  @!UPT UIADD3 URZ, URZ, URZ, URZ ;  /* 0x0000003f3f3ff290 */ /* 0x000fe4000fffe03f */
[----:B------:R2:W-:Y:S01]  /*3df0*/  LDGSTS.E.BYPASS.LTC128B.128 [R232+0xf080], [R18.64], !P0 ;  /* 0x0f08000012e87fae */ /* 0x0005e2000c101d4a */
[----:B------:R-:W-:Y:S01]  /*3e00*/  ISETP.LT.OR P0, PT, R10, 0x21, !P3 ;  /* 0x000000210a00780c */ /* 0x000fe20005f01670 */
[----:B------:R-:W-:Y:S02]  /*3e10*/  @!P2 IMAD.SHL.U32 R10, R252, 0x10, RZ ;  /* 0x00000010fc0aa824 */ /* 0x000fe400078e00ff */
[----:B-1----:R-:W-:Y:S10]  /*3e20*/  IMAD.U32 R8, RZ, RZ, UR4 ;  /* 0x00000004ff087e24 */ /* 0x002ff4000f8e00ff */
[----:B------:R2:W-:Y:S01]  /*3e30*/  LDGSTS.E.BYPASS.LTC128B.128 [R232+0x11080], [R16.64], !P0 ;  /* 0x1108000010e87fae */ /* 0x0005e2000c101d4a */
[----:B------:R-:W-:Y:S05]  /*3e40*/  @!P2 IMAD.WIDE R8, R8, 0x4, R244 ;  /* 0x000000040808a825 */ /* 0x000fea00078e02f4 */
[----:B------:R2:W-:Y:S02]  /*3e50*/  @!P2 LDGSTS.E.BYPASS.LTC128B.128 [R10+0x12180], [R8.64] ;  /* 0x12180000080aafae */ /* 0x0005e4000b901d4a */
.L_x_58:
[-C--:B---34-:R-:W-:Y:S01]  /*3e60*/  HMMA.16816.F32 R84, R4, R12.reuse, R84 ;  /* 0x0000000c0454723c */ /* 0x098fe20000001854 */
[----:B--2---:R-:W-:Y:S07]  /*3e70*/  LDSM.16.MT88.4 R8, [R227+0x15280] ;  /* 0x01528000e308783b */ /* 0x004fee0000004200 */
        /* <DEDUP_REMOVED lines=73> */
[----:B------:R-:W-:Y:S01]  /*4310*/  ISETP.GT.AND P3, PT, R252, 0xf, PT ;  /* 0x0000000ffc00780c */ /* 0x000fe20003f64270 */
[----:B------:R-:W-:Y:S01]  /*4320*/  UIMAD UR16, UR16, UR4, URZ ;  /* 0x00000004101072a4 */ /* 0x000fe2000f8e023f */
[----:B------:R-:W-:Y:S01]  /*4330*/  IMAD.U32 R10, RZ, RZ, UR7 ;  /* 0x00000007ff0a7e24 */ /* 0x000fe2000f8e00ff */
[----:B------:R-:W-:Y:S01]  /*4340*/  UIMAD.WIDE.U32 UR18, UR15, UR4, URZ ;  /* 0x000000040f1272a5 */ /* 0x000fe2000f8e003f */
[----:B------:R-:W-:Y:S01]  /*4350*/  IMAD.U32 R8, RZ, RZ, UR7 ;  /* 0x00000007ff087e24 */ /* 0x000fe2000f8e00ff */
        /* <DEDUP_REMOVED lines=14> */
[----:B------:R-:W-:Y:S02]  /*4440*/  ISETP.LT.OR P0, PT, R6, 0x1, !P2 ;  /* 0x000000010600780c */ /* 0x000fe40005701670 */
        /* <DEDUP_REMOVED lines=10> */
[----:B------:R1:W-:Y:S02]  /*44f0*/  LDGSTS.E.BYPASS.LTC128B.128 [R232+0xa080], [R4.64+0x100], !P0 ;  /* 0x0a08010004e87fae */ /* 0x0003e4000c101d4a */
[----:B-1----:R-:W-:Y:S04]  /*4500*/  IADD3 R4, P0, R4, UR7, RZ ;  /* 0x0000000704047c10 */ /* 0x002fe8000ff1e0ff */
[----:B------:R-:W-:Y:S02]  /*4510*/  IADD3.X R5, R5, UR6, RZ, P0, !PT ;  /* 0x0000000605057c10 */ /* 0x000fe400087fe4ff */
[C---:B------:R-:W-:Y:S11]  /*4520*/  ISETP.LT.OR P0, PT, R6.reuse, 0x21, !P2 ;  /* 0x000000210600780c */ /* 0x040ff60005701670 */
[----:B------:R-:W-:Y:S02]  /*4530*/  @!UPT UIADD3 URZ, URZ, URZ, URZ ;  /* 0x0000003f3f3ff290 */ /* 0x000fe4000fffe03f */
[----:B------:R1:W-:Y:S01]  /*4540*/  LDGSTS.E.BYPASS.LTC128B.128 [R232+0x7080], [R4.64], !P0 ;  /* 0x0708000004e87fae */ /* 0x0003e2000c101d4a */
[C---:B------:R-:W-:Y:S11]  /*4550*/  ISETP.LT.OR P0, PT, R6.reuse, 0x21, !P1 ;  /* 0x000000210600780c */ /* 0x040ff60004f01670 */
[----:B------:R-:W-:Y:S02]  /*4560*/  @!UPT UIADD3 URZ, URZ, URZ, URZ ;  /* 0x0000003f3f3ff290 */ /* 0x000fe4000fffe03f */
[----:B------:R2:W-:Y:S01]  /*4570*/  LDGSTS.E.BYPASS.LTC128B.128 [R232+0x9080], [R10.64], !P0 ;  /* 0x090800000ae87fae */ /* 0x0005e2000c101d4a */
[----:B------:R-:W-:Y:S01]  /*4580*/  ISETP.LT.OR P0, PT, R6, 0x21, P4 ;  /* 0x000000210600780c */ /* 0x000fe20002701670 */
[----:B------:R-:W-:Y:S02]  /*4590*/  @!P3 IMAD.SHL.U32 R6, R252, 0x10, RZ ;  /* 0x00000010fc06b824 */ /* 0x000fe400078e00ff */
[----:B-1----:R-:W-:Y:S10]  /*45a0*/  IMAD.U32 R4, RZ, RZ, UR4 ;  /* 0x00000004ff047e24 */ /* 0x002ff4000f8e00ff */
[----:B------:R2:W-:Y:S01]  /*45b0*/  LDGSTS.E.BYPASS.LTC128B.128 [R232+0xb080], [R8.64], !P0 ;  /* 0x0b08000008e87fae */ /* 0x0005e2000c101d4a */
[----:B------:R-:W-:Y:S05]  /*45c0*/  @!P3 IMAD.WIDE R4, R4, 0x4, R246 ;  /* 0x000000040404b825 */ /* 0x000fea00078e02f6 */
[----:B------:R2:W-:Y:S02]  /*45d0*/  @!P3 LDGSTS.E.BYPASS.LTC128B.128 [R6+0x12080], [R4.64] ;  /* 0x120800000406bfae */ /* 0x0005e4000b901d4a */
.L_x_59:
[-C--:B-1234-:R-:W-:Y:S01]  /*45e0*/  HMMA.16816.F32 R4, R144, R16.reuse, RZ ;  /* 0x000000109004723c */ /* 0x09efe200000018ff */
[----:B------:R-:W-:Y:S01]  /*45f0*/  LDSM.16.MT88.4 R220, [R0+0x3080] ;  /* 0x0030800000dc783b */ /* 0x000fe20000004200 */
[----:B------:R-:W-:Y:S02]  /*4600*/  UIMAD UR12, UR12, 0x3000, URZ ;  /* 0x000030000c0c78a4 */ /* 0x000fe4000f8e023f */
[----:B------:R-:W-:Y:S01]  /*4610*/  UISETP.GE.AND UP0, UPT, UR15, UR13, UPT ;  /* 0x0000000d0f00728c */ /* 0x000fe2000bf06270 */
[----:B------:R-:W0:Y:S03]  /*4620*/  LDGDEPBAR ;  /* 0x00000000000079af */ /* 0x000e260000000000 */
        /* <DEDUP_REMOVED lines=21> */
[----:B------:R-:W2:Y:S07]  /*4780*/  LDSM.16.M88.4 R212, [R224+0x15280] ;  /* 0x01528000e0d4783b */ /* 0x000eae0000000200 */
[-C--:B------:R-:W-:Y:S08]  /*4790*/  HMMA.16816.F32 R132, R200, R216.reuse, R132 ;  /* 0x000000d8c884723c */ /* 0x080ff00000001884 */
[C---:B------:R-:W-:Y:S08]  /*47a0*/  HMMA.16816.F32 R136, R208.reuse, R216, R136 ;  /* 0x000000d8d088723c */ /* 0x040ff00000001888 */
[-C--:B------:R-:W-:Y:S01]  /*47b0*/  HMMA.16816.F32 R140, R208, R218.reuse, R140 ;  /* 0x000000dad08c723c */ /* 0x080fe2000000188c */
[----:B------:R-:W3:Y:S07]  /*47c0*/  LDSM.16.MT88.4 R208, [R0+0x5080] ;  /* 0x0050800000d0783b */ /* 0x000eee0000004200 */
[----:B------:R-:W-:Y:S01]  /*47d0*/  HMMA.16816.F32 R144, R200, R218, R144 ;  /* 0x000000dac890723c */ /* 0x000fe20000001890 */
[----:B------:R-:W-:Y:S04]  /*47e0*/  LDSM.16.M88.4 R200, [R3+0x14280] ;  /* 0x0142800003c8783b */ /* 0x000fe80000000200 */
[----:B------:R-:W-:Y:S03]  /*47f0*/  LDSM.16.M88.4 R216, [R3+0x15280] ;  /* 0x0152800003d8783b */ /* 0x000fe60000000200 */
[-C--:B-1----:R-:W-:Y:S08]  /*4800*/  HMMA.16816.F32 R4, R156, R204.reuse, R4 ;  /* 0x000000cc9c04723c */ /* 0x082ff00000001804 */
[C---:B--2---:R-:W-:Y:S08]  /*4810*/  HMMA.16816.F32 R8, R212.reuse, R204, R8 ;  /* 0x000000ccd408723c */ /* 0x044ff00000001808 */
[-C--:B------:R-:W-:Y:S08]  /*4820*/  HMMA.16816.F32 R12, R212, R206.reuse, R12 ;  /* 0x000000ced40c723c */ /* 0x080ff0000000180c */
[C---:B------:R-:W-:Y:S01]  /*4830*/  HMMA.16816.F32 R16, R156.reuse, R206, R16 ;  /* 0x000000ce9c10723c */ /* 0x040fe20000001810 */
[----:B------:R-:W1:Y:S07]  /*4840*/  LDSM.16.MT88.4 R204, [R0+0x1880] ;  /* 0x0018800000cc783b */ /* 0x000e6e0000004200 */
[-C--:B------:R-:W-:Y:S08]  /*4850*/  HMMA.16816.F32 R20, R156, R220.reuse, R20 ;  /* 0x000000dc9c14723c */ /* 0x080ff00000001814 */
[C---:B------:R-:W-:Y:S08]  /*4860*/  HMMA.16816.F32 R24, R212.reuse, R220, R24 ;  /* 0x000000dcd418723c */ /* 0x040ff00000001818 */
[-C--:B------:R-:W-:Y:S08]  /*4870*/  HMMA.16816.F32 R28, R212, R222.reuse, R28 ;  /* 0x000000ded41c723c */ /* 0x080ff0000000181c */
[C---:B------:R-:W-:Y:S01]  /*4880*/  HMMA.16816.F32 R32, R156.reuse, R222, R32 ;  /* 0x000000de9c20723c */ /* 0x040fe20000001820 */
[----:B------:R-:W2:Y:S07]  /*4890*/  LDSM.16.MT88.4 R220, [R0+0x3880] ;  /* 0x0038800000dc783b */ /* 0x000eae0000004200 */
[-C--:B---3--:R-:W-:Y:S08]  /*48a0*/  HMMA.16816.F32 R132, R156, R208.reuse, R132 ;  /* 0x000000d09c84723c */ /* 0x088ff00000001884 */
[C---:B------:R-:W-:Y:S08]  /*48b0*/  HMMA.16816.F32 R136, R212.reuse, R208, R136 ;  /* 0x000000d0d488723c */ /* 0x040ff00000001888 */
[-C--:B------:R-:W-:Y:S01]  /*48c0*/  HMMA.16816.F32 R140, R212, R210.reuse, R140 ;  /* 0x000000d2d48c723c */ /* 0x080fe2000000188c */
[----:B------:R-:W3:Y:S07]  /*48d0*/  LDSM.16.MT88.4 R212, [R0+0x5880] ;  /* 0x0058800000d4783b */ /* 0x000eee0000004200 */
[----:B------:R-:W-:Y:S07]  /*48e0*/  HMMA.16816.F32 R144, R156, R210, R144 ;  /* 0x000000d29c90723c */ /* 0x000fee0000001890 */
[----:B------:R-:W-:Y:S01]  /*48f0*/  IMAD.U32 R158, RZ, RZ, UR12 ;  /* 0x0000000cff9e7e24 */ /* 0x000fe2000f8e00ff */
[-C--:B-1----:R-:W-:Y:S05]  /*4900*/  HMMA.16816.F32 R4, R200, R204.reuse, R4 ;  /* 0x000000ccc804723c */ /* 0x082fea0000001804 */
[----:B------:R-:W-:Y:S01]  /*4910*/  IADD3 R157, P0, R248, UR12, RZ ;  /* 0x0000000cf89d7c10 */ /* 0x000fe2000ff1e0ff */
[----:B------:R-:W-:Y:S02]  /*4920*/  UMOV UR12, UR15 ;  /* 0x0000000f000c7c82 */ /* 0x000fe40008000000 */
[C---:B------:R-:W-:Y:S04]  /*4930*/  HMMA.16816.F32 R8, R216.reuse, R204, R8 ;  /* 0x000000ccd808723c */ /* 0x040fe80000001808 */
[----:B------:R-:W-:Y:S02]  /*4940*/  LEA.HI.X.SX32 R158, R158, R250, 0x1, P0 ;  /* 0x000000fa9e9e7211 */ /* 0x000fe400000f0eff */
[C---:B------:R-:W-:Y:S02]  /*4950*/  LEA R156, P0, R157.reuse, c[0x0][0x220], 0x2 ;  /* 0x000088009d9c7a11 */ /* 0x040fe400078010ff */
[-C--:B------:R-:W-:Y:S04]  /*4960*/  HMMA.16816.F32 R12, R216, R206.reuse, R12 ;  /* 0x000000ced80c723c */ /* 0x080fe8000000180c */
[----:B------:R-:W-:Y:S02]  /*4970*/  LEA.HI.X R157, R157, c[0x0][0x224], R158, 0x2, P0 ;  /* 0x000089009d9d7a11 */ /* 0x000fe400000f149e */
[----:B------:R-:W-:Y:S02]  /*4980*/  PLOP3.LUT P0, PT, PT, PT, UP0, 0x80, 0x0 ;  /* 0x000000000000781c */ /* 0x000fe40003f0f008 */
[C---:B------:R-:W-:Y:S01]  /*4990*/  HMMA.16816.F32 R16, R200.reuse, R206, R16 ;  /* 0x000000cec810723c */ /* 0x040fe20000001810 */
[----:B------:R1:W-:Y:S04]  /*49a0*/  RED.E.ADD.F32.FTZ.RN.STRONG.GPU [R156.64], R4 ;  /* 0x000000049c00798e */ /* 0x0003e8000c10e78a */
[----:B------:R1:W-:Y:S03]  /*49b0*/  RED.E.ADD.F32.FTZ.RN.STRONG.GPU [R156.64+0x400], R5 ;  /* 0x000400059c00798e */ /* 0x0003e6000c10e78a */
[-C--:B--2---:R-:W-:Y:S01]  /*49c0*/  HMMA.16816.F32 R20, R200, R220.reuse, R20 ;  /* 0x000000dcc814723c */ /* 0x084fe20000001814 */
        /* <DEDUP_REMOVED lines=54> */
[----:B------:R-:W-:Y:S01]  /*4d30*/  FMUL.FTZ R84, R84, c[0x0][0x298] ;  /* 0x0000a60054547a20 */ /* 0x000fe20000410000 */
[----:B------:R-:W-:Y:S01]  /*4d40*/  PLOP3.LUT P0, PT, PT, PT, PT, 0x8, 0x0 ;  /* 0x000000000000781c */ /* 0x000fe20003f0e170 */
[----:B-1----:R-:W-:-:S02]  /*4d50*/  FMUL.FTZ R26, R85, c[0x0][0x298] ;  /* 0x0000a600551a7a20 */ /* 0x002fc40000410000 */
        /* <DEDUP_REMOVED lines=46> */
.L_x_57:
[----:B------:R-:W-:Y:S05]  /*5040*/  @P0 BRA `(.L_x_61) ;  /* 0x0000111000000947 */ /* 0x000fea0003800000 */
[----:B------:R-:W-:Y:S01]  /*5050*/  SHF.R.S32.HI R28, RZ, 0x1f, R252 ;  /* 0x0000001fff1c7819 */ /* 0x000fe200000114fc */
[----:B------:R-:W-:Y:S01]  /*5060*/  BAR.SYNC.DEFER_BLOCKING 0x1, 0x100 ;  /* 0x0044000000007b1d */ /* 0x000fe20000010000 */
[----:B------:R-:W-:Y:S02]  /*5070*/  F2FP.PACK_AB R36, R37, R36 ;  /* 0x000000242524723e */ /* 0x000fe400000000ff */
[----:B------:R-:W-:-:S02]  /*5080*/  LEA.HI R5, R28, R252, RZ, 0x2 ;  /* 0x000000fc1c057211 */ /* 0x000fc400078f10ff */
[-C--:B-1----:R-:W-:Y:S02]  /*5090*/  LEA.HI R2, R28, R252.reuse, RZ, 0x5 ;  /* 0x000000fc1c027211 */ /* 0x082fe400078f28ff */
[--C-:B------:R-:W-:Y:S02]  /*50a0*/  SHF.R.S32.HI R7, RZ, 0x2, R5.reuse ;  /* 0x00000002ff077819 */ /* 0x100fe40000011405 */
[----:B------:R-:W-:Y:S02]  /*50b0*/  SHF.R.S32.HI R0, RZ, 0x1f, R5 ;  /* 0x0000001fff007819 */ /* 0x000fe40000011405 */
[----:B------:R-:W-:Y:S02]  /*50c0*/  SHF.R.S32.HI R3, RZ, 0x5, R2 ;  /* 0x00000005ff037819 */ /* 0x000fe40000011402 */
[----:B------:R-:W-:Y:S02]  /*50d0*/  LEA.HI R0, R0, R7, RZ, 0x3 ;  /* 0x0000000700007211 */ /* 0x000fe400078f18ff */
[----:B------:R-:W-:-:S02]  /*50e0*/  LEA.HI R27, R28, R252, RZ, 0x6 ;  /* 0x000000fc1c1b7211 */ /* 0x000fc400078f30ff */
[----:B------:R-:W-:Y:S02]  /*50f0*/  LOP3.LUT R0, R0, 0xfffffff8, RZ, 0xc0, !PT ;  /* 0xfffffff800007812 */ /* 0x000fe400078ec0ff */
[----:B------:R-:W-:Y:S02]  /*5100*/  SHF.R.S32.HI R27, RZ, 0x6, R27 ;  /* 0x00000006ff1b7819 */ /* 0x000fe4000001141b */
[----:B------:R-:W-:Y:S01]  /*5110*/  LOP3.LUT R5, R5, 0x3ffffffc, RZ, 0xc0, !PT ;  /* 0x3ffffffc05057812 */ /* 0x000fe200078ec0ff */
[----:B------:R-:W-:Y:S01]  /*5120*/  IMAD.IADD R7, R7, 0x1, -R0 ;  /* 0x0000000107077824 */ /* 0x000fe200078e0a00 */
[----:B------:R-:W-:Y:S01]  /*5130*/  LEA.HI R0, R2, R3, RZ, 0x1 ;  /* 0x0000000302007211 */ /* 0x000fe200078f08ff */
[----:B------:R-:W-:Y:S01]  /*5140*/  IMAD.SHL.U32 R6, R27, 0x8, RZ ;  /* 0x000000081b067824 */ /* 0x000fe200078e00ff */
[----:B------:R-:W-:Y:S01]  /*5150*/  F2FP.PACK_AB R38, R39, R38 ;  /* 0x000000262726723e */ /* 0x000fe200000000ff */
[----:B------:R-:W-:Y:S01]  /*5160*/  IMAD.SHL.U32 R2, R7, 0x40, RZ ;  /* 0x0000004007027824 */ /* 0x000fe200078e00ff */
[----:B------:R-:W-:-:S02]  /*5170*/  LOP3.LUT R4, R0, 0x1ffffe, RZ, 0xc0, !PT ;  /* 0x001ffffe00047812 */ /* 0x000fc400078ec0ff */
[----:B------:R-:W-:Y:S02]  /*5180*/  LOP3.LUT P0, RZ, R7, 0x4, RZ, 0xc0, !PT ;  /* 0x0000000407ff7812 */ /* 0x000fe4000780c0ff */
[----:B------:R-:W-:Y:S01]  /*5190*/  LOP3.LUT R0, R2, 0x1c0, RZ, 0xc0, !PT ;  /* 0x000001c002007812 */ /* 0x000fe200078ec0ff */
[----:B------:R-:W-:Y:S01]  /*51a0*/  IMAD.IADD R3, R3, 0x1, -R4 ;  /* 0x0000000103037824 */ /* 0x000fe200078e0a04 */
[----:B------:R-:W-:Y:S01]  /*51b0*/  F2FP.PACK_AB R48, R49, R48 ;  /* 0x000000303130723e */ /* 0x000fe200000000ff */
[----:B------:R-:W-:Y:S01]  /*51c0*/  IMAD.IADD R2, R252, 0x1, -R5 ;  /* 0x00000001fc027824 */ /* 0x000fe200078e0a05 */
[----:B------:R-:W-:Y:S02]  /*51d0*/  LOP3.LUT R4, R0, 0x18, R6, 0xf8, !PT ;  /* 0x0000001800047812 */ /* 0x000fe400078ef806 */
[----:B------:R-:W-:Y:S01]  /*51e0*/  SHF.R.U32.HI R0, RZ, 0x3, R0 ;  /* 0x00000003ff007819 */ /* 0x000fe20000011600 */
[----:B------:R-:W-:Y:S01]  /*51f0*/  IMAD R2, R3, 0x200, R2 ;  /* 0x0000020003027824 */ /* 0x000fe200078e0202 */
[----:B------:R-:W-:-:S02]  /*5200*/  F2FP.PACK_AB R50, R51, R50 ;  /* 0x000000323332723e */ /* 0x000fc400000000ff */
[----:B------:R-:W-:Y:S02]  /*5210*/  LOP3.LUT R0, R4, R0, RZ, 0x3c, !PT ;  /* 0x0000000004007212 */ /* 0x000fe400078e3cff */
[----:B------:R-:W-:Y:S02]  /*5220*/  F2FP.PACK_AB R40, R41, R40 ;  /* 0x000000282928723e */ /* 0x000fe400000000ff */
[----:B------:R-:W-:Y:S01]  /*5230*/  F2FP.PACK_AB R42, R43, R42 ;  /* 0x0000002a2b2a723e */ /* 0x000fe200000000ff */
[----:B------:R-:W-:Y:S01]  /*5240*/  IMAD.U32 R0, R2, 0x2, R0 ;  /* 0x0000000202007824 */ /* 0x000fe200078e0000 */
[----:B------:R-:W-:Y:S02]  /*5250*/  F2FP.PACK_AB R44, R45, R44 ;  /* 0x0000002c2d2c723e */ /* 0x000fe400000000ff */
[----:B------:R-:W-:Y:S01]  /*5260*/  F2FP.PACK_AB R46, R47, R46 ;  /* 0x0000002e2f2e723e */ /* 0x000fe200000000ff */
[----:B------:R-:W-:Y:S01]  /*5270*/  IMAD.SHL.U32 R0, R0, 0x2, RZ ;  /* 0x0000000200007824 */ /* 0x000fe200078e00ff */
[----:B------:R-:W-:-:S02]  /*5280*/  F2FP.PACK_AB R52, R53, R52 ;  /* 0x000000343534723e */ /* 0x000fc400000000ff */
[----:B------:R-:W-:Y:S02]  /*5290*/  F2FP.PACK_AB R54, R55, R54 ;  /* 0x000000363736723e */ /* 0x000fe400000000ff */
[C---:B------:R-:W-:Y:S01]  /*52a0*/  IADD3 R2, R0.reuse, 0x40, RZ ;  /* 0x0000004000027810 */ /* 0x040fe20007ffe0ff */
[----:B------:R-:W-:Y:S01]  /*52b0*/  STS [R0+0x6080], R36 ;  /* 0x0060802400007388 */ /* 0x000fe20000000800 */
[----:B------:R-:W-:Y:S02]  /*52c0*/  @P0 IADD3 R2, R0, -0x40, RZ ;  /* 0xffffffc000020810 */ /* 0x000fe40007ffe0ff */
[----:B------:R-:W-:Y:S01]  /*52d0*/  F2FP.PACK_AB R64, R65, R64 ;  /* 0x000000404140723e */ /* 0x000fe200000000ff */
[----:B------:R-:W-:Y:S01]  /*52e0*/  STS [R0+0x6480], R38 ;  /* 0x0064802600007388 */ /* 0x000fe20000000800 */
[----:B------:R-:W-:Y:S02]  /*52f0*/  F2FP.PACK_AB R66, R67, R66 ;  /* 0x000000424342723e */ /* 0x000fe400000000ff */
[----:B------:R-:W-:Y:S01]  /*5300*/  F2FP.PACK_AB R56, R57, R56 ;  /* 0x000000383938723e */ /* 0x000fe200000000ff */
[----:B------:R-:W-:Y:S01]  /*5310*/  STS [R2+0x6080], R48 ;  /* 0x0060803002007388 */ /* 0x000fe20000000800 */
[----:B------:R-:W-:-:S02]  /*5320*/  F2FP.PACK_AB R58, R59, R58 ;  /* 0x0000003a3b3a723e */ /* 0x000fc400000000ff */
[----:B------:R-:W-:Y:S01]  /*5330*/  F2FP.PACK_AB R60, R61, R60 ;  /* 0x0000003c3d3c723e */ /* 0x000fe200000000ff */
[----:B------:R-:W-:Y:S01]  /*5340*/  STS [R2+0x6480], R50 ;  /* 0x0064803202007388 */ /* 0x000fe20000000800 */
[----:B------:R-:W-:Y:S02]  /*5350*/  F2FP.PACK_AB R62, R63, R62 ;  /* 0x0000003e3f3e723e */ /* 0x000fe400000000ff */
        /* <DEDUP_REMOVED lines=33> */
[----:B-----5:R-:W-:Y:S01]  /*5570*/  F2FP.PACK_AB R9, R109, R108 ;  /* 0x0000006c6d09723e */ /* 0x020fe200000000ff */
        /* <DEDUP_REMOVED lines=14> */
[----:B------:R-:W-:Y:S01]  /*5660*/  ISETP.NE.U32.AND P0, PT, RZ, c[0x0][0x358], PT ;  /* 0x0000d600ff007a0c */ /* 0x000fe20003f05070 */
[----:B------:R-:W-:Y:S03]  /*5670*/  STS [R0+0xb080], R72 ;  /* 0x00b0804800007388 */ /* 0x000fe60000000800 */
[----:B------:R-:W-:Y:S01]  /*5680*/  ISETP.NE.AND.EX P1, PT, RZ, c[0x0][0x35c], PT, P0 ;  /* 0x0000d700ff007a0c */ /* 0x000fe20003f25300 */
[----:B------:R-:W-:Y:S01]  /*5690*/  STS [R0+0xb480], R74 ;  /* 0x00b4804a00007388 */ /* 0x000fe20000000800 */
[----:B------:R-:W-:-:S03]  /*56a0*/  ISETP.NE.U32.AND P0, PT, RZ, c[0x0][0x360], PT ;  /* 0x0000d800ff007a0c */ /* 0x000fc60003f05070 */
[----:B------:R-:W-:Y:S01]  /*56b0*/  STS [R2+0xb080], R76 ;  /* 0x00b0804c02007388 */ /* 0x000fe20000000800 */
[----:B------:R-:W-:-:S03]  /*56c0*/  ISETP.NE.AND.EX P0, PT, RZ, c[0x0][0x364], PT, P0 ;  /* 0x0000d900ff007a0c */ /* 0x000fc60003f05300 */
        /* <DEDUP_REMOVED lines=17> */
[----:B------:R-:W-:Y:S04]  /*57e0*/  STS [R0+0x4080], R7 ;  /* 0x0040800700007388 */ /* 0x000fe80000000800 */
[----:B------:R2:W-:Y:S04]  /*57f0*/  STS [R0+0x4480], R6 ;  /* 0x0044800600007388 */ /* 0x0005e80000000800 */
[----:B------:R-:W-:Y:S04]  /*5800*/  STS [R2+0x4080], R4 ;  /* 0x0040800402007388 */ /* 0x000fe80000000800 */
[----:B------:R-:W-:Y:S04]  /*5810*/  STS [R2+0x4480], R3 ;  /* 0x0044800302007388 */ /* 0x000fe80000000800 */
[----:B------:R-:W-:Y:S04]  /*5820*/  STS [R0+0x5080], R5 ;  /* 0x0050800500007388 */ /* 0x000fe80000000800 */
[----:B------:R-:W-:Y:S01]  /*5830*/  STS [R0+0x5480], R12 ;  /* 0x0054800c00007388 */ /* 0x000fe20000000800 */
[----:B-1----:R-:W-:-:S03]  /*5840*/  IMAD.MOV.U32 R8, RZ, RZ, 0x4 ;  /* 0x00000004ff087424 */ /* 0x002fc600078e00ff */
[----:B------:R-:W-:Y:S04]  /*5850*/  STS [R2+0x5080], R11 ;  /* 0x0050800b02007388 */ /* 0x000fe80000000800 */
[----:B------:R1:W-:Y:S01]  /*5860*/  STS [R2+0x5480], R10 ;  /* 0x0054800a02007388 */ /* 0x0003e20000000800 */
[----:B--2---:R-:W-:-:S03]  /*5870*/  IMAD.WIDE R6, R251, R8, c[0x0][0x358] ;  /* 0x0000d600fb067625 */ /* 0x004fc600078e0208 */
[----:B------:R-:W-:Y:S01]  /*5880*/  BAR.SYNC.DEFER_BLOCKING 0x1, 0x100 ;  /* 0x0044000000007b1d */ /* 0x000fe20000010000 */
[----:B------:R-:W-:Y:S02]  /*5890*/  IMAD.MOV.U32 R9, RZ, RZ, c[0x0][0x2f0] ;  /* 0x0000bc00ff097624 */ /* 0x000fe400078e00ff */
[----:B-1----:R-:W-:-:S03]  /*58a0*/  @P0 IMAD.WIDE R2, R251, R8, c[0x0][0x360] ;  /* 0x0000d800fb020625 */ /* 0x002fc600078e0208 */
[----:B------:R-:W2:Y:S04]  /*58b0*/  @P1 LDG.E R0, [R6.64] ;  /* 0x0000000a06001981 */ /* 0x000ea8000c1e1900 */
[----:B------:R1:W5:Y:S01]  /*58c0*/  @P0 LDG.E R9, [R2.64] ;  /* 0x0000000a02090981 */ /* 0x000362000c1e1900 */
[----:B------:R-:W-:Y:S02]  /*58d0*/  CS2R R4, SRZ ;  /* 0x0000000000047805 */ /* 0x000fe4000001ff00 */
[--C-:B--2---:R-:W-:Y:S01]  /*58e0*/  @P1 SHF.R.S32.HI R5, RZ, 0x1f, R0.reuse ;  /* 0x0000001fff051819 */ /* 0x104fe20000011400 */
[----:B------:R-:W-:Y:S01]  /*58f0*/  @P1 IMAD.MOV.U32 R4, RZ, RZ, R0 ;  /* 0x000000ffff041224 */ /* 0x000fe200078e0000 */
[----:B------:R-:W-:Y:S05]  /*5900*/  @P0 BRA `(.L_x_62) ;  /* 0x0000004000000947 */ /* 0x000fea0003800000 */
[----:B-1----:R-:W-:Y:S05]  /*5910*/  @!P1 BRA `(.L_x_62) ;  /* 0x0000003000009947 */ /* 0x002fea0003800000 */
[----:B------:R-:W2:Y:S04]  /*5920*/  LDG.E R2, [R6.64] ;  /* 0x0000000a06027981 */ /* 0x000ea8000c1e1900 */
[----:B------:R-:W2:Y:S02]  /*5930*/  LDG.E R0, [R6.64+0x4] ;  /* 0x0000040a06007981 */ /* 0x000ea4000c1e1900 */
[----:B--2--5:R-:W-:-:S02]  /*5940*/  IADD3 R9, -R2, R0, RZ ;  /* 0x0000000002097210 */ /* 0x024fc40007ffe1ff */
.L_x_62:
[----:B-1----:R-:W-:Y:S01]  /*5950*/  LEA.HI R0, R28, R252, RZ, 0x3 ;  /* 0x000000fc1c007211 */ /* 0x002fe200078f18ff */
[----:B------:R-:W1:Y:S01]  /*5960*/  S2R R11, SR_CTAID.X ;  /* 0x00000000000b7919 */ /* 0x000e620000002500 */
[----:B------:R-:W-:Y:S01]  /*5970*/  SHF.R.S32.HI R8, RZ, 0x1f, R251 ;  /* 0x0000001fff087819 */ /* 0x000fe200000114fb */
[----:B------:R-:W-:Y:S01]  /*5980*/  BSSY B0, `(.L_x_63) ;  /* 0x000003b000007945 */ /* 0x000fe20003800000 */
[----:B------:R-:W-:Y:S01]  /*5990*/  LOP3.LUT R2, R0, 0x1ffffff8, RZ, 0xc0, !PT ;  /* 0x1ffffff800027812 */ /* 0x000fe200078ec0ff */
[----:B------:R-:W2:Y:S01]  /*59a0*/  S2R R31, SR_CTAID.Y ;  /* 0x00000000001f7919 */ /* 0x000ea20000002600 */
[----:B------:R-:W-:-:S02]  /*59b0*/  SHF.R.S32.HI R14, RZ, 0x3, R0 ;  /* 0x00000003ff0e7819 */ /* 0x000fc40000011400 */
[----:B------:R-:W-:Y:S01]  /*59c0*/  SEL R30, R8, RZ, !P1 ;  /* 0x000000ff081e7207 */ /* 0x000fe20004800000 */
[----:B------:R-:W-:Y:S01]  /*59d0*/  IMAD.IADD R2, R252, 0x1, -R2 ;  /* 0x00000001fc027824 */ /* 0x000fe200078e0a02 */
[C---:B------:R-:W-:Y:S01]  /*59e0*/  IADD3 R4, P0, R14.reuse, R4, RZ ;  /* 0x000000040e047210 */ /* 0x040fe20007f1e0ff */
[----:B------:R-:W-:Y:S01]  /*59f0*/  IMAD.SHL.U32 R0, R14, 0x40, RZ ;  /* 0x000000400e007824 */ /* 0x000fe200078e00ff */
[----:B------:R-:W-:Y:S01]  /*5a00*/  SEL R15, R251, RZ, !P1 ;  /* 0x000000fffb0f7207 */ /* 0x000fe20004800000 */
[----:B------:R-:W-:Y:S01]  /*5a10*/  IMAD.SHL.U32 R2, R2, 0x8, RZ ;  /* 0x0000000802027824 */ /* 0x000fe200078e00ff */
[----:B------:R-:W-:Y:S01]  /*5a20*/  LEA.HI.X.SX32 R5, R14, R5, 0x1, P0 ;  /* 0x000000050e057211 */ /* 0x000fe200000f0eff */
[----:B------:R-:W-:Y:S01]  /*5a30*/  IMAD R8, R30, c[0x0][0x340], RZ ;  /* 0x0000d0001e087a24 */ /* 0x000fe200078e02ff */
[----:B------:R-:W-:Y:S02]  /*5a40*/  LOP3.LUT R0, R0, 0x1c0, RZ, 0xc0, !PT ;  /* 0x000001c000007812 */ /* 0x000fe400078ec0ff */
[----:B------:R-:W-:Y:S01]  /*5a50*/  IADD3 R28, R2, 0x40, RZ ;  /* 0x00000040021c7810 */ /* 0x000fe20007ffe0ff */
[----:B------:R-:W-:Y:S01]  /*5a60*/  IMAD R8, R15, c[0x0][0x344], R8 ;  /* 0x0000d1000f087a24 */ /* 0x000fe200078e0208 */
[----:B------:R-:W-:-:S02]  /*5a70*/  LOP3.LUT R3, R0, 0x38, R2, 0xf8, !PT ;  /* 0x0000003800037812 */ /* 0x000fc400078ef802 */
[----:B------:R-:W-:Y:S01]  /*5a80*/  SHF.R.U32.HI R0, RZ, 0x3, R0 ;  /* 0x00000003ff007819 */ /* 0x000fe20000011600 */
[----:B-1---5:R-:W-:-:S03]  /*5a90*/  IMAD R9, R11, -0x40, R9 ;  /* 0xffffffc00b097824 */ /* 0x022fc600078e0209 */
[----:B------:R-:W-:Y:S01]  /*5aa0*/  LOP3.LUT R0, R3, R0, RZ, 0x3c, !PT ;  /* 0x0000000003007212 */ /* 0x000fe200078e3cff */
[----:B------:R-:W-:Y:S01]  /*5ab0*/  IMAD.WIDE R4, R11, 0x40, R4 ;  /* 0x000000400b047825 */ /* 0x000fe200078e0204 */
[----:B------:R-:W-:Y:S02]  /*5ac0*/  SHF.R.S32.HI R3, RZ, 0x1f, R2 ;  /* 0x0000001fff037819 */ /* 0x000fe40000011402 */
[----:B--2---:R-:W-:Y:S01]  /*5ad0*/  SHF.R.S32.HI R68, RZ, 0x1f, R31 ;  /* 0x0000001fff447819 */ /* 0x004fe2000001141f */
[----:B------:R-:W-:Y:S01]  /*5ae0*/  IMAD R0, R27, 0x200, R0 ;  /* 0x000002001b007824 */ /* 0x000fe200078e0200 */
[----:B------:R-:W-:Y:S01]  /*5af0*/  IMNMX R29, R9, 0x40, PT ;  /* 0x00000040091d7817 */ /* 0x000fe20003800200 */
[----:B------:R-:W-:-:S03]  /*5b00*/  IMAD.WIDE.U32 R6, R31, c[0x0][0x338], R2 ;  /* 0x0000ce001f067a25 */ /* 0x000fc600078e0002 */
[----:B------:R-:W-:Y:S01]  /*5b10*/  ISETP.GE.AND P5, PT, R14, R29, PT ;  /* 0x0000001d0e00720c */ /* 0x000fe20003fa6270 */
[----:B------:R-:W-:Y:S02]  /*5b20*/  IMAD.SHL.U32 R0, R0, 0x2, RZ ;  /* 0x0000000200007824 */ /* 0x000fe400078e00ff */
[----:B------:R-:W-:-:S03]  /*5b30*/  IMAD R10, R68, c[0x0][0x338], RZ ;  /* 0x0000ce00440a7a24 */ /* 0x000fc600078e02ff */
[----:B------:R1:W2:Y:S01]  /*5b40*/  LDS.128 R40, [R0+0x7080] ;  /* 0x0070800000287984 */ /* 0x0002a20000000c00 */
[----:B------:R-:W-:-:S03]  /*5b50*/  IMAD R10, R31, c[0x0][0x33c], R10 ;  /* 0x0000cf001f0a7a24 */ /* 0x000fc600078e020a */
[----:B------:R1:W3:Y:S01]  /*5b60*/  LDS.128 R36, [R0+0x9080] ;  /* 0x0090800000247984 */ /* 0x0002e20000000c00 */
[----:B------:R-:W-:-:S03]  /*5b70*/  IMAD.IADD R7, R7, 0x1, R10 ;  /* 0x0000000107077824 */ /* 0x000fc600078e020a */
[----:B------:R1:W4:Y:S01]  /*5b80*/  LDS.128 R32, [R0+0xb080] ;  /* 0x00b0800000207984 */ /* 0x0003220000000c00 */
[----:B------:R-:W-:-:S03]  /*5b90*/  IMAD.WIDE.U32 R12, R15, c[0x0][0x340], R6 ;  /* 0x0000d0000f0c7a25 */ /* 0x000fc600078e0006 */
[----:B------:R1:W1:Y:S01]  /*5ba0*/  LDS.128 R52, [R0+0x80] ;  /* 0x0000800000347984 */ /* 0x0002620000000c00 */
[----:B------:R-:W-:-:S03]  /*5bb0*/  IMAD.IADD R9, R13, 0x1, R8 ;  /* 0x000000010d097824 */ /* 0x000fc600078e0208 */
[----:B------:R1:W1:Y:S04]  /*5bc0*/  LDS.128 R48, [R0+0x2080] ;  /* 0x0020800000307984 */ /* 0x0002680000000c00 */
[----:B------:R1:W1:Y:S04]  /*5bd0*/  LDS.128 R44, [R0+0x4080] ;  /* 0x00408000002c7984 */ /* 0x0002680000000c00 */
[----:B------:R1:W1:Y:S04]  /*5be0*/  LDS.128 R60, [R0+0x1080] ;  /* 0x00108000003c7984 */ /* 0x0002680000000c00 */
[----:B------:R1:W1:Y:S04]  /*5bf0*/  LDS.128 R56, [R0+0x3080] ;  /* 0x0030800000387984 */ /* 0x0002680000000c00 */
[----:B------:R1:W1:Y:S01]  /*5c00*/  LDS.128 R64, [R0+0x5080] ;  /* 0x0050800000407984 */ /* 0x0002620000000c00 */
[----:B------:R-:W-:Y:S05]  /*5c10*/  @P5 BRA `(.L_x_64) ;  /* 0x0000011000005947 */ /* 0x000fea0003800000 */
[C---:B------:R-:W-:Y:S01]  /*5c20*/  ISETP.GE.AND P0, PT, R2.reuse, c[0x0][0x324], PT ;  /* 0x0000c90002007a0c */ /* 0x040fe20003f06270 */
[----:B------:R-:W5:Y:S01]  /*5c30*/  LDS.128 R24, [R0+0x8080] ;  /* 0x0080800000187984 */ /* 0x000f620000000c00 */
[----:B------:R-:W-:Y:S01]  /*5c40*/  IMAD.MOV.U32 R8, RZ, RZ, R12 ;  /* 0x000000ffff087224 */ /* 0x000fe200078e000c */
[----:B------:R-:W-:-:S02]  /*5c50*/  IADD3 R6, R2, 0x80, RZ ;  /* 0x0000008002067810 */ /* 0x000fc40007ffe0ff */
[----:B------:R-:W-:Y:S01]  /*5c60*/  LDS.128 R16, [R0+0xa080] ;  /* 0x00a0800000107984 */ /* 0x000fe20000000c00 */
[----:B------:R-:W-:Y:S01]  /*5c70*/  IMAD.WIDE.U32 R10, R4, c[0x0][0x330], R8 ;  /* 0x0000cc00040a7a25 */ /* 0x000fe200078e0008 */
[----:B------:R-:W-:Y:S02]  /*5c80*/  ISETP.GE.AND P3, PT, R28, c[0x0][0x324], PT ;  /* 0x0000c9001c007a0c */ /* 0x000fe40003f66270 */
[----:B------:R-:W-:Y:S02]  /*5c90*/  ISETP.GE.AND P2, PT, R6, c[0x0][0x324], PT ;  /* 0x0000c90006007a0c */ /* 0x000fe40003f46270 */
[----:B------:R-:W-:Y:S02]  /*5ca0*/  LEA R6, P1, R10, c[0x0][0x318], 0x1 ;  /* 0x0000c6000a067a11 */ /* 0x000fe400078208ff */
[----:B------:R4:W3:Y:S02]  /*5cb0*/  @!P0 LDS.128 R20, [R0+0x6080] ;  /* 0x0060800000148984 */ /* 0x0008e40000000c00 */
[----:B-1--4-:R-:W-:-:S04]  /*5cc0*/  IMAD R0, R5, c[0x0][0x330], RZ ;  /* 0x0000cc0005007a24 */ /* 0x012fc800078e02ff */
[----:B------:R-:W-:-:S04]  /*5cd0*/  IMAD R0, R4, c[0x0][0x334], R0 ;  /* 0x0000cd0004007a24 */ /* 0x000fc800078e0200 */
[----:B------:R-:W-:-:S05]  /*5ce0*/  IMAD.IADD R0, R11, 0x1, R0 ;  /* 0x000000010b007824 */ /* 0x000fca00078e0200 */
[----:B------:R-:W-:-:S05]  /*5cf0*/  LEA.HI.X R7, R10, c[0x0][0x31c], R0, 0x1, P1 ;  /* 0x0000c7000a077a11 */ /* 0x000fca00008f0c00 */
[----:B-----5:R1:W-:Y:S04]  /*5d00*/  @!P3 STG.E.128 [R6.64+0x80], R24 ;  /* 0x000080180600b986 */ /* 0x0203e8000c101d0a */
[----:B---3--:R1:W-:Y:S04]  /*5d10*/  @!P0 STG.E.128 [R6.64], R20 ;  /* 0x0000001406008986 */ /* 0x0083e8000c101d0a */
[----:B------:R1:W-:Y:S02]  /*5d20*/  @!P2 STG.E.128 [R6.64+0x100], R16 ;  /* 0x000100100600a986 */ /* 0x0003e4000c101d0a */
.L_x_64:
[----:B------:R-:W-:Y:S05]  /*5d30*/  BSYNC B0 ;  /* 0x0000000000007941 */ /* 0x000fea0003800000 */
.L_x_63:
[----:B------:R-:W-:Y:S01]  /*5d40*/  IADD3 R14, R14, 0x20, RZ ;  /* 0x000000200e0e7810 */ /* 0x000fe20007ffe0ff */
[----:B------:R-:W-:Y:S03]  /*5d50*/  BSSY B0, `(.L_x_65) ;  /* 0x0000014000007945 */ /* 0x000fe60003800000 */
[----:B------:R-:W-:-:S13]  /*5d60*/  ISETP.GE.AND P4, PT, R14, R29, PT ;  /* 0x0000001d0e00720c */ /* 0x000fda0003f86270 */
[----:B------:R-:W-:Y:S05]  /*5d70*/  @P4 BRA `(.L_x_66) ;  /* 0x0000011000004947 */ /* 0x000fea0003800000 */
[----:B-1----:R-:W-:Y:S01]  /*5d80*/  IADD3 R0, P0, R4, 0x20, RZ ;  /* 0x0000002004007810 */ /* 0x002fe20007f1e0ff */
[----:B------:R-:W-:Y:S01]  /*5d90*/  IMAD.MOV.U32 R7, RZ, RZ, R9 ;  /* 0x000000ffff077224 */ /* 0x000fe200078e0009 */
[C---:B------:R-:W-:Y:S02]  /*5da0*/  IADD3 R10, R2.reuse, 0x80, RZ ;  /* 0x00000080020a7810 */ /* 0x040fe40007ffe0ff */
[----:B------:R-:W-:Y:S01]  /*5db0*/  ISETP.GE.AND P2, PT, R2, c[0x0][0x324], PT ;  /* 0x0000c90002007a0c */ /* 0x000fe20003f46270 */
[----:B------:R-:W-:Y:S01]  /*5dc0*/  IMAD.X R6, RZ, RZ, R5, P0 ;  /* 0x000000ffff067224 */ /* 0x000fe200000e0605 */
[----:B------:R-:W-:Y:S02]  /*5dd0*/  ISETP.GE.AND P0, PT, R10, c[0x0][0x324], PT ;  /* 0x0000c9000a007a0c */ /* 0x000fe40003f06270 */
[----:B------:R-:W-:Y:S01]  /*5de0*/  ISETP.GE.AND P1, PT, R28, c[0x0][0x324], PT ;  /* 0x0000c9001c007a0c */ /* 0x000fe20003f26270 */
[----:B------:R-:W-:Y:S02]  /*5df0*/  IMAD R11, R6, c[0x0][0x330], RZ ;  /* 0x0000cc00060b7a24 */ /* 0x000fe400078e02ff */
[----:B------:R-:W-:-:S04]  /*5e00*/  IMAD.MOV.U32 R6, RZ, RZ, R12 ;  /* 0x000000ffff067224 */ /* 0x000fc800078e000c */
[----:B------:R-:W-:-:S04]  /*5e10*/  IMAD.WIDE.U32 R8, R0, c[0x0][0x330], R6 ;  /* 0x0000cc0000087a25 */ /* 0x000fc800078e0006 */
[----:B------:R-:W-:Y:S01]  /*5e20*/  IMAD R0, R0, c[0x0][0x334], R11 ;  /* 0x0000cd0000007a24 */ /* 0x000fe200078e020b */
[----:B------:R-:W-:-:S03]  /*5e30*/  LEA R6, P3, R8, c[0x0][0x318], 0x1 ;  /* 0x0000c60008067a11 */ /* 0x000fc600078608ff */
[----:B------:R-:W-:-:S05]  /*5e40*/  IMAD.IADD R0, R9, 0x1, R0 ;  /* 0x0000000109007824 */ /* 0x000fca00078e0200 */
[----:B------:R-:W-:-:S05]  /*5e50*/  LEA.HI.X R7, R8, c[0x0][0x31c], R0, 0x1, P3 ;  /* 0x0000c70008077a11 */ /* 0x000fca00018f0c00 */
[----:B--2---:R1:W-:Y:S04]  /*5e60*/  @!P2 STG.E.128 [R6.64], R40 ;  /* 0x000000280600a986 */ /* 0x0043e8000c101d0a */
[----:B---3--:R1:W-:Y:S04]  /*5e70*/  @!P1 STG.E.128 [R6.64+0x80], R36 ;  /* 0x0000802406009986 */ /* 0x0083e8000c101d0a */
[----:B----4-:R1:W-:Y:S02]  /*5e80*/  @!P0 STG.E.128 [R6.64+0x100], R32 ;  /* 0x0001002006008986 */ /* 0x0103e4000c101d0a */
.L_x_66:
[----:B------:R-:W-:Y:S05]  /*5e90*/  BSYNC B0 ;  /* 0x0000000000007941 */ /* 0x000fea0003800000 */
.L_x_65:
[----:B-1----:R-:W-:Y:S01]  /*5ea0*/  IMAD R0, R68, c[0x0][0x308], RZ ;  /* 0x0000c20044007a24 */ /* 0x002fe200078e02ff */
[----:B------:R-:W-:Y:S01]  /*5eb0*/  BSSY B0, `(.L_x_67) ;  /* 0x0000017000007945 */ /* 0x000fe20003800000 */
[----:B------:R-:W-:-:S04]  /*5ec0*/  IMAD.WIDE.U32 R6, R31, c[0x0][0x308], R2 ;  /* 0x0000c2001f067a25 */ /* 0x000fc800078e0002 */
[----:B------:R-:W-:Y:S02]  /*5ed0*/  IMAD R0, R31, c[0x0][0x30c], R0 ;  /* 0x0000c3001f007a24 */ /* 0x000fe400078e0200 */
[----:B------:R-:W-:-:S03]  /*5ee0*/  IMAD R8, R30, c[0x0][0x310], RZ ;  /* 0x0000c4001e087a24 */ /* 0x000fc600078e02ff */
[----:B------:R-:W-:Y:S01]  /*5ef0*/  IADD3 R7, R7, R0, RZ ;  /* 0x0000000007077210 */ /* 0x000fe20007ffe0ff */
[----:B------:R-:W-:-:S04]  /*5f00*/  IMAD R0, R15, c[0x0][0x314], R8 ;  /* 0x0000c5000f007a24 */ /* 0x000fc800078e0208 */
[----:B------:R-:W-:-:S05]  /*5f10*/  IMAD.WIDE.U32 R10, R15, c[0x0][0x310], R6 ;  /* 0x0000c4000f0a7a25 */ /* 0x000fca00078e0006 */
[----:B------:R-:W-:Y:S01]  /*5f20*/  IADD3 R7, R11, R0, RZ ;  /* 0x000000000b077210 */ /* 0x000fe20007ffe0ff */
[----:B------:R-:W-:Y:S05]  /*5f30*/  @P5 BRA `(.L_x_68) ;  /* 0x000000e000005947 */ /* 0x000fea0003800000 */
[----:B------:R-:W-:Y:S01]  /*5f40*/  IMAD R0, R5, c[0x0][0x300], RZ ;  /* 0x0000c00005007a24 */ /* 0x000fe200078e02ff */
[C---:B------:R-:W-:Y:S01]  /*5f50*/  IADD3 R8, R2.reuse, 0x80, RZ ;  /* 0x0000008002087810 */ /* 0x040fe20007ffe0ff */
[----:B------:R-:W-:Y:S01]  /*5f60*/  IMAD.MOV.U32 R6, RZ, RZ, R10 ;  /* 0x000000ffff067224 */ /* 0x000fe200078e000a */
[----:B------:R-:W-:Y:S01]  /*5f70*/  ISETP.GE.AND P3, PT, R2, c[0x0][0x2f4], PT ;  /* 0x0000bd0002007a0c */ /* 0x000fe20003f66270 */
[----:B------:R-:W-:Y:S01]  /*5f80*/  IMAD R0, R4, c[0x0][0x304], R0 ;  /* 0x0000c10004007a24 */ /* 0x000fe200078e0200 */
[----:B------:R-:W-:Y:S01]  /*5f90*/  ISETP.GE.AND P1, PT, R8, c[0x0][0x2f4], PT ;  /* 0x0000bd0008007a0c */ /* 0x000fe20003f26270 */
[----:B------:R-:W-:Y:S01]  /*5fa0*/  IMAD.WIDE.U32 R12, R4, c[0x0][0x300], R6 ;  /* 0x0000c000040c7a25 */ /* 0x000fe200078e0006 */
[----:B------:R-:W-:-:S03]  /*5fb0*/  ISETP.GE.AND P2, PT, R28, c[0x0][0x2f4], PT ;  /* 0x0000bd001c007a0c */ /* 0x000fc60003f46270 */
[----:B------:R-:W-:Y:S01]  /*5fc0*/  IMAD.IADD R0, R13, 0x1, R0 ;  /* 0x000000010d007824 */ /* 0x000fe200078e0200 */
[----:B------:R-:W-:-:S04]  /*5fd0*/  LEA R8, P0, R12, c[0x0][0x2e8], 0x1 ;  /* 0x0000ba000c087a11 */ /* 0x000fc800078008ff */
[----:B------:R-:W-:-:S05]  /*5fe0*/  LEA.HI.X R9, R12, c[0x0][0x2ec], R0, 0x1, P0 ;  /* 0x0000bb000c097a11 */ /* 0x000fca00000f0c00 */
[----:B------:R1:W-:Y:S04]  /*5ff0*/  @!P3 STG.E.128 [R8.64], R52 ;  /* 0x000000340800b986 */ /* 0x0003e8000c101d0a */
[----:B------:R1:W-:Y:S04]  /*6000*/  @!P2 STG.E.128 [R8.64+0x80], R48 ;  /* 0x000080300800a986 */ /* 0x0003e8000c101d0a */
[----:B------:R1:W-:Y:S02]  /*6010*/  @!P1 STG.E.128 [R8.64+0x100], R44 ;  /* 0x0001002c08009986 */ /* 0x0003e4000c101d0a */
.L_x_68:
[----:B------:R-:W-:Y:S05]  /*6020*/  BSYNC B0 ;  /* 0x0000000000007941 */ /* 0x000fea0003800000 */
.L_x_67:
[----:B------:R-:W-:Y:S05]  /*6030*/  @P4 EXIT ;  /* 0x000000000000494d */ /* 0x000fea0003800000 */
[----:B------:R-:W-:Y:S01]  /*6040*/  IADD3 R3, P0, R4, 0x20, RZ ;  /* 0x0000002004037810 */ /* 0x000fe20007f1e0ff */
[----:B------:R-:W-:Y:S01]  /*6050*/  IMAD.MOV.U32 R6, RZ, RZ, R10 ;  /* 0x000000ffff067224 */ /* 0x000fe200078e000a */
[----:B------:R-:W-:-:S02]  /*6060*/  ISETP.GE.AND P1, PT, R2, c[0x0][0x2f4], PT ;  /* 0x0000bd0002007a0c */ /* 0x000fc40003f26270 */
[----:B------:R-:W-:Y:S01]  /*6070*/  IADD3 R2, R2, 0x80, RZ ;  /* 0x0000008002027810 */ /* 0x000fe20007ffe0ff */
[----:B------:R-:W-:Y:S01]  /*6080*/  IMAD.X R0, RZ, RZ, R5, P0 ;  /* 0x000000ffff007224 */ /* 0x000fe200000e0605 */
[----:B------:R-:W-:Y:S01]  /*6090*/  ISETP.GE.AND P0, PT, R28, c[0x0][0x2f4], PT ;  /* 0x0000bd001c007a0c */ /* 0x000fe20003f06270 */
[----:B------:R-:W-:-:S04]  /*60a0*/  IMAD.WIDE.U32 R6, R3, c[0x0][0x300], R6 ;  /* 0x0000c00003067a25 */ /* 0x000fc800078e0006 */
[----:B------:R-:W-:Y:S01]  /*60b0*/  IMAD R0, R0, c[0x0][0x300], RZ ;  /* 0x0000c00000007a24 */ /* 0x000fe200078e02ff */
[----:B------:R-:W-:-:S03]  /*60c0*/  LEA R4, P2, R6, c[0x0][0x2e8], 0x1 ;  /* 0x0000ba0006047a11 */ /* 0x000fc600078408ff */
[----:B------:R-:W-:-:S04]  /*60d0*/  IMAD R0, R3, c[0x0][0x304], R0 ;  /* 0x0000c10003007a24 */ /* 0x000fc800078e0200 */
[----:B------:R-:W-:-:S05]  /*60e0*/  IMAD.IADD R0, R7, 0x1, R0 ;  /* 0x0000000107007824 */ /* 0x000fca00078e0200 */
[----:B------:R-:W-:-:S05]  /*60f0*/  LEA.HI.X R5, R6, c[0x0][0x2ec], R0, 0x1, P2 ;  /* 0x0000bb0006057a11 */ /* 0x000fca00010f0c00 */
[----:B------:R1:W-:Y:S01]  /*6100*/  @!P0 STG.E.128 [R4.64+0x80], R56 ;  /* 0x0000803804008986 */ /* 0x0003e2000c101d0a */
[----:B------:R-:W-:-:S03]  /*6110*/  ISETP.GE.AND P0, PT, R2, c[0x0][0x2f4], PT ;  /* 0x0000bd0002007a0c */ /* 0x000fc60003f06270 */
[----:B------:R1:W-:Y:S10]  /*6120*/  @!P1 STG.E.128 [R4.64], R60 ;  /* 0x0000003c04009986 */ /* 0x0003f4000c101d0a */
[----:B------:R-:W-:Y:S05]  /*6130*/  @P0 EXIT ;  /* 0x000000000000094d */ /* 0x000fea0003800000 */
[----:B------:R-:W-:Y:S01]  /*6140*/  STG.E.128 [R4.64+0x100], R64 ;  /* 0x0001004004007986 */ /* 0x000fe2000c101d0a */
[----:B------:R-:W-:Y:S05]  /*6150*/  EXIT ;  /* 0x000000000000794d */ /* 0x000fea0003800000 */
.L_x_61:
[----:B------:R-:W-:Y:S01]  /*6160*/  ISETP.NE.U32.AND P0, PT, RZ, c[0x0][0x358], PT ;  /* 0x0000d600ff007a0c */ /* 0x000fe20003f05070 */
[----:B-1----:R-:W-:-:S03]  /*6170*/  IMAD.MOV.U32 R2, RZ, RZ, 0x4 ;  /* 0x00000004ff027424 */ /* 0x002fc600078e00ff */
[----:B------:R-:W-:Y:S01]  /*6180*/  ISETP.NE.AND.EX P1, PT, RZ, c[0x0][0x35c], PT, P0 ;  /* 0x0000d700ff007a0c */ /* 0x000fe20003f25300 */
[----:B------:R-:W-:Y:S01]  /*6190*/  IMAD.WIDE R4, R251, R2, c[0x0][0x358] ;  /* 0x0000d600fb047625 */ /* 0x000fe200078e0202 */
[----:B------:R-:W-:-:S04]  /*61a0*/  ISETP.NE.U32.AND P0, PT, RZ, c[0x0][0x360], PT ;  /* 0x0000d800ff007a0c */ /* 0x000fc80003f05070 */
[----:B------:R-:W-:-:S07]  /*61b0*/  ISETP.NE.AND.EX P0, PT, RZ, c[0x0][0x364], PT, P0 ;  /* 0x0000d900ff007a0c */ /* 0x000fce0003f05300 */
[----:B------:R-:W2:Y:S01]  /*61c0*/  @P1 LDG.E R0, [R4.64] ;  /* 0x0000000a04001981 */ /* 0x000ea2000c1e1900 */
[----:B------:R-:W-:-:S05]  /*61d0*/  IMAD.MOV.U32 R7, RZ, RZ, c[0x0][0x2f0] ;  /* 0x0000bc00ff077624 */ /* 0x000fca00078e00ff */
[----:B------:R-:W-:-:S05]  /*61e0*/  @P0 IMAD.WIDE R2, R251, R2, c[0x0][0x360] ;  /* 0x0000d800fb020625 */ /* 0x000fca00078e0202 */
[----:B------:R1:W5:Y:S02]  /*61f0*/  @P0 LDG.E R7, [R2.64] ;  /* 0x0000000a02070981 */ /* 0x000364000c1e1900 */
[----:B-1----:R-:W-:Y:S02]  /*6200*/  CS2R R2, SRZ ;  /* 0x0000000000027805 */ /* 0x002fe4000001ff00 */
[--C-:B--2---:R-:W-:Y:S01]  /*6210*/  @P1 SHF.R.S32.HI R3, RZ, 0x1f, R0.reuse ;  /* 0x0000001fff031819 */ /* 0x104fe20000011400 */
[----:B------:R-:W-:Y:S01]  /*6220*/  @P1 IMAD.MOV.U32 R2, RZ, RZ, R0 ;  /* 0x000000ffff021224 */ /* 0x000fe200078e0000 */
[----:B------:R-:W-:Y:S05]  /*6230*/  @P0 BRA `(.L_x_69) ;  /* 0x0000004000000947 */ /* 0x000fea0003800000 */
[----:B------:R-:W-:Y:S05]  /*6240*/  @!P1 BRA `(.L_x_69) ;  /* 0x0000003000009947 */ /* 0x000fea0003800000 */
[----:B------:R1:W2:Y:S04]  /*6250*/  LDG.E R0, [R4.64] ;  /* 0x0000000a04007981 */ /* 0x0002a8000c1e1900 */
[----:B-1----:R-:W2:Y:S02]  /*6260*/  LDG.E R4, [R4.64+0x4] ;  /* 0x0000040a04047981 */ /* 0x002ea4000c1e1900 */
[----:B--2--5:R-:W-:-:S02]  /*6270*/  IADD3 R7, -R0, R4, RZ ;  /* 0x0000000400077210 */ /* 0x024fc40007ffe1ff */
.L_x_69:
[----:B------:R-:W1:Y:S01]  /*6280*/  S2R R20, SR_CTAID.Y ;  /* 0x0000000000147919 */ /* 0x000e620000002600 */
[----:B------:R-:W-:Y:S01]  /*6290*/  SHF.R.S32.HI R14, RZ, 0x1f, R252 ;  /* 0x0000001fff0e7819 */ /* 0x000fe200000114fc */
[----:B------:R-:W-:Y:S01]  /*62a0*/  BSSY B0, `(.L_x_70) ;  /* 0x0000029000007945 */ /* 0x000fe20003800000 */
[----:B------:R-:W-:Y:S01]  /*62b0*/  SEL R15, R251, RZ, !P1 ;  /* 0x000000fffb0f7207 */ /* 0x000fe20004800000 */
[----:B-----5:R-:W2:Y:S01]  /*62c0*/  S2R R9, SR_CTAID.X ;  /* 0x0000000000097919 */ /* 0x020ea20000002500 */
[----:B------:R-:W-:-:S04]  /*62d0*/  LEA.HI R14, R14, R252, RZ, 0x3 ;  /* 0x000000fc0e0e7211 */ /* 0x000fc800078f18ff */
[----:B------:R-:W-:Y:S02]  /*62e0*/  LOP3.LUT R0, R14, 0x1ffffff8, RZ, 0xc0, !PT ;  /* 0x1ffffff80e007812 */ /* 0x000fe400078ec0ff */
[----:B------:R-:W-:-:S03]  /*62f0*/  SHF.R.S32.HI R14, RZ, 0x3, R14 ;  /* 0x00000003ff0e7819 */ /* 0x000fc6000001140e */
[----:B------:R-:W-:Y:S01]  /*6300*/  IMAD.IADD R0, R252, 0x1, -R0 ;  /* 0x00000001fc007824 */ /* 0x000fe200078e0a00 */
[----:B------:R-:W-:-:S03]  /*6310*/  IADD3 R6, P0, R14, R2, RZ ;  /* 0x000000020e067210 */ /* 0x000fc60007f1e0ff */
[----:B------:R-:W-:Y:S01]  /*6320*/  IMAD.SHL.U32 R12, R0, 0x8, RZ ;  /* 0x00000008000c7824 */ /* 0x000fe200078e00ff */
[----:B------:R-:W-:-:S04]  /*6330*/  SHF.R.S32.HI R0, RZ, 0x1f, R251 ;  /* 0x0000001fff007819 */ /* 0x000fc800000114fb */
[----:B------:R-:W-:Y:S02]  /*6340*/  SHF.R.S32.HI R13, RZ, 0x1f, R12 ;  /* 0x0000001fff0d7819 */ /* 0x000fe4000001140c */
[----:B-1----:R-:W-:Y:S02]  /*6350*/  SHF.R.S32.HI R21, RZ, 0x1f, R20 ;  /* 0x0000001fff157819 */ /* 0x002fe40000011414 */
[----:B------:R-:W-:Y:S01]  /*6360*/  SEL R19, R0, RZ, !P1 ;  /* 0x000000ff00137207 */ /* 0x000fe20004800000 */
[----:B--2---:R-:W-:Y:S01]  /*6370*/  IMAD R16, R9, -0x40, R7 ;  /* 0xffffffc009107824 */ /* 0x004fe200078e0207 */
[----:B------:R-:W-:Y:S01]  /*6380*/  LEA.HI.X.SX32 R7, R14, R3, 0x1, P0 ;  /* 0x000000030e077211 */ /* 0x000fe200000f0eff */
[----:B------:R-:W-:Y:S01]  /*6390*/  IMAD R8, R21, c[0x0][0x308], RZ ;  /* 0x0000c20015087a24 */ /* 0x000fe200078e02ff */
[----:B------:R-:W-:Y:S01]  /*63a0*/  IADD3 R17, R12, 0x40, RZ ;  /* 0x000000400c117810 */ /* 0x000fe20007ffe0ff */
[----:B------:R-:W-:Y:S01]  /*63b0*/  IMAD.WIDE.U32 R4, R20, c[0x0][0x308], R12 ;  /* 0x0000c20014047a25 */ /* 0x000fe200078e000c */
[----:B------:R-:W-:-:S02]  /*63c0*/  ISETP.GE.AND P5, PT, R14, R16, PT ;  /* 0x000000100e00720c */ /* 0x000fc40003fa6270 */
[----:B------:R-:W-:Y:S01]  /*63d0*/  IADD3 R18, R12, 0x80, RZ ;  /* 0x000000800c127810 */ /* 0x000fe20007ffe0ff */
[----:B------:R-:W-:Y:S02]  /*63e0*/  IMAD R8, R20, c[0x0][0x30c], R8 ;  /* 0x0000c30014087a24 */ /* 0x000fe400078e0208 */
[----:B------:R-:W-:Y:S02]  /*63f0*/  IMAD R2, R19, c[0x0][0x310], RZ ;  /* 0x0000c40013027a24 */ /* 0x000fe400078e02ff */
[----:B------:R-:W-:Y:S02]  /*6400*/  IMAD.IADD R5, R5, 0x1, R8 ;  /* 0x0000000105057824 */ /* 0x000fe400078e0208 */
[C---:B------:R-:W-:Y:S02]  /*6410*/  IMAD R2, R15.reuse, c[0x0][0x314], R2 ;  /* 0x0000c5000f027a24 */ /* 0x040fe400078e0202 */
[----:B------:R-:W-:-:S04]  /*6420*/  IMAD.WIDE.U32 R10, R15, c[0x0][0x310], R4 ;  /* 0x0000c4000f0a7a25 */ /* 0x000fc800078e0004 */
[----:B------:R-:W-:-:S04]  /*6430*/  IMAD.WIDE R6, R9, 0x40, R6 ;  /* 0x0000004009067825 */ /* 0x000fc800078e0206 */
[----:B------:R-:W-:Y:S01]  /*6440*/  IMAD.IADD R3, R11, 0x1, R2 ;  /* 0x000000010b037824 */ /* 0x000fe200078e0202 */
        /* <DEDUP_REMOVED lines=11> */
[----:B------:R1:W-:Y:S04]  /*6500*/  @!P2 STG.E.128 [R4.64], RZ ;  /* 0x000000ff0400a986 */ /* 0x0003e8000c101d0a */
[----:B------:R1:W-:Y:S04]  /*6510*/  @!P1 STG.E.128 [R4.64+0x80], RZ ;  /* 0x000080ff04009986 */ /* 0x0003e8000c101d0a */
[----:B------:R1:W-:Y:S02]  /*6520*/  @!P0 STG.E.128 [R4.64+0x100], RZ ;  /* 0x000100ff04008986 */ /* 0x0003e4000c101d0a */
.L_x_71:
[----:B------:R-:W-:Y:S05]  /*6530*/  BSYNC B0 ;  /* 0x0000000000007941 */ /* 0x000fea0003800000 */
.L_x_70:
[----:B------:R-:W-:Y:S01]  /*6540*/  IADD3 R14, R14, 0x20, RZ ;  /* 0x000000200e0e7810 */ /* 0x000fe20007ffe0ff */
[----:B------:R-:W-:Y:S03]  /*6550*/  BSSY B0, `(.L_x_72) ;  /* 0x0000012000007945 */ /* 0x000fe60003800000 */
[----:B------:R-:W-:-:S13]  /*6560*/  ISETP.GE.AND P4, PT, R14, R16, PT ;  /* 0x000000100e00720c */ /* 0x000fda0003f86270 */
        /* <DEDUP_REMOVED lines=8> */
[----:B-1----:R-:W-:-:S04]  /*65f0*/  IMAD.WIDE.U32 R4, R0, c[0x0][0x300], R2 ;  /* 0x0000c00000047a25 */ /* 0x002fc800078e0002 */
[----:B------:R-:W-:Y:S01]  /*6600*/  IMAD R0, R0, c[0x0][0x304], R8 ;  /* 0x0000c10000007a24 */ /* 0x000fe200078e0208 */
[----:B------:R-:W-:-:S03]  /*6610*/  LEA R2, P3, R4, c[0x0][0x2e8], 0x1 ;  /* 0x0000ba0004027a11 */ /* 0x000fc600078608ff */
[----:B------:R-:W-:-:S05]  /*6620*/  IMAD.IADD R0, R5, 0x1, R0 ;  /* 0x0000000105007824 */ /* 0x000fca00078e0200 */
[----:B------:R-:W-:-:S05]  /*6630*/  LEA.HI.X R3, R4, c[0x0][0x2ec], R0, 0x1, P3 ;  /* 0x0000bb0004037a11 */ /* 0x000fca00018f0c00 */
[----:B------:R1:W-:Y:S04]  /*6640*/  @!P2 STG.E.128 [R2.64], RZ ;  /* 0x000000ff0200a986 */ /* 0x0003e8000c101d0a */
[----:B------:R1:W-:Y:S04]  /*6650*/  @!P1 STG.E.128 [R2.64+0x80], RZ ;  /* 0x000080ff02009986 */ /* 0x0003e8000c101d0a */
[----:B------:R1:W-:Y:S02]  /*6660*/  @!P0 STG.E.128 [R2.64+0x100], RZ ;  /* 0x000100ff02008986 */ /* 0x0003e4000c101d0a */
.L_x_73:
[----:B------:R-:W-:Y:S05]  /*6670*/  BSYNC B0 ;  /* 0x0000000000007941 */ /* 0x000fea0003800000 */
.L_x_72:
[----:B------:R-:W-:Y:S01]  /*6680*/  IMAD R0, R21, c[0x0][0x338], RZ ;  /* 0x0000ce0015007a24 */ /* 0x000fe200078e02ff */
[----:B------:R-:W-:Y:S01]  /*6690*/  BSSY B0, `(.L_x_74) ;  /* 0x0000016000007945 */ /* 0x000fe20003800000 */
[----:B-1----:R-:W-:-:S04]  /*66a0*/  IMAD.WIDE.U32 R2, R20, c[0x0][0x338], R12 ;  /* 0x0000ce0014027a25 */ /* 0x002fc800078e000c */
        /* <DEDUP_REMOVED lines=20> */
.L_x_75:
[----:B------:R-:W-:Y:S05]  /*67f0*/  BSYNC B0 ;  /* 0x0000000000007941 */ /* 0x000fea0003800000 */
.L_x_74:
[----:B------:R-:W-:Y:S05]  /*6800*/  @P4 EXIT ;  /* 0x000000000000494d */ /* 0x000fea0003800000 */
[----:B------:R-:W-:Y:S01]  /*6810*/  IADD3 R0, P0, R6, 0x20, RZ ;  /* 0x0000002006007810 */ /* 0x000fe20007f1e0ff */
[----:B------:R-:W-:Y:S01]  /*6820*/  IMAD.MOV.U32 R2, RZ, RZ, R8 ;  /* 0x000000ffff027224 */ /* 0x000fe200078e0008 */
[----:B------:R-:W-:-:S03]  /*6830*/  ISETP.GE.AND P1, PT, R12, c[0x0][0x324], PT ;  /* 0x0000c9000c007a0c */ /* 0x000fc60003f26270 */
[----:B------:R-:W-:Y:S01]  /*6840*/  IMAD.X R6, RZ, RZ, R7, P0 ;  /* 0x000000ffff067224 */ /* 0x000fe200000e0607 */
[----:B------:R-:W-:Y:S01]  /*6850*/  ISETP.GE.AND P0, PT, R17, c[0x0][0x324], PT ;  /* 0x0000c90011007a0c */ /* 0x000fe20003f06270 */
[----:B-1----:R-:W-:-:S04]  /*6860*/  IMAD.WIDE.U32 R4, R0, c[0x0][0x330], R2 ;  /* 0x0000cc0000047a25 */ /* 0x002fc800078e0002 */
[----:B------:R-:W-:Y:S01]  /*6870*/  IMAD R6, R6, c[0x0][0x330], RZ ;  /* 0x0000cc0006067a24 */ /* 0x000fe200078e02ff */
[----:B------:R-:W-:-:S03]  /*6880*/  LEA R2, P2, R4, c[0x0][0x318], 0x1 ;  /* 0x0000c60004027a11 */ /* 0x000fc600078408ff */
[----:B------:R-:W-:-:S04]  /*6890*/  IMAD R0, R0, c[0x0][0x334], R6 ;  /* 0x0000cd0000007a24 */ /* 0x000fc800078e0206 */
[----:B------:R-:W-:-:S05]  /*68a0*/  IMAD.IADD R0, R5, 0x1, R0 ;  /* 0x0000000105007824 */ /* 0x000fca00078e0200 */
[----:B------:R-:W-:-:S05]  /*68b0*/  LEA.HI.X R3, R4, c[0x0][0x31c], R0, 0x1, P2 ;  /* 0x0000c70004037a11 */ /* 0x000fca00010f0c00 */
[----:B------:R1:W-:Y:S01]  /*68c0*/  @!P0 STG.E.128 [R2.64+0x80], RZ ;  /* 0x000080ff02008986 */ /* 0x0003e2000c101d0a */
[----:B------:R-:W-:-:S03]  /*68d0*/  ISETP.GE.AND P0, PT, R18, c[0x0][0x324], PT ;  /* 0x0000c90012007a0c */ /* 0x000fc60003f06270 */
[----:B------:R1:W-:Y:S10]  /*68e0*/  @!P1 STG.E.128 [R2.64], RZ ;  /* 0x000000ff02009986 */ /* 0x0003f4000c101d0a */
[----:B------:R-:W-:Y:S05]  /*68f0*/  @P0 EXIT ;  /* 0x000000000000094d */ /* 0x000fea0003800000 */
[----:B------:R-:W-:Y:S01]  /*6900*/  STG.E.128 [R2.64+0x100], RZ ;  /* 0x000100ff02007986 */ /* 0x000fe2000c101d0a */
[----:B------:R-:W-:Y:S05]  /*6910*/  EXIT ;  /* 0x000000000000794d */ /* 0x000fea0003800000 */
.L_x_76:
        /* <DEDUP_REMOVED lines=14> */
.L_x_1376:


//--------------------- .text._ZN7cutlass13device_kernelIN5flash19enable_sm80_to_sm89INS1_16FlashAttnBwdSm80INS1_25CollectiveMainloopBwdSm80ILi1ELi1EN4cute5tupleIJNS5_1CILi64EEES8_NS7_ILi192EEEEEENS_6half_tEfNS_4arch4Sm80ELb0ELb0ELb0ELb1ELb1ELb0ELb0ELb0ELi2ELi2ELi2ELi2ELb1EEENS1_21CollectiveEpilogueBwdISA_SB_SD_Li256ELb1ELb0ELi4EEENS1_19SingleTileSchedulerILb1ELb0ELb0ELi64EEEEEEEEEvNT_6ParamsE --------------------------
	.section	.text._ZN7cutlass13device_kernelIN5flash19enable_sm80_to_sm89INS1_16FlashAttnBwdSm80INS1_25CollectiveMainloopBwdSm80ILi1ELi1EN4cute5tupleIJNS5_1CILi64EEES8_NS7_ILi192EEEEEENS_6half_tEfNS_4arch4Sm80ELb0ELb0ELb0ELb1ELb1ELb0ELb0ELb0ELi2ELi2ELi2ELi2ELb1EEENS1_21CollectiveEpilogueBwdISA_SB_SD_Li256ELb1ELb0ELi4EEENS1_19SingleTileSchedulerILb1ELb0ELb0ELi64EEEEEEEEEvNT_6ParamsE,"ax",@progbits
	.sectioninfo	@"SHI_REGISTERS=255"
	.align	128
.text._ZN7cutlass13device_kernelIN5flash19enable_sm80_to_sm89INS1_16FlashAttnBwdSm80INS1_25CollectiveMainloopBwdSm80ILi1ELi1EN4cute5tupleIJNS5_1CILi64EEES8_NS7_ILi192EEEEEENS_6half_tEfNS_4arch4Sm80ELb0ELb0ELb0ELb1ELb1ELb0ELb0ELb0ELi2ELi2ELi2ELi2ELb1EEENS1_21CollectiveEpilogueBwdISA_SB_SD_Li256ELb1ELb0ELi4EEENS1_19SingleTileSchedulerILb1ELb0ELb0ELi64EEEEEEEEEvNT_6ParamsE:
        .type           _ZN7cutlass13device_kernelIN5flash19enable_sm80_to_sm89INS1_16FlashAttnBwdSm80INS1_25CollectiveMainloopBwdSm80ILi1ELi1EN4cute5tupleIJNS5_1CILi64EEES8_NS7_ILi192EEEEEENS_6half_tEfNS_4arch4Sm80ELb0ELb0ELb0ELb1ELb1ELb0ELb0ELb0ELi2ELi2ELi2ELi2ELb1EEENS1_21CollectiveEpilogueBwdISA_SB_SD_Li256ELb1ELb0ELi4EEENS1_19SingleTileSchedulerILb1ELb0ELb0ELi64EEEEEEEEEvNT_6ParamsE,@function
        .size           _ZN7cutlass13device_kernelIN5flash19enable_sm80_to_sm89INS1_16FlashAttnBwdSm80INS1_25CollectiveMainloopBwdSm80ILi1ELi1EN4cute5tupleIJNS5_1CILi64EEES8_NS7_ILi192EEEEEENS_6half_tEfNS_4arch4Sm80ELb0ELb0ELb0ELb1ELb1ELb0ELb0ELb0ELi2ELi2ELi2ELi2ELb1EEENS1_21CollectiveEpilogueBwdISA_SB_SD_Li256ELb1ELb0ELi4EEENS1_19SingleTileSchedulerILb1ELb0ELb0ELi64EEEEEEEEEvNT_6ParamsE,(.L_x_1377 - _ZN7cutlass13device_kernelIN5flash19enable_sm80_to_sm89INS1_16FlashAttnBwdSm80INS1_25CollectiveMainloopBwdSm80ILi1ELi1EN4cute5tupleIJNS5_1CILi64EEES8_NS7_ILi192EEEEEENS_6half_tEfNS_4arch4Sm80ELb0ELb0ELb0ELb1ELb1ELb0ELb0ELb0ELi2ELi2ELi2ELi2ELb1EEENS1_21CollectiveEpilogueBwdISA_SB_SD_Li256ELb1ELb0ELi4EEENS1_19SingleTileSchedulerILb1ELb0ELb0ELi64EEEEEEEEEvNT_6ParamsE)
        .other          _ZN7cutlass13device_kernelIN5flash19enable_sm80_to_sm89INS1_16FlashAttnBwdSm80INS1_25CollectiveMainloopBwdSm80ILi1ELi1EN4cute5tupleIJNS5_1CILi64EEES8_NS7_ILi192EEEEEENS_6half_tEfNS_4arch4Sm80ELb0ELb0ELb0ELb1ELb1ELb0ELb0ELb0ELi2ELi2ELi2ELi2ELb1EEENS1_21CollectiveEpilogueBwdISA_SB_SD_Li256ELb1ELb0ELi4EEENS1_19SingleTileSchedulerILb1ELb0ELb0ELi64EEEEEEEEEvNT_6ParamsE,@"STO_CUDA_ENTRY STV_DEFAULT"
_ZN7cutlass13device_kernelIN5flash19enable_sm80_to_sm89INS1_16FlashAttnBwdSm80INS1_25CollectiveMainloopBwdSm80ILi1ELi1EN4cute5tupleIJNS5_1CILi64EEES8_NS7_ILi192EEEEEENS_6half_tEfNS_4arch4Sm80ELb0ELb0ELb0ELb1ELb1ELb0ELb0ELb0ELi2ELi2ELi2ELi2ELb1EEENS1_21CollectiveEpilogueBwdISA_SB_SD_Li256ELb1ELb0ELi4EEENS1_19SingleTileSchedulerILb1ELb0ELb0ELi64EEEEEEEEEvNT_6ParamsE:
        /* <DEDUP_REMOVED lines=17> */
.L_x_78:
        /* <DEDUP_REMOVED lines=8> */
.L_x_80:
[----:B------:R-:W-:Y:S02]  /*0190*/  MOV R0, c[0x0][0x3a4] ;  /* 0x0000e90000007a02 */ /* 0x000fe40000000f00 */
.L_x_79:
[----:B-1----:R-:W-:-:S05]  /*01a0*/  IMAD.SHL.U32 R2, R28, 0x40, RZ ;  /* 0x000000401c027824 */ /* 0x002fca00078e00ff */
[----:B-----5:R-:W-:-:S04]  /*01b0*/  ISETP.GE.AND P0, PT, R2, R0, PT ;  /* 0x000000000200720c */ /* 0x020fc80003f06270 */
[----:B------:R-:W-:Y:S01]  /*01c0*/  SEL R251, R5, 0xffffffff, !P0 ;  /* 0xffffffff05fb7807 */ /* 0x000fe20004000000 */
[----:B------:R-:W-:Y:S05]  /*01d0*/  BRA `(.L_x_81) ;  /* 0x0000011000007947 */ /* 0x000fea0003800000 */
.L_x_77:
[----:B---34-:R-:W-:-:S04]  /*01e0*/  ISETP.NE.U32.AND P0, PT, RZ, c[0x0][0x3c0], PT ;  /* 0x0000f000ff007a0c */ /* 0x018fc80003f05070 */
[----:B------:R-:W-:-:S13]  /*01f0*/  ISETP.NE.AND.EX P0, PT, RZ, c[0x0][0x3c4], PT, P0 ;  /* 0x0000f100ff007a0c */ /* 0x000fda0003f05300 */
[----:B------:R-:W-:Y:S05]  /*0200*/  @!P0 BRA `(.L_x_82) ;  /* 0x0000002000008947 */ /* 0x000fea0003800000 */
[----:B------:R1:W5:Y:S01]  /*0210*/  LDG.E R0, [R2.64] ;  /* 0x0000000a02007981 */ /* 0x000362000c1e1900 */
[----:B------:R-:W-:Y:S05]  /*0220*/  BRA `(.L_x_83) ;  /* 0x0000009000007947 */ /* 0x000fea0003800000 */
.L_x_82:
        /* <DEDUP_REMOVED lines=8> */
.L_x_84:
[----:B------:R-:W-:Y:S02]  /*02b0*/  MOV R0, c[0x0][0x3a4] ;  /* 0x0000e90000007a02 */ /* 0x000fe40000000f00 */
.L_x_83:
[----:B-1----:R-:W-:-:S05]  /*02c0*/  IMAD.SHL.U32 R2, R28, 0x40, RZ ;  /* 0x000000401c027824 */ /* 0x002fca00078e00ff */
[----:B-----5:R-:W-:-:S04]  /*02d0*/  ISETP.GE.AND P0, PT, R2, R0, PT ;  /* 0x000000000200720c */ /* 0x020fc80003f06270 */
[----:B------:R-:W-:-:S04]  /*02e0*/  SEL R251, R5, 0xffffffff, !P0 ;  /* 0xffffffff05fb7807 */ /* 0x000fc80004000000 */
.L_x_81:
        /* <DEDUP_REMOVED lines=31> */
.L_x_85:
[----:B-1----:R-:W-:-:S04]  /*04e0*/  ISETP.NE.U32.AND P0, PT, RZ, c[0x0][0x2e0], PT ;  /* 0x0000b800ff007a0c */ /* 0x002fc80003f05070 */
[----:B------:R-:W-:-:S13]  /*04f0*/  ISETP.NE.AND.EX P0, PT, RZ, c[0x0][0x2e4], PT, P0 ;  /* 0x0000b900ff007a0c */ /* 0x000fda0003f05300 */
[----:B------:R-:W-:Y:S05]  /*0500*/  @!P0 BRA `(.L_x_86) ;  /* 0x0000003000008947 */ /* 0x000fea0003800000 */
[----:B------:R-:W-:-:S05]  /*0510*/  IMAD.WIDE R2, R251, R12, c[0x0][0x2e0] ;  /* 0x0000b800fb027625 */ /* 0x000fca00078e020c */
[----:B------:R1:W5:Y:S01]  /*0520*/  LDG.E R11, [R2.64] ;  /* 0x0000000a020b7981 */ /* 0x000362000c1e1900 */
[----:B------:R-:W-:Y:S05]  /*0530*/  BRA `(.L_x_87) ;  /* 0x0000004000007947 */ /* 0x000fea0003800000 */
.L_x_86:
[----:B------:R-:W-:Y:S05]  /*0540*/  @!P3 BRA `(.L_x_87) ;  /* 0x000000300000b947 */ /* 0x000fea0003800000 */
[----:B------:R-:W2:Y:S04]  /*0550*/  LDG.E R0, [R4.64] ;  /* 0x0000000a04007981 */ /* 0x000ea8000c1e1900 */
[----:B------:R-:W2:Y:S02]  /*0560*/  LDG.E R2, [R4.64+0x4] ;  /* 0x0000040a04027981 */ /* 0x000ea4000c1e1900 */
[----:B--2---:R-:W-:Y:S02]  /*0570*/  IADD3 R11, -R0, R2, RZ ;  /* 0x00000002000b7210 */ /* 0x004fe40007ffe1ff */
.L_x_87:
        /* <DEDUP_REMOVED lines=496> */
.L_x_91:
        /* <DEDUP_REMOVED lines=414> */
.L_x_89:
        /* <DEDUP_REMOVED lines=120> */
.L_x_90:
        /* <DEDUP_REMOVED lines=166> */
.L_x_88:
        /* <DEDUP_REMOVED lines=145> */
.L_x_93:
        /* <DEDUP_REMOVED lines=62> */
.L_x_95:
[----:B------:R-:W-:Y:S05]  /*5d30*/  BSYNC B0 ;  /* 0x0000000000007941 */ /* 0x000fea0003800000 */
.L_x_94:
        /* <DEDUP_REMOVED lines=21> */
.L_x_97:
[----:B------:R-:W-:Y:S05]  /*5e90*/  BSYNC B0 ;  /* 0x0000000000007941 */ /* 0x000fea0003800000 */
.L_x_96:
        /* <DEDUP_REMOVED lines=24> */
.L_x_99:
[----:B------:R-:W-:Y:S05]  /*6020*/  BSYNC B0 ;  /* 0x0000000000007941 */ /* 0x000fea0003800000 */
.L_x_98:
        /* <DEDUP_REMOVED lines=19> */
.L_x_92:
        /* <DEDUP_REMOVED lines=18> */
.L_x_100:
        /* <DEDUP_REMOVED lines=43> */
.L_x_102:
[----:B------:R-:W-:Y:S05]  /*6530*/  BSYNC B0 ;  /* 0x0000000000007941 */ /* 0x000fea0003800000 */
.L_x_101:
        /* <DEDUP_REMOVED lines=19> */
.L_x_104:
[----:B------:R-:W-:Y:S05]  /*6670*/  BSYNC B0 ;  /* 0x0000000000007941 */ /* 0x000fea0003800000 */
.L_x_103:
        /* <DEDUP_REMOVED lines=23> */
.L_x_106:
[----:B------:R-:W-:Y:S05]  /*67f0*/  BSYNC B0 ;  /* 0x0000000000007941 */ /* 0x000fea0003800000 */
.L_x_105:
        /* <DEDUP_REMOVED lines=18> */
.L_x_107:
        /* <DEDUP_REMOVED lines=14> */
.L_x_1377:


//--------------------- .text._ZN7cutlass13device_kernelIN5flash19enable_sm80_to_sm89INS1_16FlashAttnBwdSm80INS1_25CollectiveMainloopBwdSm80ILi1ELi1EN4cute5tupleIJNS5_1CILi64EEES8_NS7_ILi192EEEEEENS_6half_tEfNS_4arch4Sm80ELb0ELb0ELb0ELb1ELb0ELb0ELb0ELb0ELi2ELi2ELi2ELi2ELb1EEENS1_24CollectiveEpilogueBwdGQAISA_fSD_Li256ELb1ELb0EEENS1_19SingleTileSchedulerILb1ELb0ELb0ELi64EEEEEEEEEvNT_6ParamsE --------------------------
	.section	.text._ZN7cutlass13device_kernelIN5flash19enable_sm80_to_sm89INS1_16FlashAttnBwdSm80INS1_25CollectiveMainloopBwdSm80ILi1ELi1EN4cute5tupleIJNS5_1CILi64EEES8_NS7_ILi192EEEEEENS_6half_tEfNS_4arch4Sm80ELb0ELb0ELb0ELb1ELb0ELb0ELb0ELb0ELi2ELi2ELi2ELi2ELb1EEENS1_24CollectiveEpilogueBwdGQAISA_fSD_Li256ELb1ELb0EEENS1_19SingleTileSchedulerILb1ELb0ELb0ELi64EEEEEEEEEvNT_6ParamsE,"ax",@progbits
	.sectioninfo	@"SHI_REGISTERS=255"
	.align	128
.text._ZN7cutlass13device_kernelIN5flash19enable_sm80_to_sm89INS1_16FlashAttnBwdSm80INS1_25CollectiveMainloopBwdSm80ILi1ELi1EN4cute5tupleIJNS5_1CILi64EEES8_NS7_ILi192EEEEEENS_6half_tEfNS_4arch4Sm80ELb0ELb0ELb0ELb1ELb0ELb0ELb0ELb0ELi2ELi2ELi2ELi2ELb1EEENS1_24CollectiveEpilogueBwdGQAISA_fSD_Li256ELb1ELb0EEENS1_19SingleTileSchedulerILb1ELb0ELb0ELi64EEEEEEEEEvNT_6ParamsE:
        .type           _ZN7cutlass13device_kernelIN5flash19enable_sm80_to_sm89INS1_16FlashAttnBwdSm80INS1_25CollectiveMainloopBwdSm80ILi1ELi1EN4cute5tupleIJNS5_1CILi64EEES8_NS7_ILi192EEEEEENS_6half_tEfNS_4arch4Sm80ELb0ELb0ELb0ELb1ELb0ELb0ELb0ELb0ELi2ELi2ELi2ELi2ELb1EEENS1_24CollectiveEpilogueBwdGQAISA_fSD_Li256ELb1ELb0EEENS1_19SingleTileSchedulerILb1ELb0ELb0ELi64EEEEEEEEEvNT_6ParamsE,@function
        .size           _ZN7cutlass13device_kernelIN5flash19enable_sm80_to_sm89INS1_16FlashAttnBwdSm80INS1_25CollectiveMainloopBwdSm80ILi1ELi1EN4cute5tupleIJNS5_1CILi64EEES8_NS7_ILi192EEEEEENS_6half_tEfNS_4arch4Sm80ELb0ELb0ELb0ELb1ELb0ELb0ELb0ELb0ELi2ELi2ELi2ELi2ELb1EEENS1_24CollectiveEpilogueBwdGQAISA_fSD_Li256ELb1ELb0EEENS1_19SingleTileSchedulerILb1ELb0ELb0ELi64EEEEEEEEEvNT_6ParamsE,(.L_x_1378 - _ZN7cutlass13device_kernelIN5flash19enable_sm80_to_sm89INS1_16FlashAttnBwdSm80INS1_25CollectiveMainloopBwdSm80ILi1ELi1EN4cute5tupleIJNS5_1CILi64EEES8_NS7_ILi192EEEEEENS_6half_tEfNS_4arch4Sm80ELb0ELb0ELb0ELb1ELb0ELb0ELb0ELb0ELi2ELi2ELi2ELi2ELb1EEENS1_24CollectiveEpilogueBwdGQAISA_fSD_Li256ELb1ELb0EEENS1_19SingleTileSchedulerILb1ELb0ELb0ELi64EEEEEEEEEvNT_6ParamsE)
        .other          _ZN7cutlass13device_kernelIN5flash19enable_sm80_to_sm89INS1_16FlashAttnBwdSm80INS1_25CollectiveMainloopBwdSm80ILi1ELi1EN4cute5tupleIJNS5_1CILi64EEES8_NS7_ILi192EEEEEENS_6half_tEfNS_4arch4Sm80ELb0ELb0ELb0ELb1ELb0ELb0ELb0ELb0ELi2ELi2ELi2ELi2ELb1EEENS1_24CollectiveEpilogueBwdGQAISA_fSD_Li256ELb1ELb0EEENS1_19SingleTileSchedulerILb1ELb0ELb0ELi64EEEEEEEEEvNT_6ParamsE,@"STO_CUDA_ENTRY STV_DEFAULT"
_ZN7cutlass13device_kernelIN5flash19enable_sm80_to_sm89INS1_16FlashAttnBwdSm80INS1_25CollectiveMainloopBwdSm80ILi1ELi1EN4cute5tupleIJNS5_1CILi64EEES8_NS7_ILi192EEEEEENS_6half_tEfNS_4arch4Sm80ELb0ELb0ELb0ELb1ELb0ELb0ELb0ELb0ELi2ELi2ELi2ELi2ELb1EEENS1_24CollectiveEpilogueBwdGQAISA_fSD_Li256ELb1ELb0EEENS1_19SingleTileSchedulerILb1ELb0ELb0ELi64EEEEEEEEEvNT_6ParamsE:
        /* <DEDUP_REMOVED lines=17> */
.L_x_109:
        /* <DEDUP_REMOVED lines=8> */
.L_x_111:
[----:B------:R-:W-:Y:S02]  /*0190*/  MOV R0, c[0x0][0x3ac] ;  /* 0x0000eb0000007a02 */ /* 0x000fe40000000f00 */
.L_x_110:
[----:B-1----:R-:W-:-:S05]  /*01a0*/  IMAD.SHL.U32 R2, R28, 0x40, RZ ;  /* 0x000000401c027824 */ /* 0x002fca00078e00ff */
[----:B-----5:R-:W-:-:S04]  /*01b0*/  ISETP.GE.AND P0, PT, R2, R0, PT ;  /* 0x000000000200720c */ /* 0x020fc80003f06270 */
[----:B------:R-:W-:Y:S01]  /*01c0*/  SEL R251, R5, 0xffffffff, !P0 ;  /* 0xffffffff05fb7807 */ /* 0x000fe20004000000 */
[----:B------:R-:W-:Y:S05]  /*01d0*/  BRA `(.L_x_112) ;  /* 0x0000011000007947 */ /* 0x000fea0003800000 */
.L_x_108:
[----:B---34-:R-:W-:-:S04]  /*01e0*/  ISETP.NE.U32.AND P0, PT, RZ, c[0x0][0x3c8], PT ;  /* 0x0000f200ff007a0c */ /* 0x018fc80003f05070 */
[----:B------:R-:W-:-:S13]  /*01f0*/  ISETP.NE.AND.EX P0, PT, RZ, c[0x0][0x3cc], PT, P0 ;  /* 0x0000f300ff007a0c */ /* 0x000fda0003f05300 */
[----:B------:R-:W-:Y:S05]  /*0200*/  @!P0 BRA `(.L_x_113) ;  /* 0x0000002000008947 */ /* 0x000fea0003800000 */
[----:B------:R1:W5:Y:S01]  /*0210*/  LDG.E R0, [R2.64] ;  /* 0x0000000a02007981 */ /* 0x000362000c1e1900 */
[----:B------:R-:W-:Y:S05]  /*0220*/  BRA `(.L_x_114) ;  /* 0x0000009000007947 */ /* 0x000fea0003800000 */
.L_x_113:
        /* <DEDUP_REMOVED lines=8> */
.L_x_115:
[----:B------:R-:W-:Y:S02]  /*02b0*/  MOV R0, c[0x0][0x3ac] ;  /* 0x0000eb0000007a02 */ /* 0x000fe40000000f00 */
.L_x_114:
[----:B-1----:R-:W-:-:S05]  /*02c0*/  IMAD.SHL.U32 R2, R28, 0x40, RZ ;  /* 0x000000401c027824 */ /* 0x002fca00078e00ff */
[----:B-----5:R-:W-:-:S04]  /*02d0*/  ISETP.GE.AND P0, PT, R2, R0, PT ;  /* 0x000000000200720c */ /* 0x020fc80003f06270 */
[----:B------:R-:W-:-:S04]  /*02e0*/  SEL R251, R5, 0xffffffff, !P0 ;  /* 0xffffffff05fb7807 */ /* 0x000fc80004000000 */
.L_x_112:
[----:B------:R-:W-:-:S13]  /*02f0*/  ISETP.GE.AND P0, PT, R251, RZ, PT ;  /* 0x000000fffb00720c */ /* 0x000fda0003f06270 */
[----:B------:R-:W-:Y:S05]  /*0300*/  @!P0 EXIT ;  /* 0x000000000000894d */ /* 0x000fea0003800000 */
[----:B------:R-:W-:Y:S01]  /*0310*/  ISETP.NE.U32.AND P0, PT, RZ, c[0x0][0x2d8], PT ;  /* 0x0000b600ff007a0c */ /* 0x000fe20003f05070 */
[----:B------:R-:W-:Y:S01]  /*0320*/  IMAD.WIDE R4, R251, R13, c[0x0][0x2c8] ;  /* 0x0000b200fb047625 */ /* 0x000fe200078e020d */
[----:B------:R-:W-:Y:S02]  /*0330*/  ISETP.NE.U32.AND P2, PT, RZ, c[0x0][0x2c8], PT ;  /* 0x0000b200ff007a0c */ /* 0x000fe40003f45070 */
[----:B------:R-:W-:Y:S02]  /*0340*/  ISETP.NE.AND.EX P0, PT, RZ, c[0x0][0x2dc], PT, P0 ;  /* 0x0000b700ff007a0c */ /* 0x000fe40003f05300 */
[----:B------:R-:W-:Y:S02]  /*0350*/  ISETP.NE.AND.EX P2, PT, RZ, c[0x0][0x2cc], PT, P2 ;  /* 0x0000b300ff007a0c */ /* 0x000fe40003f45320 */
[----:B------:R-:W-:-:S04]  /*0360*/  ISETP.NE.U32.AND P3, PT, RZ, c[0x0][0x2d0], PT ;  /* 0x0000b400ff007a0c */ /* 0x000fc80003f65070 */
[----:B------:R-:W-:-:S05]  /*0370*/  ISETP.NE.AND.EX P3, PT, RZ, c[0x0][0x2d4], PT, P3 ;  /* 0x0000b500ff007a0c */ /* 0x000fca0003f65330 */
[CC--:B------:R-:W-:Y:S02]  /*0380*/  @P0 IMAD.WIDE R2, R251.reuse, R13.reuse, c[0x0][0x2d8] ;  /* 0x0000b600fb020625 */ /* 0x0c0fe400078e020d */
[----:B------:R-:W2:Y:S04]  /*0390*/  @P2 LDG.E R0, [R4.64] ;  /* 0x0000000a04002981 */ /* 0x000ea8000c1e1900 */
[----:B------:R1:W3:Y:S04]  /*03a0*/  @P0 LDG.E R8, [R2.64] ;  /* 0x0000000a02080981 */ /* 0x0002e8000c1e1900 */
[----:B------:R-:W4:Y:S01]  /*03b0*/  @P2 LDG.E R7, [R4.64] ;  /* 0x0000000a04072981 */ /* 0x000f22000c1e1900 */
[----:B-1----:R-:W-:-:S05]  /*03c0*/  IMAD.WIDE R2, R251, R13, c[0x0][0x2d0] ;  /* 0x0000b400fb027625 */ /* 0x002fca00078e020d */
[----:B------:R-:W5:Y:S01]  /*03d0*/  @P3 LDG.E R6, [R2.64] ;  /* 0x0000000a02063981 */ /* 0x000f62000c1e1900 */
[----:B------:R-:W-:Y:S01]  /*03e0*/  ULDC UR8, c[0x0][0x168] ;  /* 0x00005a0000087ab9 */ /* 0x000fe20000000800 */
[----:B------:R-:W-:Y:S01]  /*03f0*/  CS2R R10, SRZ ;  /* 0x00000000000a7805 */ /* 0x000fe2000001ff00 */
[----:B------:R-:W-:Y:S02]  /*0400*/  IMAD.MOV.U32 R12, RZ, RZ, RZ ;  /* 0x000000ffff0c7224 */ /* 0x000fe400078e00ff */
[----:B------:R-:W-:Y:S02]  /*0410*/  IMAD.MOV.U32 R23, RZ, RZ, c[0x0][0x198] ;  /* 0x00006600ff177624 */ /* 0x000fe400078e00ff */
[----:B--2---:R-:W-:Y:S01]  /*0420*/  @P2 IMAD R0, R251, 0x40, R0 ;  /* 0x00000040fb002824 */ /* 0x004fe200078e0200 */
[----:B---3--:R1:W2:Y:S04]  /*0430*/  @P0 R2UR UR8, R8 ;  /* 0x00000000080803c2 */ /* 0x0082a800000e0000 */
[----:B-1----:R-:W-:-:S04]  /*0440*/  @P2 SHF.R.S32.HI R8, RZ, 0x1f, R0 ;  /* 0x0000001fff082819 */ /* 0x002fc80000011400 */
[----:B------:R-:W-:Y:S02]  /*0450*/  @P2 LEA.HI R0, R8, R0, RZ, 0x6 ;  /* 0x0000000008002211 */ /* 0x000fe400078f30ff */
[----:B------:R-:W-:Y:S01]  /*0460*/  CS2R R8, SRZ ;  /* 0x0000000000087805 */ /* 0x000fe2000001ff00 */
[--C-:B-----5:R-:W-:Y:S01]  /*0470*/  @P3 SHF.R.S32.HI R11, RZ, 0x1f, R6.reuse ;  /* 0x0000001fff0b3819 */ /* 0x120fe20000011406 */
[--C-:B----4-:R-:W-:Y:S01]  /*0480*/  @P2 IMAD.MOV.U32 R8, RZ, RZ, R7.reuse ;  /* 0x000000ffff082224 */ /* 0x110fe200078e0007 */
[----:B------:R-:W-:Y:S01]  /*0490*/  @P2 SHF.R.S32.HI R9, RZ, 0x1f, R7 ;  /* 0x0000001fff092819 */ /* 0x000fe20000011407 */
[----:B------:R-:W-:Y:S01]  /*04a0*/  @P3 IMAD.MOV.U32 R10, RZ, RZ, R6 ;  /* 0x000000ffff0a3224 */ /* 0x000fe200078e0006 */
[----:B------:R-:W-:Y:S01]  /*04b0*/  @P2 LOP3.LUT R12, R0, 0xffffffc0, RZ, 0xc0, !PT ;  /* 0xffffffc0000c2812 */ /* 0x000fe200078ec0ff */
[----:B--2---:R-:W-:Y:S05]  /*04c0*/  @P0 BRA `(.L_x_116) ;  /* 0x0000006000000947 */ /* 0x004fea0003800000 */
[----:B------:R-:W-:Y:S05]  /*04d0*/  @!P2 BRA `(.L_x_116) ;  /* 0x000000500000a947 */ /* 0x000fea0003800000 */
[----:B------:R1:W2:Y:S04]  /*04e0*/  LDG.E R0, [R4.64] ;  /* 0x0000000a04007981 */ /* 0x0002a8000c1e1900 */
[----:B-1----:R-:W3:Y:S01]  /*04f0*/  LDG.E R4, [R4.64+0x4] ;  /* 0x0000040a04047981 */ /* 0x002ee2000c1e1900 */
[----:B--2---:R-:W1:Y:S08]  /*0500*/  R2UR UR8, R0 ;  /* 0x00000000000873c2 */ /* 0x004e7000000e0000 */
[----:B---3--:R-:W1:Y:S02]  /*0510*/  R2UR UR4, R4 ;  /* 0x00000000040473c2 */ /* 0x008e6400000e0000 */
[----:B-1----:R-:W-:-:S06]  /*0520*/  UIADD3 UR8, -UR8, UR4, URZ ;  /* 0x0000000408087290 */ /* 0x002fcc000fffe13f */
.L_x_116:
[----:B------:R-:W-:-:S04]  /*0530*/  ISETP.NE.U32.AND P0, PT, RZ, c[0x0][0x2e0], PT ;  /* 0x0000b800ff007a0c */ /* 0x000fc80003f05070 */
[----:B------:R-:W-:-:S13]  /*0540*/  ISETP.NE.AND.EX P0, PT, RZ, c[0x0][0x2e4], PT, P0 ;  /* 0x0000b900ff007a0c */ /* 0x000fda0003f05300 */
[----:B------:R-:W-:Y:S05]  /*0550*/  @!P0 BRA `(.L_x_117) ;  /* 0x0000003000008947 */ /* 0x000fea0003800000 */
[----:B------:R-:W-:-:S05]  /*0560*/  IMAD.WIDE R2, R251, R13, c[0x0][0x2e0] ;  /* 0x0000b800fb027625 */ /* 0x000fca00078e020d */
[----:B------:R1:W5:Y:S01]  /*0570*/  LDG.E R23, [R2.64] ;  /* 0x0000000a02177981 */ /* 0x000362000c1e1900 */
[----:B------:R-:W-:Y:S05]  /*0580*/  BRA `(.L_x_118) ;  /* 0x0000004000007947 */ /* 0x000fea0003800000 */
.L_x_117:
[----:B------:R-:W-:Y:S05]  /*0590*/  @!P3 BRA `(.L_x_118) ;  /* 0x000000300000b947 */ /* 0x000fea0003800000 */
[----:B------:R1:W2:Y:S04]  /*05a0*/  LDG.E R0, [R2.64] ;  /* 0x0000000a02007981 */ /* 0x0002a8000c1e1900 */
[----:B-1----:R-:W2:Y:S02]  /*05b0*/  LDG.E R2, [R2.64+0x4] ;  /* 0x0000040a02027981 */ /* 0x002ea4000c1e1900 */
[----:B--2---:R-:W-:Y:S02]  /*05c0*/  IADD3 R23, -R0, R2, RZ ;  /* 0x0000000200177210 */ /* 0x004fe40007ffe1ff */
.L_x_118:
        /* <DEDUP_REMOVED lines=77> */
[----:B------:R-:W-:Y:S01]  /*0aa0*/  SHF.R.S32.HI R7, RZ, 0x4, R32 ;  /* 0x00000004ff077819 */ /* 0x000fe20000011420 */
[----:B------:R-:W-:Y:S01]  /*0ab0*/  IMAD.SHL.U32 R18, R22, 0x8, RZ ;  /* 0x0000000816127824 */ /* 0x000fe200078e00ff */
[----:B------:R-:W-:Y:S01]  /*0ac0*/  SHF.R.S32.HI R3, RZ, 0x1f, R0 ;  /* 0x0000001fff037819 */ /* 0x000fe20000011400 */
[----:B------:R-:W-:Y:S01]  /*0ad0*/  USHF.L.U32 UR14, UR4, 0x6, URZ ;  /* 0x00000006040e7899 */ /* 0x000fe2000800063f */
[----:B------:R-:W-:Y:S01]  /*0ae0*/  LEA.HI.X.SX32 R27, R2, R5, 0x1, P0 ;  /* 0x00000005021b7211 */ /* 0x000fe200000f0eff */
[----:B------:R-:W-:Y:S01]  /*0af0*/  USHF.L.U64.HI UR9, UR4, UR9, UR5 ;  /* 0x0000000904097299 */ /* 0x000fe20008010205 */
[----:B------:R-:W-:Y:S01]  /*0b00*/  SHF.R.S32.HI R12, RZ, 0x1f, R243 ;  /* 0x0000001fff0c7819 */ /* 0x000fe200000114f3 */
[----:B------:R-:W-:Y:S01]  /*0b10*/  IMAD R2, R3, c[0x0][0x1e0], RZ ;  /* 0x0000780003027a24 */ /* 0x000fe200078e02ff */
[----:B------:R-:W-:Y:S01]  /*0b20*/  IADD3 R20, P0, R243, R8, RZ ;  /* 0x00000008f3147210 */ /* 0x000fe20007f1e0ff */
[----:B------:R-:W-:Y:S01]  /*0b30*/  IMAD R3, R3, c[0x0][0x1b0], RZ ;  /* 0x00006c0003037a24 */ /* 0x000fe200078e02ff */
[----:B------:R-:W-:Y:S01]  /*0b40*/  LEA.HI R6, R32, R7, RZ, 0x1 ;  /* 0x0000000720067211 */ /* 0x000fe200078f08ff */
[----:B------:R-:W-:Y:S01]  /*0b50*/  IMAD R2, R0, c[0x0][0x1e4], R2 ;  /* 0x0000790000027a24 */ /* 0x000fe200078e0202 */
[----:B------:R-:W-:Y:S01]  /*0b60*/  SHF.R.S32.HI R19, RZ, 0x1f, R18 ;  /* 0x0000001fff137819 */ /* 0x000fe20000011412 */
[----:B------:R-:W-:Y:S01]  /*0b70*/  IMAD.X R24, R12, 0x1, R9, P0 ;  /* 0x000000010c187824 */ /* 0x000fe200000e0609 */
[----:B------:R-:W-:Y:S01]  /*0b80*/  LOP3.LUT R6, R6, 0xfffffffe, RZ, 0xc0, !PT ;  /* 0xfffffffe06067812 */ /* 0x000fe200078ec0ff */
[----:B------:R-:W-:Y:S01]  /*0b90*/  IMAD.WIDE.U32 R8, R34, c[0x0][0x270], R14 ;  /* 0x00009c0022087a25 */ /* 0x000fe200078e000e */
[----:B------:R-:W-:Y:S01]  /*0ba0*/  IADD3 R16, P0, R243, R10, RZ ;  /* 0x0000000af3107210 */ /* 0x000fe20007f1e0ff */
[----:B------:R-:W-:Y:S01]  /*0bb0*/  UIADD3 UR5, UR8, 0x3f, URZ ;  /* 0x0000003f08057890 */ /* 0x000fe2000fffe03f */
[----:B------:R-:W-:Y:S01]  /*0bc0*/  SHF.R.S32.HI R35, RZ, 0x1f, R34 ;  /* 0x0000001fff237819 */ /* 0x000fe20000011422 */
[----:B------:R-:W-:Y:S01]  /*0bd0*/  IMAD.WIDE.U32 R4, R0, c[0x0][0x1e0], R18 ;  /* 0x0000780000047a25 */ /* 0x000fe200078e0012 */
[----:B------:R-:W-:Y:S01]  /*0be0*/  SHF.R.S32.HI R21, RZ, 0x1f, R251 ;  /* 0x0000001fff157819 */ /* 0x000fe200000114fb */
[----:B------:R-:W-:Y:S01]  /*0bf0*/  USHF.R.S32.HI UR4, URZ, 0x1f, UR5 ;  /* 0x0000001f3f047899 */ /* 0x000fe20008011405 */
[----:B------:R-:W-:Y:S01]  /*0c00*/  SEL R10, R251, RZ, !P3 ;  /* 0x000000fffb0a7207 */ /* 0x000fe20005800000 */
[----:B------:R-:W-:Y:S01]  /*0c10*/  IMAD.IADD R25, R7, 0x1, -R6 ;  /* 0x0000000107197824 */ /* 0x000fe200078e0a06 */
[----:B------:R-:W-:Y:S01]  /*0c20*/  LOP3.LUT R236, R236, 0xfffffffb, RZ, 0xc0, !PT ;  /* 0xfffffffbecec7812 */ /* 0x000fe200078ec0ff */
[----:B------:R-:W-:Y:S01]  /*0c30*/  IMAD.IADD R5, R5, 0x1, R2 ;  /* 0x0000000105057824 */ /* 0x000fe200078e0202 */
[----:B------:R-:W-:Y:S01]  /*0c40*/  ULEA.HI UR4, UR4, UR5, URZ, 0x6 ;  /* 0x0000000504047291 */ /* 0x000fe2000f8f303f */
[----:B------:R-:W-:Y:S01]  /*0c50*/  IMAD R6, R0, c[0x0][0x1b4], R3 ;  /* 0x00006d0000067a24 */ /* 0x000fe200078e0203 */
[----:B------:R-:W-:Y:S01]  /*0c60*/  CS2R R130, SRZ ;  /* 0x0000000000827805 */ /* 0x000fe2000001ff00 */
[----:B------:R-:W-:Y:S01]  /*0c70*/  IMAD.X R17, R12, 0x1, R11, P0 ;  /* 0x000000010c117824 */ /* 0x000fe200000e060b */
[----:B------:R-:W-:Y:S01]  /*0c80*/  CS2R R128, SRZ ;  /* 0x0000000000807805 */ /* 0x000fe2000001ff00 */
[----:B------:R-:W-:Y:S01]  /*0c90*/  IMAD.WIDE.U32 R2, R0, c[0x0][0x1b0], R18 ;  /* 0x00006c0000027a25 */ /* 0x000fe200078e0012 */
[C---:B------:R-:W-:Y:S01]  /*0ca0*/  SEL R0, R21.reuse, RZ, !P3 ;  /* 0x000000ff15007207 */ /* 0x040fe20005800000 */
[----:B------:R-:W-:Y:S01]  /*0cb0*/  CS2R R126, SRZ ;  /* 0x00000000007e7805 */ /* 0x000fe2000001ff00 */
[----:B------:R-:W-:Y:S01]  /*0cc0*/  SEL R21, R21, RZ, !P2 ;  /* 0x000000ff15157207 */ /* 0x000fe20005000000 */
[----:B------:R-:W-:Y:S01]  /*0cd0*/  IMAD R12, R35, c[0x0][0x270], RZ ;  /* 0x00009c00230c7a24 */ /* 0x000fe200078e02ff */
[----:B------:R-:W-:Y:S01]  /*0ce0*/  CS2R R124, SRZ ;  /* 0x00000000007c7805 */ /* 0x000fe2000001ff00 */
[----:B------:R-:W-:Y:S01]  /*0cf0*/  IMAD.IADD R3, R3, 0x1, R6 ;  /* 0x0000000103037824 */ /* 0x000fe200078e0206 */
[----:B------:R-:W-:Y:S01]  /*0d00*/  CS2R R122, SRZ ;  /* 0x00000000007a7805 */ /* 0x000fe2000001ff00 */
[----:B------:R-:W-:Y:S01]  /*0d10*/  IMAD R12, R34, c[0x0][0x274], R12 ;  /* 0x00009d00220c7a24 */ /* 0x000fe200078e020c */
        /* <DEDUP_REMOVED lines=97> */
[C---:B------:R-:W-:Y:S01]  /*1330*/  IMAD R7, R24.reuse, c[0x0][0x178], RZ ;  /* 0x00005e0018077a24 */ /* 0x040fe200078e02ff */
        /* <DEDUP_REMOVED lines=31> */
[----:B------:R-:W-:Y:S01]  /*1530*/  USHF.R.S32.HI UR13, URZ, 0x6, UR4 ;  /* 0x000000063f0d7899 */ /* 0x000fe20008011404 */
[----:B------:R2:W-:Y:S01]  /*1540*/  LDGSTS.E.BYPASS.LTC128B.128 [R232+0x7080], [R4.64], !P3 ;  /* 0x0708000004e87fae */ /* 0x0005e2000d901d4a */
[----:B------:R-:W-:Y:S01]  /*1550*/  ISETP.LT.OR P3, PT, R0, 0x21, P2 ;  /* 0x000000210000780c */ /* 0x000fe20001761670 */
[----:B------:R-:W-:-:S02]  /*1560*/  UMOV UR12, URZ ;  /* 0x0000003f000c7c82 */ /* 0x000fc40008000000 */
[----:B------:R2:W-:Y:S01]  /*1570*/  LDGSTS.E.BYPASS.LTC128B.128 [R232+0x9080], [R4.64+0x80], !P1 ;  /* 0x0908008004e87fae */ /* 0x0005e2000c901d4a */
[----:B------:R-:W-:Y:S02]  /*1580*/  ISETP.GE.AND P1, PT, R23, c[0x0][0x19c], PT ;  /* 0x0000670017007a0c */ /* 0x000fe40003f26270 */
[----:B------:R-:W-:Y:S01]  /*1590*/  @P6 LOP3.LUT R236, R236, 0x4, RZ, 0xfc, !PT ;  /* 0x00000004ecec6812 */ /* 0x000fe200078efcff */
[----:B------:R2:W-:Y:S01]  /*15a0*/  LDGSTS.E.BYPASS.LTC128B.128 [R232+0xb080], [R4.64+0x100], !P0 ;  /* 0x0b08010004e87fae */ /* 0x0005e2000c101d4a */
[----:B------:R-:W-:Y:S02]  /*15b0*/  ISETP.GE.AND P0, PT, R28, c[0x0][0x19c], PT ;  /* 0x000067001c007a0c */ /* 0x000fe40003f06270 */
[C---:B------:R-:W-:Y:S01]  /*15c0*/  ISETP.LT.OR P4, PT, R0.reuse, 0x1, P1 ;  /* 0x000000010000780c */ /* 0x040fe20000f81670 */
[----:B------:R-:W0:Y:S01]  /*15d0*/  LDGDEPBAR ;  /* 0x00000000000079af */ /* 0x000e220000000000 */
[C---:B------:R-:W-:Y:S02]  /*15e0*/  ISETP.LT.OR P2, PT, R0.reuse, 0x1, P0 ;  /* 0x000000010000780c */ /* 0x040fe40000741670 */
        /* <DEDUP_REMOVED lines=167> */
[C---:B------:R-:W-:Y:S01]  /*2060*/  ISETP.LT.OR P0, PT, R4.reuse, 0x1, P3 ;  /* 0x000000010400780c */ /* 0x040fe20001f01670 */
        /* <DEDUP_REMOVED lines=53> */
[C---:B------:R-:W-:Y:S02]  /*23c0*/  ISETP.GT.AND P5, PT, R11.reuse, 0x21, PT ;  /* 0x000000210b00780c */ /* 0x040fe40003fa4270 */
        /* <DEDUP_REMOVED lines=8> */
.L_x_122:
        /* <DEDUP_REMOVED lines=414> */
.L_x_120:
        /* <DEDUP_REMOVED lines=120> */
.L_x_121:
        /* <DEDUP_REMOVED lines=166> */
.L_x_119:
[----:B------:R-:W-:Y:S05]  /*5010*/  @P0 EXIT ;  /* 0x000000000000094d */ /* 0x000fea0003800000 */
[----:B------:R-:W-:-:S04]  /*5020*/  ISETP.NE.U32.AND P0, PT, RZ, c[0x0][0x360], PT ;  /* 0x0000d800ff007a0c */ /* 0x000fc80003f05070 */
[----:B------:R-:W-:-:S13]  /*5030*/  ISETP.NE.AND.EX P0, PT, RZ, c[0x0][0x364], PT, P0 ;  /* 0x0000d900ff007a0c */ /* 0x000fda0003f05300 */
[----:B-1----:R-:W-:-:S04]  /*5040*/  @P0 IMAD.MOV.U32 R2, RZ, RZ, 0x4 ;  /* 0x00000004ff020424 */ /* 0x002fc800078e00ff */
[----:B------:R-:W-:-:S05]  /*5050*/  @P0 IMAD.WIDE R2, R251, R2, c[0x0][0x360] ;  /* 0x0000d800fb020625 */ /* 0x000fca00078e0202 */
[----:B------:R1:W2:Y:S01]  /*5060*/  @P0 LDG.E R0, [R2.64] ;  /* 0x0000000a02000981 */ /* 0x0002a2000c1e1900 */
[----:B------:R-:W3:Y:S01]  /*5070*/  S2UR UR5, SR_CTAID.X ;  /* 0x00000000000579c3 */ /* 0x000ee20000002500 */
[----:B------:R-:W-:Y:S02]  /*5080*/  MOV R4, c[0x0][0x338] ;  /* 0x0000ce0000047a02 */ /* 0x000fe40000000f00 */
[----:B------:R-:W-:Y:S01]  /*5090*/  SHF.R.S32.HI R6, RZ, 0x1f, R252 ;  /* 0x0000001fff067819 */ /* 0x000fe200000114fc */
[----:B------:R-:W-:Y:S01]  /*50a0*/  BAR.SYNC.DEFER_BLOCKING 0x1, 0x100 ;  /* 0x0044000000007b1d */ /* 0x000fe20000010000 */
[----:B------:R-:W-:-:S05]  /*50b0*/  ISETP.NE.AND P1, PT, R4, 0x1, PT ;  /* 0x000000010400780c */ /* 0x000fca0003f25270 */
[----:B-1----:R-:W1:Y:S01]  /*50c0*/  S2R R3, SR_CTAID.Y ;  /* 0x0000000000037919 */ /* 0x002e620000002600 */
[----:B---3--:R-:W-:-:S04]  /*50d0*/  UIMAD UR5, UR5, 0x3000, URZ ;  /* 0x00003000050578a4 */ /* 0x008fc8000f8e023f */
[----:B------:R-:W-:-:S03]  /*50e0*/  USHF.R.S32.HI UR4, URZ, 0x1f, UR5 ;  /* 0x0000001f3f047899 */ /* 0x000fc60008011405 */
[----:B-1----:R-:W-:-:S04]  /*50f0*/  @P1 IMAD.HI.U32 R4, R3, c[0x0][0x33c], RZ ;  /* 0x0000cf0003041a27 */ /* 0x002fc800078e00ff */
[----:B--2---:R-:W-:-:S05]  /*5100*/  @P0 IMAD R0, R251, 0x40, R0 ;  /* 0x00000040fb000824 */ /* 0x004fca00078e0200 */
[----:B------:R-:W-:-:S04]  /*5110*/  @P0 SHF.R.S32.HI R2, RZ, 0x1f, R0 ;  /* 0x0000001fff020819 */ /* 0x000fc80000011400 */
[----:B------:R-:W-:Y:S01]  /*5120*/  @P0 LEA.HI R2, R2, R0, RZ, 0x6 ;  /* 0x0000000002020211 */ /* 0x000fe200078f30ff */
[----:B------:R-:W-:Y:S01]  /*5130*/  IMAD.MOV.U32 R0, RZ, RZ, R3 ;  /* 0x000000ffff007224 */ /* 0x000fe200078e0003 */
[----:B------:R-:W-:Y:S02]  /*5140*/  @P1 SHF.R.U32.HI R0, RZ, c[0x0][0x340], R4 ;  /* 0x0000d000ff001a19 */ /* 0x000fe40000011604 */
[----:B------:R-:W-:Y:S02]  /*5150*/  @P0 SHF.R.S32.HI R2, RZ, 0x6, R2 ;  /* 0x00000006ff020819 */ /* 0x000fe40000011402 */
[----:B------:R-:W-:-:S03]  /*5160*/  SHF.R.S32.HI R4, RZ, 0x1f, R0 ;  /* 0x0000001fff047819 */ /* 0x000fc60000011400 */
[----:B------:R-:W-:Y:S02]  /*5170*/  @P0 IMAD R2, R2, 0x3000, RZ ;  /* 0x0000300002020824 */ /* 0x000fe400078e02ff */
[C---:B------:R-:W-:Y:S02]  /*5180*/  IMAD R5, R4.reuse, c[0x0][0x328], RZ ;  /* 0x0000ca0004057a24 */ /* 0x040fe400078e02ff */
[----:B------:R-:W-:Y:S01]  /*5190*/  IMAD R4, R4, c[0x0][0x300], RZ ;  /* 0x0000c00004047a24 */ /* 0x000fe200078e02ff */
[----:B------:R-:W-:Y:S01]  /*51a0*/  @P0 SHF.R.S32.HI R3, RZ, 0x1f, R2 ;  /* 0x0000001fff030819 */ /* 0x000fe20000011402 */
[C---:B------:R-:W-:Y:S01]  /*51b0*/  IMAD R7, R0.reuse, c[0x0][0x32c], R5 ;  /* 0x0000cb0000077a24 */ /* 0x040fe200078e0205 */
[----:B------:R-:W-:Y:S01]  /*51c0*/  @!P0 CS2R R2, SRZ ;  /* 0x0000000000028805 */ /* 0x000fe2000001ff00 */
[----:B------:R-:W-:-:S05]  /*51d0*/  IMAD R8, R0, c[0x0][0x304], R4 ;  /* 0x0000c10000087a24 */ /* 0x000fca00078e0204 */
[----:B------:R-:W-:-:S04]  /*51e0*/  IADD3 R2, P2, P1, R2, UR5, R252 ;  /* 0x0000000502027c10 */ /* 0x000fc8000f95e0fc */
[----:B------:R-:W-:Y:S02]  /*51f0*/  IADD3.X R3, R3, UR4, R6, P2, P1 ;  /* 0x0000000403037c10 */ /* 0x000fe400097e2406 */
[----:B------:R-:W-:-:S03]  /*5200*/  SHF.R.S32.HI R6, RZ, 0x1f, R251 ;  /* 0x0000001fff067819 */ /* 0x000fc600000114fb */
[----:B------:R-:W-:-:S04]  /*5210*/  IMAD.WIDE.U32 R4, R0, c[0x0][0x328], R2 ;  /* 0x0000ca0000047a25 */ /* 0x000fc800078e0002 */
[----:B------:R-:W-:Y:S01]  /*5220*/  IMAD.WIDE.U32 R2, R0, c[0x0][0x300], R2 ;  /* 0x0000c00000027a25 */ /* 0x000fe200078e0002 */
[----:B------:R-:W-:Y:S02]  /*5230*/  SEL R0, R6, RZ, !P0 ;  /* 0x000000ff06007207 */ /* 0x000fe40004000000 */
[----:B------:R-:W-:Y:S01]  /*5240*/  SEL R6, R251, RZ, !P0 ;  /* 0x000000fffb067207 */ /* 0x000fe20004000000 */
[----:B------:R-:W-:Y:S01]  /*5250*/  IMAD.IADD R5, R5, 0x1, R7 ;  /* 0x0000000105057824 */ /* 0x000fe200078e0207 */
[----:B------:R-:W-:Y:S01]  /*5260*/  IADD3 R3, R3, R8, RZ ;  /* 0x0000000803037210 */ /* 0x000fe20007ffe0ff */
[C---:B------:R-:W-:Y:S02]  /*5270*/  IMAD R10, R0.reuse, c[0x0][0x330], RZ ;  /* 0x0000cc00000a7a24 */ /* 0x040fe400078e02ff */
[----:B------:R-:W-:Y:S02]  /*5280*/  IMAD R0, R0, c[0x0][0x308], RZ ;  /* 0x0000c20000007a24 */ /* 0x000fe400078e02ff */
[----:B------:R-:W-:-:S02]  /*5290*/  IMAD R10, R6, c[0x0][0x334], R10 ;  /* 0x0000cd00060a7a24 */ /* 0x000fc400078e020a */
[----:B------:R-:W-:-:S04]  /*52a0*/  IMAD.WIDE.U32 R8, R6, c[0x0][0x330], R4 ;  /* 0x0000cc0006087a25 */ /* 0x000fc800078e0004 */
[----:B------:R-:W-:Y:S01]  /*52b0*/  IMAD R0, R6, c[0x0][0x30c], R0 ;  /* 0x0000c30006007a24 */ /* 0x000fe200078e0200 */
[----:B------:R-:W-:Y:S01]  /*52c0*/  LEA R4, P1, R8, c[0x0][0x310], 0x2 ;  /* 0x0000c40008047a11 */ /* 0x000fe200078210ff */
[----:B------:R-:W-:-:S04]  /*52d0*/  IMAD.WIDE.U32 R6, R6, c[0x0][0x308], R2 ;  /* 0x0000c20006067a25 */ /* 0x000fc800078e0002 */
[----:B------:R-:W-:Y:S01]  /*52e0*/  IMAD.IADD R3, R9, 0x1, R10 ;  /* 0x0000000109037824 */ /* 0x000fe200078e020a */
[----:B------:R-:W-:Y:S02]  /*52f0*/  IADD3 R0, R7, R0, RZ ;  /* 0x0000000007007210 */ /* 0x000fe40007ffe0ff */
[----:B------:R-:W-:Y:S02]  /*5300*/  LEA R2, P0, R6, c[0x0][0x2e8], 0x2 ;  /* 0x0000ba0006027a11 */ /* 0x000fe400078010ff */
[----:B------:R-:W-:Y:S02]  /*5310*/  LEA.HI.X R5, R8, c[0x0][0x314], R3, 0x2, P1 ;  /* 0x0000c50008057a11 */ /* 0x000fe400008f1403 */
[----:B------:R-:W-:-:S03]  /*5320*/  LEA.HI.X R3, R6, c[0x0][0x2ec], R0, 0x2, P0 ;  /* 0x0000bb0006037a11 */ /* 0x000fc600000f1400 */
[----:B------:R-:W-:Y:S04]  /*5330*/  RED.E.ADD.F32.FTZ.RN.STRONG.GPU [R4.64], R36 ;  /* 0x000000240400798e */ /* 0x000fe8000c10e78a */
        /* <DEDUP_REMOVED lines=96> */
.L_x_123:
        /* <DEDUP_REMOVED lines=12> */
.L_x_1378:


//--------------------- .text._ZN7cutlass13device_kernelIN5flash19enable_sm80_to_sm89INS1_16FlashAttnBwdSm80INS1_25CollectiveMainloopBwdSm80ILi1ELi1EN4cute5tupleIJNS5_1CILi64EEES8_NS7_ILi192EEEEEENS_6half_tEfNS_4arch4Sm80ELb0ELb0ELb0ELb1ELb1ELb0ELb0ELb0ELi2ELi2ELi2ELi2ELb1EEENS1_24CollectiveEpilogueBwdGQAISA_fSD_Li256ELb1ELb1EEENS1_19SingleTileSchedulerILb1ELb0ELb0ELi64EEEEEEEEEvNT_6ParamsE --------------------------
	.section	.text._ZN7cutlass13device_kernelIN5flash19enable_sm80_to_sm89INS1_16FlashAttnBwdSm80INS1_25CollectiveMainloopBwdSm80ILi1ELi1EN4cute5tupleIJNS5_1CILi64EEES8_NS7_ILi192EEEEEENS_6half_tEfNS_4arch4Sm80ELb0ELb0ELb0ELb1ELb1ELb0ELb0ELb0ELi2ELi2ELi2ELi2ELb1EEENS1_24CollectiveEpilogueBwdGQAISA_fSD_Li256ELb1ELb1EEENS1_19SingleTileSchedulerILb1ELb0ELb0ELi64EEEEEEEEEvNT_6ParamsE,"ax",@progbits
	.sectioninfo	@"SHI_REGISTERS=255"
	.align	128
.text._ZN7cutlass13device_kernelIN5flash19enable_sm80_to_sm89INS1_16FlashAttnBwdSm80INS1_25CollectiveMainloopBwdSm80ILi1ELi1EN4cute5tupleIJNS5_1CILi64EEES8_NS7_ILi192EEEEEENS_6half_tEfNS_4arch4Sm80ELb0ELb0ELb0ELb1ELb1ELb0ELb0ELb0ELi2ELi2ELi2ELi2ELb1EEENS1_24CollectiveEpilogueBwdGQAISA_fSD_Li256ELb1ELb1EEENS1_19SingleTileSchedulerILb1ELb0ELb0ELi64EEEEEEEEEvNT_6ParamsE:
        .type           _ZN7cutlass13device_kernelIN5flash19enable_sm80_to_sm89INS1_16FlashAttnBwdSm80INS1_25CollectiveMainloopBwdSm80ILi1ELi1EN4cute5tupleIJNS5_1CILi64EEES8_NS7_ILi192EEEEEENS_6half_tEfNS_4arch4Sm80ELb0ELb0ELb0ELb1ELb1ELb0ELb0ELb0ELi2ELi2ELi2ELi2ELb1EEENS1_24CollectiveEpilogueBwdGQAISA_fSD_Li256ELb1ELb1EEENS1_19SingleTileSchedulerILb1ELb0ELb0ELi64EEEEEEEEEvNT_6ParamsE,@function
        .size           _ZN7cutlass13device_kernelIN5flash19enable_sm80_to_sm89INS1_16FlashAttnBwdSm80INS1_25CollectiveMainloopBwdSm80ILi1ELi1EN4cute5tupleIJNS5_1CILi64EEES8_NS7_ILi192EEEEEENS_6half_tEfNS_4arch4Sm80ELb0ELb0ELb0ELb1ELb1ELb0ELb0ELb0ELi2ELi2ELi2ELi2ELb1EEENS1_24CollectiveEpilogueBwdGQAISA_fSD_Li256ELb1ELb1EEENS1_19SingleTileSchedulerILb1ELb0ELb0ELi64EEEEEEEEEvNT_6ParamsE,(.L_x_1379 - _ZN7cutlass13device_kernelIN5flash19enable_sm80_to_sm89INS1_16FlashAttnBwdSm80INS1_25CollectiveMainloopBwdSm80ILi1ELi1EN4cute5tupleIJNS5_1CILi64EEES8_NS7_ILi192EEEEEENS_6half_tEfNS_4arch4Sm80ELb0ELb0ELb0ELb1ELb1ELb0ELb0ELb0ELi2ELi2ELi2ELi2ELb1EEENS1_24CollectiveEpilogueBwdGQAISA_fSD_Li256ELb1ELb1EEENS1_19SingleTileSchedulerILb1ELb0ELb0ELi64EEEEEEEEEvNT_6ParamsE)
        .other          _ZN7cutlass13device_kernelIN5flash19enable_sm80_to_sm89INS1_16FlashAttnBwdSm80INS1_25CollectiveMainloopBwdSm80ILi1ELi1EN4cute5tupleIJNS5_1CILi64EEES8_NS7_ILi192EEEEEENS_6half_tEfNS_4arch4Sm80ELb0ELb0ELb0ELb1ELb1ELb0ELb0ELb0ELi2ELi2ELi2ELi2ELb1EEENS1_24CollectiveEpilogueBwdGQAISA_fSD_Li256ELb1ELb1EEENS1_19SingleTileSchedulerILb1ELb0ELb0ELi64EEEEEEEEEvNT_6ParamsE,@"STO_CUDA_ENTRY STV_DEFAULT"
_ZN7cutlass13device_kernelIN5flash19enable_sm80_to_sm89INS1_16FlashAttnBwdSm80INS1_25CollectiveMainloopBwdSm80ILi1ELi1EN4cute5tupleIJNS5_1CILi64EEES8_NS7_ILi192EEEEEENS_6half_tEfNS_4arch4Sm80ELb0ELb0ELb0ELb1ELb1ELb0ELb0ELb0ELi2ELi2ELi2ELi2ELb1EEENS1_24CollectiveEpilogueBwdGQAISA_fSD_Li256ELb1ELb1EEENS1_19SingleTileSchedulerILb1ELb0ELb0ELi64EEEEEEEEEvNT_6ParamsE:
        /* <DEDUP_REMOVED lines=17> */
.L_x_125:
        /* <DEDUP_REMOVED lines=8> */
.L_x_127:
[----:B------:R-:W-:Y:S02]  /*0190*/  MOV R0, c[0x0][0x3ac] ;  /* 0x0000eb0000007a02 */ /* 0x000fe40000000f00 */
.L_x_126:
[----:B-1----:R-:W-:-:S05]  /*01a0*/  IMAD.SHL.U32 R2, R28, 0x40, RZ ;  /* 0x000000401c027824 */ /* 0x002fca00078e00ff */
[----:B-----5:R-:W-:-:S04]  /*01b0*/  ISETP.GE.AND P0, PT, R2, R0, PT ;  /* 0x000000000200720c */ /* 0x020fc80003f06270 */
[----:B------:R-:W-:Y:S01]  /*01c0*/  SEL R251, R5, 0xffffffff, !P0 ;  /* 0xffffffff05fb7807 */ /* 0x000fe20004000000 */
[----:B------:R-:W-:Y:S05]  /*01d0*/  BRA `(.L_x_128) ;  /* 0x0000011000007947 */ /* 0x000fea0003800000 */
.L_x_124:
[----:B---34-:R-:W-:-:S04]  /*01e0*/  ISETP.NE.U32.AND P0, PT, RZ, c[0x0][0x3c8], PT ;  /* 0x0000f200ff007a0c */ /* 0x018fc80003f05070 */
[----:B------:R-:W-:-:S13]  /*01f0*/  ISETP.NE.AND.EX P0, PT, RZ, c[0x0][0x3cc], PT, P0 ;  /* 0x0000f300ff007a0c */ /* 0x000fda0003f05300 */
[----:B------:R-:W-:Y:S05]  /*0200*/  @!P0 BRA `(.L_x_129) ;  /* 0x0000002000008947 */ /* 0x000fea0003800000 */
[----:B------:R1:W5:Y:S01]  /*0210*/  LDG.E R0, [R2.64] ;  /* 0x0000000a02007981 */ /* 0x000362000c1e1900 */
[----:B------:R-:W-:Y:S05]  /*0220*/  BRA `(.L_x_130) ;  /* 0x0000009000007947 */ /* 0x000fea0003800000 */
.L_x_129:
        /* <DEDUP_REMOVED lines=8> */
.L_x_131:
[----:B------:R-:W-:Y:S02]  /*02b0*/  MOV R0, c[0x0][0x3ac] ;  /* 0x0000eb0000007a02 */ /* 0x000fe40000000f00 */
.L_x_130:
[----:B-1----:R-:W-:-:S05]  /*02c0*/  IMAD.SHL.U32 R2, R28, 0x40, RZ ;  /* 0x000000401c027824 */ /* 0x002fca00078e00ff */
[----:B-----5:R-:W-:-:S04]  /*02d0*/  ISETP.GE.AND P0, PT, R2, R0, PT ;  /* 0x000000000200720c */ /* 0x020fc80003f06270 */
[----:B------:R-:W-:-:S04]  /*02e0*/  SEL R251, R5, 0xffffffff, !P0 ;  /* 0xffffffff05fb7807 */ /* 0x000fc80004000000 */
.L_x_128:
        /* <DEDUP_REMOVED lines=36> */
.L_x_132:
[----:B------:R-:W-:-:S04]  /*0530*/  ISETP.NE.U32.AND P0, PT, RZ, c[0x0][0x2e0], PT ;  /* 0x0000b800ff007a0c */ /* 0x000fc80003f05070 */
[----:B------:R-:W-:-:S13]  /*0540*/  ISETP.NE.AND.EX P0, PT, RZ, c[0x0][0x2e4], PT, P0 ;  /* 0x0000b900ff007a0c */ /* 0x000fda0003f05300 */
[----:B------:R-:W-:Y:S05]  /*0550*/  @!P0 BRA `(.L_x_133) ;  /* 0x0000003000008947 */ /* 0x000fea0003800000 */
[----:B------:R-:W-:-:S05]  /*0560*/  IMAD.WIDE R2, R251, R13, c[0x0][0x2e0] ;  /* 0x0000b800fb027625 */ /* 0x000fca00078e020d */
[----:B------:R1:W5:Y:S01]  /*0570*/  LDG.E R23, [R2.64] ;  /* 0x0000000a02177981 */ /* 0x000362000c1e1900 */
[----:B------:R-:W-:Y:S05]  /*0580*/  BRA `(.L_x_134) ;  /* 0x0000004000007947 */ /* 0x000fea0003800000 */
.L_x_133:
[----:B------:R-:W-:Y:S05]  /*0590*/  @!P3 BRA `(.L_x_134) ;  /* 0x000000300000b947 */ /* 0x000fea0003800000 */
[----:B------:R1:W2:Y:S04]  /*05a0*/  LDG.E R0, [R2.64] ;  /* 0x0000000a02007981 */ /* 0x0002a8000c1e1900 */
[----:B-1----:R-:W2:Y:S02]  /*05b0*/  LDG.E R2, [R2.64+0x4] ;  /* 0x0000040a02027981 */ /* 0x002ea4000c1e1900 */
[----:B--2---:R-:W-:Y:S02]  /*05c0*/  IADD3 R23, -R0, R2, RZ ;  /* 0x0000000200177210 */ /* 0x004fe40007ffe1ff */
.L_x_134:
        /* <DEDUP_REMOVED lines=488> */
.L_x_138:
        /* <DEDUP_REMOVED lines=414> */
.L_x_136:
        /* <DEDUP_REMOVED lines=120> */
.L_x_137:
        /* <DEDUP_REMOVED lines=166> */
.L_x_135:
[----:B------:R-:W-:Y:S05]  /*5010*/  @P0 EXIT ;  /* 0x000000000000094d */ /* 0x000fea0003800000 */
[----:B------:R-:W-:-:S04]  /*5020*/  ISETP.NE.U32.AND P0, PT, RZ, c[0x0][0x360], PT ;  /* 0x0000d800ff007a0c */ /* 0x000fc80003f05070 */
[----:B------:R-:W-:-:S13]  /*5030*/  ISETP.NE.AND.EX P0, PT, RZ, c[0x0][0x364], PT, P0 ;  /* 0x0000d900ff007a0c */ /* 0x000fda0003f05300 */
[----:B-1----:R-:W-:-:S04]  /*5040*/  @P0 IMAD.MOV.U32 R2, RZ, RZ, 0x4 ;  /* 0x00000004ff020424 */ /* 0x002fc800078e00ff */
[----:B------:R-:W-:-:S06]  /*5050*/  @P0 IMAD.WIDE R2, R251, R2, c[0x0][0x360] ;  /* 0x0000d800fb020625 */ /* 0x000fcc00078e0202 */
[----:B------:R1:W2:Y:S01]  /*5060*/  @P0 LDG.E R2, [R2.64] ;  /* 0x0000000a02020981 */ /* 0x0002a2000c1e1900 */
[----:B------:R-:W3:Y:S01]  /*5070*/  S2UR UR6, SR_CTAID.X ;  /* 0x00000000000679c3 */ /* 0x000ee20000002500 */
[----:B------:R-:W-:Y:S01]  /*5080*/  IMAD.MOV.U32 R0, RZ, RZ, c[0x0][0x338] ;  /* 0x0000ce00ff007624 */ /* 0x000fe200078e00ff */
[----:B------:R-:W-:Y:S01]  /*5090*/  ULDC UR5, c[0x0][0x358] ;  /* 0x0000d60000057ab9 */ /* 0x000fe20000000800 */
[----:B------:R-:W1:Y:S01]  /*50a0*/  S2R R5, SR_CTAID.Y ;  /* 0x0000000000057919 */ /* 0x000e620000002600 */
[----:B------:R-:W-:Y:S01]  /*50b0*/  ULDC UR4, c[0x0][0x2f4] ;  /* 0x0000bd0000047ab9 */ /* 0x000fe20000000800 */
[----:B------:R-:W-:Y:S01]  /*50c0*/  SHF.R.S32.HI R16, RZ, 0x1f, R251 ;  /* 0x0000001fff107819 */ /* 0x000fe200000114fb */
[----:B------:R-:W-:Y:S01]  /*50d0*/  BSSY B0, `(.L_x_139) ;  /* 0x0000024000007945 */ /* 0x000fe20003800000 */
[----:B------:R-:W-:Y:S01]  /*50e0*/  BAR.SYNC.DEFER_BLOCKING 0x1, 0x100 ;  /* 0x0044000000007b1d */ /* 0x000fe20000010000 */
[----:B------:R-:W-:Y:S01]  /*50f0*/  ISETP.NE.AND P1, PT, R0, 0x1, PT ;  /* 0x000000010000780c */ /* 0x000fe20003f25270 */
[----:B------:R-:W-:Y:S01]  /*5100*/  IMAD R0, R251, c[0x0][0x2f4], RZ ;  /* 0x0000bd00fb007a24 */ /* 0x000fe200078e02ff */
[----:B------:R-:W-:-:S02]  /*5110*/  SEL R16, R16, RZ, !P0 ;  /* 0x000000ff10107207 */ /* 0x000fc40004000000 */
[----:B------:R-:W-:Y:S02]  /*5120*/  SEL R12, R251, RZ, !P0 ;  /* 0x000000fffb0c7207 */ /* 0x000fe40004000000 */
[----:B------:R-:W-:Y:S01]  /*5130*/  SHF.R.S32.HI R15, RZ, 0x1f, R0 ;  /* 0x0000001fff0f7819 */ /* 0x000fe20000011400 */
[----:B---3--:R-:W-:-:S06]  /*5140*/  UIMAD UR5, UR6, UR5, URZ ;  /* 0x00000005060572a4 */ /* 0x008fcc000f8e023f */
[----:B-1----:R-:W-:Y:S01]  /*5150*/  @P1 IMAD.HI.U32 R3, R5, c[0x0][0x33c], RZ ;  /* 0x0000cf0005031a27 */ /* 0x002fe200078e00ff */
[----:B------:R-:W-:-:S03]  /*5160*/  UIMAD UR5, UR5, UR4, URZ ;  /* 0x00000004050572a4 */ /* 0x000fc6000f8e023f */
[----:B------:R-:W-:Y:S01]  /*5170*/  IMAD.MOV.U32 R7, RZ, RZ, R5 ;  /* 0x000000ffff077224 */ /* 0x000fe200078e0005 */
[----:B------:R-:W-:Y:S01]  /*5180*/  @P1 SHF.R.U32.HI R7, RZ, c[0x0][0x340], R3 ;  /* 0x0000d000ff071a19 */ /* 0x000fe20000011603 */
[----:B------:R-:W-:-:S03]  /*5190*/  USHF.R.S32.HI UR4, URZ, 0x1f, UR5 ;  /* 0x0000001f3f047899 */ /* 0x000fc60008011405 */
[--C-:B------:R-:W-:Y:S01]  /*51a0*/  IADD3 R0, P2, P1, R0, UR5, R7.reuse ;  /* 0x0000000500007c10 */ /* 0x100fe2000f95e007 */
[--C-:B------:R-:W-:Y:S01]  /*51b0*/  IMAD.MOV R6, RZ, RZ, -R7.reuse ;  /* 0x000000ffff067224 */ /* 0x100fe200078e0a07 */
[----:B------:R-:W-:-:S03]  /*51c0*/  SHF.R.S32.HI R13, RZ, 0x1f, R7 ;  /* 0x0000001fff0d7819 */ /* 0x000fc60000011407 */
[----:B------:R-:W-:Y:S01]  /*51d0*/  IMAD.SHL.U32 R14, R0, 0x4, RZ ;  /* 0x00000004000e7824 */ /* 0x000fe200078e00ff */
[----:B------:R-:W-:Y:S01]  /*51e0*/  IADD3.X R15, R15, UR4, R13, P2, P1 ;  /* 0x000000040f0f7c10 */ /* 0x000fe200097e240d */
[----:B------:R-:W-:Y:S01]  /*51f0*/  IMAD R6, R6, c[0x0][0x338], R5 ;  /* 0x0000ce0006067a24 */ /* 0x000fe200078e0205 */
[----:B------:R-:W-:Y:S02]  /*5200*/  ISETP.NE.AND P2, PT, R252, RZ, PT ;  /* 0x000000fffc00720c */ /* 0x000fe40003f45270 */
[----:B------:R-:W-:Y:S02]  /*5210*/  SHF.L.U64.HI R15, R0, 0x2, R15 ;  /* 0x00000002000f7819 */ /* 0x000fe4000001020f */
[----:B------:R-:W-:-:S04]  /*5220*/  IADD3 R4, P1, R14, c[0x0][0x350], RZ ;  /* 0x0000d4000e047a10 */ /* 0x000fc80007f3e0ff */
[----:B------:R-:W-:Y:S01]  /*5230*/  IADD3.X R5, R15, c[0x0][0x354], RZ, P1, !PT ;  /* 0x0000d5000f057a10 */ /* 0x000fe20000ffe4ff */
[----:B--2---:R-:W-:-:S05]  /*5240*/  @P0 IMAD R2, R251, 0x40, R2 ;  /* 0x00000040fb020824 */ /* 0x004fca00078e0202 */
[----:B------:R-:W-:-:S04]  /*5250*/  @P0 SHF.R.S32.HI R3, RZ, 0x1f, R2 ;  /* 0x0000001fff030819 */ /* 0x000fc80000011402 */
[----:B------:R-:W-:-:S04]  /*5260*/  @P0 LEA.HI R2, R3, R2, RZ, 0x6 ;  /* 0x0000000203020211 */ /* 0x000fc800078f30ff */
[----:B------:R-:W-:-:S05]  /*5270*/  @P0 SHF.R.S32.HI R2, RZ, 0x6, R2 ;  /* 0x00000006ff020819 */ /* 0x000fca0000011402 */
[----:B------:R-:W-:-:S05]  /*5280*/  @P0 IMAD R2, R2, 0x3000, RZ ;  /* 0x0000300002020824 */ /* 0x000fca00078e02ff */
[----:B------:R-:W-:Y:S02]  /*5290*/  @P0 SHF.R.S32.HI R3, RZ, 0x1f, R2 ;  /* 0x0000001fff030819 */ /* 0x000fe40000011402 */
[----:B------:R-:W-:Y:S01]  /*52a0*/  @!P0 CS2R R2, SRZ ;  /* 0x0000000000028805 */ /* 0x000fe2000001ff00 */
[----:B------:R-:W-:Y:S05]  /*52b0*/  @P2 BRA `(.L_x_140) ;  /* 0x0000005000002947 */ /* 0x000fea0003800000 */
.L_x_141:
[----:B------:R-:W2:Y:S01]  /*52c0*/  LDG.E.STRONG.GPU R0, [R4.64] ;  /* 0x0000000a04007981 */ /* 0x000ea2000c1ef900 */
[----:B------:R-:W-:Y:S01]  /*52d0*/  YIELD ;  /* 0x0000000000007946 */ /* 0x000fe20003800000 */
[----:B--2---:R-:W-:Y:S01]  /*52e0*/  ISETP.NE.AND P0, PT, R0, R6, PT ;  /* 0x000000060000720c */ /* 0x004fe20003f05270 */
[----:B------:R-:W-:-:S12]  /*52f0*/  CCTL.IVALL ;  /* 0x00000000ff00798f */ /* 0x000fd80002000000 */
[----:B------:R-:W-:Y:S05]  /*5300*/  @P0 BRA `(.L_x_141) ;  /* 0xffffffb000000947 */ /* 0x000fea000383ffff */
.L_x_140:
[----:B------:R-:W-:Y:S05]  /*5310*/  BSYNC B0 ;  /* 0x0000000000007941 */ /* 0x000fea0003800000 */
.L_x_139:
[----:B------:R-:W-:Y:S01]  /*5320*/  MOV R17, 0xffffffff ;  /* 0xffffffff00117802 */ /* 0x000fe20000000f00 */
[----:B------:R-:W-:Y:S05]  /*5330*/  BRA.CONV ~URZ, `(.L_x_142) ;  /* 0x000000237f007947 */ /* 0x000fea000b800000 */
[----:B------:R-:W-:Y:S02]  /*5340*/  MOV R8, 0x5360 ;  /* 0x0000536000087802 */ /* 0x000fe40000000f00 */
[----:B-----5:R-:W-:Y:S05]  /*5350*/  CALL.REL.NOINC `($__internal_1_$__cuda_sm70_warpsync) ;  /* 0x00000a9000007944 */ /* 0x020fea0003c00000 */
.L_x_142:
[----:B------:R-:W-:Y:S01]  /*5360*/  UIMAD UR5, UR6, 0x3000, URZ ;  /* 0x00003000060578a4 */ /* 0x000fe2000f8e023f */
[----:B------:R-:W-:Y:S01]  /*5370*/  SHF.R.S32.HI R8, RZ, 0x1f, R252 ;  /* 0x0000001fff087819 */ /* 0x000fe200000114fc */
[----:B------:R-:W-:Y:S01]  /*5380*/  IMAD R0, R13, c[0x0][0x328], RZ ;  /* 0x0000ca000d007a24 */ /* 0x000fe200078e02ff */
[----:B------:R-:W-:-:S06]  /*5390*/  NOP ;  /* 0x0000000000007918 */ /* 0x000fcc0000000000 */
[----:B------:R-:W-:Y:S01]  /*53a0*/  USHF.R.S32.HI UR4, URZ, 0x1f, UR5 ;  /* 0x0000001f3f047899 */ /* 0x000fe20008011405 */
[----:B------:R-:W-:Y:S01]  /*53b0*/  IADD3 R10, P1, P0, R2, UR5, R252 ;  /* 0x00000005020a7c10 */ /* 0x000fe2000f83e0fc */
[----:B------:R-:W-:-:S04]  /*53c0*/  IMAD R0, R7, c[0x0][0x32c], R0 ;  /* 0x0000cb0007007a24 */ /* 0x000fc800078e0200 */
[----:B------:R-:W-:Y:S01]  /*53d0*/  IADD3.X R11, R3, UR4, R8, P1, P0 ;  /* 0x00000004030b7c10 */ /* 0x000fe20008fe0408 */
[----:B------:R-:W-:-:S04]  /*53e0*/  IMAD R8, R16, c[0x0][0x330], RZ ;  /* 0x0000cc0010087a24 */ /* 0x000fc800078e02ff */
[----:B------:R-:W-:-:S05]  /*53f0*/  IMAD.WIDE.U32 R2, R7, c[0x0][0x328], R10 ;  /* 0x0000ca0007027a25 */ /* 0x000fca00078e000a */
[----:B------:R-:W-:Y:S01]  /*5400*/  IADD3 R3, R3, R0, RZ ;  /* 0x0000000003037210 */ /* 0x000fe20007ffe0ff */
[----:B------:R-:W-:-:S04]  /*5410*/  IMAD R0, R12, c[0x0][0x334], R8 ;  /* 0x0000cd000c007a24 */ /* 0x000fc800078e0208 */
[----:B------:R-:W-:-:S05]  /*5420*/  IMAD.WIDE.U32 R8, R12, c[0x0][0x330], R2 ;  /* 0x0000cc000c087a25 */ /* 0x000fca00078e0002 */
[----:B------:R-:W-:Y:S02]  /*5430*/  IADD3 R0, R9, R0, RZ ;  /* 0x0000000009007210 */ /* 0x000fe40007ffe0ff */
        /* <DEDUP_REMOVED lines=52> */
[----:B-1---5:R-:W-:Y:S05]  /*5780*/  CALL.REL.NOINC `($__internal_1_$__cuda_sm70_warpsync) ;  /* 0x0000066000007944 */ /* 0x022fea0003c00000 */
.L_x_143:
        /* <DEDUP_REMOVED lines=12> */
.L_x_145:
[----:B------:R-:W-:Y:S05]  /*5850*/  BSYNC B0 ;  /* 0x0000000000007941 */ /* 0x000fea0003800000 */
.L_x_144:
[----:B--2---:R-:W-:Y:S01]  /*5860*/  IADD3 R4, P0, R14, c[0x0][0x348], RZ ;  /* 0x0000d2000e047a10 */ /* 0x004fe20007f1e0ff */
[----:B------:R-:W-:Y:S03]  /*5870*/  BSSY B0, `(.L_x_146) ;  /* 0x0000008000007945 */ /* 0x000fe60003800000 */
[----:B------:R-:W-:Y:S01]  /*5880*/  IADD3.X R5, R15, c[0x0][0x34c], RZ, P0, !PT ;  /* 0x0000d3000f057a10 */ /* 0x000fe200007fe4ff */
[----:B------:R-:W-:Y:S05]  /*5890*/  @P2 BRA `(.L_x_147) ;  /* 0x0000005000002947 */ /* 0x000fea0003800000 */
.L_x_148:
[----:B------:R-:W2:Y:S01]  /*58a0*/  LDG.E.STRONG.GPU R0, [R4.64] ;  /* 0x0000000a04007981 */ /* 0x000ea2000c1ef900 */
[----:B------:R-:W-:Y:S01]  /*58b0*/  YIELD ;  /* 0x0000000000007946 */ /* 0x000fe20003800000 */
[----:B--2---:R-:W-:Y:S01]  /*58c0*/  ISETP.NE.AND P0, PT, R0, R6, PT ;  /* 0x000000060000720c */ /* 0x004fe20003f05270 */
[----:B------:R-:W-:-:S12]  /*58d0*/  CCTL.IVALL ;  /* 0x00000000ff00798f */ /* 0x000fd80002000000 */
[----:B------:R-:W-:Y:S05]  /*58e0*/  @P0 BRA `(.L_x_148) ;  /* 0xffffffb000000947 */ /* 0x000fea000383ffff */
.L_x_147:
[----:B------:R-:W-:Y:S05]  /*58f0*/  BSYNC B0 ;  /* 0x0000000000007941 */ /* 0x000fea0003800000 */
.L_x_146:
[----:B------:R-:W-:Y:S05]  /*5900*/  BRA.CONV ~URZ, `(.L_x_149) ;  /* 0x000000237f007947 */ /* 0x000fea000b800000 */
[----:B------:R-:W-:Y:S02]  /*5910*/  MOV R8, 0x5930 ;  /* 0x0000593000087802 */ /* 0x000fe40000000f00 */
[----:B-1---5:R-:W-:Y:S05]  /*5920*/  CALL.REL.NOINC `($__internal_1_$__cuda_sm70_warpsync) ;  /* 0x000004c000007944 */ /* 0x022fea0003c00000 */
.L_x_149:
[----:B-1----:R-:W-:Y:S01]  /*5930*/  MOV R2, R10 ;  /* 0x0000000a00027202 */ /* 0x002fe20000000f00 */
[----:B------:R-:W-:Y:S01]  /*5940*/  IMAD R0, R13, c[0x0][0x300], RZ ;  /* 0x0000c0000d007a24 */ /* 0x000fe200078e02ff */
[----:B------:R-:W-:Y:S01]  /*5950*/  MOV R3, R11 ;  /* 0x0000000b00037202 */ /* 0x000fe20000000f00 */
[----:B------:R-:W-:Y:S01]  /*5960*/  IMAD R6, R16, c[0x0][0x308], RZ ;  /* 0x0000c20010067a24 */ /* 0x000fe200078e02ff */
[----:B------:R-:W-:-:S06]  /*5970*/  NOP ;  /* 0x0000000000007918 */ /* 0x000fcc0000000000 */
[----:B------:R-:W-:-:S04]  /*5980*/  IMAD.WIDE.U32 R2, R7, c[0x0][0x300], R2 ;  /* 0x0000c00007027a25 */ /* 0x000fc800078e0002 */
[----:B------:R-:W-:-:S05]  /*5990*/  IMAD R0, R7, c[0x0][0x304], R0 ;  /* 0x0000c10007007a24 */ /* 0x000fca00078e0200 */
        /* <DEDUP_REMOVED lines=57> */
.L_x_150:
        /* <DEDUP_REMOVED lines=12> */
        .weak           $__internal_1_$__cuda_sm70_warpsync
        .type           $__internal_1_$__cuda_sm70_warpsync,@function
        .size           $__internal_1_$__cuda_sm70_warpsync,(.L_x_1379 - $__internal_1_$__cuda_sm70_warpsync)
$__internal_1_$__cuda_sm70_warpsync:
[----:B------:R-:W-:Y:S01]  /*5df0*/  MOV R9, 0x0 ;  /* 0x0000000000097802 */ /* 0x000fe20000000f00 */
[----:B------:R-:W-:Y:S04]  /*5e00*/  WARPSYNC R17 ;  /* 0x0000001100007348 */ /* 0x000fe80003800000 */
[----:B------:R-:W-:Y:S05]  /*5e10*/  RET.REL.NODEC R8 `(_ZN7cutlass13device_kernelIN5flash19enable_sm80_to_sm89INS1_16FlashAttnBwdSm80INS1_25CollectiveMainloopBwdSm80ILi1ELi1EN4cute5tupleIJNS5_1CILi64EEES8_NS7_ILi192EEEEEENS_6half_tEfNS_4arch4Sm80ELb0ELb0ELb0ELb1ELb1ELb0ELb0ELb0ELi2ELi2ELi2ELi2ELb1EEENS1_24CollectiveEpilogueBwdGQAISA_fSD_Li256ELb1ELb1EEENS1_19SingleTileSchedulerILb1ELb0ELb0ELi64EEEEEEEEEvNT_6ParamsE) ;  /* 0xffffa1e008007950 */ /* 0x000fea0003c3ffff */
.L_x_151:
        /* <DEDUP_REMOVED lines=14> */
.L_x_1379:


//--------------------- .text._ZN7cutlass13device_kernelIN5flash19enable_sm80_to_sm89INS1_16FlashAttnBwdSm80INS1_25CollectiveMainloopBwdSm80ILi1ELi1EN4cute5tupleIJNS5_1CILi64EEES8_NS7_ILi192EEEEEENS_6half_tEfNS_4arch4Sm80ELb0ELb1ELb0ELb0ELb0ELb0ELb0ELb0ELi2ELi2ELi2ELi2ELb1EEENS1_21CollectiveEpilogueBwdISA_SB_SD_Li256ELb0ELb0ELi4EEENS1_19SingleTileSchedulerILb0ELb0ELb0ELi64EEEEEEEEEvNT_6ParamsE --------------------------
	.section	.text._ZN7cutlass13device_kernelIN5flash19enable_sm80_to_sm89INS1_16FlashAttnBwdSm80INS1_25CollectiveMainloopBwdSm80ILi1ELi1EN4cute5tupleIJNS5_1CILi64EEES8_NS7_ILi192EEEEEENS_6half_tEfNS_4arch4Sm80ELb0ELb1ELb0ELb0ELb0ELb0ELb0ELb0ELi2ELi2ELi2ELi2ELb1EEENS1_21CollectiveEpilogueBwdISA_SB_SD_Li256ELb0ELb0ELi4EEENS1_19SingleTileSchedulerILb0ELb0ELb0ELi64EEEEEEEEEvNT_6ParamsE,"ax",@progbits
	.sectioninfo	@"SHI_REGISTERS=255"
	.align	128
.text._ZN7cutlass13device_kernelIN5flash19enable_sm80_to_sm89INS1_16FlashAttnBwdSm80INS1_25CollectiveMainloopBwdSm80ILi1ELi1EN4cute5tupleIJNS5_1CILi64EEES8_NS7_ILi192EEEEEENS_6half_tEfNS_4arch4Sm80ELb0ELb1ELb0ELb0ELb0ELb0ELb0ELb0ELi2ELi2ELi2ELi2ELb1EEENS1_21CollectiveEpilogueBwdISA_SB_SD_Li256ELb0ELb0ELi4EEENS1_19SingleTileSchedulerILb0ELb0ELb0ELi64EEEEEEEEEvNT_6ParamsE:
        .type           _ZN7cutlass13device_kernelIN5flash19enable_sm80_to_sm89INS1_16FlashAttnBwdSm80INS1_25CollectiveMainloopBwdSm80ILi1ELi1EN4cute5tupleIJNS5_1CILi64EEES8_NS7_ILi192EEEEEENS_6half_tEfNS_4arch4Sm80ELb0ELb1ELb0ELb0ELb0ELb0ELb0ELb0ELi2ELi2ELi2ELi2ELb1EEENS1_21CollectiveEpilogueBwdISA_SB_SD_Li256ELb0ELb0ELi4EEENS1_19SingleTileSchedulerILb0ELb0ELb0ELi64EEEEEEEEEvNT_6ParamsE,@function
        .size           _ZN7cutlass13device_kernelIN5flash19enable_sm80_to_sm89INS1_16FlashAttnBwdSm80INS1_25CollectiveMainloopBwdSm80ILi1ELi1EN4cute5tupleIJNS5_1CILi64EEES8_NS7_ILi192EEEEEENS_6half_tEfNS_4arch4Sm80ELb0ELb1ELb0ELb0ELb0ELb0ELb0ELb0ELi2ELi2ELi2ELi2ELb1EEENS1_21CollectiveEpilogueBwdISA_SB_SD_Li256ELb0ELb0ELi4EEENS1_19SingleTileSchedulerILb0ELb0ELb0ELi64EEEEEEEEEvNT_6ParamsE,(.L_x_1381 - _ZN7cutlass13device_kernelIN5flash19enable_sm80_to_sm89INS1_16FlashAttnBwdSm80INS1_25CollectiveMainloopBwdSm80ILi1ELi1EN4cute5tupleIJNS5_1CILi64EEES8_NS7_ILi192EEEEEENS_6half_tEfNS_4arch4Sm80ELb0ELb1ELb0ELb0ELb0ELb0ELb0ELb0ELi2ELi2ELi2ELi2ELb1EEENS1_21CollectiveEpilogueBwdISA_SB_SD_Li256ELb0ELb0ELi4EEENS1_19SingleTileSchedulerILb0ELb0ELb0ELi64EEEEEEEEEvNT_6ParamsE)
        .other          _ZN7cutlass13device_kernelIN5flash19enable_sm80_to_sm89INS1_16FlashAttnBwdSm80INS1_25CollectiveMainloopBwdSm80ILi1ELi1EN4cute5tupleIJNS5_1CILi64EEES8_NS7_ILi192EEEEEENS_6half_tEfNS_4arch4Sm80ELb0ELb1ELb0ELb0ELb0ELb0ELb0ELb0ELi2ELi2ELi2ELi2ELb1EEENS1_21CollectiveEpilogueBwdISA_SB_SD_Li256ELb0ELb0ELi4EEENS1_19SingleTileSchedulerILb0ELb0ELb0ELi64EEEEEEEEEvNT_6ParamsE,@"STO_CUDA_ENTRY STV_DEFAULT"
_ZN7cutlass13device_kernelIN5flash19enable_sm80_to_sm89INS1_16FlashAttnBwdSm80INS1_25CollectiveMainloopBwdSm80ILi1ELi1EN4cute5tupleIJNS5_1CILi64EEES8_NS7_ILi192EEEEEENS_6half_tEfNS_4arch4Sm80ELb0ELb1ELb0ELb0ELb0ELb0ELb0ELb0ELi2ELi2ELi2ELi2ELb1EEENS1_21CollectiveEpilogueBwdISA_SB_SD_Li256ELb0ELb0ELi4EEENS1_19SingleTileSchedulerILb0ELb0ELb0ELi64EEEEEEEEEvNT_6ParamsE:
[----:B------:R-:W-:Y:S02]  /*0000*/  MOV R1, c[0x0][0x28] ;  /* 0x00000a0000017a02 */ /* 0x000fe40000000f00 */
[----:B------:R-:W1:Y:S02]  /*0010*/  S2UR UR14, SR_CTAID.Z ;  /* 0x00000000000e79c3 */ /* 0x000e640000002700 */
[----:B-1----:R-:W-:-:S13]  /*0020*/  ISETP.LE.AND P0, PT, RZ, UR14, PT ;  /* 0x0000000eff007c0c */ /* 0x002fda000bf03270 */
[----:B------:R-:W-:Y:S05]  /*0030*/  @!P0 EXIT ;  /* 0x000000000000894d */ /* 0x000fea0003800000 */
[----:B------:R-:W1:Y:S01]  /*0040*/  S2UR UR13, SR_CTAID.X ;  /* 0x00000000000d79c3 */ /* 0x000e620000002500 */
[----:B------:R-:W2:Y:S01]  /*0050*/  S2R R236, SR_TID.X ;  /* 0x0000000000ec7919 */ /* 0x000ea20000002100 */
[----:B------:R-:W-:Y:S02]  /*0060*/  ULDC UR5, c[0x0][0x168] ;  /* 0x00005a0000057ab9 */ /* 0x000fe40000000800 */
[----:B------:R-:W-:Y:S01]  /*0070*/  UIADD3 UR5, UR5, 0x3f, URZ ;  /* 0x0000003f05057890 */ /* 0x000fe2000fffe03f */
[----:B------:R-:W3:Y:S03]  /*0080*/  S2R R31, SR_CTAID.Y ;  /* 0x00000000001f7919 */ /* 0x000ee60000002600 */
[----:B------:R-:W-:-:S04]  /*0090*/  USHF.R.S32.HI UR4, URZ, 0x1f, UR5 ;  /* 0x0000001f3f047899 */ /* 0x000fc80008011405 */
[----:B------:R-:W-:-:S04]  /*00a0*/  ULEA.HI UR4, UR4, UR5, URZ, 0x6 ;  /* 0x0000000504047291 */ /* 0x000fc8000f8f303f */
[----:B------:R-:W-:Y:S01]  /*00b0*/  USHF.R.S32.HI UR17, URZ, 0x6, UR4 ;  /* 0x000000063f117899 */ /* 0x000fe20008011404 */
[----:B-1----:R-:W-:-:S13]  /*00c0*/  ISETP.LE.AND P0, PT, RZ, UR13, PT ;  /* 0x0000000dff007c0c */ /* 0x002fda000bf03270 */
[----:B------:R-:W-:Y:S05]  /*00d0*/  @!P0 BRA `(.L_x_152) ;  /* 0x000000c000008947 */ /* 0x000fea0003800000 */
[----:B--23--:R-:W-:Y:S02]  /*00e0*/  ULDC UR4, c[0x0][0x168] ;  /* 0x00005a0000047ab9 */ /* 0x00cfe40000000800 */
[----:B------:R-:W-:-:S04]  /*00f0*/  ULEA UR4, UR13, UR4, 0x6 ;  /* 0x000000040d047291 */ /* 0x000fc8000f8e303f */
[----:B------:R-:W-:-:S03]  /*0100*/  UIADD3 UR5, UR4, 0x7f, URZ ;  /* 0x0000007f04057890 */ /* 0x000fc6000fffe03f */
[----:B------:R-:W-:Y:S02]  /*0110*/  ULDC UR4, c[0x0][0x198] ;  /* 0x0000660000047ab9 */ /* 0x000fe40000000800 */
[----:B------:R-:W-:-:S03]  /*0120*/  UIADD3 UR4, UR5, -UR4, URZ ;  /* 0x8000000405047290 */ /* 0x000fc6000fffe03f */
[----:B------:R-:W-:Y:S02]  /*0130*/  ULDC UR5, c[0x0][0x2a0] ;  /* 0x0000a80000057ab9 */ /* 0x000fe40000000800 */
[----:B------:R-:W-:-:S04]  /*0140*/  UIADD3 UR5, UR4, UR5, URZ ;  /* 0x0000000504057290 */ /* 0x000fc8000fffe03f */
[----:B------:R-:W-:-:S04]  /*0150*/  USHF.R.S32.HI UR4, URZ, 0x1f, UR5 ;  /* 0x0000001f3f047899 */ /* 0x000fc80008011405 */
[----:B------:R-:W-:-:S04]  /*0160*/  ULEA.HI UR4, UR4, UR5, URZ, 0x6 ;  /* 0x0000000504047291 */ /* 0x000fc8000f8f303f */
[----:B------:R-:W-:-:S04]  /*0170*/  USHF.R.S32.HI UR4, URZ, 0x6, UR4 ;  /* 0x000000063f047899 */ /* 0x000fc80008011404 */
[----:B------:R-:W-:-:S04]  /*0180*/  UISETP.LT.AND UP0, UPT, UR17, UR4, UPT ;  /* 0x000000041100728c */ /* 0x000fc8000bf01270 */
[----:B------:R-:W-:Y:S02]  /*0190*/  USEL UR17, UR17, UR4, UP0 ;  /* 0x0000000411117287 */ /* 0x000fe40008000000 */
.L_x_152:
[----:B--23--:R-:W-:Y:S01]  /*01a0*/  USHF.L.U32 UR16, UR13, 0x6, URZ ;  /* 0x000000060d107899 */ /* 0x00cfe2000800063f */
[----:B------:R-:W-:Y:S01]  /*01b0*/  PLOP3.LUT P1, PT, PT, PT, PT, 0x80, 0x0 ;  /* 0x000000000000781c */ /* 0x000fe20003f2f070 */
[----:B------:R-:W-:Y:S01]  /*01c0*/  ULDC UR6, c[0x0][0x168] ;  /* 0x00005a0000067ab9 */ /* 0x000fe20000000800 */
[----:B------:R-:W-:Y:S01]  /*01d0*/  CS2R R126, SRZ ;  /* 0x00000000007e7805 */ /* 0x000fe2000001ff00 */
[----:B------:R-:W-:Y:S01]  /*01e0*/  UIADD3 UR6, UR16, UR6, URZ ;  /* 0x0000000610067290 */ /* 0x000fe2000fffe03f */
[----:B------:R-:W-:Y:S01]  /*01f0*/  CS2R R124, SRZ ;  /* 0x00000000007c7805 */ /* 0x000fe2000001ff00 */
[----:B------:R-:W-:Y:S01]  /*0200*/  ULDC UR5, c[0x0][0x198] ;  /* 0x0000660000057ab9 */ /* 0x000fe20000000800 */
[----:B------:R-:W-:Y:S01]  /*0210*/  CS2R R130, SRZ ;  /* 0x0000000000827805 */ /* 0x000fe2000001ff00 */
[----:B------:R-:W-:Y:S01]  /*0220*/  UIADD3 UR5, UR6, -UR5, URZ ;  /* 0x8000000506057290 */ /* 0x000fe2000fffe03f */
[----:B------:R-:W-:Y:S01]  /*0230*/  CS2R R128, SRZ ;  /* 0x0000000000807805 */ /* 0x000fe2000001ff00 */
[----:B------:R-:W-:Y:S01]  /*0240*/  ULDC UR4, c[0x0][0x2a4] ;  /* 0x0000a90000047ab9 */ /* 0x000fe20000000800 */
[----:B------:R-:W-:Y:S01]  /*0250*/  CS2R R122, SRZ ;  /* 0x00000000007a7805 */ /* 0x000fe2000001ff00 */
[----:B------:R-:W-:Y:S01]  /*0260*/  UIADD3 UR5, UR5, -UR4, URZ ;  /* 0x8000000405057290 */ /* 0x000fe2000fffe03f */
[----:B------:R-:W-:Y:S01]  /*0270*/  IMAD.MOV.U32 R9, RZ, RZ, RZ ;  /* 0x000000ffff097224 */ /* 0x000fe200078e00ff */
[----:B------:R-:W-:Y:S01]  /*0280*/  ULDC.64 UR22, c[0x0][0x118] ;  /* 0x0000460000167ab9 */ /* 0x000fe20000000a00 */
[----:B------:R-:W-:Y:S01]  /*0290*/  IMAD.MOV.U32 R120, RZ, RZ, RZ ;  /* 0x000000ffff787224 */ /* 0x000fe200078e00ff */
[----:B------:R-:W-:Y:S01]  /*02a0*/  USHF.R.S32.HI UR4, URZ, 0x1f, UR5 ;  /* 0x0000001f3f047899 */ /* 0x000fe20008011405 */
[----:B------:R-:W-:Y:S01]  /*02b0*/  MOV R11, RZ ;  /* 0x000000ff000b7202 */ /* 0x000fe20000000f00 */
[----:B------:R-:W-:Y:S01]  /*02c0*/  IMAD.MOV.U32 R118, RZ, RZ, RZ ;  /* 0x000000ffff767224 */ /* 0x000fe200078e00ff */
[----:B------:R-:W-:Y:S01]  /*02d0*/  CS2R R12, SRZ ;  /* 0x00000000000c7805 */ /* 0x000fe2000001ff00 */
[----:B------:R-:W-:Y:S01]  /*02e0*/  ULEA.HI UR4, UR4, UR5, URZ, 0x6 ;  /* 0x0000000504047291 */ /* 0x000fe2000f8f303f */
[----:B------:R-:W-:Y:S01]  /*02f0*/  MOV R116, RZ ;  /* 0x000000ff00747202 */ /* 0x000fe20000000f00 */
[----:B------:R-:W-:Y:S01]  /*0300*/  IMAD.MOV.U32 R110, RZ, RZ, RZ ;  /* 0x000000ffff6e7224 */ /* 0x000fe200078e00ff */
[----:B------:R-:W-:Y:S01]  /*0310*/  MOV R15, RZ ;  /* 0x000000ff000f7202 */ /* 0x000fe20000000f00 */
[----:B------:R-:W-:Y:S01]  /*0320*/  USHF.R.S32.HI UR15, URZ, 0x6, UR4 ;  /* 0x000000063f0f7899 */ /* 0x000fe20008011404 */
[----:B------:R-:W-:Y:S01]  /*0330*/  IMAD.MOV.U32 R108, RZ, RZ, RZ ;  /* 0x000000ffff6c7224 */ /* 0x000fe200078e00ff */
[----:B------:R-:W-:Y:S01]  /*0340*/  CS2R R16, SRZ ;  /* 0x0000000000107805 */ /* 0x000fe2000001ff00 */
[----:B------:R-:W-:Y:S01]  /*0350*/  MOV R114, RZ ;  /* 0x000000ff00727202 */ /* 0x000fe20000000f00 */
[----:B------:R-:W-:Y:S01]  /*0360*/  UISETP.LT.AND UP0, UPT, URZ, UR15, UPT ;  /* 0x0000000f3f00728c */ /* 0x000fe2000bf01270 */
[----:B------:R-:W-:Y:S01]  /*0370*/  IMAD.MOV.U32 R112, RZ, RZ, RZ ;  /* 0x000000ffff707224 */ /* 0x000fe200078e00ff */
[----:B------:R-:W-:Y:S01]  /*0380*/  CS2R R18, SRZ ;  /* 0x0000000000127805 */ /* 0x000fe2000001ff00 */
[----:B------:R-:W-:Y:S01]  /*0390*/  MOV R106, RZ ;  /* 0x000000ff006a7202 */ /* 0x000fe20000000f00 */
[----:B------:R-:W-:Y:S01]  /*03a0*/  USEL UR15, URZ, UR15, !UP0 ;  /* 0x0000000f3f0f7287 */ /* 0x000fe2000c000000 */
[----:B------:R-:W-:Y:S01]  /*03b0*/  IMAD.MOV.U32 R104, RZ, RZ, RZ ;  /* 0x000000ffff687224 */ /* 0x000fe200078e00ff */
[----:B------:R-:W-:Y:S01]  /*03c0*/  CS2R R20, SRZ ;  /* 0x0000000000147805 */ /* 0x000fe2000001ff00 */
[----:B------:R-:W-:Y:S01]  /*03d0*/  MOV R102, RZ ;  /* 0x000000ff00667202 */ /* 0x000fe20000000f00 */
[----:B------:R-:W-:Y:S01]  /*03e0*/  UISETP.GT.AND UP0, UPT, UR17, UR15, UPT ;  /* 0x0000000f1100728c */ /* 0x000fe2000bf04270 */
[----:B------:R-:W-:Y:S01]  /*03f0*/  IMAD.MOV.U32 R100, RZ, RZ, RZ ;  /* 0x000000ffff647224 */ /* 0x000fe200078e00ff */
[----:B------:R-:W-:Y:S01]  /*0400*/  CS2R R22, SRZ ;  /* 0x0000000000167805 */ /* 0x000fe2000001ff00 */
[----:B------:R-:W-:Y:S01]  /*0410*/  MOV R94, RZ ;  /* 0x000000ff005e7202 */ /* 0x000fe20000000f00 */
[----:B------:R-:W-:Y:S01]  /*0420*/  IMAD.MOV.U32 R92, RZ, RZ, RZ ;  /* 0x000000ffff5c7224 */ /* 0x000fe200078e00ff */
[----:B------:R-:W-:Y:S01]  /*0430*/  CS2R R24, SRZ ;  /* 0x0000000000187805 */ /* 0x000fe2000001ff00 */
[----:B------:R-:W-:Y:S01]  /*0440*/  PLOP3.LUT P0, PT, PT, PT, UP0, 0x80, 0x0 ;  /* 0x000000000000781c */ /* 0x000fe20003f0f008 */
[----:B------:R-:W-:Y:S01]  /*0450*/  IMAD.MOV.U32 R96, RZ, RZ, RZ ;  /* 0x000000ffff607224 */ /* 0x000fe200078e00ff */
[----:B------:R-:W-:Y:S01]  /*0460*/  MOV R98, RZ ;  /* 0x000000ff00627202 */ /* 0x000fe20000000f00 */
[----:B------:R-:W-:Y:S01]  /*0470*/  CS2R R26, SRZ ;  /* 0x00000000001a7805 */ /* 0x000fe2000001ff00 */
[----:B------:R-:W-:Y:S01]  /*0480*/  MOV R90, RZ ;  /* 0x000000ff005a7202 */ /* 0x000fe20000000f00 */
[----:B------:R-:W-:Y:S01]  /*0490*/  IMAD.MOV.U32 R88, RZ, RZ, RZ ;  /* 0x000000ffff587224 */ /* 0x000fe200078e00ff */
[----:B------:R-:W-:Y:S01]  /*04a0*/  CS2R R28, SRZ ;  /* 0x00000000001c7805 */ /* 0x000fe2000001ff00 */
        /* <DEDUP_REMOVED lines=29> */
[C---:B------:R-:W-:Y:S01]  /*0680*/  IMAD.SHL.U32 R242, R236.reuse, 0x4, RZ ;  /* 0x00000004ecf27824 */ /* 0x040fe200078e00ff */
[----:B------:R-:W-:Y:S01]  /*0690*/  ISETP.GT.AND P3, PT, R236, 0xf, PT ;  /* 0x0000000fec00780c */ /* 0x000fe20003f64270 */
[----:B------:R-:W-:Y:S01]  /*06a0*/  USHF.L.U32 UR24, UR15, 0x6, URZ ;  /* 0x000000060f187899 */ /* 0x000fe2000800063f */
[----:B------:R-:W-:Y:S01]  /*06b0*/  ISETP.NE.AND P0, PT, R0, 0x1, PT ;  /* 0x000000010000780c */ /* 0x000fe20003f05270 */
[----:B------:R-:W-:Y:S01]  /*06c0*/  IMAD.MOV.U32 R4, RZ, RZ, R31 ;  /* 0x000000ffff047224 */ /* 0x000fe200078e001f */
[----:B------:R-:W-:Y:S01]  /*06d0*/  SHF.R.S32.HI R243, RZ, 0x1f, R242 ;  /* 0x0000001ffff37819 */ /* 0x000fe200000114f2 */
[----:B------:R-:W-:Y:S01]  /*06e0*/  ULDC.64 UR10, c[0x0][0x278] ;  /* 0x00009e00000a7ab9 */ /* 0x000fe20000000a00 */
[C---:B------:R-:W-:Y:S01]  /*06f0*/  IMAD R6, R32.reuse, c[0x0][0x288], RZ ;  /* 0x0000a20020067a24 */ /* 0x040fe200078e02ff */
[----:B------:R-:W-:Y:S01]  /*0700*/  UIMAD.WIDE.U32 UR20, UR14, UR10, URZ ;  /* 0x0000000a0e1472a5 */ /* 0x000fe2000f8e003f */
[----:B------:R-:W-:Y:S01]  /*0710*/  IMAD.U32 R5, RZ, RZ, UR24 ;  /* 0x00000018ff057e24 */ /* 0x000fe2000f8e00ff */
[----:B------:R-:W-:Y:S01]  /*0720*/  SHF.R.S32.HI R21, RZ, 0x1f, R236 ;  /* 0x0000001fff157819 */ /* 0x000fe200000114ec */
[----:B------:R-:W-:Y:S01]  /*0730*/  IMAD.WIDE.U32 R2, R31, c[0x0][0x270], R242 ;  /* 0x00009c001f027a25 */ /* 0x000fe200078e00f2 */
[----:B------:R-:W-:Y:S01]  /*0740*/  ULDC.64 UR8, c[0x0][0x290] ;  /* 0x0000a40000087ab9 */ /* 0x000fe20000000a00 */
[----:B------:R-:W1:Y:S01]  /*0750*/  S2R R250, SR_CTAID.Z ;  /* 0x0000000000fa7919 */ /* 0x000e620000002700 */
[-C--:B------:R-:W-:Y:S01]  /*0760*/  LEA.HI R22, R21, R236.reuse, RZ, 0x3 ;  /* 0x000000ec15167211 */ /* 0x080fe200078f18ff */
[----:B------:R-:W-:Y:S01]  /*0770*/  UIMAD.WIDE.U32 UR18, UR14, UR8, URZ ;  /* 0x000000080e1272a5 */ /* 0x000fe2000f8e003f */
[----:B------:R-:W-:Y:S01]  /*0780*/  @P0 IMAD.HI.U32 R0, R31, c[0x0][0x24c], RZ ;  /* 0x000093001f000a27 */ /* 0x000fe200078e00ff */
[----:B------:R-:W-:Y:S01]  /*0790*/  @!P3 IADD3 R25, P4, P2, R5, UR20, R2 ;  /* 0x000000140519bc10 */ /* 0x000fe2000fa9e002 */
[----:B------:R-:W-:Y:S01]  /*07a0*/  USHF.R.S32.HI UR12, URZ, 0x1f, UR14 ;  /* 0x0000001f3f0c7899 */ /* 0x000fe2000801140e */
[----:B------:R-:W-:Y:S01]  /*07b0*/  SHF.R.S32.HI R240, RZ, 0x3, R22 ;  /* 0x00000003fff07819 */ /* 0x000fe20000011416 */
[----:B------:R-:W-:Y:S01]  /*07c0*/  ULDC.64 UR6, c[0x0][0x1e8] ;  /* 0x00007a0000067ab9 */ /* 0x000fe20000000a00 */
[----:B------:R-:W-:Y:S01]  /*07d0*/  @P0 SHF.R.U32.HI R4, RZ, c[0x0][0x250], R0 ;  /* 0x00009400ff040a19 */ /* 0x000fe20000011600 */
[----:B------:R-:W-:Y:S01]  /*07e0*/  IMAD R0, R32, c[0x0][0x270], RZ ;  /* 0x00009c0020007a24 */ /* 0x000fe200078e02ff */
[----:B------:R-:W-:Y:S01]  /*07f0*/  LEA.HI R24, R21, R236, RZ, 0x4 ;  /* 0x000000ec15187211 */ /* 0x000fe200078f20ff */
[----:B------:R-:W-:Y:S01]  /*0800*/  ULDC.64 UR4, c[0x0][0x1b8] ;  /* 0x00006e0000047ab9 */ /* 0x000fe20000000a00 */
[----:B------:R-:W-:Y:S01]  /*0810*/  SHF.R.S32.HI R241, RZ, 0x1f, R240 ;  /* 0x0000001ffff17819 */ /* 0x000fe200000114f0 */
[----:B------:R-:W-:Y:S01]  /*0820*/  IMAD R0, R31, c[0x0][0x274], R0 ;  /* 0x00009d001f007a24 */ /* 0x000fe200078e0200 */
[----:B------:R-:W-:Y:S01]  /*0830*/  SHF.R.S32.HI R8, RZ, 0x4, R24 ;  /* 0x00000004ff087819 */ /* 0x000fe20000011418 */
[----:B------:R-:W-:Y:S01]  /*0840*/  UIMAD UR6, UR12, UR6, URZ ;  /* 0x000000060c0672a4 */ /* 0x000fe2000f8e023f */
[----:B------:R-:W-:Y:S01]  /*0850*/  IMAD.MOV.U32 R33, RZ, RZ, 0x40 ;  /* 0x00000040ff217424 */ /* 0x000fe200078e00ff */
[----:B------:R-:W-:Y:S01]  /*0860*/  UIMAD UR4, UR12, UR4, URZ ;  /* 0x000000040c0472a4 */ /* 0x000fe2000f8e023f */
[----:B------:R-:W-:Y:S01]  /*0870*/  IMAD.IADD R18, R3, 0x1, R0 ;  /* 0x0000000103127824 */ /* 0x000fe200078e0200 */
[----:B------:R-:W-:Y:S01]  /*0880*/  UIMAD UR7, UR14, UR7, UR6 ;  /* 0x000000070e0772a4 */ /* 0x000fe2000f8e0206 */
[C---:B------:R-:W-:Y:S01]  /*0890*/  IMAD R0, R31.reuse, c[0x0][0x28c], R6 ;  /* 0x0000a3001f007a24 */ /* 0x040fe200078e0206 */
[----:B------:R-:W-:Y:S01]  /*08a0*/  UIMAD UR10, UR12, UR10, URZ ;  /* 0x0000000a0c0a72a4 */ /* 0x000fe2000f8e023f */
[----:B------:R-:W-:Y:S01]  /*08b0*/  IMAD.WIDE.U32 R2, R31, c[0x0][0x288], R242 ;  /* 0x0000a2001f027a25 */ /* 0x000fe200078e00f2 */
[----:B------:R-:W-:Y:S01]  /*08c0*/  UIMAD UR8, UR12, UR8, URZ ;  /* 0x000000080c0872a4 */ /* 0x000fe2000f8e023f */
[----:B------:R-:W-:Y:S01]  /*08d0*/  SHF.R.S32.HI R237, RZ, 0x1f, R236 ;  /* 0x0000001fffed7819 */ /* 0x000fe200000114ec */
[----:B------:R-:W-:Y:S01]  /*08e0*/  UIMAD UR4, UR14, UR5, UR4 ;  /* 0x000000050e0472a4 */ /* 0x000fe2000f8e0204 */
[----:B------:R-:W-:Y:S01]  /*08f0*/  IMAD.IADD R19, R3, 0x1, R0 ;  /* 0x0000000103137824 */ /* 0x000fe200078e0200 */
[----:B------:R-:W-:Y:S01]  /*0900*/  LOP3.LUT R0, R22, 0xfffffff8, RZ, 0xc0, !PT ;  /* 0xfffffff816007812 */ /* 0x000fe200078ec0ff */
[----:B------:R-:W-:Y:S01]  /*0910*/  IMAD.U32 R6, RZ, RZ, UR13 ;  /* 0x0000000dff067e24 */ /* 0x000fe2000f8e00ff */
[----:B------:R-:W-:Y:S01]  /*0920*/  IADD3 R28, P1, P0, R5, UR18, R2 ;  /* 0x00000012051c7c10 */ /* 0x000fe2000f83e002 */
[----:B------:R-:W-:Y:S01]  /*0930*/  USHF.R.S32.HI UR5, URZ, 0x1f, UR24 ;  /* 0x0000001f3f057899 */ /* 0x000fe20008011418 */
[----:B------:R-:W-:Y:S01]  /*0940*/  LEA.HI R5, R24, R8, RZ, 0x1 ;  /* 0x0000000818057211 */ /* 0x000fe200078f08ff */
[----:B------:R-:W-:Y:S01]  /*0950*/  IMAD.IADD R16, R236, 0x1, -R0 ;  /* 0x00000001ec107824 */ /* 0x000fe200078e0a00 */
[----:B------:R-:W-:Y:S01]  /*0960*/  SHF.R.S32.HI R0, RZ, 0x1f, R4 ;  /* 0x0000001fff007819 */ /* 0x000fe20000011404 */
[----:B------:R-:W-:Y:S01]  /*0970*/  IMAD.WIDE R14, R6, 0x40, R240 ;  /* 0x00000040060e7825 */ /* 0x000fe200078e02f0 */
[----:B------:R-:W-:Y:S01]  /*0980*/  LOP3.LUT R10, R5, 0xfffffffe, RZ, 0xc0, !PT ;  /* 0xfffffffe050a7812 */ /* 0x000fe200078ec0ff */
[----:B------:R-:W-:Y:S01]  /*0990*/  UIMAD UR10, UR14, UR11, UR10 ;  /* 0x0000000b0e0a72a4 */ /* 0x000fe2000f8e020a */
[----:B------:R-:W-:Y:S01]  /*09a0*/  CS2R R130, SRZ ;  /* 0x0000000000827805 */ /* 0x000fe2000001ff00 */
[----:B------:R-:W-:Y:S01]  /*09b0*/  IMAD.SHL.U32 R12, R16, 0x8, RZ ;  /* 0x00000008100c7824 */ /* 0x000fe200078e00ff */
[----:B------:R-:W-:Y:S01]  /*09c0*/  UIMAD UR9, UR14, UR9, UR8 ;  /* 0x000000090e0972a4 */ /* 0x000fe2000f8e0208 */
[C---:B------:R-:W-:Y:S01]  /*09d0*/  IMAD R2, R0.reuse, c[0x0][0x1e0], RZ ;  /* 0x0000780000027a24 */ /* 0x040fe200078e02ff */
[----:B------:R-:W-:Y:S01]  /*09e0*/  UIADD3 UR8, UR21, UR10, URZ ;  /* 0x0000000a15087290 */ /* 0x000fe2000fffe03f */
[----:B------:R-:W-:Y:S01]  /*09f0*/  IMAD R0, R0, c[0x0][0x1b0], RZ ;  /* 0x00006c0000007a24 */ /* 0x000fe200078e02ff */
[----:B------:R-:W-:Y:S01]  /*0a00*/  SHF.R.S32.HI R13, RZ, 0x1f, R12 ;  /* 0x0000001fff0d7819 */ /* 0x000fe2000001140c */
[C---:B------:R-:W-:Y:S01]  /*0a10*/  IMAD R9, R4.reuse, c[0x0][0x1e4], R2 ;  /* 0x0000790004097a24 */ /* 0x040fe200078e0202 */
[----:B------:R-:W-:Y:S01]  /*0a20*/  UIADD3 UR9, UR19, UR9, URZ ;  /* 0x0000000913097290 */ /* 0x000fe2000fffe03f */
[C---:B------:R-:W-:Y:S01]  /*0a30*/  IMAD R0, R4.reuse, c[0x0][0x1b4], R0 ;  /* 0x00006d0004007a24 */ /* 0x040fe200078e0200 */
[----:B------:R-:W-:Y:S01]  /*0a40*/  ULDC UR10, c[0x0][0x198] ;  /* 0x00006600000a7ab9 */ /* 0x000fe20000000800 */
[--C-:B------:R-:W-:Y:S01]  /*0a50*/  IMAD.WIDE.U32 R2, R4, c[0x0][0x1e0], R12.reuse ;  /* 0x0000780004027a25 */ /* 0x100fe200078e000c */
[----:B------:R-:W-:Y:S01]  /*0a60*/  UIADD3 UR10, -UR16, UR10, URZ ;  /* 0x0000000a100a7290 */ /* 0x000fe2000fffe13f */
[----:B------:R-:W-:Y:S01]  /*0a70*/  IADD3 R26, R12, 0x40, RZ ;  /* 0x000000400c1a7810 */ /* 0x000fe20007ffe0ff */
[----:B------:R-:W-:Y:S01]  /*0a80*/  USHF.R.S32.HI UR11, URZ, 0x1f, UR15 ;  /* 0x0000001f3f0b7899 */ /* 0x000fe2000801140f */
[----:B------:R-:W-:Y:S01]  /*0a90*/  IMAD.WIDE.U32 R6, R4, c[0x0][0x1b0], R12 ;  /* 0x00006c0004067a25 */ /* 0x000fe200078e000c */
[----:B------:R-:W-:Y:S01]  /*0aa0*/  IADD3 R27, R12, 0x80, RZ ;  /* 0x000000800c1b7810 */ /* 0x000fe20007ffe0ff */
[----:B------:R-:W-:Y:S01]  /*0ab0*/  CS2R R128, SRZ ;  /* 0x0000000000807805 */ /* 0x000fe2000001ff00 */
[----:B------:R-:W-:Y:S01]  /*0ac0*/  CS2R R126, SRZ ;  /* 0x00000000007e7805 */ /* 0x000fe2000001ff00 */
[----:B------:R-:W-:Y:S01]  /*0ad0*/  IMAD.IADD R5, R3, 0x1, R9 ;  /* 0x0000000103057824 */ /* 0x000fe200078e0209 */
[----:B------:R-:W-:Y:S01]  /*0ae0*/  CS2R R124, SRZ ;  /* 0x00000000007c7805 */ /* 0x000fe2000001ff00 */
[----:B------:R-:W-:Y:S01]  /*0af0*/  IMAD.IADD R3, R7, 0x1, R0 ;  /* 0x0000000107037824 */ /* 0x000fe200078e0200 */
[----:B------:R-:W-:Y:S01]  /*0b00*/  LEA.HI R7, R21, R236, RZ, 0x6 ;  /* 0x000000ec15077211 */ /* 0x000fe200078f30ff */
[----:B------:R-:W-:Y:S01]  /*0b10*/  IMAD.SHL.U32 R0, R240, 0x40, RZ ;  /* 0x00000040f0007824 */ /* 0x000fe200078e00ff */
[----:B------:R-:W-:Y:S01]  /*0b20*/  CS2R R122, SRZ ;  /* 0x00000000007a7805 */ /* 0x000fe2000001ff00 */
[----:B------:R-:W-:Y:S01]  /*0b30*/  IMAD.MOV.U32 R4, RZ, RZ, R2 ;  /* 0x000000ffff047224 */ /* 0x000fe200078e0002 */
[----:B------:R-:W-:Y:S01]  /*0b40*/  SHF.R.S32.HI R20, RZ, 0x6, R7 ;  /* 0x00000006ff147819 */ /* 0x000fe20000011407 */
[----:B------:R-:W-:Y:S01]  /*0b50*/  IMAD.MOV.U32 R2, RZ, RZ, R6 ;  /* 0x000000ffff027224 */ /* 0x000fe200078e0006 */
[----:B------:R-:W-:Y:S01]  /*0b60*/  LOP3.LUT R0, R0, 0x1c0, RZ, 0xc0, !PT ;  /* 0x000001c000007812 */ /* 0x000fe200078ec0ff */
[----:B------:R-:W-:Y:S01]  /*0b70*/  IMAD R6, R241, c[0x0][0x178], RZ ;  /* 0x00005e00f1067a24 */ /* 0x000fe200078e02ff */
[----:B------:R-:W-:Y:S01]  /*0b80*/  CS2R R120, SRZ ;  /* 0x0000000000787805 */ /* 0x000fe2000001ff00 */
[----:B------:R-:W-:Y:S01]  /*0b90*/  IMAD.SHL.U32 R17, R20, 0x200, RZ ;  /* 0x0000020014117824 */ /* 0x000fe200078e00ff */
[----:B------:R-:W-:Y:S01]  /*0ba0*/  LOP3.LUT R11, R0, 0x38, R12, 0xf8, !PT ;  /* 0x00000038000b7812 */ /* 0x000fe200078ef80c */
[----:B-1----:R-:W-:Y:S01]  /*0bb0*/  IMAD.WIDE.U32 R4, R250, c[0x0][0x1e8], R4 ;  /* 0x00007a00fa047a25 */ /* 0x002fe200078e0004 */
[----:B------:R-:W-:Y:S01]  /*0bc0*/  SHF.R.U32.HI R0, RZ, 0x3, R0 ;  /* 0x00000003ff007819 */ /* 0x000fe20000011600 */
[----:B------:R-:W-:Y:S01]  /*0bd0*/  CS2R R118, SRZ ;  /* 0x0000000000767805 */ /* 0x000fe2000001ff00 */
[----:B------:R-:W-:Y:S01]  /*0be0*/  CS2R R116, SRZ ;  /* 0x0000000000747805 */ /* 0x000fe2000001ff00 */
[----:B------:R-:W-:Y:S01]  /*0bf0*/  IMAD.IADD R23, R8, 0x1, -R10 ;  /* 0x0000000108177824 */ /* 0x000fe200078e0a0a */
[----:B------:R-:W-:Y:S01]  /*0c00*/  IADD3 R5, R5, UR7, RZ ;  /* 0x0000000705057c10 */ /* 0x000fe2000fffe0ff */
[C---:B------:R-:W-:Y:S01]  /*0c10*/  IMAD R8, R240.reuse, c[0x0][0x17c], R6 ;  /* 0x00005f00f0087a24 */ /* 0x040fe200078e0206 */
[----:B------:R-:W-:Y:S01]  /*0c20*/  LOP3.LUT R228, R17, R11, R0, 0xf6, !PT ;  /* 0x0000000b11e47212 */ /* 0x000fe200078ef600 */
[----:B------:R-:W-:Y:S01]  /*0c30*/  IMAD.WIDE.U32 R6, R240, c[0x0][0x178], R12 ;  /* 0x00005e00f0067a25 */ /* 0x000fe200078e000c */
[----:B------:R-:W-:Y:S01]  /*0c40*/  CS2R R114, SRZ ;  /* 0x0000000000727805 */ /* 0x000fe2000001ff00 */
[----:B------:R-:W-:Y:S01]  /*0c50*/  CS2R R112, SRZ ;  /* 0x0000000000707805 */ /* 0x000fe2000001ff00 */
[----:B------:R-:W-:Y:S01]  /*0c60*/  CS2R R110, SRZ ;  /* 0x00000000006e7805 */ /* 0x000fe2000001ff00 */
[----:B------:R-:W-:Y:S01]  /*0c70*/  IMAD R0, R15, c[0x0][0x1d8], RZ ;  /* 0x000076000f007a24 */ /* 0x000fe200078e02ff */
[----:B------:R-:W-:Y:S01]  /*0c80*/  CS2R R108, SRZ ;  /* 0x00000000006c7805 */ /* 0x000fe2000001ff00 */
[----:B------:R-:W-:Y:S01]  /*0c90*/  IMAD.U32 R10, RZ, RZ, UR5 ;  /* 0x00000005ff0a7e24 */ /* 0x000fe2000f8e00ff */
[----:B------:R-:W-:Y:S01]  /*0ca0*/  CS2R R106, SRZ ;  /* 0x00000000006a7805 */ /* 0x000fe2000001ff00 */
[----:B------:R-:W-:Y:S01]  /*0cb0*/  IMAD.IADD R9, R7, 0x1, R8 ;  /* 0x0000000107097824 */ /* 0x000fe200078e0208 */
[----:B------:R-:W-:Y:S01]  /*0cc0*/  CS2R R104, SRZ ;  /* 0x0000000000687805 */ /* 0x000fe2000001ff00 */
[----:B------:R-:W-:Y:S01]  /*0cd0*/  IMAD.WIDE.U32 R2, R250, c[0x0][0x1b8], R2 ;  /* 0x00006e00fa027a25 */ /* 0x000fe200078e0002 */
[C---:B------:R-:W-:Y:S01]  /*0ce0*/  @!P3 IADD3.X R29, R10.reuse, UR8, R18, P4, P2 ;  /* 0x000000080a1dbc10 */ /* 0x040fe2000a7e4412 */
[----:B------:R-:W-:Y:S01]  /*0cf0*/  CS2R R102, SRZ ;  /* 0x0000000000667805 */ /* 0x000fe2000001ff00 */
[----:B------:R-:W-:Y:S01]  /*0d00*/  IADD3.X R30, R10, UR9, R19, P1, P0 ;  /* 0x000000090a1e7c10 */ /* 0x000fe20008fe0413 */
[----:B------:R-:W-:Y:S01]  /*0d10*/  IMAD.MOV.U32 R8, RZ, RZ, R6 ;  /* 0x000000ffff087224 */ /* 0x000fe200078e0006 */
[----:B------:R-:W-:Y:S01]  /*0d20*/  IADD3 R3, R3, UR4, RZ ;  /* 0x0000000403037c10 */ /* 0x000fe2000fffe0ff */
[----:B------:R-:W-:Y:S01]  /*0d30*/  IMAD R0, R14, c[0x0][0x1dc], R0 ;  /* 0x000077000e007a24 */ /* 0x000fe200078e0200 */
[----:B------:R-:W-:Y:S01]  /*0d40*/  ISETP.GE.AND P4, PT, R12, c[0x0][0x1cc], PT ;  /* 0x000073000c007a0c */ /* 0x000fe20003f86270 */
[----:B------:R-:W-:Y:S01]  /*0d50*/  IMAD.WIDE.U32 R6, R14, c[0x0][0x1d8], R4 ;  /* 0x000076000e067a25 */ /* 0x000fe200078e0004 */
[----:B------:R-:W-:Y:S01]  /*0d60*/  ULDC.64 UR4, c[0x0][0x178] ;  /* 0x00005e0000047ab9 */ /* 0x000fe20000000a00 */
[----:B------:R-:W-:Y:S01]  /*0d70*/  CS2R R100, SRZ ;  /* 0x0000000000647805 */ /* 0x000fe2000001ff00 */
[----:B------:R-:W-:Y:S01]  /*0d80*/  UIMAD UR6, UR11, UR4, URZ ;  /* 0x000000040b0672a4 */ /* 0x000fe2000f8e023f */
[----:B------:R-:W-:Y:S01]  /*0d90*/  IMAD R10, R15, c[0x0][0x1a8], RZ ;  /* 0x00006a000f0a7a24 */ /* 0x000fe200078e02ff */
[----:B------:R-:W-:Y:S01]  /*0da0*/  LEA R4, P0, R6, c[0x0][0x1c0], 0x1 ;  /* 0x0000700006047a11 */ /* 0x000fe200078008ff */
[----:B------:R-:W-:Y:S01]  /*0db0*/  IMAD.IADD R0, R7, 0x1, R0 ;  /* 0x0000000107007824 */ /* 0x000fe200078e0200 */
[----:B------:R-:W-:Y:S01]  /*0dc0*/  UIMAD.WIDE.U32 UR26, UR15, UR4, URZ ;  /* 0x000000040f1a72a5 */ /* 0x000fe2000f8e003f */
[C---:B------:R-:W-:Y:S01]  /*0dd0*/  IMAD R15, R14.reuse, c[0x0][0x1ac], R10 ;  /* 0x00006b000e0f7a24 */ /* 0x040fe200078e020a */
[----:B------:R-:W-:Y:S01]  /*0de0*/  UIMAD UR6, UR15, UR5, UR6 ;  /* 0x000000050f0672a4 */ /* 0x000fe2000f8e0206 */
[----:B------:R-:W-:Y:S01]  /*0df0*/  IMAD.WIDE.U32 R10, R14, c[0x0][0x1a8], R2 ;  /* 0x00006a000e0a7a25 */ /* 0x000fe200078e0002 */
[----:B------:R-:W-:Y:S01]  /*0e00*/  LEA.HI.X R5, R6, c[0x0][0x1c4], R0, 0x1, P0 ;  /* 0x0000710006057a11 */ /* 0x000fe200000f0c00 */
[----:B------:R-:W-:Y:S01]  /*0e10*/  ULDC.64 UR4, c[0x0][0x188] ;  /* 0x0000620000047ab9 */ /* 0x000fe20000000a00 */
[----:B------:R-:W-:Y:S01]  /*0e20*/  IADD3 R0, -R240, UR10, RZ ;  /* 0x0000000af0007c10 */ /* 0x000fe2000fffe1ff */
[----:B------:R-:W-:Y:S01]  /*0e30*/  IMAD R2, R32, c[0x0][0x180], RZ ;  /* 0x0000600020027a24 */ /* 0x000fe200078e02ff */
[----:B------:R-:W-:Y:S01]  /*0e40*/  UIMAD UR4, UR12, UR4, URZ ;  /* 0x000000040c0472a4 */ /* 0x000fe2000f8e023f */
[----:B------:R-:W-:Y:S01]  /*0e50*/  IMAD.MOV.U32 R7, RZ, RZ, c[0x0][0x1d8] ;  /* 0x00007600ff077624 */ /* 0x000fe200078e00ff */
[C---:B------:R-:W-:Y:S01]  /*0e60*/  ISETP.LT.OR P0, PT, R0.reuse, 0x1, P4 ;  /* 0x000000010000780c */ /* 0x040fe20002701670 */
[C---:B------:R-:W-:Y:S01]  /*0e70*/  IMAD R2, R31.reuse, c[0x0][0x184], R2 ;  /* 0x000061001f027a24 */ /* 0x040fe200078e0202 */
[----:B------:R-:W-:Y:S01]  /*0e80*/  ISETP.LT.OR P4, PT, R0, 0x21, P4 ;  /* 0x000000210000780c */ /* 0x000fe20002781670 */
[----:B------:R-:W-:Y:S01]  /*0e90*/  IMAD.WIDE.U32 R8, R31, c[0x0][0x180], R8 ;  /* 0x000060001f087a25 */ /* 0x000fe200078e0008 */
[----:B------:R-:W-:Y:S01]  /*0ea0*/  LEA R6, P2, R7, R4, 0x6 ;  /* 0x0000000407067211 */ /* 0x000fe200078430ff */
[----:B------:R-:W-:Y:S01]  /*0eb0*/  UIADD3 UR6, UR27, UR6, URZ ;  /* 0x000000061b067290 */ /* 0x000fe2000fffe03f */
[----:B------:R-:W-:Y:S01]  /*0ec0*/  CS2R R98, SRZ ;  /* 0x0000000000627805 */ /* 0x000fe2000001ff00 */
[----:B------:R-:W-:Y:S01]  /*0ed0*/  IMAD.MOV.U32 R14, RZ, RZ, c[0x0][0x1dc] ;  /* 0x00007700ff0e7624 */ /* 0x000fe200078e00ff */
[----:B------:R-:W-:Y:S01]  /*0ee0*/  UIMAD UR4, UR14, UR5, UR4 ;  /* 0x000000050e0472a4 */ /* 0x000fe2000f8e0204 */
[----:B------:R-:W-:Y:S01]  /*0ef0*/  IMAD.IADD R9, R9, 0x1, R2 ;  /* 0x0000000109097824 */ /* 0x000fe200078e0202 */
[----:B------:R-:W-:Y:S01]  /*0f00*/  LEA R2, P1, R10, c[0x0][0x190], 0x1 ;  /* 0x000064000a027a11 */ /* 0x000fe200078208ff */
[----:B------:R-:W-:Y:S01]  /*0f10*/  IMAD.IADD R3, R11, 0x1, R15 ;  /* 0x000000010b037824 */ /* 0x000fe200078e020f */
[----:B------:R-:W-:Y:S01]  /*0f20*/  LEA.HI.X R7, R7, R5, R14, 0x6, P2 ;  /* 0x0000000507077211 */ /* 0x000fe200010f340e */
[----:B------:R-:W-:Y:S01]  /*0f30*/  IMAD.SHL.U32 R228, R228, 0x2, RZ ;  /* 0x00000002e4e47824 */ /* 0x000fe200078e00ff */
[----:B------:R-:W-:Y:S01]  /*0f40*/  ISETP.GE.AND P2, PT, R26, c[0x0][0x1cc], PT ;  /* 0x000073001a007a0c */ /* 0x000fe20003f46270 */
[----:B------:R-:W-:Y:S01]  /*0f50*/  IMAD.MOV.U32 R11, RZ, RZ, c[0x0][0x1a8] ;  /* 0x00006a00ff0b7624 */ /* 0x000fe200078e00ff */
[----:B------:R-:W-:Y:S01]  /*0f60*/  LEA.HI.X R3, R10, c[0x0][0x194], R3, 0x1, P1 ;  /* 0x000065000a037a11 */ /* 0x000fe200008f0c03 */
[----:B------:R-:W-:Y:S01]  /*0f70*/  IMAD.MOV.U32 R14, RZ, RZ, c[0x0][0x1ac] ;  /* 0x00006b00ff0e7624 */ /* 0x000fe200078e00ff */
[----:B------:R-:W-:Y:S01]  /*0f80*/  ISETP.GE.AND P1, PT, R27, c[0x0][0x1cc], PT ;  /* 0x000073001b007a0c */ /* 0x000fe20003f26270 */
[----:B------:R-:W-:Y:S01]  /*0f90*/  @!PT LDS RZ, [RZ] ;  /* 0x00000000fffff984 */ /* 0x000fe20000000800 */
[----:B------:R-:W-:Y:S01]  /*0fa0*/  @!PT LDS RZ, [RZ] ;  /* 0x00000000fffff984 */ /* 0x000fe20000000800 */
[----:B------:R-:W-:Y:S01]  /*0fb0*/  @!PT LDS RZ, [RZ] ;  /* 0x00000000fffff984 */ /* 0x000fe20000000800 */
[----:B------:R1:W-:Y:S01]  /*0fc0*/  LDGSTS.E.BYPASS.LTC128B.128 [R228+0x6080], [R4.64], !P0 ;  /* 0x0608000004e47fae */ /* 0x0003e2000c101d56 */
[----:B------:R-:W-:Y:S01]  /*0fd0*/  ISETP.LT.OR P6, PT, R0, 0x1, P2 ;  /* 0x000000010000780c */ /* 0x000fe200017c1670 */
[----:B------:R-:W-:Y:S01]  /*0fe0*/  IMAD.WIDE.U32 R246, R250, c[0x0][0x188], R8 ;  /* 0x00006200faf67a25 */ /* 0x000fe200078e0008 */
[C---:B------:R-:W-:Y:S01]  /*0ff0*/  ISETP.LT.OR P0, PT, R0.reuse, 0x1, P1 ;  /* 0x000000010000780c */ /* 0x040fe20000f01670 */
[----:B------:R-:W-:Y:S01]  /*1000*/  CS2R R96, SRZ ;  /* 0x0000000000607805 */ /* 0x000fe2000001ff00 */
[C---:B------:R-:W-:Y:S01]  /*1010*/  ISETP.LT.OR P2, PT, R0.reuse, 0x21, P2 ;  /* 0x000000210000780c */ /* 0x040fe20001741670 */
[----:B------:R-:W-:Y:S01]  /*1020*/  CS2R R94, SRZ ;  /* 0x00000000005e7805 */ /* 0x000fe2000001ff00 */
[----:B------:R-:W-:Y:S01]  /*1030*/  ISETP.LT.OR P1, PT, R0, 0x21, P1 ;  /* 0x000000210000780c */ /* 0x000fe20000f21670 */
[----:B------:R-:W-:Y:S01]  /*1040*/  CS2R R92, SRZ ;  /* 0x00000000005c7805 */ /* 0x000fe2000001ff00 */
[----:B------:R-:W-:Y:S01]  /*1050*/  LEA R10, P5, R11, R2, 0x6 ;  /* 0x000000020b0a7211 */ /* 0x000fe200078a30ff */
[----:B------:R-:W-:Y:S01]  /*1060*/  CS2R R90, SRZ ;  /* 0x00000000005a7805 */ /* 0x000fe2000001ff00 */
[----:B------:R-:W-:Y:S01]  /*1070*/  IADD3 R249, R247, UR4, RZ ;  /* 0x00000004f7f97c10 */ /* 0x000fe2000fffe0ff */
[----:B------:R-:W-:Y:S01]  /*1080*/  ULDC.64 UR4, c[0x0][0x218] ;  /* 0x0000860000047ab9 */ /* 0x000fe20000000a00 */
[----:B------:R-:W-:Y:S01]  /*1090*/  LEA.HI.X R11, R11, R3, R14, 0x6, P5 ;  /* 0x000000030b0b7211 */ /* 0x000fe200028f340e */
[----:B------:R1:W-:Y:S01]  /*10a0*/  LDGSTS.E.BYPASS.LTC128B.128 [R228+0x8080], [R4.64+0x80], !P6 ;  /* 0x0808008004e47fae */ /* 0x0003e2000f101d56 */
[----:B------:R-:W-:Y:S01]  /*10b0*/  ISETP.GE.AND P6, PT, R12, c[0x0][0x19c], PT ;  /* 0x000067000c007a0c */ /* 0x000fe20003fc6270 */
[----:B------:R-:W-:Y:S01]  /*10c0*/  UIMAD UR4, UR12, UR4, URZ ;  /* 0x000000040c0472a4 */ /* 0x000fe2000f8e023f */
[----:B------:R-:W-:Y:S01]  /*10d0*/  ISETP.GE.AND P5, PT, R26, c[0x0][0x19c], PT ;  /* 0x000067001a007a0c */ /* 0x000fe20003fa6270 */
[----:B------:R1:W-:Y:S01]  /*10e0*/  LDGSTS.E.BYPASS.LTC128B.128 [R228+0xa080], [R4.64+0x100], !P0 ;  /* 0x0a08010004e47fae */ /* 0x0003e2000c101d56 */
[C---:B------:R-:W-:Y:S01]  /*10f0*/  ISETP.LT.OR P0, PT, R0.reuse, 0x1, P6 ;  /* 0x000000010000780c */ /* 0x040fe20003701670 */
[----:B------:R-:W-:Y:S01]  /*1100*/  UIMAD UR4, UR14, UR5, UR4 ;  /* 0x000000050e0472a4 */ /* 0x000fe2000f8e0204 */
[C---:B------:R-:W-:Y:S01]  /*1110*/  ISETP.LT.OR P6, PT, R0.reuse, 0x21, P6 ;  /* 0x000000210000780c */ /* 0x040fe200037c1670 */
[----:B------:R2:W-:Y:S01]  /*1120*/  LDGSTS.E.BYPASS.LTC128B.128 [R228+0x7080], [R6.64], !P4 ;  /* 0x0708000006e47fae */ /* 0x0005e2000e101d56 */
[----:B------:R-:W-:Y:S01]  /*1130*/  ISETP.GE.AND P4, PT, R27, c[0x0][0x19c], PT ;  /* 0x000067001b007a0c */ /* 0x000fe20003f86270 */
[----:B------:R-:W-:Y:S01]  /*1140*/  CS2R R88, SRZ ;  /* 0x0000000000587805 */ /* 0x000fe2000001ff00 */
[----:B------:R-:W-:Y:S01]  /*1150*/  CS2R R86, SRZ ;  /* 0x0000000000567805 */ /* 0x000fe2000001ff00 */
[----:B------:R2:W-:Y:S01]  /*1160*/  LDGSTS.E.BYPASS.LTC128B.128 [R228+0x9080], [R6.64+0x80], !P2 ;  /* 0x0908008006e47fae */ /* 0x0005e2000d101d56 */
[C---:B------:R-:W-:Y:S01]  /*1170*/  ISETP.LT.OR P2, PT, R0.reuse, 0x1, P5 ;  /* 0x000000010000780c */ /* 0x040fe20002f41670 */
[----:B------:R-:W-:Y:S01]  /*1180*/  CS2R R84, SRZ ;  /* 0x0000000000547805 */ /* 0x000fe2000001ff00 */
[C---:B------:R-:W-:Y:S01]  /*1190*/  ISETP.LT.OR P5, PT, R0.reuse, 0x21, P5 ;  /* 0x000000210000780c */ /* 0x040fe20002fa1670 */
[----:B------:R2:W-:Y:S01]  /*11a0*/  LDGSTS.E.BYPASS.LTC128B.128 [R228+0xb080], [R6.64+0x100], !P1 ;  /* 0x0b08010006e47fae */ /* 0x0005e2000c901d56 */
[C---:B------:R-:W-:Y:S01]  /*11b0*/  ISETP.LT.OR P1, PT, R0.reuse, 0x1, P4 ;  /* 0x000000010000780c */ /* 0x040fe20002721670 */
[----:B------:R-:W-:Y:S01]  /*11c0*/  CS2R R82, SRZ ;  /* 0x0000000000527805 */ /* 0x000fe2000001ff00 */
[----:B------:R-:W-:Y:S01]  /*11d0*/  ISETP.LT.OR P4, PT, R0, 0x21, P4 ;  /* 0x000000210000780c */ /* 0x000fe20002781670 */
[----:B------:R-:W0:Y:S01]  /*11e0*/  LDGDEPBAR ;  /* 0x00000000000079af */ /* 0x000e220000000000 */
[----:B------:R-:W-:Y:S01]  /*11f0*/  IMAD R0, R23, 0x800, R17 ;  /* 0x0000080017007824 */ /* 0x000fe200078e0211 */
[----:B------:R-:W-:Y:S01]  /*1200*/  CS2R R80, SRZ ;  /* 0x0000000000507805 */ /* 0x000fe2000001ff00 */
[----:B------:R-:W-:Y:S01]  /*1210*/  IMAD.MOV.U32 R17, RZ, RZ, 0x20 ;  /* 0x00000020ff117424 */ /* 0x000fe200078e00ff */
[----:B------:R3:W-:Y:S01]  /*1220*/  LDGSTS.E.BYPASS.LTC128B.128 [R228+0x80], [R2.64], !P0 ;  /* 0x0008000002e47fae */ /* 0x0007e2000c101d56 */
[----:B------:R-:W-:Y:S01]  /*1230*/  CS2R R78, SRZ ;  /* 0x00000000004e7805 */ /* 0x000fe2000001ff00 */
[----:B------:R-:W-:Y:S01]  /*1240*/  CS2R R76, SRZ ;  /* 0x00000000004c7805 */ /* 0x000fe2000001ff00 */
[----:B------:R-:W-:Y:S01]  /*1250*/  CS2R R74, SRZ ;  /* 0x00000000004a7805 */ /* 0x000fe2000001ff00 */
[----:B------:R3:W-:Y:S01]  /*1260*/  LDGSTS.E.BYPASS.LTC128B.128 [R228+0x2080], [R2.64+0x80], !P2 ;  /* 0x0208008002e47fae */ /* 0x0007e2000d101d56 */
[----:B------:R-:W-:Y:S01]  /*1270*/  LOP3.LUT P2, RZ, R16, 0x2, RZ, 0xc0, !PT ;  /* 0x0000000210ff7812 */ /* 0x000fe2000784c0ff */
[----:B------:R-:W-:Y:S01]  /*1280*/  CS2R R72, SRZ ;  /* 0x0000000000487805 */ /* 0x000fe2000001ff00 */
[----:B-1----:R-:W-:Y:S01]  /*1290*/  IMAD.U32 R4, RZ, RZ, UR26 ;  /* 0x0000001aff047e24 */ /* 0x002fe2000f8e00ff */
[----:B------:R3:W-:Y:S01]  /*12a0*/  LDGSTS.E.BYPASS.LTC128B.128 [R228+0x4080], [R2.64+0x100], !P1 ;  /* 0x0408010002e47fae */ /* 0x0007e2000c901d56 */
[----:B------:R-:W-:Y:S01]  /*12b0*/  IMAD.U32 R5, RZ, RZ, UR27 ;  /* 0x0000001bff057e24 */ /* 0x000fe2000f8e00ff */
[----:B------:R-:W-:Y:S01]  /*12c0*/  CS2R R70, SRZ ;  /* 0x0000000000467805 */ /* 0x000fe2000001ff00 */
[----:B------:R-:W-:Y:S01]  /*12d0*/  CS2R R68, SRZ ;  /* 0x0000000000447805 */ /* 0x000fe2000001ff00 */
[----:B------:R1:W-:Y:S01]  /*12e0*/  LDGSTS.E.BYPASS.LTC128B.128 [R228+0x1080], [R10.64], !P6 ;  /* 0x010800000ae47fae */ /* 0x0003e2000f101d56 */
[----:B------:R-:W-:Y:S01]  /*12f0*/  LEA R5, P0, R4, R246, 0x6 ;  /* 0x000000f604057211 */ /* 0x000fe200078030ff */
[----:B------:R-:W-:Y:S01]  /*1300*/  CS2R R66, SRZ ;  /* 0x0000000000427805 */ /* 0x000fe2000001ff00 */
[----:B------:R-:W-:Y:S01]  /*1310*/  CS2R R64, SRZ ;  /* 0x0000000000407805 */ /* 0x000fe2000001ff00 */
[----:B------:R1:W-:Y:S01]  /*1320*/  LDGSTS.E.BYPASS.LTC128B.128 [R228+0x3080], [R10.64+0x80], !P5 ;  /* 0x030800800ae47fae */ /* 0x0003e2000e901d56 */
[----:B------:R-:W-:Y:S01]  /*1330*/  LEA R8, P1, R5, c[0x0][0x160], 0x1 ;  /* 0x0000580005087a11 */ /* 0x000fe200078208ff */
[----:B------:R-:W-:Y:S01]  /*1340*/  CS2R R62, SRZ ;  /* 0x00000000003e7805 */ /* 0x000fe2000001ff00 */
[----:B--2---:R-:W-:Y:S01]  /*1350*/  IMAD.SHL.U32 R6, R16, 0x40, RZ ;  /* 0x0000004010067824 */ /* 0x004fe200078e00ff */
[----:B------:R1:W-:Y:S01]  /*1360*/  LDGSTS.E.BYPASS.LTC128B.128 [R228+0x5080], [R10.64+0x100], !P4 ;  /* 0x050801000ae47fae */ /* 0x0003e2000e101d56 */
[----:B------:R-:W-:Y:S01]  /*1370*/  ISETP.GE.AND P4, PT, R12, c[0x0][0x16c], PT ;  /* 0x00005b000c007a0c */ /* 0x000fe20003f86270 */
[----:B------:R-:W-:Y:S01]  /*1380*/  IMAD.MOV.U32 R7, RZ, RZ, c[0x0][0x178] ;  /* 0x00005e00ff077624 */ /* 0x000fe200078e00ff */
[----:B------:R-:W-:Y:S01]  /*1390*/  ISETP.GE.AND P5, PT, R27, c[0x0][0x16c], PT ;  /* 0x00005b001b007a0c */ /* 0x000fe20003fa6270 */
[----:B------:R-:W0:Y:S01]  /*13a0*/  LDGDEPBAR ;  /* 0x00000000000079af */ /* 0x000e220000000000 */
[----:B------:R-:W-:Y:S01]  /*13b0*/  LOP3.LUT R18, R6, 0x1c0, RZ, 0xc0, !PT ;  /* 0x000001c006127812 */ /* 0x000fe200078ec0ff */
[----:B------:R-:W-:Y:S01]  /*13c0*/  IMAD.U32 R6, RZ, RZ, UR6 ;  /* 0x00000006ff067e24 */ /* 0x000fe2000f8e00ff */
[----:B------:R-:W-:Y:S01]  /*13d0*/  SEL R239, RZ, 0x1, P4 ;  /* 0x00000001ffef7807 */ /* 0x000fe20002000000 */
[----:B------:R-:W-:Y:S01]  /*13e0*/  ULDC.64 UR6, c[0x0][0x208] ;  /* 0x0000820000067ab9 */ /* 0x000fe20000000a00 */
[----:B------:R-:W-:Y:S01]  /*13f0*/  SHF.R.U32.HI R19, RZ, 0x3, R18 ;  /* 0x00000003ff137819 */ /* 0x000fe20000011612 */
[----:B------:R-:W-:Y:S01]  /*1400*/  UIMAD UR11, UR11, UR6, URZ ;  /* 0x000000060b0b72a4 */ /* 0x000fe2000f8e023f */
[----:B------:R-:W-:Y:S01]  /*1410*/  LEA.HI.X R6, R4, R249, R6, 0x6, P0 ;  /* 0x000000f904067211 */ /* 0x000fe200000f3406 */
[----:B------:R-:W-:Y:S01]  /*1420*/  CS2R R60, SRZ ;  /* 0x00000000003c7805 */ /* 0x000fe2000001ff00 */
[----:B------:R-:W-:Y:S01]  /*1430*/  LOP3.LUT R4, R18, 0x8, R22, 0xf8, !PT ;  /* 0x0000000812047812 */ /* 0x000fe200078ef816 */
[----:B------:R-:W-:Y:S01]  /*1440*/  UIMAD UR11, UR15, UR7, UR11 ;  /* 0x000000070f0b72a4 */ /* 0x000fe2000f8e020b */
[----:B------:R-:W-:Y:S01]  /*1450*/  LEA.HI.X R9, R5, c[0x0][0x164], R6, 0x1, P1 ;  /* 0x0000590005097a11 */ /* 0x000fe200008f0c06 */
[----:B------:R-:W-:Y:S01]  /*1460*/  CS2R R58, SRZ ;  /* 0x00000000003a7805 */ /* 0x000fe2000001ff00 */
[----:B---3--:R-:W-:Y:S01]  /*1470*/  LOP3.LUT R2, R4, R19, RZ, 0x3c, !PT ;  /* 0x0000001304027212 */ /* 0x008fe200078e3cff */
[----:B------:R-:W-:Y:S01]  /*1480*/  IMAD.WIDE.U32 R4, R240, c[0x0][0x208], R12 ;  /* 0x00008200f0047a25 */ /* 0x000fe200078e000c */
[----:B------:R-:W-:Y:S01]  /*1490*/  LOP3.LUT P0, RZ, R16, 0x4, RZ, 0xc0, !PT ;  /* 0x0000000410ff7812 */ /* 0x000fe2000780c0ff */
[----:B------:R-:W-:Y:S01]  /*14a0*/  CS2R R56, SRZ ;  /* 0x0000000000387805 */ /* 0x000fe2000001ff00 */
[----:B------:R-:W-:Y:S01]  /*14b0*/  ISETP.GE.AND P1, PT, R26, c[0x0][0x16c], PT ;  /* 0x00005b001a007a0c */ /* 0x000fe20003f26270 */
[----:B------:R-:W-:Y:S01]  /*14c0*/  IMAD.IADD R2, R0, 0x1, R2 ;  /* 0x0000000100027824 */ /* 0x000fe200078e0202 */
[----:B------:R-:W-:Y:S01]  /*14d0*/  SEL R222, R33, 0xffffffc0, !P0 ;  /* 0xffffffc021de7807 */ /* 0x000fe20004000000 */
[----:B------:R-:W-:Y:S01]  /*14e0*/  IMAD R0, R241, c[0x0][0x208], RZ ;  /* 0x00008200f1007a24 */ /* 0x000fe200078e02ff */
[----:B------:R-:W-:Y:S01]  /*14f0*/  SEL R6, RZ, 0x2, P1 ;  /* 0x00000002ff067807 */ /* 0x000fe20000800000 */
[----:B------:R-:W-:Y:S01]  /*1500*/  IMAD.SHL.U32 R224, R2, 0x2, RZ ;  /* 0x0000000202e07824 */ /* 0x000fe200078e00ff */
[----:B-1----:R-:W-:Y:S01]  /*1510*/  LEA R10, P4, R7, R8, 0x6 ;  /* 0x00000008070a7211 */ /* 0x002fe200078830ff */
[----:B------:R-:W-:Y:S01]  /*1520*/  IMAD R0, R240, c[0x0][0x20c], R0 ;  /* 0x00008300f0007a24 */ /* 0x000fe200078e0200 */
[----:B------:R-:W-:-:S04]  /*1530*/  DEPBAR.LE SB0, 0x1 ;  /* 0x000080400000791a */ /* 0x000fc80000000000 */
[----:B------:R-:W-:Y:S01]  /*1540*/  BAR.SYNC.DEFER_BLOCKING 0x0 ;  /* 0x0000000000007b1d */ /* 0x000fe20000010000 */
[----:B------:R-:W-:Y:S01]  /*1550*/  IMAD.IADD R5, R5, 0x1, R0 ;  /* 0x0000000105057824 */ /* 0x000fe200078e0200 */
[----:B------:R-:W-:Y:S01]  /*1560*/  SEL R3, RZ, 0x4, P5 ;  /* 0x00000004ff037807 */ /* 0x000fe20002800000 */
[----:B------:R-:W-:Y:S01]  /*1570*/  IMAD.MOV.U32 R0, RZ, RZ, c[0x0][0x17c] ;  /* 0x00005f00ff007624 */ /* 0x000fe200078e00ff */
[----:B------:R-:W-:Y:S01]  /*1580*/  CS2R R54, SRZ ;  /* 0x0000000000367805 */ /* 0x000fe2000001ff00 */
[----:B------:R-:W-:Y:S01]  /*1590*/  IMAD.IADD R227, R224, 0x1, R222 ;  /* 0x00000001e0e37824 */ /* 0x000fe200078e02de */
[----:B------:R-:W-:Y:S01]  /*15a0*/  IADD3 R6, R3, R6, R239 ;  /* 0x0000000603067210 */ /* 0x000fe20007ffe0ef */
[----:B------:R-:W-:Y:S01]  /*15b0*/  IMAD.U32 R16, RZ, RZ, UR24 ;  /* 0x00000018ff107e24 */ /* 0x000fe2000f8e00ff */
[----:B------:R-:W-:Y:S01]  /*15c0*/  LEA.HI.X R11, R7, R9, R0, 0x6, P4 ;  /* 0x00000009070b7211 */ /* 0x000fe200020f3400 */
[----:B------:R-:W-:Y:S01]  /*15d0*/  IMAD R7, R32, c[0x0][0x210], RZ ;  /* 0x0000840020077a24 */ /* 0x000fe200078e02ff */
[----:B------:R-:W-:Y:S01]  /*15e0*/  SEL R0, R17, 0xffffffe0, !P2 ;  /* 0xffffffe011007807 */ /* 0x000fe20005000000 */
[C---:B------:R-:W-:Y:S01]  /*15f0*/  IMAD.WIDE.U32 R4, R31.reuse, c[0x0][0x210], R4 ;  /* 0x000084001f047a25 */ /* 0x040fe200078e0004 */
[----:B------:R-:W-:Y:S01]  /*1600*/  IADD3 R3, -R240, c[0x0][0x168], -R16 ;  /* 0x00005a00f0037a10 */ /* 0x000fe20007ffe910 */
[----:B------:R-:W-:Y:S01]  /*1610*/  UIMAD.WIDE.U32 UR24, UR15, UR6, URZ ;  /* 0x000000060f1872a5 */ /* 0x000fe2000f8e003f */
[----:B------:R-:W-:Y:S01]  /*1620*/  LOP3.LUT P6, RZ, R6, 0x1, RZ, 0xc0, !PT ;  /* 0x0000000106ff7812 */ /* 0x000fe200078cc0ff */
[----:B------:R-:W-:Y:S01]  /*1630*/  IMAD.IADD R225, R224, 0x1, R0 ;  /* 0x00000001e0e17824 */ /* 0x000fe200078e0200 */
[----:B------:R-:W-:Y:S01]  /*1640*/  LOP3.LUT P4, RZ, R6, 0x2, RZ, 0xc0, !PT ;  /* 0x0000000206ff7812 */ /* 0x000fe2000788c0ff */
[----:B------:R-:W-:Y:S01]  /*1650*/  IMAD R0, R31, c[0x0][0x214], R7 ;  /* 0x000085001f007a24 */ /* 0x000fe200078e0207 */
[C---:B------:R-:W-:Y:S01]  /*1660*/  ISETP.LT.OR P2, PT, R3.reuse, 0x1, !P6 ;  /* 0x000000010300780c */ /* 0x040fe20007741670 */
[----:B------:R-:W-:Y:S01]  /*1670*/  IMAD.IADD R226, R222, 0x1, R225 ;  /* 0x00000001dee27824 */ /* 0x000fe200078e02e1 */
[----:B------:R-:W-:Y:S01]  /*1680*/  ISETP.LT.OR P0, PT, R3, 0x1, !P4 ;  /* 0x000000010300780c */ /* 0x000fe20006701670 */
[----:B------:R-:W-:Y:S01]  /*1690*/  IMAD.IADD R5, R5, 0x1, R0 ;  /* 0x0000000105057824 */ /* 0x000fe200078e0200 */
[----:B------:R-:W-:Y:S01]  /*16a0*/  UIADD3 UR11, UR25, UR11, URZ ;  /* 0x0000000b190b7290 */ /* 0x000fe2000fffe03f */
[C---:B------:R-:W-:Y:S01]  /*16b0*/  ISETP.LT.OR P6, PT, R3.reuse, 0x21, !P6 ;  /* 0x000000210300780c */ /* 0x040fe200077c1670 */
[----:B------:R1:W2:Y:S01]  /*16c0*/  LDSM.16.M88.4 R148, [R224+0x6080] ;  /* 0x00608000e094783b */ /* 0x0002a20000000200 */
[----:B------:R-:W-:Y:S01]  /*16d0*/  IMAD.WIDE.U32 R244, R250, c[0x0][0x218], R4 ;  /* 0x00008600faf47a25 */ /* 0x000fe200078e0004 */
[----:B------:R-:W-:Y:S01]  /*16e0*/  ISETP.LT.OR P4, PT, R3, 0x21, !P4 ;  /* 0x000000210300780c */ /* 0x000fe20006781670 */
[----:B------:R-:W-:Y:S01]  /*16f0*/  CS2R R52, SRZ ;  /* 0x0000000000347805 */ /* 0x000fe2000001ff00 */
[----:B------:R1:W3:Y:S01]  /*1700*/  LDSM.16.M88.4 R152, [R225+0x6080] ;  /* 0x00608000e198783b */ /* 0x0002e20000000200 */
[----:B------:R-:W-:Y:S01]  /*1710*/  IMAD.U32 R4, RZ, RZ, UR24 ;  /* 0x00000018ff047e24 */ /* 0x000fe2000f8e00ff */
[----:B------:R-:W-:Y:S01]  /*1720*/  IADD3 R248, R245, UR4, RZ ;  /* 0x00000004f5f87c10 */ /* 0x000fe2000fffe0ff */
[----:B------:R-:W-:Y:S01]  /*1730*/  IMAD.U32 R2, RZ, RZ, UR11 ;  /* 0x0000000bff027e24 */ /* 0x000fe2000f8e00ff */
[----:B------:R1:W4:Y:S01]  /*1740*/  LDSM.16.M88.4 R156, [R227+0x6080] ;  /* 0x00608000e39c783b */ /* 0x0003220000000200 */
[----:B------:R-:W-:Y:S01]  /*1750*/  IMAD.U32 R5, RZ, RZ, UR25 ;  /* 0x00000019ff057e24 */ /* 0x000fe2000f8e00ff */
[----:B------:R-:W-:Y:S01]  /*1760*/  ULDC.64 UR4, c[0x0][0x240] ;  /* 0x0000900000047ab9 */ /* 0x000fe20000000a00 */
[----:B------:R-:W-:Y:S01]  /*1770*/  IMAD.U32 R5, RZ, RZ, UR6 ;  /* 0x00000006ff057e24 */ /* 0x000fe2000f8e00ff */
[----:B------:R1:W5:Y:S01]  /*1780*/  LDSM.16.M88.4 R168, [R224+0x8080] ;  /* 0x00808000e0a8783b */ /* 0x0003620000000200 */
[----:B------:R-:W-:Y:S01]  /*1790*/  IMAD R13, R32, c[0x0][0x238], RZ ;  /* 0x00008e00200d7a24 */ /* 0x000fe200078e02ff */
[----:B------:R-:W-:Y:S01]  /*17a0*/  UIMAD UR4, UR12, UR4, URZ ;  /* 0x000000040c0472a4 */ /* 0x000fe2000f8e023f */
[----:B------:R-:W-:Y:S01]  /*17b0*/  CS2R R50, SRZ ;  /* 0x0000000000327805 */ /* 0x000fe2000001ff00 */
[----:B------:R1:W1:Y:S01]  /*17c0*/  LDSM.16.M88.4 R172, [R225+0x8080] ;  /* 0x00808000e1ac783b */ /* 0x0002620000000200 */
[----:B------:R-:W-:Y:S01]  /*17d0*/  IMAD R13, R31, c[0x0][0x23c], R13 ;  /* 0x00008f001f0d7a24 */ /* 0x000fe200078e020d */
[----:B------:R-:W-:Y:S01]  /*17e0*/  UMOV UR12, 0x1 ;  /* 0x00000001000c7882 */ /* 0x000fe20000000000 */
[----:B------:R-:W-:Y:S01]  /*17f0*/  CS2R R48, SRZ ;  /* 0x0000000000307805 */ /* 0x000fe2000001ff00 */
[----:B------:R1:W1:Y:S01]  /*1800*/  LDSM.16.M88.4 R176, [R227+0x8080] ;  /* 0x00808000e3b0783b */ /* 0x0002620000000200 */
[----:B------:R-:W-:Y:S01]  /*1810*/  ULDC UR11, c[0x0][0x198] ;  /* 0x00006600000b7ab9 */ /* 0x000fe20000000800 */
[----:B------:R-:W-:Y:S01]  /*1820*/  CS2R R46, SRZ ;  /* 0x00000000002e7805 */ /* 0x000fe2000001ff00 */
[----:B------:R-:W-:Y:S01]  /*1830*/  UIADD3 UR11, -UR16, UR11, UR12 ;  /* 0x0000000b100b7290 */ /* 0x000fe2000fffe10c */
[----:B------:R1:W1:Y:S01]  /*1840*/  LDSM.16.M88.4 R184, [R224+0xa080] ;  /* 0x00a08000e0b8783b */ /* 0x0002620000000200 */
[----:B------:R-:W-:Y:S01]  /*1850*/  UIMAD UR14, UR14, UR5, UR4 ;  /* 0x000000050e0e72a4 */ /* 0x000fe2000f8e0204 */
[----:B------:R-:W-:Y:S01]  /*1860*/  CS2R R44, SRZ ;  /* 0x00000000002c7805 */ /* 0x000fe2000001ff00 */
[----:B------:R-:W-:Y:S01]  /*1870*/  CS2R R42, SRZ ;  /* 0x00000000002a7805 */ /* 0x000fe2000001ff00 */
[----:B------:R1:W1:Y:S01]  /*1880*/  LDSM.16.M88.4 R188, [R225+0xa080] ;  /* 0x00a08000e1bc783b */ /* 0x0002620000000200 */
[----:B------:R-:W-:Y:S01]  /*1890*/  IMAD.U32 R234, RZ, RZ, UR11 ;  /* 0x0000000bffea7e24 */ /* 0x000fe2000f8e00ff */
[----:B------:R-:W-:Y:S01]  /*18a0*/  ULDC UR5, c[0x0][0x2a0] ;  /* 0x0000a80000057ab9 */ /* 0x000fe20000000800 */
[----:B------:R-:W-:Y:S01]  /*18b0*/  CS2R R40, SRZ ;  /* 0x0000000000287805 */ /* 0x000fe2000001ff00 */
[----:B------:R1:W1:Y:S01]  /*18c0*/  LDSM.16.M88.4 R192, [R227+0xa080] ;  /* 0x00a08000e3c0783b */ /* 0x0002620000000200 */
[----:B------:R-:W-:Y:S01]  /*18d0*/  ULOP3.LUT UR5, URZ, UR5, URZ, 0x33, !UPT ;  /* 0x000000053f057292 */ /* 0x000fe2000f8e333f */
[----:B------:R-:W-:Y:S01]  /*18e0*/  CS2R R38, SRZ ;  /* 0x0000000000267805 */ /* 0x000fe2000001ff00 */
[----:B------:R-:W-:Y:S01]  /*18f0*/  CS2R R36, SRZ ;  /* 0x0000000000247805 */ /* 0x000fe2000001ff00 */
[----:B------:R1:W1:Y:S01]  /*1900*/  LDSM.16.M88.4 R160, [R226+0x6080] ;  /* 0x00608000e2a0783b */ /* 0x0002620000000200 */
[----:B------:R-:W-:-:S02]  /*1910*/  ULDC UR4, c[0x0][0x2a8] ;  /* 0x0000aa0000047ab9 */ /* 0x000fc40000000800 */
[----:B------:R-:W-:Y:S01]  /*1920*/  UISETP.GT.AND UP2, UPT, UR13, -0x1, UPT ;  /* 0xffffffff0d00788c */ /* 0x000fe2000bf44270 */
[----:B------:R1:W1:Y:S01]  /*1930*/  LDSM.16.M88.4 R180, [R226+0x8080] ;  /* 0x00808000e2b4783b */ /* 0x0002620000000200 */
[----:B------:R-:W-:-:S03]  /*1940*/  UISETP.LE.AND UP1, UPT, UR12, UR4, UPT ;  /* 0x000000040c00728c */ /* 0x000fc6000bf23270 */
[----:B------:R1:W1:Y:S04]  /*1950*/  LDSM.16.M88.4 R196, [R226+0xa080] ;  /* 0x00a08000e2c4783b */ /* 0x0002680000000200 */
[----:B------:R-:W-:Y:S06]  /*1960*/  BAR.SYNC.DEFER_BLOCKING 0x0 ;  /* 0x0000000000007b1d */ /* 0x000fec0000010000 */
[----:B------:R-:W-:Y:S01]  /*1970*/  @!PT LDS RZ, [RZ] ;  /* 0x00000000fffff984 */ /* 0x000fe20000000800 */
[----:B------:R-:W-:Y:S01]  /*1980*/  @!PT LDS RZ, [RZ] ;  /* 0x00000000fffff984 */ /* 0x000fe20000000800 */
[----:B------:R-:W-:Y:S01]  /*1990*/  @!PT LDS RZ, [RZ] ;  /* 0x00000000fffff984 */ /* 0x000fe20000000800 */
[----:B------:R1:W-:Y:S01]  /*19a0*/  LDGSTS.E.BYPASS.LTC128B.128 [R228+0x6080], [R8.64], !P2 ;  /* 0x0608000008e47fae */ /* 0x0003e2000d101d56 */
[----:B------:R-:W-:Y:S01]  /*19b0*/  LOP3.LUT P2, RZ, R6, 0x4, RZ, 0xc0, !PT ;  /* 0x0000000406ff7812 */ /* 0x000fe2000784c0ff */
[----:B------:R-:W-:-:S02]  /*19c0*/  IMAD.WIDE.U32 R6, R31, c[0x0][0x238], R236 ;  /* 0x00008e001f067a25 */ /* 0x000fc400078e00ec */
[----:B------:R1:W-:Y:S01]  /*19d0*/  LDGSTS.E.BYPASS.LTC128B.128 [R228+0x8080], [R8.64+0x80], !P0 ;  /* 0x0808008008e47fae */ /* 0x0003e2000c101d56 */
[----:B------:R-:W-:Y:S01]  /*19e0*/  ISETP.LT.OR P0, PT, R3, 0x1, !P2 ;  /* 0x000000010300780c */ /* 0x000fe20005701670 */
[----:B------:R-:W-:Y:S01]  /*19f0*/  IMAD.IADD R7, R7, 0x1, R13 ;  /* 0x0000000107077824 */ /* 0x000fe200078e020d */
[----:B------:R-:W-:-:S03]  /*1a00*/  ISETP.LT.OR P2, PT, R3, 0x21, !P2 ;  /* 0x000000210300780c */ /* 0x000fc60005741670 */
[----:B------:R-:W-:Y:S01]  /*1a10*/  IMAD.WIDE.U32 R250, R250, c[0x0][0x240], R6 ;  /* 0x00009000fafa7a25 */ /* 0x000fe200078e0006 */
[----:B------:R-:W-:-:S04]  /*1a20*/  LOP3.LUT R7, R24, 0xfffffff0, RZ, 0xc0, !PT ;  /* 0xfffffff018077812 */ /* 0x000fc800078ec0ff */
[----:B------:R-:W-:-:S03]  /*1a30*/  IADD3 R252, R251, UR14, RZ ;  /* 0x0000000efbfc7c10 */ /* 0x000fc6000fffe0ff */
[----:B------:R1:W-:Y:S01]  /*1a40*/  LDGSTS.E.BYPASS.LTC128B.128 [R228+0xa080], [R8.64+0x100], !P0 ;  /* 0x0a08010008e47fae */ /* 0x0003e2000c101d56 */
[----:B------:R-:W-:-:S03]  /*1a50*/  LEA R0, P0, R4, R244, 0x6 ;  /* 0x000000f404007211 */ /* 0x000fc600078030ff */
[----:B------:R2:W-:Y:S01]  /*1a60*/  LDGSTS.E.BYPASS.LTC128B.128 [R228+0x7080], [R10.64], !P6 ;  /* 0x070800000ae47fae */ /* 0x0005e2000f101d56 */
[----:B------:R-:W-:Y:S02]  /*1a70*/  LEA.HI.X R4, R4, R248, R2, 0x6, P0 ;  /* 0x000000f804047211 */ /* 0x000fe400000f3402 */
[----:B------:R-:W-:Y:S01]  /*1a80*/  LEA R2, P0, R0, c[0x0][0x1f0], 0x1 ;  /* 0x00007c0000027a11 */ /* 0x000fe200078008ff */
[----:B------:R2:W-:Y:S01]  /*1a90*/  LDGSTS.E.BYPASS.LTC128B.128 [R228+0x9080], [R10.64+0x80], !P4 ;  /* 0x090800800ae47fae */ /* 0x0005e2000e101d56 */
[----:B------:R-:W-:Y:S02]  /*1aa0*/  ISETP.GE.AND P6, PT, R12, c[0x0][0x1fc], PT ;  /* 0x00007f000c007a0c */ /* 0x000fe40003fc6270 */
[----:B------:R-:W-:Y:S01]  /*1ab0*/  LEA.HI.X R3, R0, c[0x0][0x1f4], R4, 0x1, P0 ;  /* 0x00007d0000037a11 */ /* 0x000fe200000f0c04 */
[----:B------:R-:W-:Y:S01]  /*1ac0*/  IMAD.U32 R0, RZ, RZ, UR7 ;  /* 0x00000007ff007e24 */ /* 0x000fe2000f8e00ff */
[C---:B------:R-:W-:Y:S01]  /*1ad0*/  LEA R4, P0, R5.reuse, R2, 0x6 ;  /* 0x0000000205047211 */ /* 0x040fe200078030ff */
[----:B------:R2:W-:Y:S01]  /*1ae0*/  LDGSTS.E.BYPASS.LTC128B.128 [R228+0xb080], [R10.64+0x100], !P2 ;  /* 0x0b0801000ae47fae */ /* 0x0005e2000d101d56 */
[----:B------:R-:W-:Y:S01]  /*1af0*/  ISETP.GE.AND P4, PT, R12, c[0x0][0x1fc], PT ;  /* 0x00007f000c007a0c */ /* 0x000fe20003f86270 */
[----:B------:R-:W-:Y:S01]  /*1b00*/  USHF.L.U64.HI UR7, UR6, 0x5, UR7 ;  /* 0x0000000506077899 */ /* 0x000fe20008010207 */
[----:B------:R-:W-:Y:S01]  /*1b10*/  LEA.HI.X R5, R5, R3, R0, 0x6, P0 ;  /* 0x0000000305057211 */ /* 0x000fe200000f3400 */
[----:B------:R-:W-:Y:S01]  /*1b20*/  USHF.L.U32 UR6, UR6, 0x5, URZ ;  /* 0x0000000506067899 */ /* 0x000fe2000800063f */
[----:B------:R-:W-:-:S02]  /*1b30*/  @!P3 LEA R14, P0, R25, c[0x0][0x258], 0x2 ;  /* 0x00009600190eba11 */ /* 0x000fc400078010ff */
[----:B------:R-:W-:Y:S02]  /*1b40*/  IADD3 R0, -R16, c[0x0][0x168], -R240 ;  /* 0x00005a0010007a10 */ /* 0x000fe40007ffe9f0 */
[----:B------:R-:W-:Y:S02]  /*1b50*/  @!P3 LEA.HI.X R15, R25, c[0x0][0x25c], R29, 0x2, P0 ;  /* 0x00009700190fba11 */ /* 0x000fe400000f141d */
[----:B------:R-:W-:Y:S02]  /*1b60*/  ISETP.LT.OR P0, PT, R0, 0x1, P6 ;  /* 0x000000010000780c */ /* 0x000fe40003701670 */
[CC--:B-1----:R-:W-:Y:S02]  /*1b70*/  LEA.HI R8, R21.reuse, R236.reuse, RZ, 0x5 ;  /* 0x000000ec15087211 */ /* 0x0c2fe400078f28ff */
[----:B------:R-:W-:Y:S02]  /*1b80*/  LEA.HI R9, R21, R236, RZ, 0x2 ;  /* 0x000000ec15097211 */ /* 0x000fe400078f10ff */
[----:B------:R-:W-:-:S02]  /*1b90*/  ISETP.GE.AND P2, PT, R26, c[0x0][0x1fc], PT ;  /* 0x00007f001a007a0c */ /* 0x000fc40003f46270 */
[--C-:B------:R-:W-:Y:S02]  /*1ba0*/  SHF.R.S32.HI R12, RZ, 0x1f, R9.reuse ;  /* 0x0000001fff0c7819 */ /* 0x100fe40000011409 */
[----:B------:R-:W-:Y:S01]  /*1bb0*/  ISETP.LT.OR P6, PT, R0, 0x21, P6 ;  /* 0x000000210000780c */ /* 0x000fe200037c1670 */
[----:B--2---:R-:W-:Y:S01]  /*1bc0*/  @!P3 IMAD.SHL.U32 R10, R236, 0x10, RZ ;  /* 0x00000010ec0ab824 */ /* 0x004fe200078e00ff */
[----:B------:R-:W-:Y:S02]  /*1bd0*/  SHF.R.S32.HI R11, RZ, 0x2, R9 ;  /* 0x00000002ff0b7819 */ /* 0x000fe40000011409 */
[----:B------:R-:W-:Y:S02]  /*1be0*/  LOP3.LUT R9, R9, 0x3ffffffc, RZ, 0xc0, !PT ;  /* 0x3ffffffc09097812 */ /* 0x000fe400078ec0ff */
[----:B------:R1:W-:Y:S01]  /*1bf0*/  @!P3 LDGSTS.E.BYPASS.LTC128B.128 [R10+0x12080], [R14.64] ;  /* 0x120800000e0abfae */ /* 0x0003e2000b901d56 */
[----:B------:R-:W-:Y:S02]  /*1c00*/  LEA.HI R12, R12, R11, RZ, 0x3 ;  /* 0x0000000b0c0c7211 */ /* 0x000fe400078f18ff */
[----:B------:R-:W-:Y:S01]  /*1c10*/  IMAD.IADD R9, R236, 0x1, -R9 ;  /* 0x00000001ec097824 */ /* 0x000fe200078e0a09 */
[----:B------:R-:W0:Y:S01]  /*1c20*/  LDGDEPBAR ;  /* 0x00000000000079af */ /* 0x000e220000000000 */
[----:B------:R-:W-:-:S03]  /*1c30*/  LOP3.LUT R12, R12, 0xfffffff8, RZ, 0xc0, !PT ;  /* 0xfffffff80c0c7812 */ /* 0x000fc600078ec0ff */
[----:B------:R2:W-:Y:S01]  /*1c40*/  LDGSTS.E.BYPASS.LTC128B.128 [R228+0xc080], [R2.64], !P0 ;  /* 0x0c08000002e47fae */ /* 0x0005e2000c101d56 */
[----:B-1----:R-:W-:Y:S02]  /*1c50*/  SHF.R.S32.HI R10, RZ, 0x5, R8 ;  /* 0x00000005ff0a7819 */ /* 0x002fe40000011408 */
[----:B------:R-:W-:Y:S02]  /*1c60*/  SEL R14, RZ, 0xffffffff, P1 ;  /* 0xffffffffff0e7807 */ /* 0x000fe40000800000 */
[----:B------:R-:W-:Y:S02]  /*1c70*/  LEA.HI R220, R8, R10, RZ, 0x1 ;  /* 0x0000000a08dc7211 */ /* 0x000fe400078f08ff */
[----:B------:R-:W-:Y:S02]  /*1c80*/  ISETP.GE.AND P1, PT, R27, c[0x0][0x1fc], PT ;  /* 0x00007f001b007a0c */ /* 0x000fe40003f26270 */
[----:B------:R-:W-:Y:S02]  /*1c90*/  LOP3.LUT R220, R220, 0xfffffffe, RZ, 0xc0, !PT ;  /* 0xfffffffedcdc7812 */ /* 0x000fe400078ec0ff */
[----:B------:R-:W-:-:S02]  /*1ca0*/  SEL R15, RZ, 0x1, P4 ;  /* 0x00000001ff0f7807 */ /* 0x000fc40002000000 */
[----:B------:R-:W-:Y:S01]  /*1cb0*/  ISETP.LT.OR P4, PT, R0, 0x1, P2 ;  /* 0x000000010000780c */ /* 0x000fe20001781670 */
[----:B------:R-:W-:Y:S01]  /*1cc0*/  IMAD.IADD R220, R10, 0x1, -R220 ;  /* 0x000000010adc7824 */ /* 0x000fe200078e0adc */
[----:B------:R-:W-:Y:S01]  /*1cd0*/  LOP3.LUT R10, R8, 0xffffffe0, RZ, 0xc0, !PT ;  /* 0xffffffe0080a7812 */ /* 0x000fe200078ec0ff */
[----:B------:R-:W-:Y:S01]  /*1ce0*/  IMAD.IADD R8, R11, 0x1, -R12 ;  /* 0x000000010b087824 */ /* 0x000fe200078e0a0c */
[----:B------:R-:W-:Y:S02]  /*1cf0*/  ISETP.LT.OR P0, PT, R0, 0x1, P1 ;  /* 0x000000010000780c */ /* 0x000fe40000f01670 */
[----:B------:R-:W-:Y:S01]  /*1d00*/  SHF.R.S32.HI R12, RZ, 0x1f, R20 ;  /* 0x0000001fff0c7819 */ /* 0x000fe20000011414 */
[----:B------:R-:W-:Y:S01]  /*1d10*/  IMAD.IADD R6, R236, 0x1, -R10 ;  /* 0x00000001ec067824 */ /* 0x000fe200078e0a0a */
[C---:B------:R-:W-:Y:S02]  /*1d20*/  ISETP.LT.OR P2, PT, R0.reuse, 0x21, P2 ;  /* 0x000000210000780c */ /* 0x040fe40001741670 */
[----:B------:R-:W-:-:S02]  /*1d30*/  ISETP.LT.OR P1, PT, R0, 0x21, P1 ;  /* 0x000000210000780c */ /* 0x000fc40000f21670 */
[----:B------:R-:W-:Y:S01]  /*1d40*/  SHF.R.S32.HI R229, RZ, 0x1f, R6 ;  /* 0x0000001fffe57819 */ /* 0x000fe20000011406 */
[----:B------:R2:W-:Y:S01]  /*1d50*/  LDGSTS.E.BYPASS.LTC128B.128 [R228+0xe080], [R2.64+0x80], !P4 ;  /* 0x0e08008002e47fae */ /* 0x0005e2000e101d56 */
[----:B------:R-:W-:Y:S02]  /*1d60*/  ISETP.GE.AND P4, PT, R26, c[0x0][0x1fc], PT ;  /* 0x00007f001a007a0c */ /* 0x000fe40003f86270 */
[----:B------:R-:W-:Y:S01]  /*1d70*/  LEA.HI R229, R229, R6, RZ, 0x2 ;  /* 0x00000006e5e57211 */ /* 0x000fe200078f10ff */
[----:B------:R2:W-:Y:S01]  /*1d80*/  LDGSTS.E.BYPASS.LTC128B.128 [R228+0x10080], [R2.64+0x100], !P0 ;  /* 0x1008010002e47fae */ /* 0x0005e2000c101d56 */
[C---:B------:R-:W-:Y:S02]  /*1d90*/  LEA R10, P0, R28.reuse, c[0x0][0x280], 0x2 ;  /* 0x0000a0001c0a7a11 */ /* 0x040fe400078010ff */
[----:B------:R-:W-:Y:S01]  /*1da0*/  LOP3.LUT R13, R229, 0x7ffffffc, RZ, 0xc0, !PT ;  /* 0x7ffffffce50d7812 */ /* 0x000fe200078ec0ff */
[----:B------:R1:W-:Y:S01]  /*1db0*/  LDGSTS.E.BYPASS.LTC128B.128 [R228+0xd080], [R4.64], !P6 ;  /* 0x0d08000004e47fae */ /* 0x0003e2000f101d56 */
[----:B------:R-:W-:-:S02]  /*1dc0*/  LEA.HI.X R11, R28, c[0x0][0x284], R30, 0x2, P0 ;  /* 0x0000a1001c0b7a11 */ /* 0x000fc400000f141e */
[----:B------:R-:W-:Y:S01]  /*1dd0*/  LOP3.LUT P0, RZ, R8, 0x4, RZ, 0xc0, !PT ;  /* 0x0000000408ff7812 */ /* 0x000fe2000780c0ff */
[----:B------:R-:W-:Y:S01]  /*1de0*/  IMAD.IADD R13, R6, 0x1, -R13 ;  /* 0x00000001060d7824 */ /* 0x000fe200078e0a0d */
[----:B------:R-:W-:Y:S01]  /*1df0*/  LEA.HI R6, R12, R20, RZ, 0x2 ;  /* 0x000000140c067211 */ /* 0x000fe200078f10ff */
[----:B------:R-:W-:Y:S01]  /*1e00*/  IMAD.SHL.U32 R8, R8, 0x40, RZ ;  /* 0x0000004008087824 */ /* 0x000fe200078e00ff */
[----:B------:R-:W-:Y:S01]  /*1e10*/  SEL R238, RZ, 0xffffffff, P4 ;  /* 0xffffffffffee7807 */ /* 0x000fe20002000000 */
[----:B------:R1:W-:Y:S01]  /*1e20*/  LDGSTS.E.BYPASS.LTC128B.128 [R228+0xf080], [R4.64+0x80], !P2 ;  /* 0x0f08008004e47fae */ /* 0x0003e2000d101d56 */
[----:B------:R-:W-:Y:S02]  /*1e30*/  LOP3.LUT R6, R6, 0x1ffffffc, RZ, 0xc0, !PT ;  /* 0x1ffffffc06067812 */ /* 0x000fe400078ec0ff */
[----:B------:R-:W-:Y:S01]  /*1e40*/  ISETP.GE.AND P4, PT, R27, c[0x0][0x1fc], PT ;  /* 0x00007f001b007a0c */ /* 0x000fe20003f86270 */
[----:B------:R1:W-:Y:S01]  /*1e50*/  LDGSTS.E.BYPASS.LTC128B.128 [R228+0x11080], [R4.64+0x100], !P1 ;  /* 0x1108010004e47fae */ /* 0x0003e2000c901d56 */
[----:B------:R-:W-:Y:S01]  /*1e60*/  ISETP.GE.AND P1, PT, R236, 0x10, PT ;  /* 0x00000010ec00780c */ /* 0x000fe20003f26270 */
[----:B------:R-:W-:-:S02]  /*1e70*/  IMAD.IADD R0, R20, 0x1, -R6 ;  /* 0x0000000114007824 */ /* 0x000fc400078e0a06 */
[----:B------:R-:W-:Y:S02]  /*1e80*/  IMAD.SHL.U32 R20, R20, 0x8, RZ ;  /* 0x0000000814147824 */ /* 0x000fe400078e00ff */
[----:B------:R-:W-:Y:S01]  /*1e90*/  IMAD R13, R0, 0x4, R13 ;  /* 0x00000004000d7824 */ /* 0x000fe200078e020d */
[----:B------:R-:W-:Y:S01]  /*1ea0*/  LOP3.LUT R0, R8, 0x1c0, RZ, 0xc0, !PT ;  /* 0x000001c008007812 */ /* 0x000fe200078ec0ff */
[----:B------:R-:W-:Y:S01]  /*1eb0*/  IMAD.SHL.U32 R6, R23, 0x20, RZ ;  /* 0x0000002017067824 */ /* 0x000fe200078e00ff */
[----:B------:R-:W-:Y:S01]  /*1ec0*/  LOP3.LUT R20, R20, 0x18, RZ, 0xc0, !PT ;  /* 0x0000001814147812 */ /* 0x000fe200078ec0ff */
[----:B------:R-:W-:Y:S02]  /*1ed0*/  IMAD.SHL.U32 R233, R13, 0x2, RZ ;  /* 0x000000020de97824 */ /* 0x000fe400078e00ff */
[----:B--2---:R-:W-:Y:S01]  /*1ee0*/  IMAD.IADD R3, R236, 0x1, -R7 ;  /* 0x00000001ec037824 */ /* 0x004fe200078e0a07 */
[----:B------:R-:W-:Y:S01]  /*1ef0*/  LOP3.LUT R6, R20, 0x20, R6, 0xf8, !PT ;  /* 0x0000002014067812 */ /* 0x000fe200078ef806 */
[----:B------:R-:W-:Y:S01]  /*1f00*/  IMAD.SHL.U32 R2, R220, 0x10, RZ ;  /* 0x00000010dc027824 */ /* 0x000fe200078e00ff */
[----:B------:R-:W-:Y:S01]  /*1f10*/  IADD3 R234, R234, -c[0x0][0x168], -R233 ;  /* 0x80005a00eaea7a10 */ /* 0x000fe20007ffe8e9 */
[----:B------:R-:W-:Y:S01]  /*1f20*/  IMAD.SHL.U32 R220, R220, 0x400, RZ ;  /* 0x00000400dcdc7824 */ /* 0x000fe200078e00ff */
[----:B------:R-:W-:Y:S01]  /*1f30*/  SHF.R.S32.HI R7, RZ, 0x1f, R3 ;  /* 0x0000001fff077819 */ /* 0x000fe20000011403 */
[----:B------:R-:W-:Y:S01]  /*1f40*/  IMAD.SHL.U32 R238, R238, 0x2, RZ ;  /* 0x00000002eeee7824 */ /* 0x000fe200078e00ff */
[----:B------:R-:W-:Y:S01]  /*1f50*/  LEA.HI.SX32 R229, R229, R2, 0x1e ;  /* 0x00000002e5e57211 */ /* 0x000fe200078ff2ff */
[----:B------:R-:W-:Y:S01]  /*1f60*/  IMAD.SHL.U32 R8, R14, 0x2, RZ ;  /* 0x000000020e087824 */ /* 0x000fe200078e00ff */
[----:B------:R-:W-:-:S02]  /*1f70*/  LEA.HI R7, R7, R3, RZ, 0x3 ;  /* 0x0000000307077211 */ /* 0x000fc400078f18ff */
[----:B------:R-:W-:Y:S02]  /*1f80*/  LOP3.LUT R223, R18, 0x10, R2, 0xf8, !PT ;  /* 0x0000001012df7812 */ /* 0x000fe400078ef802 */
[----:B------:R-:W-:Y:S02]  /*1f90*/  LOP3.LUT R12, R7, 0xfffffff8, RZ, 0xc0, !PT ;  /* 0xfffffff8070c7812 */ /* 0x000fe400078ec0ff */
[----:B-1----:R-:W-:Y:S02]  /*1fa0*/  SEL R5, RZ, 0xffffffff, P4 ;  /* 0xffffffffff057807 */ /* 0x002fe40002000000 */
[----:B------:R-:W-:Y:S01]  /*1fb0*/  LOP3.LUT R223, R223, 0x8, R22, 0xf8, !PT ;  /* 0x00000008dfdf7812 */ /* 0x000fe200078ef816 */
[----:B------:R-:W-:Y:S01]  /*1fc0*/  IMAD.IADD R2, R3, 0x1, -R12 ;  /* 0x0000000103027824 */ /* 0x000fe200078e0a0c */
[----:B------:R-:W-:Y:S01]  /*1fd0*/  SHF.R.U32.HI R3, RZ, 0x3, R0 ;  /* 0x00000003ff037819 */ /* 0x000fe20000011600 */
[----:B------:R-:W-:Y:S01]  /*1fe0*/  IMAD.SHL.U32 R5, R5, 0x4, RZ ;  /* 0x0000000405057824 */ /* 0x000fe200078e00ff */
[----:B------:R-:W-:-:S02]  /*1ff0*/  LOP3.LUT R223, R223, R19, RZ, 0x3c, !PT ;  /* 0x00000013dfdf7212 */ /* 0x000fc400078e3cff */
[----:B------:R-:W-:Y:S01]  /*2000*/  LOP3.LUT R0, R3, R0, R20, 0x1e, !PT ;  /* 0x0000000003007212 */ /* 0x000fe200078e1e14 */
[----:B------:R-:W-:Y:S01]  /*2010*/  IMAD R3, R9, 0x2, R220 ;  /* 0x0000000209037824 */ /* 0x000fe200078e02dc */
[C---:B------:R-:W-:Y:S01]  /*2020*/  LOP3.LUT P4, RZ, R2.reuse, 0x2, RZ, 0xc0, !PT ;  /* 0x0000000202ff7812 */ /* 0x040fe2000788c0ff */
[----:B------:R-:W-:Y:S01]  /*2030*/  IMAD R223, R23, 0x200, R223 ;  /* 0x0000020017df7824 */ /* 0x000fe200078e02df */
[----:B------:R-:W-:Y:S01]  /*2040*/  LOP3.LUT P2, RZ, R2, 0x4, RZ, 0xc0, !PT ;  /* 0x0000000402ff7812 */ /* 0x000fe2000784c0ff */
[----:B------:R-:W-:Y:S01]  /*2050*/  IMAD.IADD R230, R3, 0x1, R0 ;  /* 0x0000000103e67824 */ /* 0x000fe200078e0200 */
[----:B------:R-:W-:Y:S01]  /*2060*/  LOP3.LUT R238, R238, 0x2, R15, 0xe2, !PT ;  /* 0x00000002eeee7812 */ /* 0x000fe200078ee20f */
[----:B------:R-:W-:Y:S01]  /*2070*/  IMAD.SHL.U32 R0, R2, 0x40, RZ ;  /* 0x0000004002007824 */ /* 0x000fe200078e00ff */
[----:B------:R-:W-:Y:S01]  /*2080*/  IADD3 R232, R234, c[0x0][0x2a4], RZ ;  /* 0x0000a900eae87a10 */ /* 0x000fe20007ffe0ff */
[----:B------:R-:W-:Y:S01]  /*2090*/  IMAD.SHL.U32 R2, R23, 0x8, RZ ;  /* 0x0000000817027824 */ /* 0x000fe200078e00ff */
[----:B------:R-:W-:Y:S01]  /*20a0*/  LEA R230, R230, 0x12280, 0x1 ;  /* 0x00012280e6e67811 */ /* 0x000fe200078e08ff */
[----:B------:R-:W-:Y:S01]  /*20b0*/  IMAD.SHL.U32 R3, R7, 0x40, RZ ;  /* 0x0000004007037824 */ /* 0x000fe200078e00ff */
[----:B------:R-:W-:Y:S01]  /*20c0*/  LOP3.LUT R0, R0, 0x1c0, RZ, 0xc0, !PT ;  /* 0x000001c000007812 */ /* 0x000fe200078ec0ff */
[C---:B------:R-:W-:Y:S01]  /*20d0*/  IMAD R222, R223.reuse, 0x2, R222 ;  /* 0x00000002dfde7824 */ /* 0x040fe200078e02de */
[----:B------:R-:W-:Y:S01]  /*20e0*/  IADD3 R231, R230, 0x40, RZ ;  /* 0x00000040e6e77810 */ /* 0x000fe20007ffe0ff */
[----:B------:R-:W-:Y:S01]  /*20f0*/  IMAD.SHL.U32 R223, R223, 0x2, RZ ;  /* 0x00000002dfdf7824 */ /* 0x000fe200078e00ff */
[----:B------:R-:W-:-:S02]  /*2100*/  LOP3.LUT R4, R0, 0x8, R2, 0xf8, !PT ;  /* 0x0000000800047812 */ /* 0x000fc400078ef802 */
[--C-:B------:R-:W-:Y:S02]  /*2110*/  SHF.R.U32.HI R2, RZ, 0x3, R0.reuse ;  /* 0x00000003ff027819 */ /* 0x100fe40000011600 */
[----:B------:R-:W-:Y:S02]  /*2120*/  LOP3.LUT R3, R3, 0xfffffe00, RZ, 0xc0, !PT ;  /* 0xfffffe0003037812 */ /* 0x000fe400078ec0ff */
[----:B------:R-:W-:Y:S02]  /*2130*/  LOP3.LUT R4, R4, R2, RZ, 0x3c, !PT ;  /* 0x0000000204047212 */ /* 0x000fe400078e3cff */
[----:B------:R-:W-:Y:S01]  /*2140*/  LOP3.LUT R0, R2, R6, R0, 0x1e, !PT ;  /* 0x0000000602007212 */ /* 0x000fe200078e1e00 */
[----:B------:R-:W-:Y:S01]  /*2150*/  @!P1 IMAD.SHL.U32 R2, R236, 0x10, RZ ;  /* 0x00000010ec029824 */ /* 0x000fe200078e00ff */
[-C--:B------:R-:W-:Y:S02]  /*2160*/  IADD3 R220, R4, R3.reuse, R220 ;  /* 0x0000000304dc7210 */ /* 0x080fe40007ffe0dc */
[----:B------:R-:W-:-:S02]  /*2170*/  LOP3.LUT R0, R0, R3, RZ, 0xfc, !PT ;  /* 0x0000000300007212 */ /* 0x000fc400078efcff */
[----:B------:R1:W-:Y:S01]  /*2180*/  @!P1 LDGSTS.E.BYPASS.LTC128B.128 [R2+0x12180], [R10.64] ;  /* 0x121800000a029fae */ /* 0x0003e2000b901d56 */
[----:B------:R-:W-:Y:S01]  /*2190*/  SEL R3, R33, 0xffffffc0, !P2 ;  /* 0xffffffc021037807 */ /* 0x000fe20005000000 */
[----:B------:R-:W-:Y:S01]  /*21a0*/  IMAD.SHL.U32 R221, R220, 0x2, RZ ;  /* 0x00000002dcdd7824 */ /* 0x000fe200078e00ff */
[----:B------:R-:W-:Y:S01]  /*21b0*/  LOP3.LUT R239, R8, 0x2, R239, 0xe2, !PT ;  /* 0x0000000208ef7812 */ /* 0x000fe200078ee2ef */
[----:B------:R-:W0:Y:S01]  /*21c0*/  LDGDEPBAR ;  /* 0x00000000000079af */ /* 0x000e220000000000 */
[----:B------:R-:W-:Y:S01]  /*21d0*/  LOP3.LUT R238, R5, 0x4, R238, 0xe2, !PT ;  /* 0x0000000405ee7812 */ /* 0x000fe200078ee2ee */
[----:B------:R-:W-:Y:S01]  /*21e0*/  IMAD.SHL.U32 R0, R0, 0x2, RZ ;  /* 0x0000000200007824 */ /* 0x000fe200078e00ff */
[----:B------:R-:W-:Y:S02]  /*21f0*/  IADD3 R235, -R233, UR10, RZ ;  /* 0x0000000ae9eb7c10 */ /* 0x000fe4000fffe1ff */
[----:B------:R-:W-:Y:S02]  /*2200*/  IADD3 R234, R234, UR5, RZ ;  /* 0x00000005eaea7c10 */ /* 0x000fe4000fffe0ff */
[----:B------:R-:W-:-:S02]  /*2210*/  @P0 IADD3 R231, R230, -0x40, RZ ;  /* 0xffffffc0e6e70810 */ /* 0x000fc40007ffe0ff */
[----:B-1----:R-:W-:-:S05]  /*2220*/  SEL R2, R17, 0xffffffe0, !P4 ;  /* 0xffffffe011027807 */ /* 0x002fca0006000000 */
[C---:B------:R-:W-:Y:S02]  /*2230*/  IMAD R2, R220.reuse, 0x2, R2 ;  /* 0x00000002dc027824 */ /* 0x040fe400078e0202 */
[----:B------:R-:W-:Y:S02]  /*2240*/  IMAD R220, R220, 0x2, R3 ;  /* 0x00000002dcdc7824 */ /* 0x000fe400078e0203 */
[----:B---345:R-:W-:Y:S02]  /*2250*/  IMAD.IADD R3, R3, 0x1, R2 ;  /* 0x0000000103037824 */ /* 0x038fe400078e0202 */
.L_x_172:
[----:B------:R-:W-:Y:S04]  /*2260*/  DEPBAR.LE SB0, 0x0 ;  /* 0x000080000000791a */ /* 0x000fe80000000000 */
[----:B------:R-:W-:Y:S01]  /*2270*/  BAR.SYNC.DEFER_BLOCKING 0x0 ;  /* 0x0000000000007b1d */ /* 0x000fe20000010000 */
[----:B------:R-:W-:Y:S05]  /*2280*/  PLOP3.LUT P0, PT, PT, PT, UP1, 0x40, 0x0 ;  /* 0x000000000000781c */ /* 0x000fea0003f0e818 */
[----:B-1----:R-:W-:Y:S01]  /*2290*/  LDSM.16.M88.4 R16, [R221+0x6080] ;  /* 0x00608000dd10783b */ /* 0x002fe20000000200 */
[----:B------:R-:W-:Y:S03]  /*22a0*/  UMOV UR10, UR15 ;  /* 0x0000000f000a7c82 */ /* 0x000fe60008000000 */
[----:B------:R-:W1:Y:S04]  /*22b0*/  LDSM.16.M88.4 R20, [R224+0x80] ;  /* 0x00008000e014783b */ /* 0x000e680000000200 */
[----:B------:R-:W2:Y:S04]  /*22c0*/  LDSM.16.M88.4 R12, [R221+0x7080] ;  /* 0x00708000dd0c783b */ /* 0x000ea80000000200 */
[----:B------:R-:W-:Y:S04]  /*22d0*/  LDSM.16.M88.4 R24, [R2+0x6080] ;  /* 0x006080000218783b */ /* 0x000fe80000000200 */
[----:B------:R-:W3:Y:S04]  /*22e0*/  LDSM.16.M88.4 R28, [R225+0x80] ;  /* 0x00008000e11c783b */ /* 0x000ee80000000200 */
[----:B------:R-:W4:Y:S04]  /*22f0*/  LDSM.16.M88.4 R32, [R2+0x7080] ;  /* 0x007080000220783b */ /* 0x000f280000000200 */
[----:B------:R-:W-:Y:S04]  /*2300*/  LDSM.16.M88.4 R132, [R227+0x80] ;  /* 0x00008000e384783b */ /* 0x000fe80000000200 */
[----:B------:R-:W-:Y:S04]  /*2310*/  LDSM.16.M88.4 R136, [R220+0x7080] ;  /* 0x00708000dc88783b */ /* 0x000fe80000000200 */
[----:B------:R-:W-:Y:S04]  /*2320*/  LDS R208, [R229.X4+0x12080] ;  /* 0x01208000e5d07984 */ /* 0x000fe80000004800 */
[----:B------:R-:W-:Y:S04]  /*2330*/  LDS R209, [R229.X4+0x120a0] ;  /* 0x0120a000e5d17984 */ /* 0x000fe80000004800 */
[----:B------:R-:W-:Y:S01]  /*2340*/  LDS R210, [R229.X4+0x12100] ;  /* 0x01210000e5d27984 */ /* 0x000fe20000004800 */
[-C--:B-1----:R-:W-:Y:S03]  /*2350*/  HMMA.16816.F32 R4, R16, R20.reuse, RZ ;  /* 0x000000141004723c */ /* 0x082fe600000018ff */
[----:B------:R-:W-:Y:S05]  /*2360*/  LDS R211, [R229.X4+0x12120] ;  /* 0x01212000e5d37984 */ /* 0x000fea0000004800 */
[C---:B--2---:R-:W-:Y:S08]  /*2370*/  HMMA.16816.F32 R8, R12.reuse, R20, RZ ;  /* 0x000000140c08723c */ /* 0x044ff000000018ff */
        /* <DEDUP_REMOVED lines=8> */
[----:B------:R-:W-:Y:S04]  /*2400*/  LDSM.16.M88.4 R24, [R3+0x6080] ;  /* 0x006080000318783b */ /* 0x000fe80000000200 */
[----:B------:R-:W2:Y:S03]  /*2410*/  LDSM.16.M88.4 R28, [R226+0x80] ;  /* 0x00008000e21c783b */ /* 0x000ea60000000200 */
[-C--:B-1----:R-:W-:Y:S08]  /*2420*/  HMMA.16816.F32 R4, R20, R132.reuse, R4 ;  /* 0x000000841404723c */ /* 0x082ff00000001804 */
[C---:B------:R-:W-:Y:S08]  /*2430*/  HMMA.16816.F32 R8, R136.reuse, R132, R8 ;  /* 0x000000848808723c */ /* 0x040ff00000001808 */
[-C--:B------:R-:W-:Y:S01]  /*2440*/  HMMA.16816.F32 R12, R136, R134.reuse, R12 ;  /* 0x00000086880c723c */ /* 0x080fe2000000180c */
[----:B------:R-:W-:Y:S07]  /*2450*/  LDSM.16.M88.4 R136, [R221+0x9080] ;  /* 0x00908000dd88783b */ /* 0x000fee0000000200 */
[----:B------:R-:W-:Y:S01]  /*2460*/  HMMA.16816.F32 R16, R20, R134, R16 ;  /* 0x000000861410723c */ /* 0x000fe20000001810 */
[----:B------:R-:W-:Y:S04]  /*2470*/  LDSM.16.M88.4 R20, [R221+0x8080] ;  /* 0x00808000dd14783b */ /* 0x000fe80000000200 */
[----:B------:R-:W1:Y:S03]  /*2480*/  LDSM.16.M88.4 R132, [R224+0x2080] ;  /* 0x00208000e084783b */ /* 0x000e660000000200 */
[-C--:B--2---:R-:W-:Y:S08]  /*2490*/  HMMA.16816.F32 R4, R24, R28.reuse, R4 ;  /* 0x0000001c1804723c */ /* 0x084ff00000001804 */
[C---:B------:R-:W-:Y:S08]  /*24a0*/  HMMA.16816.F32 R8, R32.reuse, R28, R8 ;  /* 0x0000001c2008723c */ /* 0x040ff00000001808 */
        /* <DEDUP_REMOVED lines=49> */
[-C--:B------:R-:W-:Y:S08]  /*27c0*/  HMMA.16816.F32 R12, R136, R134.reuse, R12 ;  /* 0x00000086880c723c */ /* 0x080ff0000000180c */
[----:B------:R-:W-:Y:S07]  /*27d0*/  HMMA.16816.F32 R16, R20, R134, R16 ;  /* 0x000000861410723c */ /* 0x000fee0000001810 */
[----:B------:R-:W-:Y:S01]  /*27e0*/  IMAD.U32 R20, RZ, RZ, UR15 ;  /* 0x0000000fff147e24 */ /* 0x000fe2000f8e00ff */
[-C--:B--2---:R-:W-:Y:S05]  /*27f0*/  HMMA.16816.F32 R4, R24, R28.reuse, R4 ;  /* 0x0000001c1804723c */ /* 0x084fea0000001804 */
[----:B------:R-:W-:Y:S03]  /*2800*/  IMAD R20, R20, 0x40, R229 ;  /* 0x0000004014147824 */ /* 0x000fe600078e02e5 */
[C---:B------:R-:W-:Y:S04]  /*2810*/  HMMA.16816.F32 R8, R32.reuse, R28, R8 ;  /* 0x0000001c2008723c */ /* 0x040fe80000001808 */
[C---:B------:R-:W-:Y:S01]  /*2820*/  IADD3 R201, R20.reuse, R232, RZ ;  /* 0x000000e814c97210 */ /* 0x040fe20007ffe0ff */
[----:B------:R-:W-:Y:S03]  /*2830*/  IMAD.IADD R200, R20, 0x1, R234 ;  /* 0x0000000114c87824 */ /* 0x000fe600078e02ea */
[-C--:B------:R-:W-:Y:S04]  /*2840*/  HMMA.16816.F32 R12, R32, R30.reuse, R12 ;  /* 0x0000001e200c723c */ /* 0x080fe8000000180c */
[----:B------:R-:W-:Y:S04]  /*2850*/  IMNMX R201, R235, R201, PT ;  /* 0x000000c9ebc97217 */ /* 0x000fe80003800200 */
[----:B------:R-:W-:Y:S01]  /*2860*/  HMMA.16816.F32 R16, R24, R30, R16 ;  /* 0x0000001e1810723c */ /* 0x000fe20000001810 */
[----:B------:R-:W-:-:S07]  /*2870*/  @P0 BRA `(.L_x_154) ;  /* 0x000001a000000947 */ /* 0x000fce0003800000 */
[----:B------:R-:W-:Y:S01]  /*2880*/  IMAD.MOV.U32 R21, RZ, RZ, c[0x0][0x168] ;  /* 0x00005a00ff157624 */ /* 0x000fe200078e00ff */
[----:B------:R-:W-:Y:S04]  /*2890*/  BSSY B0, `(.L_x_155) ;  /* 0x0000012000007945 */ /* 0x000fe80003800000 */
[----:B------:R-:W-:Y:S04]  /*28a0*/  IADD3 R21, R20, c[0x0][0x198], -R21 ;  /* 0x0000660014157a10 */ /* 0x000fe80007ffe815 */
[----:B------:R-:W-:Y:S11]  /*28b0*/  ISETP.GT.AND P0, PT, R21, -0x1, PT ;  /* 0xffffffff1500780c */ /* 0x000ff60003f04270 */
[----:B------:R-:W-:Y:S02]  /*28c0*/  @!UPT UIADD3 URZ, URZ, URZ, URZ ;  /* 0x0000003f3f3ff290 */ /* 0x000fe4000fffe03f */
[----:B------:R-:W-:-:S05]  /*28d0*/  @P0 BRA `(.L_x_156) ;  /* 0x0000008000000947 */ /* 0x000fca0003800000 */
[----:B------:R-:W-:Y:S01]  /*28e0*/  LOP3.LUT R21, RZ, R21, RZ, 0x33, !PT ;  /* 0x00000015ff157212 */ /* 0x000fe200078e33ff */
[----:B------:R-:W-:Y:S05]  /*28f0*/  IMAD.MOV.U32 R22, RZ, RZ, 0x1 ;  /* 0x00000001ff167424 */ /* 0x000fea00078e00ff */
[----:B------:R-:W-:Y:S11]  /*2900*/  ISETP.NE.AND P0, PT, R22, c[0x0][0x2a8], PT ;  /* 0x0000aa0016007a0c */ /* 0x000ff60003f05270 */
[----:B------:R-:W-:Y:S02]  /*2910*/  @!UPT UIADD3 URZ, URZ, URZ, URZ ;  /* 0x0000003f3f3ff290 */ /* 0x000fe4000fffe03f */
[----:B------:R-:W-:Y:S05]  /*2920*/  @P0 IMAD.HI.U32 R22, R21, c[0x0][0x2ac], RZ ;  /* 0x0000ab0015160a27 */ /* 0x000fea00078e00ff */
[----:B------:R-:W-:Y:S04]  /*2930*/  @P0 SHF.R.U32.HI R21, RZ, c[0x0][0x2b0], R22 ;  /* 0x0000ac00ff150a19 */ /* 0x000fe80000011616 */
[----:B------:R-:W-:Y:S01]  /*2940*/  LOP3.LUT R21, RZ, R21, RZ, 0x33, !PT ;  /* 0x00000015ff157212 */ /* 0x000fe200078e33ff */
[----:B------:R-:W-:-:S05]  /*2950*/  BRA `(.L_x_157) ;  /* 0x0000005000007947 */ /* 0x000fca0003800000 */
.L_x_156:
[----:B------:R-:W-:Y:S04]  /*2960*/  MOV R22, 0x1 ;  /* 0x0000000100167802 */ /* 0x000fe80000000f00 */
[----:B------:R-:W-:Y:S11]  /*2970*/  ISETP.NE.AND P0, PT, R22, c[0x0][0x2a8], PT ;  /* 0x0000aa0016007a0c */ /* 0x000ff60003f05270 */
[----:B------:R-:W-:Y:S02]  /*2980*/  @!UPT UIADD3 URZ, URZ, URZ, URZ ;  /* 0x0000003f3f3ff290 */ /* 0x000fe4000fffe03f */
[----:B------:R-:W-:Y:S05]  /*2990*/  @P0 IMAD.HI.U32 R22, R21, c[0x0][0x2ac], RZ ;  /* 0x0000ab0015160a27 */ /* 0x000fea00078e00ff */
[----:B------:R-:W-:Y:S02]  /*29a0*/  @P0 SHF.R.U32.HI R21, RZ, c[0x0][0x2b0], R22 ;  /* 0x0000ac00ff150a19 */ /* 0x000fe40000011616 */
.L_x_157:
[----:B------:R-:W-:Y:S05]  /*29b0*/  BSYNC B0 ;  /* 0x0000000000007941 */ /* 0x000fea0003800000 */
.L_x_155:
[----:B------:R-:W-:Y:S04]  /*29c0*/  IMAD.MOV.U32 R22, RZ, RZ, c[0x0][0x2a8] ;  /* 0x0000aa00ff167624 */ /* 0x000fe800078e00ff */
[----:B------:R-:W-:Y:S04]  /*29d0*/  IMAD R21, R21, R22, -UR16 ;  /* 0x8000001015157e24 */ /* 0x000fe8000f8e0216 */
[----:B------:R-:W-:Y:S05]  /*29e0*/  IMAD.IADD R21, R21, 0x1, -R233 ;  /* 0x0000000115157824 */ /* 0x000fea00078e0ae9 */
[----:B------:R-:W-:Y:S02]  /*29f0*/  IADD3 R22, R21, c[0x0][0x2a8], RZ ;  /* 0x0000aa0015167a10 */ /* 0x000fe40007ffe0ff */
[----:B------:R-:W-:Y:S02]  /*2a00*/  IMNMX R200, R200, R21, !PT ;  /* 0x00000015c8c87217 */ /* 0x000fe40007800200 */
[----:B------:R-:W-:Y:S02]  /*2a10*/  IMNMX R201, R201, R22, PT ;  /* 0x00000016c9c97217 */ /* 0x000fe40003800200 */
.L_x_154:
[----:B------:R-:W-:Y:S02]  /*2a20*/  PLOP3.LUT P0, PT, PT, PT, UP1, 0x40, 0x0 ;  /* 0x000000000000781c */ /* 0x000fe40003f0e818 */
[----:B------:R-:W-:Y:S05]  /*2a30*/  IADD3 R21, R20, 0x8, RZ ;  /* 0x0000000814157810 */ /* 0x000fea0007ffe0ff */
[--C-:B------:R-:W-:Y:S02]  /*2a40*/  IMAD.IADD R203, R232, 0x1, R21.reuse ;  /* 0x00000001e8cb7824 */ /* 0x100fe400078e0215 */
[----:B------:R-:W-:Y:S03]  /*2a50*/  IMAD.IADD R202, R234, 0x1, R21 ;  /* 0x00000001eaca7824 */ /* 0x000fe600078e0215 */
[----:B------:R-:W-:Y:S01]  /*2a60*/  IMNMX R203, R235, R203, PT ;  /* 0x000000cbebcb7217 */ /* 0x000fe20003800200 */
[----:B------:R-:W-:-:S05]  /*2a70*/  @P0 BRA `(.L_x_158) ;  /* 0x000001a000000947 */ /* 0x000fca0003800000 */
        /* <DEDUP_REMOVED lines=14> */
.L_x_160:
[----:B------:R-:W-:Y:S04]  /*2b60*/  MOV R22, 0x1 ;  /* 0x0000000100167802 */ /* 0x000fe80000000f00 */
[----:B------:R-:W-:Y:S11]  /*2b70*/  ISETP.NE.AND P0, PT, R22, c[0x0][0x2a8], PT ;  /* 0x0000aa0016007a0c */ /* 0x000ff60003f05270 */
[----:B------:R-:W-:Y:S02]  /*2b80*/  @!UPT UIADD3 URZ, URZ, URZ, URZ ;  /* 0x0000003f3f3ff290 */ /* 0x000fe4000fffe03f */
[----:B------:R-:W-:Y:S05]  /*2b90*/  @P0 IMAD.HI.U32 R22, R21, c[0x0][0x2ac], RZ ;  /* 0x0000ab0015160a27 */ /* 0x000fea00078e00ff */
[----:B------:R-:W-:Y:S02]  /*2ba0*/  @P0 SHF.R.U32.HI R21, RZ, c[0x0][0x2b0], R22 ;  /* 0x0000ac00ff150a19 */ /* 0x000fe40000011616 */
.L_x_161:
[----:B------:R-:W-:Y:S05]  /*2bb0*/  BSYNC B0 ;  /* 0x0000000000007941 */ /* 0x000fea0003800000 */
.L_x_159:
[----:B------:R-:W-:Y:S04]  /*2bc0*/  IMAD.MOV.U32 R22, RZ, RZ, c[0x0][0x2a8] ;  /* 0x0000aa00ff167624 */ /* 0x000fe800078e00ff */
[----:B------:R-:W-:Y:S04]  /*2bd0*/  IMAD R21, R21, R22, -UR16 ;  /* 0x8000001015157e24 */ /* 0x000fe8000f8e0216 */
[----:B------:R-:W-:Y:S05]  /*2be0*/  IMAD.IADD R21, R21, 0x1, -R233 ;  /* 0x0000000115157824 */ /* 0x000fea00078e0ae9 */
[----:B------:R-:W-:Y:S02]  /*2bf0*/  IADD3 R22, R21, c[0x0][0x2a8], RZ ;  /* 0x0000aa0015167a10 */ /* 0x000fe40007ffe0ff */
[----:B------:R-:W-:Y:S02]  /*2c00*/  IMNMX R202, R202, R21, !PT ;  /* 0x00000015caca7217 */ /* 0x000fe40007800200 */
[----:B------:R-:W-:Y:S02]  /*2c10*/  IMNMX R203, R203, R22, PT ;  /* 0x00000016cbcb7217 */ /* 0x000fe40003800200 */
.L_x_158:
        /* <DEDUP_REMOVED lines=20> */
.L_x_164:
[----:B------:R-:W-:Y:S04]  /*2d60*/  MOV R22, 0x1 ;  /* 0x0000000100167802 */ /* 0x000fe80000000f00 */
[----:B------:R-:W-:Y:S11]  /*2d70*/  ISETP.NE.AND P0, PT, R22, c[0x0][0x2a8], PT ;  /* 0x0000aa0016007a0c */ /* 0x000ff60003f05270 */
[----:B------:R-:W-:Y:S02]  /*2d80*/  @!UPT UIADD3 URZ, URZ, URZ, URZ ;  /* 0x0000003f3f3ff290 */ /* 0x000fe4000fffe03f */
[----:B------:R-:W-:Y:S05]  /*2d90*/  @P0 IMAD.HI.U32 R22, R21, c[0x0][0x2ac], RZ ;  /* 0x0000ab0015160a27 */ /* 0x000fea00078e00ff */
[----:B------:R-:W-:Y:S02]  /*2da0*/  @P0 SHF.R.U32.HI R21, RZ, c[0x0][0x2b0], R22 ;  /* 0x0000ac00ff150a19 */ /* 0x000fe40000011616 */
.L_x_165:
[----:B------:R-:W-:Y:S05]  /*2db0*/  BSYNC B0 ;  /* 0x0000000000007941 */ /* 0x000fea0003800000 */
.L_x_163:
[----:B------:R-:W-:Y:S04]  /*2dc0*/  IMAD.MOV.U32 R22, RZ, RZ, c[0x0][0x2a8] ;  /* 0x0000aa00ff167624 */ /* 0x000fe800078e00ff */
[----:B------:R-:W-:Y:S04]  /*2dd0*/  IMAD R21, R21, R22, -UR16 ;  /* 0x8000001015157e24 */ /* 0x000fe8000f8e0216 */
[----:B------:R-:W-:Y:S05]  /*2de0*/  IMAD.IADD R21, R21, 0x1, -R233 ;  /* 0x0000000115157824 */ /* 0x000fea00078e0ae9 */
[----:B------:R-:W-:Y:S02]  /*2df0*/  IADD3 R22, R21, c[0x0][0x2a8], RZ ;  /* 0x0000aa0015167a10 */ /* 0x000fe40007ffe0ff */
[----:B------:R-:W-:Y:S02]  /*2e00*/  IMNMX R204, R204, R21, !PT ;  /* 0x00000015cccc7217 */ /* 0x000fe40007800200 */
[----:B------:R-:W-:Y:S02]  /*2e10*/  IMNMX R205, R205, R22, PT ;  /* 0x00000016cdcd7217 */ /* 0x000fe40003800200 */
.L_x_162:
        /* <DEDUP_REMOVED lines=20> */
.L_x_168:
[----:B------:R-:W-:Y:S04]  /*2f60*/  MOV R21, 0x1 ;  /* 0x0000000100157802 */ /* 0x000fe80000000f00 */
[----:B------:R-:W-:Y:S11]  /*2f70*/  ISETP.NE.AND P0, PT, R21, c[0x0][0x2a8], PT ;  /* 0x0000aa0015007a0c */ /* 0x000ff60003f05270 */
[----:B------:R-:W-:Y:S02]  /*2f80*/  @!UPT UIADD3 URZ, URZ, URZ, URZ ;  /* 0x0000003f3f3ff290 */ /* 0x000fe4000fffe03f */
[----:B------:R-:W-:Y:S05]  /*2f90*/  @P0 IMAD.HI.U32 R21, R20, c[0x0][0x2ac], RZ ;  /* 0x0000ab0014150a27 */ /* 0x000fea00078e00ff */
[----:B------:R-:W-:Y:S02]  /*2fa0*/  @P0 SHF.R.U32.HI R20, RZ, c[0x0][0x2b0], R21 ;  /* 0x0000ac00ff140a19 */ /* 0x000fe40000011615 */
.L_x_169:
[----:B------:R-:W-:Y:S05]  /*2fb0*/  BSYNC B0 ;  /* 0x0000000000007941 */ /* 0x000fea0003800000 */
.L_x_167:
[----:B------:R-:W-:Y:S04]  /*2fc0*/  IMAD.MOV.U32 R21, RZ, RZ, c[0x0][0x2a8] ;  /* 0x0000aa00ff157624 */ /* 0x000fe800078e00ff */
[----:B------:R-:W-:Y:S04]  /*2fd0*/  IMAD R20, R20, R21, -UR16 ;  /* 0x8000001014147e24 */ /* 0x000fe8000f8e0215 */
[----:B------:R-:W-:Y:S05]  /*2fe0*/  IMAD.IADD R20, R20, 0x1, -R233 ;  /* 0x0000000114147824 */ /* 0x000fea00078e0ae9 */
[----:B------:R-:W-:Y:S02]  /*2ff0*/  IADD3 R21, R20, c[0x0][0x2a8], RZ ;  /* 0x0000aa0014157a10 */ /* 0x000fe40007ffe0ff */
[----:B------:R-:W-:Y:S02]  /*3000*/  IMNMX R206, R206, R20, !PT ;  /* 0x00000014cece7217 */ /* 0x000fe40007800200 */
[----:B------:R-:W-:Y:S02]  /*3010*/  IMNMX R207, R207, R21, PT ;  /* 0x00000015cfcf7217 */ /* 0x000fe40003800200 */
.L_x_166:
[----:B------:R-:W-:Y:S04]  /*3020*/  DEPBAR.LE SB0, 0x0 ;  /* 0x000080000000791a */ /* 0x000fe80000000000 */
[----:B------:R-:W-:Y:S01]  /*3030*/  BAR.SYNC.DEFER_BLOCKING 0x0 ;  /* 0x0000000000007b1d */ /* 0x000fe20000010000 */
[----:B------:R-:W-:Y:S01]  /*3040*/  PLOP3.LUT P0, PT, PT, PT, UP2, 0x80, 0x0 ;  /* 0x000000000000781c */ /* 0x000fe20003f0f028 */
[----:B------:R-:W-:Y:S03]  /*3050*/  UIADD3 UR15, UR15, 0x1, URZ ;  /* 0x000000010f0f7890 */ /* 0x000fe6000fffe03f */
[C---:B------:R-:W-:Y:S01]  /*3060*/  ISETP.GT.AND P1, PT, R200.reuse, RZ, P0 ;  /* 0x000000ffc800720c */ /* 0x040fe20000724270 */
[----:B------:R-:W-:Y:S01]  /*3070*/  UISETP.GE.AND UP0, UPT, UR15, UR17, UPT ;  /* 0x000000110f00728c */ /* 0x000fe2000bf06270 */
[----:B------:R-:W-:Y:S02]  /*3080*/  ISETP.GT.AND P2, PT, R200, 0x20, P0 ;  /* 0x00000020c800780c */ /* 0x000fe40000744270 */
[C---:B------:R-:W-:Y:S02]  /*3090*/  ISETP.LT.OR P1, PT, R201.reuse, 0x1, P1 ;  /* 0x00000001c900780c */ /* 0x040fe40000f21670 */
[C---:B------:R-:W-:Y:S02]  /*30a0*/  ISETP.LT.OR P2, PT, R201.reuse, 0x21, P2 ;  /* 0x00000021c900780c */ /* 0x040fe40001741670 */
[----:B------:R-:W-:Y:S02]  /*30b0*/  FSEL R4, R4, -INF , !P1 ;  /* 0xff80000004047808 */ /* 0x000fe40004800000 */
[----:B------:R-:W-:Y:S02]  /*30c0*/  ISETP.GT.AND P1, PT, R200, 0x1, P0 ;  /* 0x00000001c800780c */ /* 0x000fe40000724270 */
[----:B------:R-:W-:Y:S01]  /*30d0*/  FSEL R16, R16, -INF , !P2 ;  /* 0xff80000010107808 */ /* 0x000fe20005000000 */
[--C-:B------:R-:W-:Y:S01]  /*30e0*/  FFMA.FTZ R4, R4, c[0x0][0x29c], -R208.reuse ;  /* 0x0000a70004047a23 */ /* 0x100fe200000108d0 */
[----:B------:R-:W-:Y:S02]  /*30f0*/  ISETP.LT.OR P1, PT, R201, 0x2, P1 ;  /* 0x00000002c900780c */ /* 0x000fe40000f21670 */
[----:B------:R-:W-:Y:S01]  /*3100*/  ISETP.GT.AND P2, PT, R202, RZ, P0 ;  /* 0x000000ffca00720c */ /* 0x000fe20000744270 */
[--C-:B------:R-:W-:Y:S01]  /*3110*/  FFMA.FTZ R16, R16, c[0x0][0x29c], -R208.reuse ;  /* 0x0000a70010107a23 */ /* 0x100fe200000108d0 */
[----:B------:R-:W-:Y:S01]  /*3120*/  FSEL R5, R5, -INF , !P1 ;  /* 0xff80000005057808 */ /* 0x000fe20004800000 */
[----:B------:R-:W1:Y:S01]  /*3130*/  LDSM.16.M88.4 R32, [R221+0xc080] ;  /* 0x00c08000dd20783b */ /* 0x000e620000000200 */
[----:B------:R-:W-:Y:S02]  /*3140*/  ISETP.GT.AND P1, PT, R200, 0x21, P0 ;  /* 0x00000021c800780c */ /* 0x000fe40000724270 */
[----:B------:R-:W-:Y:S01]  /*3150*/  ISETP.LT.OR P2, PT, R203, 0x1, P2 ;  /* 0x00000001cb00780c */ /* 0x000fe20001741670 */
[--C-:B------:R-:W-:Y:S01]  /*3160*/  FFMA.FTZ R5, R5, c[0x0][0x29c], -R208.reuse ;  /* 0x0000a70005057a23 */ /* 0x100fe200000108d0 */
[----:B------:R-:W2:Y:S01]  /*3170*/  LDSM.16.M88.4 R28, [R221+0xd080] ;  /* 0x00d08000dd1c783b */ /* 0x000ea20000000200 */
[----:B------:R-:W-:Y:S04]  /*3180*/  ISETP.LT.OR P1, PT, R201, 0x22, P1 ;  /* 0x00000022c900780c */ /* 0x000fe80000f21670 */
[----:B------:R-:W3:Y:S01]  /*3190*/  LDSM.16.M88.4 R132, [R2+0xc080] ;  /* 0x00c080000284783b */ /* 0x000ee20000000200 */
[----:B------:R-:W-:Y:S02]  /*31a0*/  FSEL R17, R17, -INF , !P1 ;  /* 0xff80000011117808 */ /* 0x000fe40004800000 */
[----:B------:R-:W-:Y:S02]  /*31b0*/  ISETP.GT.AND P1, PT, R202, 0x1, P0 ;  /* 0x00000001ca00780c */ /* 0x000fe40000724270 */
[----:B------:R-:W4:Y:S01]  /*31c0*/  LDSM.16.M88.4 R136, [R2+0xd080] ;  /* 0x00d080000288783b */ /* 0x000f220000000200 */
[----:B------:R-:W-:Y:S01]  /*31d0*/  FFMA.FTZ R208, R17, c[0x0][0x29c], -R208 ;  /* 0x0000a70011d07a23 */ /* 0x000fe200000108d0 */
[C---:B------:R-:W-:Y:S03]  /*31e0*/  ISETP.LT.OR P1, PT, R203.reuse, 0x2, P1 ;  /* 0x00000002cb00780c */ /* 0x040fe60000f21670 */
[----:B------:R-:W5:Y:S02]  /*31f0*/  LDSM.16.M88.4 R140, [R220+0xc080] ;  /* 0x00c08000dc8c783b */ /* 0x000f640000000200 */
[----:B------:R-:W-:Y:S03]  /*3200*/  MUFU.EX2 R208, R208 ;  /* 0x000000d000d07308 */ /* 0x000fe60000000800 */
[----:B------:R-:W3:Y:S05]  /*3210*/  LDSM.16.M88.4 R144, [R220+0xd080] ;  /* 0x00d08000dc90783b */ /* 0x000eea0000000200 */
[----:B------:R-:W-:Y:S01]  /*3220*/  LDSM.16.M88.4 R164, [R3+0xd080] ;  /* 0x00d0800003a4783b */ /* 0x000fe20000000200 */
[-C--:B-1----:R-:W-:Y:S08]  /*3230*/  HMMA.16816.F32 R20, R32, R148.reuse, RZ ;  /* 0x000000942014723c */ /* 0x082ff000000018ff */
[C---:B--2---:R-:W-:Y:S08]  /*3240*/  HMMA.16816.F32 R24, R28.reuse, R148, RZ ;  /* 0x000000941c18723c */ /* 0x044ff000000018ff */
[-C--:B------:R-:W-:Y:S08]  /*3250*/  HMMA.16816.F32 R28, R28, R150.reuse, RZ ;  /* 0x000000961c1c723c */ /* 0x080ff000000018ff */
[----:B------:R-:W-:Y:S08]  /*3260*/  HMMA.16816.F32 R32, R32, R150, RZ ;  /* 0x000000962020723c */ /* 0x000ff000000018ff */
[-C--:B---3--:R-:W-:Y:S08]  /*3270*/  HMMA.16816.F32 R20, R132, R152.reuse, R20 ;  /* 0x000000988414723c */ /* 0x088ff00000001814 */
[C---:B----4-:R-:W-:Y:S08]  /*3280*/  HMMA.16816.F32 R24, R136.reuse, R152, R24 ;  /* 0x000000988818723c */ /* 0x050ff00000001818 */
[-C--:B------:R-:W-:Y:S01]  /*3290*/  HMMA.16816.F32 R28, R136, R154.reuse, R28 ;  /* 0x0000009a881c723c */ /* 0x080fe2000000181c */
[----:B------:R-:W1:Y:S07]  /*32a0*/  LDSM.16.M88.4 R136, [R3+0xc080] ;  /* 0x00c080000388783b */ /* 0x000e6e0000000200 */
[----:B------:R-:W-:Y:S01]  /*32b0*/  HMMA.16816.F32 R32, R132, R154, R32 ;  /* 0x0000009a8420723c */ /* 0x000fe20000001820 */
[----:B------:R-:W2:Y:S07]  /*32c0*/  LDSM.16.M88.4 R132, [R221+0xe080] ;  /* 0x00e08000dd84783b */ /* 0x000eae0000000200 */
[-C--:B-----5:R-:W-:Y:S08]  /*32d0*/  HMMA.16816.F32 R20, R140, R156.reuse, R20 ;  /* 0x0000009c8c14723c */ /* 0x0a0ff00000001814 */
[C---:B------:R-:W-:Y:S08]  /*32e0*/  HMMA.16816.F32 R24, R144.reuse, R156, R24 ;  /* 0x0000009c9018723c */ /* 0x040ff00000001818 */
[-C--:B------:R-:W-:Y:S01]  /*32f0*/  HMMA.16816.F32 R28, R144, R158.reuse, R28 ;  /* 0x0000009e901c723c */ /* 0x080fe2000000181c */
[----:B------:R-:W3:Y:S07]  /*3300*/  LDSM.16.M88.4 R144, [R221+0xf080] ;  /* 0x00f08000dd90783b */ /* 0x000eee0000000200 */
[----:B------:R-:W-:Y:S01]  /*3310*/  HMMA.16816.F32 R32, R140, R158, R32 ;  /* 0x0000009e8c20723c */ /* 0x000fe20000001820 */
[----:B------:R-:W4:Y:S07]  /*3320*/  LDSM.16.M88.4 R140, [R2+0xe080] ;  /* 0x00e08000028c783b */ /* 0x000f2e0000000200 */
[-C--:B-1----:R-:W-:Y:S08]  /*3330*/  HMMA.16816.F32 R20, R136, R160.reuse, R20 ;  /* 0x000000a08814723c */ /* 0x082ff00000001814 */
[C---:B------:R-:W-:Y:S08]  /*3340*/  HMMA.16816.F32 R24, R164.reuse, R160, R24 ;  /* 0x000000a0a418723c */ /* 0x040ff00000001818 */
[-C--:B------:R-:W-:Y:S01]  /*3350*/  HMMA.16816.F32 R28, R164, R162.reuse, R28 ;  /* 0x000000a2a41c723c */ /* 0x080fe2000000181c */
[----:B------:R-:W1:Y:S07]  /*3360*/  LDSM.16.M88.4 R164, [R2+0xf080] ;  /* 0x00f0800002a4783b */ /* 0x000e6e0000000200 */
[----:B------:R-:W-:Y:S01]  /*3370*/  HMMA.16816.F32 R32, R136, R162, R32 ;  /* 0x000000a28820723c */ /* 0x000fe20000001820 */
[----:B------:R-:W5:Y:S07]  /*3380*/  LDSM.16.M88.4 R136, [R220+0xe080] ;  /* 0x00e08000dc88783b */ /* 0x000f6e0000000200 */
[-C--:B--2---:R-:W-:Y:S08]  /*3390*/  HMMA.16816.F32 R20, R132, R168.reuse, R20 ;  /* 0x000000a88414723c */ /* 0x084ff00000001814 */
[C---:B---3--:R-:W-:Y:S08]  /*33a0*/  HMMA.16816.F32 R24, R144.reuse, R168, R24 ;  /* 0x000000a89018723c */ /* 0x048ff00000001818 */
[-C--:B------:R-:W-:Y:S01]  /*33b0*/  HMMA.16816.F32 R28, R144, R170.reuse, R28 ;  /* 0x000000aa901c723c */ /* 0x080fe2000000181c */
[----:B------:R-:W2:Y:S07]  /*33c0*/  LDSM.16.M88.4 R144, [R220+0xf080] ;  /* 0x00f08000dc90783b */ /* 0x000eae0000000200 */
[----:B------:R-:W-:Y:S01]  /*33d0*/  HMMA.16816.F32 R32, R132, R170, R32 ;  /* 0x000000aa8420723c */ /* 0x000fe20000001820 */
[----:B------:R-:W3:Y:S07]  /*33e0*/  LDSM.16.M88.4 R132, [R3+0xe080] ;  /* 0x00e080000384783b */ /* 0x000eee0000000200 */
[-C--:B----4-:R-:W-:Y:S08]  /*33f0*/  HMMA.16816.F32 R20, R140, R172.reuse, R20 ;  /* 0x000000ac8c14723c */ /* 0x090ff00000001814 */
[C---:B-1----:R-:W-:Y:S08]  /*3400*/  HMMA.16816.F32 R24, R164.reuse, R172, R24 ;  /* 0x000000aca418723c */ /* 0x042ff00000001818 */
[-C--:B------:R-:W-:Y:S01]  /*3410*/  HMMA.16816.F32 R28, R164, R174.reuse, R28 ;  /* 0x000000aea41c723c */ /* 0x080fe2000000181c */
[----:B------:R1:W-:Y:S07]  /*3420*/  MUFU.EX2 R166, R4 ;  /* 0x0000000400a67308 */ /* 0x0003ee0000000800 */
[----:B------:R-:W-:Y:S01]  /*3430*/  HMMA.16816.F32 R32, R140, R174, R32 ;  /* 0x000000ae8c20723c */ /* 0x000fe20000001820 */
[----:B------:R-:W4:Y:S02]  /*3440*/  LDSM.16.M88.4 R140, [R3+0xf080] ;  /* 0x00f08000038c783b */ /* 0x000f240000000200 */
[----:B------:R3:W-:Y:S05]  /*3450*/  MUFU.EX2 R164, R16 ;  /* 0x0000001000a47308 */ /* 0x0007ea0000000800 */
[-C--:B-----5:R-:W-:Y:S05]  /*3460*/  HMMA.16816.F32 R20, R136, R176.reuse, R20 ;  /* 0x000000b08814723c */ /* 0x0a0fea0000001814 */
[----:B------:R-:W5:Y:S03]  /*3470*/  MUFU.EX2 R165, R5 ;  /* 0x0000000500a57308 */ /* 0x000f660000000800 */
[C---:B--2---:R-:W-:Y:S04]  /*3480*/  HMMA.16816.F32 R24, R144.reuse, R176, R24 ;  /* 0x000000b09018723c */ /* 0x044fe80000001818 */
[----:B-1----:R-:W-:Y:S02]  /*3490*/  FSEL R4, R6, -INF , !P2 ;  /* 0xff80000006047808 */ /* 0x002fe40005000000 */
[----:B------:R-:W-:Y:S02]  /*34a0*/  ISETP.GT.AND P2, PT, R202, 0x20, P0 ;  /* 0x00000020ca00780c */ /* 0x000fe40000744270 */
[-C--:B------:R-:W-:Y:S01]  /*34b0*/  HMMA.16816.F32 R28, R144, R178.reuse, R28 ;  /* 0x000000b2901c723c */ /* 0x080fe2000000181c */
[----:B------:R-:W1:Y:S02]  /*34c0*/  LDSM.16.M88.4 R144, [R221+0x10080] ;  /* 0x01008000dd90783b */ /* 0x000e640000000200 */
[----:B------:R-:W-:Y:S01]  /*34d0*/  ISETP.LT.OR P2, PT, R203, 0x21, P2 ;  /* 0x00000021cb00780c */ /* 0x000fe20001741670 */
[--C-:B------:R-:W-:Y:S01]  /*34e0*/  FFMA.FTZ R4, R4, c[0x0][0x29c], -R209.reuse ;  /* 0x0000a70004047a23 */ /* 0x100fe200000108d1 */
[----:B---3--:R-:W-:Y:S02]  /*34f0*/  FSEL R16, R7, -INF , !P1 ;  /* 0xff80000007107808 */ /* 0x008fe40004800000 */
[----:B------:R-:W-:Y:S01]  /*3500*/  ISETP.GT.AND P1, PT, R202, 0x21, P0 ;  /* 0x00000021ca00780c */ /* 0x000fe20000724270 */
[----:B------:R-:W-:Y:S01]  /*3510*/  HMMA.16816.F32 R32, R136, R178, R32 ;  /* 0x000000b28820723c */ /* 0x000fe20000001820 */
[----:B------:R-:W2:Y:S03]  /*3520*/  LDSM.16.M88.4 R136, [R221+0x11080] ;  /* 0x01108000dd88783b */ /* 0x000ea60000000200 */
[----:B------:R-:W-:Y:S01]  /*3530*/  ISETP.LT.OR P1, PT, R203, 0x22, P1 ;  /* 0x00000022cb00780c */ /* 0x000fe20000f21670 */
[--C-:B------:R-:W-:Y:S01]  /*3540*/  FFMA.FTZ R16, R16, c[0x0][0x29c], -R209.reuse ;  /* 0x0000a70010107a23 */ /* 0x100fe200000108d1 */
[----:B-----5:R-:W-:Y:S02]  /*3550*/  F2FP.PACK_AB R17, R165, R166 ;  /* 0x000000a6a511723e */ /* 0x020fe400000000ff */
[-C--:B------:R-:W-:Y:S05]  /*3560*/  HMMA.16816.F32 R20, R132, R180.reuse, R20 ;  /* 0x000000b48414723c */ /* 0x080fea0000001814 */
[----:B------:R-:W-:Y:S02]  /*3570*/  FSEL R19, R19, -INF , !P1 ;  /* 0xff80000013137808 */ /* 0x000fe40004800000 */
[----:B------:R-:W-:Y:S01]  /*3580*/  ISETP.GT.AND P1, PT, R204, RZ, P0 ;  /* 0x000000ffcc00720c */ /* 0x000fe20000724270 */
[C---:B----4-:R-:W-:Y:S04]  /*3590*/  HMMA.16816.F32 R24, R140.reuse, R180, R24 ;  /* 0x000000b48c18723c */ /* 0x050fe80000001818 */
[----:B------:R-:W-:Y:S01]  /*35a0*/  ISETP.LT.OR P1, PT, R205, 0x1, P1 ;  /* 0x00000001cd00780c */ /* 0x000fe20000f21670 */
[--C-:B------:R-:W-:Y:S01]  /*35b0*/  FFMA.FTZ R19, R19, c[0x0][0x29c], -R209.reuse ;  /* 0x0000a70013137a23 */ /* 0x100fe200000108d1 */
[----:B------:R-:W-:Y:S02]  /*35c0*/  FSEL R18, R18, -INF , !P2 ;  /* 0xff80000012127808 */ /* 0x000fe40005000000 */
[-C--:B------:R-:W-:Y:S01]  /*35d0*/  HMMA.16816.F32 R28, R140, R182.reuse, R28 ;  /* 0x000000b68c1c723c */ /* 0x080fe2000000181c */
[----:B------:R-:W-:Y:S02]  /*35e0*/  LDSM.16.M88.4 R140, [R2+0x11080] ;  /* 0x01108000028c783b */ /* 0x000fe40000000200 */
[----:B------:R-:W-:Y:S01]  /*35f0*/  ISETP.GT.AND P2, PT, R204, 0x1, P0 ;  /* 0x00000001cc00780c */ /* 0x000fe20000744270 */
[----:B------:R-:W-:Y:S01]  /*3600*/  FFMA.FTZ R18, R18, c[0x0][0x29c], -R209 ;  /* 0x0000a70012127a23 */ /* 0x000fe200000108d1 */
[----:B------:R-:W-:Y:S02]  /*3610*/  FSEL R8, R8, -INF , !P1 ;  /* 0xff80000008087808 */ /* 0x000fe40004800000 */
[C---:B------:R-:W-:Y:S01]  /*3620*/  ISETP.LT.OR P2, PT, R205.reuse, 0x2, P2 ;  /* 0x00000002cd00780c */ /* 0x040fe20001741670 */
[----:B------:R-:W-:Y:S01]  /*3630*/  HMMA.16816.F32 R32, R132, R182, R32 ;  /* 0x000000b68420723c */ /* 0x000fe20000001820 */
[----:B------:R-:W3:Y:S03]  /*3640*/  LDSM.16.M88.4 R132, [R2+0x10080] ;  /* 0x010080000284783b */ /* 0x000ee60000000200 */
[----:B------:R-:W-:Y:S01]  /*3650*/  ISETP.GT.AND P1, PT, R204, 0x20, P0 ;  /* 0x00000020cc00780c */ /* 0x000fe20000724270 */
[--C-:B------:R-:W-:Y:S03]  /*3660*/  FFMA.FTZ R8, R8, c[0x0][0x29c], -R210.reuse ;  /* 0x0000a70008087a23 */ /* 0x100fe600000108d2 */
[-C--:B-1----:R-:W-:Y:S05]  /*3670*/  HMMA.16816.F32 R20, R144, R184.reuse, R20 ;  /* 0x000000b89014723c */ /* 0x082fea0000001814 */
[----:B------:R-:W-:Y:S03]  /*3680*/  ISETP.LT.OR P1, PT, R205, 0x21, P1 ;  /* 0x00000021cd00780c */ /* 0x000fe60000f21670 */
[C---:B--2---:R-:W-:Y:S08]  /*3690*/  HMMA.16816.F32 R24, R136.reuse, R184, R24 ;  /* 0x000000b88818723c */ /* 0x044ff00000001818 */
[-C--:B------:R-:W-:Y:S01]  /*36a0*/  HMMA.16816.F32 R28, R136, R186.reuse, R28 ;  /* 0x000000ba881c723c */ /* 0x080fe2000000181c */
[----:B------:R-:W1:Y:S07]  /*36b0*/  LDSM.16.M88.4 R136, [R220+0x10080] ;  /* 0x01008000dc88783b */ /* 0x000e6e0000000200 */
[----:B------:R-:W-:Y:S01]  /*36c0*/  HMMA.16816.F32 R32, R144, R186, R32 ;  /* 0x000000ba9020723c */ /* 0x000fe20000001820 */
[----:B------:R-:W2:Y:S07]  /*36d0*/  LDSM.16.M88.4 R144, [R220+0x11080] ;  /* 0x01108000dc90783b */ /* 0x000eae0000000200 */
[-C--:B---3--:R-:W-:Y:S08]  /*36e0*/  HMMA.16816.F32 R20, R132, R188.reuse, R20 ;  /* 0x000000bc8414723c */ /* 0x088ff00000001814 */
[C---:B------:R-:W-:Y:S08]  /*36f0*/  HMMA.16816.F32 R24, R140.reuse, R188, R24 ;  /* 0x000000bc8c18723c */ /* 0x040ff00000001818 */
[-C--:B------:R-:W-:Y:S01]  /*3700*/  HMMA.16816.F32 R28, R140, R190.reuse, R28 ;  /* 0x000000be8c1c723c */ /* 0x080fe2000000181c */
[----:B------:R3:W-:Y:S07]  /*3710*/  MUFU.EX2 R142, R4 ;  /* 0x00000004008e7308 */ /* 0x0007ee0000000800 */
[----:B------:R-:W-:Y:S01]  /*3720*/  HMMA.16816.F32 R32, R132, R190, R32 ;  /* 0x000000be8420723c */ /* 0x000fe20000001820 */
[----:B------:R-:W-:Y:S02]  /*3730*/  LDSM.16.M88.4 R132, [R3+0x11080] ;  /* 0x011080000384783b */ /* 0x000fe40000000200 */
[----:B------:R-:W-:Y:S05]  /*3740*/  MUFU.EX2 R141, R16 ;  /* 0x00000010008d7308 */ /* 0x000fea0000000800 */
[-C--:B-1----:R-:W-:Y:S05]  /*3750*/  HMMA.16816.F32 R20, R136, R192.reuse, R20 ;  /* 0x000000c08814723c */ /* 0x082fea0000001814 */
[----:B------:R-:W-:Y:S03]  /*3760*/  MUFU.EX2 R140, R18 ;  /* 0x00000012008c7308 */ /* 0x000fe60000000800 */
[C---:B--2---:R-:W-:Y:S01]  /*3770*/  HMMA.16816.F32 R24, R144.reuse, R192, R24 ;  /* 0x000000c09018723c */ /* 0x044fe20000001818 */
[----:B---3--:R-:W1:Y:S06]  /*3780*/  LDSM.16.M88.4 R4, [R3+0x10080] ;  /* 0x010080000304783b */ /* 0x008e6c0000000200 */
[----:B------:R-:W2:Y:S01]  /*3790*/  MUFU.EX2 R18, R19 ;  /* 0x0000001300127308 */ /* 0x000ea20000000800 */
[-C--:B------:R-:W-:Y:S08]  /*37a0*/  HMMA.16816.F32 R28, R144, R194.reuse, R28 ;  /* 0x000000c2901c723c */ /* 0x080ff0000000181c */
[----:B------:R-:W-:Y:S01]  /*37b0*/  HMMA.16816.F32 R32, R136, R194, R32 ;  /* 0x000000c28820723c */ /* 0x000fe20000001820 */
[----:B------:R3:W-:Y:S07]  /*37c0*/  MUFU.EX2 R137, R8 ;  /* 0x0000000800897308 */ /* 0x0007ee0000000800 */
[-C--:B-1----:R-:W-:Y:S05]  /*37d0*/  HMMA.16816.F32 R20, R4, R196.reuse, R20 ;  /* 0x000000c40414723c */ /* 0x082fea0000001814 */
[----:B---3--:R-:W-:Y:S02]  /*37e0*/  FSEL R8, R9, -INF , !P2 ;  /* 0xff80000009087808 */ /* 0x008fe40005000000 */
[----:B------:R-:W1:Y:S01]  /*37f0*/  LDS R9, [R229.X4+0x12180] ;  /* 0x01218000e5097984 */ /* 0x000e620000004800 */
[C---:B------:R-:W-:Y:S04]  /*3800*/  HMMA.16816.F32 R24, R132.reuse, R196, R24 ;  /* 0x000000c48418723c */ /* 0x040fe80000001818 */
[--C-:B------:R-:W-:Y:S01]  /*3810*/  FFMA.FTZ R8, R8, c[0x0][0x29c], -R210.reuse ;  /* 0x0000a70008087a23 */ /* 0x100fe200000108d2 */
[----:B------:R-:W-:Y:S03]  /*3820*/  ISETP.GT.AND P2, PT, R206, 0x1, P0 ;  /* 0x00000001ce00780c */ /* 0x000fe60000744270 */
[-C--:B------:R-:W-:Y:S01]  /*3830*/  HMMA.16816.F32 R28, R132, R198.reuse, R28 ;  /* 0x000000c6841c723c */ /* 0x080fe2000000181c */
[----:B------:R3:W-:Y:S02]  /*3840*/  MUFU.EX2 R136, R8 ;  /* 0x0000000800887308 */ /* 0x0007e40000000800 */
[----:B------:R-:W-:Y:S04]  /*3850*/  ISETP.LT.OR P2, PT, R207, 0x2, P2 ;  /* 0x00000002cf00780c */ /* 0x000fe80001741670 */
[----:B------:R-:W-:Y:S01]  /*3860*/  FSEL R11, R11, -INF , !P2 ;  /* 0xff8000000b0b7808 */ /* 0x000fe20005000000 */
[----:B------:R-:W-:Y:S01]  /*3870*/  HMMA.16816.F32 R32, R4, R198, R32 ;  /* 0x000000c60420723c */ /* 0x000fe20000001820 */
[----:B------:R-:W4:Y:S03]  /*3880*/  LDS R5, [R229.X4+0x12200] ;  /* 0x01220000e5057984 */ /* 0x000f260000004800 */
[----:B---3--:R-:W-:Y:S02]  /*3890*/  FSEL R8, R12, -INF , !P1 ;  /* 0xff8000000c087808 */ /* 0x008fe40004800000 */
[----:B------:R-:W-:Y:S03]  /*38a0*/  ISETP.GT.AND P1, PT, R204, 0x21, P0 ;  /* 0x00000021cc00780c */ /* 0x000fe60000724270 */
[--C-:B------:R-:W-:Y:S01]  /*38b0*/  FFMA.FTZ R8, R8, c[0x0][0x29c], -R210.reuse ;  /* 0x0000a70008087a23 */ /* 0x100fe200000108d2 */
[----:B------:R-:W-:Y:S02]  /*38c0*/  ISETP.LT.OR P1, PT, R205, 0x22, P1 ;  /* 0x00000022cd00780c */ /* 0x000fe40000f21670 */
[--C-:B-1----:R-:W-:Y:S01]  /*38d0*/  FADD.FTZ R21, R21, -R9.reuse ;  /* 0x8000000915157221 */ /* 0x102fe20000010000 */
[----:B------:R1:W-:Y:S01]  /*38e0*/  MUFU.EX2 R135, R8 ;  /* 0x0000000800877308 */ /* 0x0003e20000000800 */
[----:B------:R-:W-:Y:S01]  /*38f0*/  FSEL R13, R13, -INF , !P1 ;  /* 0xff8000000d0d7808 */ /* 0x000fe20004800000 */
[--C-:B------:R-:W-:Y:S01]  /*3900*/  FADD.FTZ R20, R20, -R9.reuse ;  /* 0x8000000914147221 */ /* 0x100fe20000010000 */
[----:B------:R-:W-:Y:S01]  /*3910*/  ISETP.GT.AND P1, PT, R206, RZ, P0 ;  /* 0x000000ffce00720c */ /* 0x000fe20000724270 */
[----:B------:R-:W-:Y:S02]  /*3920*/  FMUL.FTZ R16, R165, R21 ;  /* 0x00000015a5107220 */ /* 0x000fe40000410000 */
[----:B------:R-:W-:Y:S01]  /*3930*/  FFMA.FTZ R13, R13, c[0x0][0x29c], -R210 ;  /* 0x0000a7000d0d7a23 */ /* 0x000fe200000108d2 */
[----:B------:R-:W-:Y:S01]  /*3940*/  ISETP.LT.OR P1, PT, R207, 0x1, P1 ;  /* 0x00000001cf00780c */ /* 0x000fe20000f21670 */
[----:B------:R-:W-:Y:S02]  /*3950*/  FMUL.FTZ R20, R166, R20 ;  /* 0x00000014a6147220 */ /* 0x000fe40000410000 */
[----:B------:R2:W3:Y:S01]  /*3960*/  MUFU.EX2 R133, R13 ;  /* 0x0000000d00857308 */ /* 0x0004e20000000800 */
[----:B------:R-:W-:Y:S01]  /*3970*/  FSEL R4, R10, -INF , !P1 ;  /* 0xff8000000a047808 */ /* 0x000fe20004800000 */
[--C-:B------:R-:W-:Y:S01]  /*3980*/  FADD.FTZ R33, R33, -R9.reuse ;  /* 0x8000000921217221 */ /* 0x100fe20000010000 */
[----:B------:R-:W-:Y:S01]  /*3990*/  ISETP.GT.AND P1, PT, R206, 0x20, P0 ;  /* 0x00000020ce00780c */ /* 0x000fe20000724270 */
[----:B------:R-:W-:Y:S01]  /*39a0*/  FADD.FTZ R32, R32, -R9 ;  /* 0x8000000920207221 */ /* 0x000fe20000010000 */
[----:B------:R-:W-:Y:S01]  /*39b0*/  ISETP.GT.AND P0, PT, R206, 0x21, P0 ;  /* 0x00000021ce00780c */ /* 0x000fe20000704270 */
[----:B------:R-:W-:Y:S01]  /*39c0*/  FFMA.FTZ R4, R4, c[0x0][0x29c], -R211 ;  /* 0x0000a70004047a23 */ /* 0x000fe200000108d3 */
[----:B------:R-:W-:Y:S01]  /*39d0*/  ISETP.LT.OR P1, PT, R207, 0x21, P1 ;  /* 0x00000021cf00780c */ /* 0x000fe20000f21670 */
[--C-:B----4-:R-:W-:Y:S01]  /*39e0*/  FADD.FTZ R25, R25, -R5.reuse ;  /* 0x8000000519197221 */ /* 0x110fe20000010000 */
[----:B------:R-:W-:Y:S01]  /*39f0*/  ISETP.LT.OR P0, PT, R207, 0x22, P0 ;  /* 0x00000022cf00780c */ /* 0x000fe20000701670 */
[----:B------:R4:W-:Y:S01]  /*3a00*/  MUFU.EX2 R134, R4 ;  /* 0x0000000400867308 */ /* 0x0009e20000000800 */
[----:B------:R-:W-:Y:S01]  /*3a10*/  FSEL R14, R14, -INF , !P1 ;  /* 0xff8000000e0e7808 */ /* 0x000fe20004800000 */
[--C-:B------:R-:W-:Y:S01]  /*3a20*/  FADD.FTZ R29, R29, -R5.reuse ;  /* 0x800000051d1d7221 */ /* 0x100fe20000010000 */
[----:B------:R-:W-:Y:S01]  /*3a30*/  FSEL R15, R15, -INF , !P0 ;  /* 0xff8000000f0f7808 */ /* 0x000fe20004000000 */
[----:B-1----:R-:W1:Y:S01]  /*3a40*/  LDS R8, [R229.X4+0x121a0] ;  /* 0x0121a000e5087984 */ /* 0x002e620000004800 */
[----:B------:R-:W-:Y:S01]  /*3a50*/  FADD.FTZ R24, R24, -R5 ;  /* 0x8000000518187221 */ /* 0x000fe20000010000 */
[----:B------:R-:W-:Y:S01]  /*3a60*/  F2FP.PACK_AB R16, R16, R20 ;  /* 0x000000141010723e */ /* 0x000fe200000000ff */
[--C-:B------:R-:W-:Y:S01]  /*3a70*/  FFMA.FTZ R14, R14, c[0x0][0x29c], -R211.reuse ;  /* 0x0000a7000e0e7a23 */ /* 0x100fe200000108d3 */
[----:B------:R-:W-:Y:S01]  /*3a80*/  PLOP3.LUT P0, PT, PT, PT, UP0, 0x80, 0x0 ;  /* 0x000000000000781c */ /* 0x000fe20003f0f008 */
[----:B------:R-:W-:Y:S01]  /*3a90*/  FFMA.FTZ R6, R15, c[0x0][0x29c], -R211 ;  /* 0x0000a7000f067a23 */ /* 0x000fe200000108d3 */
[----:B------:R-:W-:Y:S01]  /*3aa0*/  F2FP.PACK_AB R15, R208, R164 ;  /* 0x000000a4d00f723e */ /* 0x000fe200000000ff */
[----:B------:R5:W-:Y:S01]  /*3ab0*/  MUFU.EX2 R19, R14 ;  /* 0x0000000e00137308 */ /* 0x000be20000000800 */
[----:B------:R-:W-:Y:S01]  /*3ac0*/  FADD.FTZ R28, R28, -R5 ;  /* 0x800000051c1c7221 */ /* 0x000fe20000010000 */
[----:B--2---:R-:W-:Y:S01]  /*3ad0*/  F2FP.PACK_AB R13, R18, R140 ;  /* 0x0000008c120d723e */ /* 0x004fe200000000ff */
[----:B------:R-:W-:Y:S01]  /*3ae0*/  FMUL.FTZ R32, R164, R32 ;  /* 0x00000020a4207220 */ /* 0x000fe20000410000 */
[----:B---3--:R-:W-:Y:S01]  /*3af0*/  F2FP.PACK_AB R7, R133, R135 ;  /* 0x000000878507723e */ /* 0x008fe200000000ff */
[----:B------:R-:W-:Y:S02]  /*3b00*/  FMUL.FTZ R24, R137, R24 ;  /* 0x0000001889187220 */ /* 0x000fe40000410000 */
[----:B------:R-:W-:Y:S02]  /*3b10*/  FMUL.FTZ R12, R136, R25 ;  /* 0x00000019880c7220 */ /* 0x000fe40000410000 */
[----:B------:R-:W-:Y:S02]  /*3b20*/  FMUL.FTZ R28, R135, R28 ;  /* 0x0000001c871c7220 */ /* 0x000fe40000410000 */
[----:B------:R-:W-:Y:S01]  /*3b30*/  FMUL.FTZ R9, R133, R29 ;  /* 0x0000001d85097220 */ /* 0x000fe20000410000 */
[----:B------:R-:W-:Y:S01]  /*3b40*/  F2FP.PACK_AB R12, R12, R24 ;  /* 0x000000180c0c723e */ /* 0x000fe200000000ff */
[----:B----4-:R-:W-:Y:S02]  /*3b50*/  FFMA.FTZ R4, R11, c[0x0][0x29c], -R211 ;  /* 0x0000a7000b047a23 */ /* 0x010fe400000108d3 */
[----:B------:R-:W-:Y:S01]  /*3b60*/  FMUL.FTZ R11, R208, R33 ;  /* 0x00000021d00b7220 */ /* 0x000fe20000410000 */
[----:B------:R-:W-:Y:S01]  /*3b70*/  F2FP.PACK_AB R9, R9, R28 ;  /* 0x0000001c0909723e */ /* 0x000fe200000000ff */
[----:B------:R2:W3:Y:S03]  /*3b80*/  MUFU.EX2 R132, R4 ;  /* 0x0000000400847308 */ /* 0x0004e60000000800 */
[----:B------:R-:W-:Y:S02]  /*3b90*/  F2FP.PACK_AB R11, R11, R32 ;  /* 0x000000200b0b723e */ /* 0x000fe400000000ff */
[----:B-----5:R-:W-:Y:S01]  /*3ba0*/  F2FP.PACK_AB R14, R141, R142 ;  /* 0x0000008e8d0e723e */ /* 0x020fe200000000ff */
[--C-:B-1----:R-:W-:Y:S02]  /*3bb0*/  FADD.FTZ R35, R35, -R8.reuse ;  /* 0x8000000823237221 */ /* 0x102fe40000010000 */
[--C-:B------:R-:W-:Y:S02]  /*3bc0*/  FADD.FTZ R23, R23, -R8.reuse ;  /* 0x8000000817177221 */ /* 0x100fe40000010000 */
[----:B------:R-:W-:Y:S02]  /*3bd0*/  FMUL.FTZ R10, R18, R35 ;  /* 0x00000023120a7220 */ /* 0x000fe40000410000 */
[----:B------:R1:W4:Y:S01]  /*3be0*/  MUFU.EX2 R18, R6 ;  /* 0x0000000600127308 */ /* 0x0003220000000800 */
[--C-:B------:R-:W-:Y:S01]  /*3bf0*/  FADD.FTZ R22, R22, -R8.reuse ;  /* 0x8000000816167221 */ /* 0x100fe20000010000 */
[----:B--2---:R-:W2:Y:S01]  /*3c00*/  LDS R4, [R229.X4+0x12220] ;  /* 0x01222000e5047984 */ /* 0x004ea20000004800 */
[----:B---3--:R-:W-:Y:S02]  /*3c10*/  F2FP.PACK_AB R5, R132, R134 ;  /* 0x000000868405723e */ /* 0x008fe400000000ff */
[----:B------:R-:W-:Y:S02]  /*3c20*/  FMUL.FTZ R22, R142, R22 ;  /* 0x000000168e167220 */ /* 0x000fe40000410000 */
[----:B------:R-:W-:Y:S01]  /*3c30*/  FADD.FTZ R34, R34, -R8 ;  /* 0x8000000822227221 */ /* 0x000fe20000010000 */
[----:B------:R-:W-:Y:S01]  /*3c40*/  STS [R230], R17 ;  /* 0x00000011e6007388 */ /* 0x000fe20000000800 */
[----:B------:R-:W-:Y:S02]  /*3c50*/  FMUL.FTZ R8, R141, R23 ;  /* 0x000000178d087220 */ /* 0x000fe40000410000 */
[----:B------:R-:W-:Y:S02]  /*3c60*/  FMUL.FTZ R34, R140, R34 ;  /* 0x000000228c227220 */ /* 0x000fe40000410000 */
[----:B------:R-:W-:Y:S01]  /*3c70*/  STS [R230+0x400], R14 ;  /* 0x0004000ee6007388 */ /* 0x000fe20000000800 */
[----:B------:R-:W-:Y:S02]  /*3c80*/  F2FP.PACK_AB R8, R8, R22 ;  /* 0x000000160808723e */ /* 0x000fe400000000ff */
[----:B------:R-:W-:Y:S02]  /*3c90*/  F2FP.PACK_AB R10, R10, R34 ;  /* 0x000000220a0a723e */ /* 0x000fe400000000ff */
[----:B------:R-:W-:Y:S05]  /*3ca0*/  STS [R231], R15 ;  /* 0x0000000fe7007388 */ /* 0x000fea0000000800 */
[----:B------:R-:W-:Y:S01]  /*3cb0*/  STS [R231+0x400], R13 ;  /* 0x0004000de7007388 */ /* 0x000fe20000000800 */
[----:B-1----:R-:W-:Y:S04]  /*3cc0*/  F2FP.PACK_AB R6, R136, R137 ;  /* 0x000000898806723e */ /* 0x002fe800000000ff */
[----:B------:R4:W-:Y:S05]  /*3cd0*/  STS [R230+0x1400], R5 ;  /* 0x00140005e6007388 */ /* 0x0009ea0000000800 */
[----:B------:R-:W-:Y:S05]  /*3ce0*/  STS [R230+0x1000], R6 ;  /* 0x00100006e6007388 */ /* 0x000fea0000000800 */
[----:B------:R-:W-:Y:S01]  /*3cf0*/  STS [R231+0x1000], R7 ;  /* 0x00100007e7007388 */ /* 0x000fe20000000800 */
[--C-:B--2---:R-:W-:Y:S02]  /*3d00*/  FADD.FTZ R26, R26, -R4.reuse ;  /* 0x800000041a1a7221 */ /* 0x104fe40000010000 */
[--C-:B------:R-:W-:Y:S02]  /*3d10*/  FADD.FTZ R27, R27, -R4.reuse ;  /* 0x800000041b1b7221 */ /* 0x100fe40000010000 */
[----:B------:R-:W-:Y:S02]  /*3d20*/  FMUL.FTZ R26, R134, R26 ;  /* 0x0000001a861a7220 */ /* 0x000fe40000410000 */
[----:B------:R-:W-:Y:S02]  /*3d30*/  FMUL.FTZ R27, R132, R27 ;  /* 0x0000001b841b7220 */ /* 0x000fe40000410000 */
[--C-:B------:R-:W-:Y:S01]  /*3d40*/  FADD.FTZ R31, R31, -R4.reuse ;  /* 0x800000041f1f7221 */ /* 0x100fe20000010000 */
[----:B----4-:R-:W-:Y:S01]  /*3d50*/  F2FP.PACK_AB R5, R18, R19 ;  /* 0x000000131205723e */ /* 0x010fe200000000ff */
        /* <DEDUP_REMOVED lines=95> */
[----:B---345:R-:W-:Y:S01]  /*4350*/  LOP3.LUT P4, RZ, R238, 0x1, RZ, 0xc0, !PT ;  /* 0x00000001eeff7812 */ /* 0x038fe2000788c0ff */
[----:B------:R-:W1:Y:S01]  /*4360*/  S2R R11, SR_CTAID.Y ;  /* 0x00000000000b7919 */ /* 0x000e620000002600 */
[----:B------:R-:W-:Y:S01]  /*4370*/  ULDC.64 UR4, c[0x0][0x208] ;  /* 0x0000820000047ab9 */ /* 0x000fe20000000a00 */
[----:B------:R-:W-:Y:S01]  /*4380*/  IMAD.U32 R132, RZ, RZ, UR7 ;  /* 0x00000007ff847e24 */ /* 0x000fe2000f8e00ff */
[----:B------:R-:W-:Y:S01]  /*4390*/  USHF.L.U32 UR14, UR15, 0x6, URZ ;  /* 0x000000060f0e7899 */ /* 0x000fe2000800063f */
[----:B------:R-:W-:Y:S01]  /*43a0*/  IMAD.MOV.U32 R8, RZ, RZ, R242 ;  /* 0x000000ffff087224 */ /* 0x000fe200078e00f2 */
[----:B------:R-:W-:Y:S01]  /*43b0*/  UIMAD.WIDE.U32 UR24, UR15, UR4, URZ ;  /* 0x000000040f1872a5 */ /* 0x000fe2000f8e003f */
[----:B------:R-:W-:Y:S01]  /*43c0*/  IMAD.MOV.U32 R9, RZ, RZ, R243 ;  /* 0x000000ffff097224 */ /* 0x000fe200078e00f3 */
[----:B------:R-:W-:Y:S02]  /*43d0*/  USHF.R.S32.HI UR12, URZ, 0x1f, UR14 ;  /* 0x0000001f3f0c7899 */ /* 0x000fe4000801140e */
[----:B------:R-:W-:Y:S01]  /*43e0*/  IMAD.U32 R19, RZ, RZ, UR14 ;  /* 0x0000000eff137e24 */ /* 0x000fe2000f8e00ff */
[----:B------:R-:W-:Y:S03]  /*43f0*/  USHF.R.S32.HI UR11, URZ, 0x1f, UR15 ;  /* 0x0000001f3f0b7899 */ /* 0x000fe6000801140f */
[----:B------:R-:W-:Y:S01]  /*4400*/  IMAD.U32 R133, RZ, RZ, UR12 ;  /* 0x0000000cff857e24 */ /* 0x000fe2000f8e00ff */
[----:B------:R-:W-:Y:S02]  /*4410*/  UIMAD UR11, UR11, UR4, URZ ;  /* 0x000000040b0b72a4 */ /* 0x000fe4000f8e023f */
[----:B------:R-:W-:Y:S02]  /*4420*/  USHF.L.U32 UR4, UR24, 0x6, URZ ;  /* 0x0000000618047899 */ /* 0x000fe4000800063f */
[----:B------:R-:W-:Y:S04]  /*4430*/  UIMAD UR11, UR15, UR5, UR11 ;  /* 0x000000050f0b72a4 */ /* 0x000fe8000f8e020b */
[----:B------:R-:W-:Y:S01]  /*4440*/  UIADD3 UR11, UR25, UR11, URZ ;  /* 0x0000000b190b7290 */ /* 0x000fe2000fffe03f */
[----:B-1----:R-:W-:Y:S01]  /*4450*/  SHF.R.S32.HI R10, RZ, 0x1f, R11 ;  /* 0x0000001fff0a7819 */ /* 0x002fe2000001140b */
[----:B------:R-:W-:Y:S02]  /*4460*/  IMAD.WIDE.U32 R8, R11, c[0x0][0x288], R8 ;  /* 0x0000a2000b087a25 */ /* 0x000fe400078e0008 */
[----:B------:R-:W-:Y:S02]  /*4470*/  USHF.L.U64.HI UR11, UR24, 0x6, UR11 ;  /* 0x00000006180b7899 */ /* 0x000fe4000801020b */
[----:B------:R-:W-:Y:S01]  /*4480*/  IMAD R10, R10, c[0x0][0x288], RZ ;  /* 0x0000a2000a0a7a24 */ /* 0x000fe200078e02ff */
[----:B------:R-:W-:Y:S03]  /*4490*/  IADD3 R19, P1, P0, R19, UR18, R8 ;  /* 0x0000001213137c10 */ /* 0x000fe6000f83e008 */
[----:B------:R-:W-:Y:S02]  /*44a0*/  IMAD R10, R11, c[0x0][0x28c], R10 ;  /* 0x0000a3000b0a7a24 */ /* 0x000fe400078e020a */
[----:B------:R-:W-:Y:S02]  /*44b0*/  IMAD.U32 R11, RZ, RZ, UR6 ;  /* 0x00000006ff0b7e24 */ /* 0x000fe4000f8e00ff */
[----:B------:R-:W-:Y:S01]  /*44c0*/  IMAD.IADD R8, R9, 0x1, R10 ;  /* 0x0000000109087824 */ /* 0x000fe200078e020a */
[C---:B------:R-:W-:Y:S04]  /*44d0*/  IADD3 R9, P2, R244.reuse, UR4, RZ ;  /* 0x00000004f4097c10 */ /* 0x040fe8000ff5e0ff */
[----:B------:R-:W-:Y:S01]  /*44e0*/  IADD3.X R133, R133, UR9, R8, P1, P0 ;  /* 0x0000000985857c10 */ /* 0x000fe20008fe0408 */
[----:B------:R-:W-:Y:S01]  /*44f0*/  IMAD.U32 R8, RZ, RZ, UR14 ;  /* 0x0000000eff087e24 */ /* 0x000fe2000f8e00ff */
[----:B------:R-:W-:Y:S02]  /*4500*/  IADD3 R11, P1, P0, R244, UR4, R11 ;  /* 0x00000004f40b7c10 */ /* 0x000fe4000f83e00b */
[----:B------:R-:W-:Y:S02]  /*4510*/  IADD3.X R17, R248, UR11, RZ, P2, !PT ;  /* 0x0000000bf8117c10 */ /* 0x000fe400097fe4ff */
[----:B------:R-:W-:Y:S02]  /*4520*/  IADD3 R8, -R240, c[0x0][0x168], -R8 ;  /* 0x00005a00f0087a10 */ /* 0x000fe40007ffe908 */
[C---:B------:R-:W-:Y:S02]  /*4530*/  LEA R16, P2, R9.reuse, c[0x0][0x1f0], 0x1 ;  /* 0x00007c0009107a11 */ /* 0x040fe400078408ff */
[----:B------:R-:W-:Y:S02]  /*4540*/  ISETP.LT.OR P6, PT, R8, 0x1, !P4 ;  /* 0x000000010800780c */ /* 0x000fe400067c1670 */
[----:B------:R-:W-:Y:S02]  /*4550*/  LEA.HI.X R17, R9, c[0x0][0x1f4], R17, 0x1, P2 ;  /* 0x00007d0009117a11 */ /* 0x000fe400010f0c11 */
[----:B------:R-:W-:Y:S02]  /*4560*/  IADD3.X R132, R248, UR11, R132, P1, P0 ;  /* 0x0000000bf8847c10 */ /* 0x000fe40008fe0484 */
[----:B------:R-:W-:Y:S02]  /*4570*/  LEA R10, P1, R11, c[0x0][0x1f0], 0x1 ;  /* 0x00007c000b0a7a11 */ /* 0x000fe400078208ff */
[----:B------:R-:W-:Y:S02]  /*4580*/  LEA R18, P0, R19, c[0x0][0x280], 0x2 ;  /* 0x0000a00013127a11 */ /* 0x000fe400078010ff */
[----:B------:R-:W-:Y:S02]  /*4590*/  LOP3.LUT P2, RZ, R238, 0x2, RZ, 0xc0, !PT ;  /* 0x00000002eeff7812 */ /* 0x000fe4000784c0ff */
[----:B------:R-:W-:Y:S01]  /*45a0*/  LEA.HI.X R11, R11, c[0x0][0x1f4], R132, 0x1, P1 ;  /* 0x00007d000b0b7a11 */ /* 0x000fe200008f0c84 */
[----:B------:R-:W-:Y:S01]  /*45b0*/  @!PT LDS RZ, [RZ] ;  /* 0x00000000fffff984 */ /* 0x000fe20000000800 */
[----:B------:R-:W-:Y:S01]  /*45c0*/  @!PT LDS RZ, [RZ] ;  /* 0x00000000fffff984 */ /* 0x000fe20000000800 */
[----:B------:R-:W-:Y:S01]  /*45d0*/  @!PT LDS RZ, [RZ] ;  /* 0x00000000fffff984 */ /* 0x000fe20000000800 */
[----:B------:R1:W-:Y:S01]  /*45e0*/  LDGSTS.E.BYPASS.LTC128B.128 [R228+0xc080], [R16.64], !P6 ;  /* 0x0c08000010e47fae */ /* 0x0003e2000f101d56 */
[----:B------:R-:W-:Y:S02]  /*45f0*/  LEA.HI.X R19, R19, c[0x0][0x284], R133, 0x2, P0 ;  /* 0x0000a10013137a11 */ /* 0x000fe400000f1485 */
[----:B------:R-:W-:Y:S02]  /*4600*/  ISETP.LT.OR P1, PT, R8, 0x1, !P2 ;  /* 0x000000010800780c */ /* 0x000fe40005721670 */
[----:B------:R-:W-:Y:S02]  /*4610*/  LOP3.LUT P0, RZ, R238, 0x4, RZ, 0xc0, !PT ;  /* 0x00000004eeff7812 */ /* 0x000fe4000780c0ff */
[C---:B------:R-:W-:Y:S02]  /*4620*/  ISETP.LT.OR P4, PT, R8.reuse, 0x21, !P4 ;  /* 0x000000210800780c */ /* 0x040fe40006781670 */
[C---:B------:R-:W-:Y:S02]  /*4630*/  ISETP.LT.OR P6, PT, R8.reuse, 0x1, !P0 ;  /* 0x000000010800780c */ /* 0x040fe400047c1670 */
[C---:B------:R-:W-:Y:S02]  /*4640*/  ISETP.LT.OR P2, PT, R8.reuse, 0x21, !P2 ;  /* 0x000000210800780c */ /* 0x040fe40005741670 */
[----:B------:R-:W-:Y:S01]  /*4650*/  ISETP.LT.OR P0, PT, R8, 0x21, !P0 ;  /* 0x000000210800780c */ /* 0x000fe20004701670 */
[----:B------:R-:W-:Y:S02]  /*4660*/  @!P3 IMAD.SHL.U32 R8, R236, 0x10, RZ ;  /* 0x00000010ec08b824 */ /* 0x000fe400078e00ff */
[----:B------:R1:W-:Y:S06]  /*4670*/  LDGSTS.E.BYPASS.LTC128B.128 [R228+0xe080], [R16.64+0x80], !P1 ;  /* 0x0e08008010e47fae */ /* 0x0003ec000c901d56 */
[----:B------:R1:W-:Y:S04]  /*4680*/  LDGSTS.E.BYPASS.LTC128B.128 [R228+0x10080], [R16.64+0x100], !P6 ;  /* 0x1008010010e47fae */ /* 0x0003e8000f101d56 */
[----:B------:R1:W-:Y:S04]  /*4690*/  LDGSTS.E.BYPASS.LTC128B.128 [R228+0xd080], [R10.64], !P4 ;  /* 0x0d0800000ae47fae */ /* 0x0003e8000e101d56 */
[----:B------:R1:W-:Y:S04]  /*46a0*/  LDGSTS.E.BYPASS.LTC128B.128 [R228+0xf080], [R10.64+0x80], !P2 ;  /* 0x0f0800800ae47fae */ /* 0x0003e8000d101d56 */
[----:B------:R1:W-:Y:S04]  /*46b0*/  LDGSTS.E.BYPASS.LTC128B.128 [R228+0x11080], [R10.64+0x100], !P0 ;  /* 0x110801000ae47fae */ /* 0x0003e8000c101d56 */
[----:B------:R1:W-:Y:S02]  /*46c0*/  @!P3 LDGSTS.E.BYPASS.LTC128B.128 [R8+0x12180], [R18.64] ;  /* 0x121800001208bfae */ /* 0x0003e4000b901d56 */
.L_x_170:
[-C--:B---345:R-:W-:Y:S01]  /*46d0*/  HMMA.16816.F32 R84, R4, R12.reuse, R84 ;  /* 0x0000000c0454723c */ /* 0x0b8fe20000001854 */
[----:B-1----:R-:W-:Y:S01]  /*46e0*/  LDSM.16.MT88.4 R8, [R223+0x15280] ;  /* 0x01528000df08783b */ /* 0x002fe20000004200 */
        /* <DEDUP_REMOVED lines=43> */
[----:B------:R2:W5:Y:S07]  /*49a0*/  LDSM.16.M88.4 R144, [R221+0x14280] ;  /* 0x01428000dd90783b */ /* 0x00056e0000000200 */
        /* <DEDUP_REMOVED lines=27> */
[----:B------:R-:W1:Y:S01]  /*4b60*/  S2R R7, SR_CTAID.Y ;  /* 0x0000000000077919 */ /* 0x000e620000002600 */
[----:B------:R-:W-:Y:S01]  /*4b70*/  ULDC.64 UR4, c[0x0][0x178] ;  /* 0x00005e0000047ab9 */ /* 0x000fe20000000a00 */
[----:B------:R-:W-:Y:S01]  /*4b80*/  IMAD.MOV.U32 R4, RZ, RZ, R242 ;  /* 0x000000ffff047224 */ /* 0x000fe200078e00f2 */
[----:B------:R-:W-:Y:S01]  /*4b90*/  USHF.L.U32 UR12, UR15, 0x6, URZ ;  /* 0x000000060f0c7899 */ /* 0x000fe2000800063f */
[----:B------:R-:W-:Y:S01]  /*4ba0*/  IMAD.MOV.U32 R5, RZ, RZ, R243 ;  /* 0x000000ffff057224 */ /* 0x000fe200078e00f3 */
[----:B------:R-:W-:Y:S02]  /*4bb0*/  UIMAD.WIDE.U32 UR26, UR15, UR4, URZ ;  /* 0x000000040f1a72a5 */ /* 0x000fe4000f8e003f */
[----:B------:R-:W-:Y:S02]  /*4bc0*/  USHF.R.S32.HI UR11, URZ, 0x1f, UR12 ;  /* 0x0000001f3f0b7899 */ /* 0x000fe4000801140c */
[----:B------:R-:W-:Y:S01]  /*4bd0*/  IMAD.U32 R11, RZ, RZ, UR12 ;  /* 0x0000000cff0b7e24 */ /* 0x000fe2000f8e00ff */
[----:B------:R-:W-:Y:S02]  /*4be0*/  USHF.L.U32 UR24, UR26, 0x6, URZ ;  /* 0x000000061a187899 */ /* 0x000fe4000800063f */
[----:B------:R-:W-:Y:S01]  /*4bf0*/  USHF.R.S32.HI UR14, URZ, 0x1f, UR15 ;  /* 0x0000001f3f0e7899 */ /* 0x000fe2000801140f */
[----:B------:R-:W-:Y:S03]  /*4c00*/  IMAD.U32 R12, RZ, RZ, UR11 ;  /* 0x0000000bff0c7e24 */ /* 0x000fe6000f8e00ff */
[----:B------:R-:W-:Y:S04]  /*4c10*/  UIMAD UR14, UR14, UR4, URZ ;  /* 0x000000040e0e72a4 */ /* 0x000fe8000f8e023f */
[----:B------:R-:W-:Y:S01]  /*4c20*/  UIMAD UR14, UR15, UR5, UR14 ;  /* 0x000000050f0e72a4 */ /* 0x000fe2000f8e020e */
[----:B-1----:R-:W-:Y:S01]  /*4c30*/  SHF.R.S32.HI R6, RZ, 0x1f, R7 ;  /* 0x0000001fff067819 */ /* 0x002fe20000011407 */
[----:B------:R-:W-:Y:S02]  /*4c40*/  IMAD.WIDE.U32 R4, R7, c[0x0][0x270], R4 ;  /* 0x00009c0007047a25 */ /* 0x000fe400078e0004 */
[----:B------:R-:W-:Y:S02]  /*4c50*/  UIADD3 UR14, UR27, UR14, URZ ;  /* 0x0000000e1b0e7290 */ /* 0x000fe4000fffe03f */
[----:B------:R-:W-:Y:S01]  /*4c60*/  IMAD R6, R6, c[0x0][0x270], RZ ;  /* 0x00009c0006067a24 */ /* 0x000fe200078e02ff */
[----:B------:R-:W-:Y:S01]  /*4c70*/  IADD3 R11, P2, P0, R11, UR20, R4 ;  /* 0x000000140b0b7c10 */ /* 0x000fe2000f85e004 */
[----:B------:R-:W-:Y:S02]  /*4c80*/  USHF.L.U64.HI UR14, UR26, 0x6, UR14 ;  /* 0x000000061a0e7899 */ /* 0x000fe4000801020e */
[----:B------:R-:W-:Y:S04]  /*4c90*/  IMAD R6, R7, c[0x0][0x274], R6 ;  /* 0x00009d0007067a24 */ /* 0x000fe800078e0206 */
[----:B------:R-:W-:Y:S01]  /*4ca0*/  IMAD.IADD R4, R5, 0x1, R6 ;  /* 0x0000000105047824 */ /* 0x000fe200078e0206 */
[----:B------:R-:W-:Y:S01]  /*4cb0*/  IADD3 R5, P1, R246, UR24, RZ ;  /* 0x00000018f6057c10 */ /* 0x000fe2000ff3e0ff */
[----:B------:R-:W-:Y:S03]  /*4cc0*/  ULEA UR24, UP0, UR4, UR24, 0x5 ;  /* 0x0000001804187291 */ /* 0x000fe6000f80283f */
[----:B------:R-:W-:Y:S01]  /*4cd0*/  IADD3.X R12, R12, UR8, R4, P2, P0 ;  /* 0x000000080c0c7c10 */ /* 0x000fe200097e0404 */
[----:B------:R-:W-:Y:S01]  /*4ce0*/  IMAD.U32 R4, RZ, RZ, UR12 ;  /* 0x0000000cff047e24 */ /* 0x000fe2000f8e00ff */
[----:B------:R-:W-:Y:S01]  /*4cf0*/  LEA R8, P0, R5, c[0x0][0x160], 0x1 ;  /* 0x0000580005087a11 */ /* 0x000fe200078008ff */
[----:B------:R-:W-:Y:S01]  /*4d00*/  ULEA.HI.X UR4, UR4, UR14, UR5, 0x5, UP0 ;  /* 0x0000000e04047291 */ /* 0x000fe200080f2c05 */
[----:B------:R-:W-:Y:S02]  /*4d10*/  IADD3.X R6, R249, UR14, RZ, P1, !PT ;  /* 0x0000000ef9067c10 */ /* 0x000fe40008ffe4ff */
[----:B------:R-:W-:Y:S02]  /*4d20*/  IADD3 R4, -R240, c[0x0][0x168], -R4 ;  /* 0x00005a00f0047a10 */ /* 0x000fe40007ffe904 */
[----:B------:R-:W-:Y:S02]  /*4d30*/  IADD3 R7, P2, R246, UR24, RZ ;  /* 0x00000018f6077c10 */ /* 0x000fe4000ff5e0ff */
[----:B------:R-:W-:Y:S02]  /*4d40*/  LEA.HI.X R9, R5, c[0x0][0x164], R6, 0x1, P0 ;  /* 0x0000590005097a11 */ /* 0x000fe400000f0c06 */
[C---:B------:R-:W-:Y:S02]  /*4d50*/  ISETP.LT.OR P6, PT, R4.reuse, 0x1, !P4 ;  /* 0x000000010400780c */ /* 0x040fe400067c1670 */
[----:B------:R-:W-:Y:S02]  /*4d60*/  LEA R6, P1, R7, c[0x0][0x160], 0x1 ;  /* 0x0000580007067a11 */ /* 0x000fe400078208ff */
[----:B------:R-:W-:Y:S02]  /*4d70*/  IADD3.X R5, R249, UR4, RZ, P2, !PT ;  /* 0x00000004f9057c10 */ /* 0x000fe400097fe4ff */
[----:B------:R-:W-:Y:S02]  /*4d80*/  LOP3.LUT P2, RZ, R239, 0x2, RZ, 0xc0, !PT ;  /* 0x00000002efff7812 */ /* 0x000fe4000784c0ff */
[----:B------:R-:W-:Y:S02]  /*4d90*/  LEA R10, P0, R11, c[0x0][0x258], 0x2 ;  /* 0x000096000b0a7a11 */ /* 0x000fe400078010ff */
[----:B------:R-:W-:Y:S02]  /*4da0*/  LEA.HI.X R7, R7, c[0x0][0x164], R5, 0x1, P1 ;  /* 0x0000590007077a11 */ /* 0x000fe400008f0c05 */
[C---:B------:R-:W-:Y:S01]  /*4db0*/  ISETP.LT.OR P1, PT, R4.reuse, 0x1, !P2 ;  /* 0x000000010400780c */ /* 0x040fe20005721670 */
[----:B------:R-:W-:Y:S01]  /*4dc0*/  @!PT LDS RZ, [RZ] ;  /* 0x00000000fffff984 */ /* 0x000fe20000000800 */
[----:B------:R-:W-:Y:S01]  /*4dd0*/  @!PT LDS RZ, [RZ] ;  /* 0x00000000fffff984 */ /* 0x000fe20000000800 */
[----:B------:R-:W-:Y:S01]  /*4de0*/  @!PT LDS RZ, [RZ] ;  /* 0x00000000fffff984 */ /* 0x000fe20000000800 */
[----:B------:R1:W-:Y:S01]  /*4df0*/  LDGSTS.E.BYPASS.LTC128B.128 [R228+0x6080], [R8.64], !P6 ;  /* 0x0608000008e47fae */ /* 0x0003e2000f101d56 */
[----:B------:R-:W-:Y:S02]  /*4e00*/  LEA.HI.X R11, R11, c[0x0][0x25c], R12, 0x2, P0 ;  /* 0x000097000b0b7a11 */ /* 0x000fe400000f140c */
[C---:B------:R-:W-:Y:S02]  /*4e10*/  ISETP.LT.OR P0, PT, R4.reuse, 0x1, P5 ;  /* 0x000000010400780c */ /* 0x040fe40002f01670 */
[C---:B------:R-:W-:Y:S02]  /*4e20*/  ISETP.LT.OR P4, PT, R4.reuse, 0x21, !P4 ;  /* 0x000000210400780c */ /* 0x040fe40006781670 */
[C---:B------:R-:W-:Y:S02]  /*4e30*/  ISETP.LT.OR P2, PT, R4.reuse, 0x21, !P2 ;  /* 0x000000210400780c */ /* 0x040fe40005741670 */
[----:B------:R-:W-:Y:S01]  /*4e40*/  ISETP.LT.OR P6, PT, R4, 0x21, P5 ;  /* 0x000000210400780c */ /* 0x000fe20002fc1670 */
[----:B------:R-:W-:Y:S02]  /*4e50*/  @!P3 IMAD.SHL.U32 R4, R236, 0x10, RZ ;  /* 0x00000010ec04b824 */ /* 0x000fe400078e00ff */
[----:B------:R1:W-:Y:S04]  /*4e60*/  LDGSTS.E.BYPASS.LTC128B.128 [R228+0x8080], [R8.64+0x80], !P1 ;  /* 0x0808008008e47fae */ /* 0x0003e8000c901d56 */
[----:B------:R1:W-:Y:S04]  /*4e70*/  LDGSTS.E.BYPASS.LTC128B.128 [R228+0xa080], [R8.64+0x100], !P0 ;  /* 0x0a08010008e47fae */ /* 0x0003e8000c101d56 */
[----:B------:R1:W-:Y:S04]  /*4e80*/  LDGSTS.E.BYPASS.LTC128B.128 [R228+0x7080], [R6.64], !P4 ;  /* 0x0708000006e47fae */ /* 0x0003e8000e101d56 */
[----:B------:R1:W-:Y:S04]  /*4e90*/  LDGSTS.E.BYPASS.LTC128B.128 [R228+0x9080], [R6.64+0x80], !P2 ;  /* 0x0908008006e47fae */ /* 0x0003e8000d101d56 */
[----:B------:R1:W-:Y:S04]  /*4ea0*/  LDGSTS.E.BYPASS.LTC128B.128 [R228+0xb080], [R6.64+0x100], !P6 ;  /* 0x0b08010006e47fae */ /* 0x0003e8000f101d56 */
[----:B------:R1:W-:Y:S02]  /*4eb0*/  @!P3 LDGSTS.E.BYPASS.LTC128B.128 [R4+0x12080], [R10.64] ;  /* 0x120800000a04bfae */ /* 0x0003e4000b901d56 */
.L_x_171:
[-C--:B-12345:R-:W-:Y:S01]  /*4ec0*/  HMMA.16816.F32 R4, R144, R16.reuse, RZ ;  /* 0x000000109004723c */ /* 0x0befe200000018ff */
[----:B------:R-:W0:Y:S01]  /*4ed0*/  LDGDEPBAR ;  /* 0x00000000000079af */ /* 0x000e220000000000 */
[----:B------:R-:W-:Y:S02]  /*4ee0*/  UIMAD UR10, UR10, 0x3000, URZ ;  /* 0x000030000a0a78a4 */ /* 0x000fe4000f8e023f */
[----:B------:R-:W-:Y:S04]  /*4ef0*/  UISETP.GE.AND UP0, UPT, UR15, UR17, UPT ;  /* 0x000000110f00728c */ /* 0x000fe8000bf06270 */
        /* <DEDUP_REMOVED lines=40> */
[C---:B------:R-:W-:Y:S07]  /*5180*/  HMMA.16816.F32 R136, R208.reuse, R200, R136 ;  /* 0x000000c8d088723c */ /* 0x040fee0000001888 */
[----:B------:R-:W-:Y:S01]  /*5190*/  IADD3 R201, P0, R250, UR10, RZ ;  /* 0x0000000afac97c10 */ /* 0x000fe2000ff1e0ff */
[-C--:B------:R-:W-:Y:S01]  /*51a0*/  HMMA.16816.F32 R140, R208, R202.reuse, R140 ;  /* 0x000000cad08c723c */ /* 0x080fe2000000188c */
[----:B------:R-:W2:Y:S07]  /*51b0*/  LDSM.16.MT88.4 R208, [R0+0x3880] ;  /* 0x0038800000d0783b */ /* 0x000eae0000004200 */
[----:B------:R-:W-:Y:S01]  /*51c0*/  HMMA.16816.F32 R144, R164, R202, R144 ;  /* 0x000000caa490723c */ /* 0x000fe20000001890 */
[----:B------:R-:W3:Y:S06]  /*51d0*/  LDSM.16.MT88.4 R164, [R0+0x5880] ;  /* 0x0058800000a4783b */ /* 0x000eec0000004200 */
[----:B------:R-:W-:Y:S01]  /*51e0*/  IMAD.U32 R202, RZ, RZ, UR10 ;  /* 0x0000000affca7e24 */ /* 0x000fe2000f8e00ff */
[-C--:B-1----:R-:W-:Y:S05]  /*51f0*/  HMMA.16816.F32 R4, R204, R212.reuse, R4 ;  /* 0x000000d4cc04723c */ /* 0x082fea0000001804 */
[----:B------:R-:W-:Y:S02]  /*5200*/  LEA.HI.X.SX32 R202, R202, R252, 0x1, P0 ;  /* 0x000000fccaca7211 */ /* 0x000fe400000f0eff */
[C---:B------:R-:W-:Y:S01]  /*5210*/  LEA R200, P0, R201.reuse, c[0x0][0x220], 0x2 ;  /* 0x00008800c9c87a11 */ /* 0x040fe200078010ff */
[C---:B------:R-:W-:Y:S04]  /*5220*/  HMMA.16816.F32 R8, R216.reuse, R212, R8 ;  /* 0x000000d4d808723c */ /* 0x040fe80000001808 */
[----:B------:R-:W-:Y:S02]  /*5230*/  LEA.HI.X R201, R201, c[0x0][0x224], R202, 0x2, P0 ;  /* 0x00008900c9c97a11 */ /* 0x000fe400000f14ca */
[----:B------:R-:W-:Y:S02]  /*5240*/  PLOP3.LUT P0, PT, PT, PT, UP0, 0x80, 0x0 ;  /* 0x000000000000781c */ /* 0x000fe40003f0f008 */
        /* <DEDUP_REMOVED lines=108> */
.L_x_153:
[----:B------:R-:W-:Y:S05]  /*5910*/  @P1 BRA `(.L_x_173) ;  /* 0x00000ff000001947 */ /* 0x000fea0003800000 */
[----:B------:R-:W-:Y:S01]  /*5920*/  SHF.R.S32.HI R7, RZ, 0x1f, R236 ;  /* 0x0000001fff077819 */ /* 0x000fe200000114ec */
[----:B------:R-:W-:Y:S01]  /*5930*/  BAR.SYNC.DEFER_BLOCKING 0x1, 0x100 ;  /* 0x0044000000007b1d */ /* 0x000fe20000010000 */
[----:B------:R-:W-:Y:S02]  /*5940*/  F2FP.PACK_AB R36, R37, R36 ;  /* 0x000000242524723e */ /* 0x000fe400000000ff */
[----:B------:R-:W-:-:S02]  /*5950*/  LEA.HI R3, R7, R236, RZ, 0x2 ;  /* 0x000000ec07037211 */ /* 0x000fc400078f10ff */
[----:B------:R-:W-:Y:S01]  /*5960*/  LEA.HI R0, R7, R236, RZ, 0x5 ;  /* 0x000000ec07007211 */ /* 0x000fe200078f28ff */
[----:B------:R-:W-:Y:S01]  /*5970*/  ULDC UR4, c[0x0][0x2f0] ;  /* 0x0000bc0000047ab9 */ /* 0x000fe20000000800 */
[--C-:B------:R-:W-:Y:S01]  /*5980*/  SHF.R.S32.HI R5, RZ, 0x2, R3.reuse ;  /* 0x00000002ff057819 */ /* 0x100fe20000011403 */
[----:B------:R-:W-:Y:S01]  /*5990*/  UIADD3 UR4, -UR16, UR4, URZ ;  /* 0x0000000410047290 */ /* 0x000fe2000fffe13f */
[----:B------:R-:W-:Y:S01]  /*59a0*/  SHF.R.S32.HI R2, RZ, 0x1f, R3 ;  /* 0x0000001fff027819 */ /* 0x000fe20000011403 */
[----:B------:R-:W-:Y:S01]  /*59b0*/  BSSY B0, `(.L_x_174) ;  /* 0x00000b3000007945 */ /* 0x000fe20003800000 */
[----:B------:R-:W-:Y:S01]  /*59c0*/  SHF.R.S32.HI R4, RZ, 0x5, R0 ;  /* 0x00000005ff047819 */ /* 0x000fe20000011400 */
[----:B------:R-:W-:Y:S01]  /*59d0*/  UISETP.LT.AND UP0, UPT, UR4, 0x40, UPT ;  /* 0x000000400400788c */ /* 0x000fe2000bf01270 */
[----:B------:R-:W-:Y:S02]  /*59e0*/  LEA.HI R2, R2, R5, RZ, 0x3 ;  /* 0x0000000502027211 */ /* 0x000fe400078f18ff */
[----:B------:R-:W-:Y:S01]  /*59f0*/  LEA.HI R0, R0, R4, RZ, 0x1 ;  /* 0x0000000400007211 */ /* 0x000fe200078f08ff */
[----:B------:R-:W-:Y:S01]  /*5a00*/  USEL UR4, UR4, 0x40, UP0 ;  /* 0x0000004004047887 */ /* 0x000fe20008000000 */
[----:B------:R-:W-:-:S02]  /*5a10*/  LOP3.LUT R6, R2, 0xfffffff8, RZ, 0xc0, !PT ;  /* 0xfffffff802067812 */ /* 0x000fc400078ec0ff */
[----:B------:R-:W-:Y:S02]  /*5a20*/  LOP3.LUT R2, R0, 0x1ffffe, RZ, 0xc0, !PT ;  /* 0x001ffffe00027812 */ /* 0x000fe400078ec0ff */
[-C--:B------:R-:W-:Y:S01]  /*5a30*/  LEA.HI R0, R7, R236.reuse, RZ, 0x6 ;  /* 0x000000ec07007211 */ /* 0x080fe200078f30ff */
[----:B------:R-:W-:Y:S01]  /*5a40*/  IMAD.IADD R6, R5, 0x1, -R6 ;  /* 0x0000000105067824 */ /* 0x000fe200078e0a06 */
[----:B------:R-:W-:Y:S01]  /*5a50*/  LOP3.LUT R3, R3, 0x3ffffffc, RZ, 0xc0, !PT ;  /* 0x3ffffffc03037812 */ /* 0x000fe200078ec0ff */
[----:B------:R-:W-:Y:S01]  /*5a60*/  IMAD.IADD R5, R4, 0x1, -R2 ;  /* 0x0000000104057824 */ /* 0x000fe200078e0a02 */
[----:B------:R-:W-:Y:S01]  /*5a70*/  SHF.R.S32.HI R10, RZ, 0x6, R0 ;  /* 0x00000006ff0a7819 */ /* 0x000fe20000011400 */
[----:B------:R-:W-:Y:S01]  /*5a80*/  IMAD.SHL.U32 R2, R6, 0x40, RZ ;  /* 0x0000004006027824 */ /* 0x000fe200078e00ff */
[----:B------:R-:W-:Y:S01]  /*5a90*/  LEA.HI R0, R7, R236, RZ, 0x3 ;  /* 0x000000ec07007211 */ /* 0x000fe200078f18ff */
[----:B------:R-:W-:Y:S01]  /*5aa0*/  IMAD.IADD R3, R236, 0x1, -R3 ;  /* 0x00000001ec037824 */ /* 0x000fe200078e0a03 */
[----:B------:R-:W-:Y:S01]  /*5ab0*/  LOP3.LUT P0, RZ, R6, 0x4, RZ, 0xc0, !PT ;  /* 0x0000000406ff7812 */ /* 0x000fe2000780c0ff */
[----:B------:R-:W-:Y:S01]  /*5ac0*/  IMAD.SHL.U32 R4, R10, 0x8, RZ ;  /* 0x000000080a047824 */ /* 0x000fe200078e00ff */
[----:B------:R-:W-:Y:S01]  /*5ad0*/  LOP3.LUT R2, R2, 0x1c0, RZ, 0xc0, !PT ;  /* 0x000001c002027812 */ /* 0x000fe200078ec0ff */
[----:B------:R-:W-:Y:S01]  /*5ae0*/  IMAD R3, R5, 0x200, R3 ;  /* 0x0000020005037824 */ /* 0x000fe200078e0203 */
[----:B------:R-:W-:-:S02]  /*5af0*/  LOP3.LUT R8, R0, 0x1ffffff8, RZ, 0xc0, !PT ;  /* 0x1ffffff800087812 */ /* 0x000fc400078ec0ff */
[----:B------:R-:W-:Y:S02]  /*5b00*/  SHF.R.S32.HI R14, RZ, 0x3, R0 ;  /* 0x00000003ff0e7819 */ /* 0x000fe40000011400 */
[----:B------:R-:W-:Y:S01]  /*5b10*/  LOP3.LUT R4, R2, 0x18, R4, 0xf8, !PT ;  /* 0x0000001802047812 */ /* 0x000fe200078ef804 */
[----:B------:R-:W-:Y:S01]  /*5b20*/  IMAD.IADD R8, R236, 0x1, -R8 ;  /* 0x00000001ec087824 */ /* 0x000fe200078e0a08 */
[----:B------:R-:W-:Y:S01]  /*5b30*/  SHF.R.U32.HI R0, RZ, 0x3, R2 ;  /* 0x00000003ff007819 */ /* 0x000fe20000011602 */
[----:B------:R-:W-:Y:S01]  /*5b40*/  IMAD.SHL.U32 R2, R14, 0x40, RZ ;  /* 0x000000400e027824 */ /* 0x000fe200078e00ff */
[----:B------:R-:W-:Y:S01]  /*5b50*/  F2FP.PACK_AB R38, R39, R38 ;  /* 0x000000262726723e */ /* 0x000fe200000000ff */
[----:B------:R-:W-:Y:S01]  /*5b60*/  IMAD.SHL.U32 R8, R8, 0x8, RZ ;  /* 0x0000000808087824 */ /* 0x000fe200078e00ff */
[----:B------:R-:W-:Y:S02]  /*5b70*/  LOP3.LUT R0, R4, R0, RZ, 0x3c, !PT ;  /* 0x0000000004007212 */ /* 0x000fe400078e3cff */
[----:B------:R-:W-:-:S02]  /*5b80*/  LOP3.LUT R2, R2, 0x1c0, RZ, 0xc0, !PT ;  /* 0x000001c002027812 */ /* 0x000fc400078ec0ff */
[----:B------:R-:W-:Y:S01]  /*5b90*/  F2FP.PACK_AB R48, R49, R48 ;  /* 0x000000303130723e */ /* 0x000fe200000000ff */
[----:B------:R-:W-:Y:S01]  /*5ba0*/  IMAD.U32 R0, R3, 0x2, R0 ;  /* 0x0000000203007824 */ /* 0x000fe200078e0000 */
[----:B------:R-:W-:Y:S02]  /*5bb0*/  LOP3.LUT R5, R2, 0x38, R8, 0xf8, !PT ;  /* 0x0000003802057812 */ /* 0x000fe400078ef808 */
[----:B------:R-:W-:Y:S01]  /*5bc0*/  SHF.R.U32.HI R30, RZ, 0x3, R2 ;  /* 0x00000003ff1e7819 */ /* 0x000fe20000011602 */
[----:B------:R-:W-:Y:S01]  /*5bd0*/  IMAD.SHL.U32 R0, R0, 0x2, RZ ;  /* 0x0000000200007824 */ /* 0x000fe200078e00ff */
[----:B------:R-:W-:Y:S02]  /*5be0*/  F2FP.PACK_AB R50, R51, R50 ;  /* 0x000000323332723e */ /* 0x000fe400000000ff */
[----:B------:R-:W-:Y:S02]  /*5bf0*/  F2FP.PACK_AB R40, R41, R40 ;  /* 0x000000282928723e */ /* 0x000fe400000000ff */
[C---:B------:R-:W-:Y:S01]  /*5c00*/  IADD3 R2, R0.reuse, 0x40, RZ ;  /* 0x0000004000027810 */ /* 0x040fe20007ffe0ff */
[----:B------:R-:W-:Y:S01]  /*5c10*/  STS [R0+0x6080], R36 ;  /* 0x0060802400007388 */ /* 0x000fe20000000800 */
[----:B------:R-:W-:-:S02]  /*5c20*/  @P0 IADD3 R2, R0, -0x40, RZ ;  /* 0xffffffc000020810 */ /* 0x000fc40007ffe0ff */
        /* <DEDUP_REMOVED lines=62> */
[----:B------:R-:W-:-:S02]  /*6010*/  LOP3.LUT R30, R5, R30, RZ, 0x3c, !PT ;  /* 0x0000001e051e7212 */ /* 0x000fc400078e3cff */
[----:B------:R-:W-:Y:S01]  /*6020*/  F2FP.PACK_AB R6, R125, R124 ;  /* 0x0000007c7d06723e */ /* 0x000fe200000000ff */
[----:B------:R-:W-:Y:S01]  /*6030*/  STS [R2+0xb080], R76 ;  /* 0x00b0804c02007388 */ /* 0x000fe20000000800 */
[----:B------:R-:W-:Y:S01]  /*6040*/  F2FP.PACK_AB R5, R127, R126 ;  /* 0x0000007e7f05723e */ /* 0x000fe200000000ff */
[----:B------:R-:W-:Y:S01]  /*6050*/  IMAD R10, R10, 0x200, R30 ;  /* 0x000002000a0a7824 */ /* 0x000fe200078e021e */
[----:B------:R-:W-:Y:S01]  /*6060*/  ISETP.GE.AND P5, PT, R14, UR4, PT ;  /* 0x000000040e007c0c */ /* 0x000fe2000bfa6270 */
[----:B------:R-:W-:Y:S04]  /*6070*/  STS [R2+0xb480], R78 ;  /* 0x00b4804e02007388 */ /* 0x000fe80000000800 */
[----:B------:R-:W-:Y:S04]  /*6080*/  STS [R0+0x80], R29 ;  /* 0x0000801d00007388 */ /* 0x000fe80000000800 */
[----:B------:R1:W-:Y:S04]  /*6090*/  STS [R0+0x480], R28 ;  /* 0x0004801c00007388 */ /* 0x0003e80000000800 */
[----:B------:R-:W-:Y:S04]  /*60a0*/  STS [R2+0x80], R25 ;  /* 0x0000801902007388 */ /* 0x000fe80000000800 */
[----:B------:R-:W-:Y:S04]  /*60b0*/  STS [R2+0x480], R24 ;  /* 0x0004801802007388 */ /* 0x000fe80000000800 */
[----:B------:R-:W-:Y:S04]  /*60c0*/  STS [R0+0x1080], R27 ;  /* 0x0010801b00007388 */ /* 0x000fe80000000800 */
[----:B------:R-:W-:Y:S04]  /*60d0*/  STS [R0+0x1480], R26 ;  /* 0x0014801a00007388 */ /* 0x000fe80000000800 */
[----:B------:R-:W-:Y:S04]  /*60e0*/  STS [R2+0x1080], R23 ;  /* 0x0010801702007388 */ /* 0x000fe80000000800 */
[----:B------:R-:W-:Y:S01]  /*60f0*/  STS [R2+0x1480], R22 ;  /* 0x0014801602007388 */ /* 0x000fe20000000800 */
[----:B-1----:R-:W-:-:S03]  /*6100*/  IADD3 R28, R8, 0x40, RZ ;  /* 0x00000040081c7810 */ /* 0x002fc60007ffe0ff */
        /* <DEDUP_REMOVED lines=12> */
[----:B------:R2:W-:Y:S01]  /*61d0*/  STS [R0+0x5080], R9 ;  /* 0x0050800900007388 */ /* 0x0005e20000000800 */
[----:B-1----:R-:W-:-:S03]  /*61e0*/  SHF.R.S32.HI R15, RZ, 0x1f, R14 ;  /* 0x0000001fff0f7819 */ /* 0x002fc6000001140e */
[----:B------:R1:W-:Y:S04]  /*61f0*/  STS [R0+0x5480], R7 ;  /* 0x0054800700007388 */ /* 0x0003e80000000800 */
[----:B------:R3:W-:Y:S04]  /*6200*/  STS [R2+0x5080], R6 ;  /* 0x0050800602007388 */ /* 0x0007e80000000800 */
[----:B------:R4:W-:Y:S04]  /*6210*/  STS [R2+0x5480], R5 ;  /* 0x0054800502007388 */ /* 0x0009e80000000800 */
[----:B------:R-:W5:Y:S04]  /*6220*/  S2R R30, SR_CTAID.Y ;  /* 0x00000000001e7919 */ /* 0x000f680000002600 */
[----:B------:R-:W4:Y:S01]  /*6230*/  S2R R29, SR_CTAID.Z ;  /* 0x00000000001d7919 */ /* 0x000f220000002700 */
[----:B--2---:R-:W-:Y:S01]  /*6240*/  SHF.R.S32.HI R9, RZ, 0x1f, R8 ;  /* 0x0000001fff097819 */ /* 0x004fe20000011408 */
[----:B-1----:R-:W-:-:S02]  /*6250*/  IMAD.SHL.U32 R0, R10, 0x2, RZ ;  /* 0x000000020a007824 */ /* 0x002fc400078e00ff */
[----:B------:R-:W-:Y:S01]  /*6260*/  BAR.SYNC.DEFER_BLOCKING 0x1, 0x100 ;  /* 0x0044000000007b1d */ /* 0x000fe20000010000 */
[----:B---3--:R-:W-:-:S04]  /*6270*/  IMAD.U32 R6, RZ, RZ, UR13 ;  /* 0x0000000dff067e24 */ /* 0x008fc8000f8e00ff */
[----:B------:R-:W-:Y:S01]  /*6280*/  IMAD.WIDE R6, R6, 0x40, R14 ;  /* 0x0000004006067825 */ /* 0x000fe200078e020e */
[----:B-----5:R-:W-:-:S03]  /*6290*/  SHF.R.S32.HI R31, RZ, 0x1f, R30 ;  /* 0x0000001fff1f7819 */ /* 0x020fc6000001141e */
[----:B----4-:R-:W-:Y:S01]  /*62a0*/  IMAD.WIDE.U32 R2, R30, c[0x0][0x338], R8 ;  /* 0x0000ce001e027a25 */ /* 0x010fe200078e0008 */
[----:B------:R-:W-:-:S03]  /*62b0*/  SHF.R.S32.HI R68, RZ, 0x1f, R29 ;  /* 0x0000001fff447819 */ /* 0x000fc6000001141d */
[----:B------:R-:W-:-:S04]  /*62c0*/  IMAD R4, R31, c[0x0][0x338], RZ ;  /* 0x0000ce001f047a24 */ /* 0x000fc800078e02ff */
[----:B------:R-:W-:-:S04]  /*62d0*/  IMAD R4, R30, c[0x0][0x33c], R4 ;  /* 0x0000cf001e047a24 */ /* 0x000fc800078e0204 */
[----:B------:R-:W-:Y:S01]  /*62e0*/  IMAD.IADD R3, R3, 0x1, R4 ;  /* 0x0000000103037824 */ /* 0x000fe200078e0204 */
[----:B------:R1:W2:Y:S01]  /*62f0*/  LDS.128 R40, [R0+0x7080] ;  /* 0x0070800000287984 */ /* 0x0002a20000000c00 */
[----:B------:R-:W-:Y:S02]  /*6300*/  IMAD R4, R68, c[0x0][0x340], RZ ;  /* 0x0000d00044047a24 */ /* 0x000fe400078e02ff */
[C---:B------:R-:W-:Y:S01]  /*6310*/  IMAD.WIDE.U32 R12, R29.reuse, c[0x0][0x340], R2 ;  /* 0x0000d0001d0c7a25 */ /* 0x040fe200078e0002 */
[----:B------:R1:W3:Y:S03]  /*6320*/  LDS.128 R36, [R0+0x9080] ;  /* 0x0090800000247984 */ /* 0x0002e60000000c00 */
[----:B------:R-:W-:Y:S01]  /*6330*/  IMAD R4, R29, c[0x0][0x344], R4 ;  /* 0x0000d1001d047a24 */ /* 0x000fe200078e0204 */
[----:B------:R1:W4:Y:S03]  /*6340*/  LDS.128 R32, [R0+0xb080] ;  /* 0x00b0800000207984 */ /* 0x0003260000000c00 */
[----:B------:R-:W-:Y:S01]  /*6350*/  IMAD.IADD R5, R13, 0x1, R4 ;  /* 0x000000010d057824 */ /* 0x000fe200078e0204 */
[----:B------:R1:W5:Y:S04]  /*6360*/  LDS.128 R52, [R0+0x80] ;  /* 0x0000800000347984 */ /* 0x0003680000000c00 */
        /* <DEDUP_REMOVED lines=23> */
.L_x_175:
[----:B------:R-:W-:Y:S05]  /*64e0*/  BSYNC B0 ;  /* 0x0000000000007941 */ /* 0x000fea0003800000 */
.L_x_174:
[----:B-1----:R-:W-:Y:S01]  /*64f0*/  IADD3 R0, R14, 0x20, RZ ;  /* 0x000000200e007810 */ /* 0x002fe20007ffe0ff */
[----:B------:R-:W-:Y:S03]  /*6500*/  BSSY B0, `(.L_x_176) ;  /* 0x0000014000007945 */ /* 0x000fe60003800000 */
[----:B------:R-:W-:-:S13]  /*6510*/  ISETP.GE.AND P4, PT, R0, UR4, PT ;  /* 0x0000000400007c0c */ /* 0x000fda000bf86270 */
[----:B------:R-:W-:Y:S05]  /*6520*/  @P4 BRA `(.L_x_177) ;  /* 0x0000011000004947 */ /* 0x000fea0003800000 */
[----:B------:R-:W-:Y:S01]  /*6530*/  IADD3 R0, P0, R6, 0x20, RZ ;  /* 0x0000002006007810 */ /* 0x000fe20007f1e0ff */
        /* <DEDUP_REMOVED lines=16> */
.L_x_177:
[----:B------:R-:W-:Y:S05]  /*6640*/  BSYNC B0 ;  /* 0x0000000000007941 */ /* 0x000fea0003800000 */
.L_x_176:
        /* <DEDUP_REMOVED lines=21> */
[----:B-----5:R1:W-:Y:S04]  /*67a0*/  @!P3 STG.E.128 [R4.64], R52 ;  /* 0x000000340400b986 */ /* 0x0203e8000c101d16 */
[----:B------:R1:W-:Y:S04]  /*67b0*/  @!P2 STG.E.128 [R4.64+0x80], R48 ;  /* 0x000080300400a986 */ /* 0x0003e8000c101d16 */
[----:B------:R1:W-:Y:S02]  /*67c0*/  @!P1 STG.E.128 [R4.64+0x100], R44 ;  /* 0x0001002c04009986 */ /* 0x0003e4000c101d16 */
.L_x_179:
[----:B------:R-:W-:Y:S05]  /*67d0*/  BSYNC B0 ;  /* 0x0000000000007941 */ /* 0x000fea0003800000 */
.L_x_178:
        /* <DEDUP_REMOVED lines=11> */
[----:B------:R-:W-:Y:S02]  /*6890*/  LEA.HI.X R3, R4, c[0x0][0x2ec], R0, 0x1, P2 ;  /* 0x0000bb0004037a11 */ /* 0x000fe400010f0c00 */
[----:B------:R-:W-:-:S03]  /*68a0*/  IADD3 R0, R8, 0x80, RZ ;  /* 0x0000008008007810 */ /* 0x000fc60007ffe0ff */
[----:B------:R1:W-:Y:S01]  /*68b0*/  @!P0 STG.E.128 [R2.64+0x80], R56 ;  /* 0x0000803802008986 */ /* 0x0003e2000c101d16 */
[----:B------:R-:W-:-:S03]  /*68c0*/  ISETP.GE.AND P0, PT, R0, c[0x0][0x2f4], PT ;  /* 0x0000bd0000007a0c */ /* 0x000fc60003f06270 */
[----:B------:R1:W-:Y:S10]  /*68d0*/  @!P1 STG.E.128 [R2.64], R60 ;  /* 0x0000003c02009986 */ /* 0x0003f4000c101d16 */
[----:B------:R-:W-:Y:S05]  /*68e0*/  @P0 EXIT ;  /* 0x000000000000094d */ /* 0x000fea0003800000 */
[----:B------:R-:W-:Y:S01]  /*68f0*/  STG.E.128 [R2.64+0x100], R64 ;  /* 0x0001004002007986 */ /* 0x000fe2000c101d16 */
[----:B------:R-:W-:Y:S05]  /*6900*/  EXIT ;  /* 0x000000000000794d */ /* 0x000fea0003800000 */
.L_x_173:
[----:B------:R-:W1:Y:S01]  /*6910*/  S2R R18, SR_CTAID.Y ;  /* 0x0000000000127919 */ /* 0x000e620000002600 */
[----:B------:R-:W-:Y:S01]  /*6920*/  SHF.R.S32.HI R0, RZ, 0x1f, R236 ;  /* 0x0000001fff007819 */ /* 0x000fe200000114ec */
[----:B------:R-:W-:Y:S01]  /*6930*/  ULDC UR4, c[0x0][0x2f0] ;  /* 0x0000bc0000047ab9 */ /* 0x000fe20000000800 */
[----:B------:R-:W-:Y:S01]  /*6940*/  IMAD.U32 R6, RZ, RZ, UR13 ;  /* 0x0000000dff067e24 */ /* 0x000fe2000f8e00ff */
[----:B------:R-:W2:Y:S01]  /*6950*/  S2R R19, SR_CTAID.Z ;  /* 0x0000000000137919 */ /* 0x000ea20000002700 */
[----:B------:R-:W-:Y:S01]  /*6960*/  LEA.HI R8, R0, R236, RZ, 0x3 ;  /* 0x000000ec00087211 */ /* 0x000fe200078f18ff */
[----:B------:R-:W-:Y:S01]  /*6970*/  UIADD3 UR4, -UR16, UR4, URZ ;  /* 0x0000000410047290 */ /* 0x000fe2000fffe13f */
[----:B------:R-:W-:Y:S02]  /*6980*/  BSSY B0, `(.L_x_180) ;  /* 0x0000023000007945 */ /* 0x000fe40003800000 */
[----:B------:R-:W-:-:S02]  /*6990*/  LOP3.LUT R0, R8, 0x1ffffff8, RZ, 0xc0, !PT ;  /* 0x1ffffff808007812 */ /* 0x000fc400078ec0ff */
[----:B------:R-:W-:-:S03]  /*69a0*/  SHF.R.S32.HI R8, RZ, 0x3, R8 ;  /* 0x00000003ff087819 */ /* 0x000fc60000011408 */
[----:B------:R-:W-:Y:S01]  /*69b0*/  IMAD.IADD R0, R236, 0x1, -R0 ;  /* 0x00000001ec007824 */ /* 0x000fe200078e0a00 */
[----:B------:R-:W-:Y:S02]  /*69c0*/  ISETP.GE.AND P5, PT, R8, UR4, PT ;  /* 0x0000000408007c0c */ /* 0x000fe4000bfa6270 */
[----:B------:R-:W-:Y:S01]  /*69d0*/  SHF.R.S32.HI R9, RZ, 0x1f, R8 ;  /* 0x0000001fff097819 */ /* 0x000fe20000011408 */
[----:B------:R-:W-:-:S04]  /*69e0*/  IMAD.SHL.U32 R12, R0, 0x8, RZ ;  /* 0x00000008000c7824 */ /* 0x000fc800078e00ff */
[----:B------:R-:W-:Y:S01]  /*69f0*/  IMAD.WIDE R6, R6, 0x40, R8 ;  /* 0x0000004006067825 */ /* 0x000fe200078e0208 */
[----:B------:R-:W-:Y:S02]  /*6a00*/  SHF.R.S32.HI R13, RZ, 0x1f, R12 ;  /* 0x0000001fff0d7819 */ /* 0x000fe4000001140c */
[----:B-1----:R-:W-:Y:S02]  /*6a10*/  SHF.R.S32.HI R20, RZ, 0x1f, R18 ;  /* 0x0000001fff147819 */ /* 0x002fe40000011412 */
[----:B------:R-:W-:Y:S01]  /*6a20*/  IADD3 R16, R12, 0x40, RZ ;  /* 0x000000400c107810 */ /* 0x000fe20007ffe0ff */
[----:B------:R-:W-:Y:S01]  /*6a30*/  IMAD.WIDE.U32 R2, R18, c[0x0][0x308], R12 ;  /* 0x0000c20012027a25 */ /* 0x000fe200078e000c */
[----:B--2---:R-:W-:Y:S02]  /*6a40*/  SHF.R.S32.HI R21, RZ, 0x1f, R19 ;  /* 0x0000001fff157819 */ /* 0x004fe40000011413 */
[----:B------:R-:W-:Y:S01]  /*6a50*/  IADD3 R17, R12, 0x80, RZ ;  /* 0x000000800c117810 */ /* 0x000fe20007ffe0ff */
[----:B------:R-:W-:-:S04]  /*6a60*/  IMAD R0, R20, c[0x0][0x308], RZ ;  /* 0x0000c20014007a24 */ /* 0x000fc800078e02ff */
[----:B------:R-:W-:-:S05]  /*6a70*/  IMAD R0, R18, c[0x0][0x30c], R0 ;  /* 0x0000c30012007a24 */ /* 0x000fca00078e0200 */
[----:B------:R-:W-:Y:S01]  /*6a80*/  IADD3 R3, R3, R0, RZ ;  /* 0x0000000003037210 */ /* 0x000fe20007ffe0ff */
[----:B------:R-:W-:-:S04]  /*6a90*/  IMAD R0, R21, c[0x0][0x310], RZ ;  /* 0x0000c40015007a24 */ /* 0x000fc800078e02ff */
[C---:B------:R-:W-:Y:S02]  /*6aa0*/  IMAD R0, R19.reuse, c[0x0][0x314], R0 ;  /* 0x0000c50013007a24 */ /* 0x040fe400078e0200 */
[----:B------:R-:W-:-:S05]  /*6ab0*/  IMAD.WIDE.U32 R14, R19, c[0x0][0x310], R2 ;  /* 0x0000c400130e7a25 */ /* 0x000fca00078e0002 */
[----:B------:R-:W-:Y:S01]  /*6ac0*/  IADD3 R3, R15, R0, RZ ;  /* 0x000000000f037210 */ /* 0x000fe20007ffe0ff */
[----:B------:R-:W-:Y:S05]  /*6ad0*/  @P5 BRA `(.L_x_181) ;  /* 0x000000d000005947 */ /* 0x000fea0003800000 */
[----:B------:R-:W-:Y:S01]  /*6ae0*/  IMAD R0, R7, c[0x0][0x300], RZ ;  /* 0x0000c00007007a24 */ /* 0x000fe200078e02ff */
[----:B------:R-:W-:Y:S01]  /*6af0*/  ISETP.GE.AND P3, PT, R12, c[0x0][0x2f4], PT ;  /* 0x0000bd000c007a0c */ /* 0x000fe20003f66270 */
[----:B------:R-:W-:Y:S01]  /*6b00*/  IMAD.MOV.U32 R2, RZ, RZ, R14 ;  /* 0x000000ffff027224 */ /* 0x000fe200078e000e */
[----:B------:R-:W-:Y:S01]  /*6b10*/  ISETP.GE.AND P1, PT, R16, c[0x0][0x2f4], PT ;  /* 0x0000bd0010007a0c */ /* 0x000fe20003f26270 */
[C---:B------:R-:W-:Y:S01]  /*6b20*/  IMAD R0, R6.reuse, c[0x0][0x304], R0 ;  /* 0x0000c10006007a24 */ /* 0x040fe200078e0200 */
        /* <DEDUP_REMOVED lines=8> */
.L_x_181:
[----:B------:R-:W-:Y:S05]  /*6bb0*/  BSYNC B0 ;  /* 0x0000000000007941 */ /* 0x000fea0003800000 */
.L_x_180:
        /* <DEDUP_REMOVED lines=19> */
.L_x_183:
[----:B------:R-:W-:Y:S05]  /*6cf0*/  BSYNC B0 ;  /* 0x0000000000007941 */ /* 0x000fea0003800000 */
.L_x_182:
        /* <DEDUP_REMOVED lines=23> */
.L_x_185:
[----:B------:R-:W-:Y:S05]  /*6e70*/  BSYNC B0 ;  /* 0x0000000000007941 */ /* 0x000fea0003800000 */
.L_x_184:
        /* <DEDUP_REMOVED lines=18> */
.L_x_186:
        /* <DEDUP_REMOVED lines=14> */
.L_x_1381:


//--------------------- .text._ZN7cutlass13device_kernelIN5flash19enable_sm80_to_sm89INS1_16FlashAttnBwdSm80INS1_25CollectiveMainloopBwdSm80ILi1ELi1EN4cute5tupleIJNS5_1CILi64EEES8_NS7_ILi192EEEEEENS_6half_tEfNS_4arch4Sm80ELb0ELb1ELb0ELb0ELb1ELb0ELb0ELb0ELi2ELi2ELi2ELi2ELb1EEENS1_21CollectiveEpilogueBwdISA_SB_SD_Li256ELb0ELb0ELi4EEENS1_19SingleTileSchedulerILb0ELb0ELb0ELi64EEEEEEEEEvNT_6ParamsE --------------------------
	.section	.text._ZN7cutlass13device_kernelIN5flash19enable_sm80_to_sm89INS1_16FlashAttnBwdSm80INS1_25CollectiveMainloopBwdSm80ILi1ELi1EN4cute5tupleIJNS5_1CILi64EEES8_NS7_ILi192EEEEEENS_6half_tEfNS_4arch4Sm80ELb0ELb1ELb0ELb0ELb1ELb0ELb0ELb0ELi2ELi2ELi2ELi2ELb1EEENS1_21CollectiveEpilogueBwdISA_SB_SD_Li256ELb0ELb0ELi4EEENS1_19SingleTileSchedulerILb0ELb0ELb0ELi64EEEEEEEEEvNT_6ParamsE,"ax",@progbits
	.sectioninfo	@"SHI_REGISTERS=255"
	.align	128
.text._ZN7cutlass13device_kernelIN5flash19enable_sm80_to_sm89INS1_16FlashAttnBwdSm80INS1_25CollectiveMainloopBwdSm80ILi1ELi1EN4cute5tupleIJNS5_1CILi64EEES8_NS7_ILi192EEEEEENS_6half_tEfNS_4arch4Sm80ELb0ELb1ELb0ELb0ELb1ELb0ELb0ELb0ELi2ELi2ELi2ELi2ELb1EEENS1_21CollectiveEpilogueBwdISA_SB_SD_Li256ELb0ELb0ELi4EEENS1_19SingleTileSchedulerILb0ELb0ELb0ELi64EEEEEEEEEvNT_6ParamsE:
        .type           _ZN7cutlass13device_kernelIN5flash19enable_sm80_to_sm89INS1_16FlashAttnBwdSm80INS1_25CollectiveMainloopBwdSm80ILi1ELi1EN4cute5tupleIJNS5_1CILi64EEES8_NS7_ILi192EEEEEENS_6half_tEfNS_4arch4Sm80ELb0ELb1ELb0ELb0ELb1ELb0ELb0ELb0ELi2ELi2ELi2ELi2ELb1EEENS1_21CollectiveEpilogueBwdISA_SB_SD_Li256ELb0ELb0ELi4EEENS1_19SingleTileSchedulerILb0ELb0ELb0ELi64EEEEEEEEEvNT_6ParamsE,@function
        .size           _ZN7cutlass13device_kernelIN5flash19enable_sm80_to_sm89INS1_16FlashAttnBwdSm80INS1_25CollectiveMainloopBwdSm80ILi1ELi1EN4cute5tupleIJNS5_1CILi64EEES8_NS7_ILi192EEEEEENS_6half_tEfNS_4arch4Sm80ELb0ELb1ELb0ELb0ELb1ELb0ELb0ELb0ELi2ELi2ELi2ELi2ELb1EEENS1_21CollectiveEpilogueBwdISA_SB_SD_Li256ELb0ELb0ELi4EEENS1_19SingleTileSchedulerILb0ELb0ELb0ELi64EEEEEEEEEvNT_6ParamsE,(.L_x_1382 - _ZN7cutlass13device_kernelIN5flash19enable_sm80_to_sm89INS1_16FlashAttnBwdSm80INS1_25CollectiveMainloopBwdSm80ILi1ELi1EN4cute5tupleIJNS5_1CILi64EEES8_NS7_ILi192EEEEEENS_6half_tEfNS_4arch4Sm80ELb0ELb1ELb0ELb0ELb1ELb0ELb0ELb0ELi2ELi2ELi2ELi2ELb1EEENS1_21CollectiveEpilogueBwdISA_SB_SD_Li256ELb0ELb0ELi4EEENS1_19SingleTileSchedulerILb0ELb0ELb0ELi64EEEEEEEEEvNT_6ParamsE)
        .other          _ZN7cutlass13device_kernelIN5flash19enable_sm80_to_sm89INS1_16FlashAttnBwdSm80INS1_25CollectiveMainloopBwdSm80ILi1ELi1EN4cute5tupleIJNS5_1CILi64EEES8_NS7_ILi192EEEEEENS_6half_tEfNS_4arch4Sm80ELb0ELb1ELb0ELb0ELb1ELb0ELb0ELb0ELi2ELi2ELi2ELi2ELb1EEENS1_21CollectiveEpilogueBwdISA_SB_SD_Li256ELb0ELb0ELi4EEENS1_19SingleTileSchedulerILb0ELb0ELb0ELi64EEEEEEEEEvNT_6ParamsE,@"STO_CUDA_ENTRY STV_DEFAULT"
_ZN7cutlass13device_kernelIN5flash19enable_sm80_to_sm89INS1_16FlashAttnBwdSm80INS1_25CollectiveMainloopBwdSm80ILi1ELi1EN4cute5tupleIJNS5_1CILi64EEES8_NS7_ILi192EEEEEENS_6half_tEfNS_4arch4Sm80ELb0ELb1ELb0ELb0ELb1ELb0ELb0ELb0ELi2ELi2ELi2ELi2ELb1EEENS1_21CollectiveEpilogueBwdISA_SB_SD_Li256ELb0ELb0ELi4EEENS1_19SingleTileSchedulerILb0ELb0ELb0ELi64EEEEEEEEEvNT_6ParamsE:
        /* <DEDUP_REMOVED lines=26> */
.L_x_187:
        /* <DEDUP_REMOVED lines=524> */
.L_x_207:
        /* <DEDUP_REMOVED lines=112> */
.L_x_191:
[----:B------:R-:W-:Y:S04]  /*2960*/  MOV R22, 0x1 ;  /* 0x0000000100167802 */ /* 0x000fe80000000f00 */
[----:B------:R-:W-:Y:S11]  /*2970*/  ISETP.NE.AND P0, PT, R22, c[0x0][0x2a8], PT ;  /* 0x0000aa0016007a0c */ /* 0x000ff60003f05270 */
[----:B------:R-:W-:Y:S02]  /*2980*/  @!UPT UIADD3 URZ, URZ, URZ, URZ ;  /* 0x0000003f3f3ff290 */ /* 0x000fe4000fffe03f */
[----:B------:R-:W-:Y:S05]  /*2990*/  @P0 IMAD.HI.U32 R22, R21, c[0x0][0x2ac], RZ ;  /* 0x0000ab0015160a27 */ /* 0x000fea00078e00ff */
[----:B------:R-:W-:Y:S02]  /*29a0*/  @P0 SHF.R.U32.HI R21, RZ, c[0x0][0x2b0], R22 ;  /* 0x0000ac00ff150a19 */ /* 0x000fe40000011616 */
.L_x_192:
[----:B------:R-:W-:Y:S05]  /*29b0*/  BSYNC B0 ;  /* 0x0000000000007941 */ /* 0x000fea0003800000 */
.L_x_190:
[----:B------:R-:W-:Y:S04]  /*29c0*/  IMAD.MOV.U32 R22, RZ, RZ, c[0x0][0x2a8] ;  /* 0x0000aa00ff167624 */ /* 0x000fe800078e00ff */
[----:B------:R-:W-:Y:S04]  /*29d0*/  IMAD R21, R21, R22, -UR16 ;  /* 0x8000001015157e24 */ /* 0x000fe8000f8e0216 */
[----:B------:R-:W-:Y:S05]  /*29e0*/  IMAD.IADD R21, R21, 0x1, -R233 ;  /* 0x0000000115157824 */ /* 0x000fea00078e0ae9 */
[----:B------:R-:W-:Y:S02]  /*29f0*/  IADD3 R22, R21, c[0x0][0x2a8], RZ ;  /* 0x0000aa0015167a10 */ /* 0x000fe40007ffe0ff */
[----:B------:R-:W-:Y:S02]  /*2a00*/  IMNMX R200, R200, R21, !PT ;  /* 0x00000015c8c87217 */ /* 0x000fe40007800200 */
[----:B------:R-:W-:Y:S02]  /*2a10*/  IMNMX R201, R201, R22, PT ;  /* 0x00000016c9c97217 */ /* 0x000fe40003800200 */
.L_x_189:
        /* <DEDUP_REMOVED lines=20> */
.L_x_195:
[----:B------:R-:W-:Y:S04]  /*2b60*/  MOV R22, 0x1 ;  /* 0x0000000100167802 */ /* 0x000fe80000000f00 */
[----:B------:R-:W-:Y:S11]  /*2b70*/  ISETP.NE.AND P0, PT, R22, c[0x0][0x2a8], PT ;  /* 0x0000aa0016007a0c */ /* 0x000ff60003f05270 */
[----:B------:R-:W-:Y:S02]  /*2b80*/  @!UPT UIADD3 URZ, URZ, URZ, URZ ;  /* 0x0000003f3f3ff290 */ /* 0x000fe4000fffe03f */
[----:B------:R-:W-:Y:S05]  /*2b90*/  @P0 IMAD.HI.U32 R22, R21, c[0x0][0x2ac], RZ ;  /* 0x0000ab0015160a27 */ /* 0x000fea00078e00ff */
[----:B------:R-:W-:Y:S02]  /*2ba0*/  @P0 SHF.R.U32.HI R21, RZ, c[0x0][0x2b0], R22 ;  /* 0x0000ac00ff150a19 */ /* 0x000fe40000011616 */
.L_x_196:
[----:B------:R-:W-:Y:S05]  /*2bb0*/  BSYNC B0 ;  /* 0x0000000000007941 */ /* 0x000fea0003800000 */
.L_x_194:
[----:B------:R-:W-:Y:S04]  /*2bc0*/  IMAD.MOV.U32 R22, RZ, RZ, c[0x0][0x2a8] ;  /* 0x0000aa00ff167624 */ /* 0x000fe800078e00ff */
[----:B------:R-:W-:Y:S04]  /*2bd0*/  IMAD R21, R21, R22, -UR16 ;  /* 0x8000001015157e24 */ /* 0x000fe8000f8e0216 */
[----:B------:R-:W-:Y:S05]  /*2be0*/  IMAD.IADD R21, R21, 0x1, -R233 ;  /* 0x0000000115157824 */ /* 0x000fea00078e0ae9 */
[----:B------:R-:W-:Y:S02]  /*2bf0*/  IADD3 R22, R21, c[0x0][0x2a8], RZ ;  /* 0x0000aa0015167a10 */ /* 0x000fe40007ffe0ff */
[----:B------:R-:W-:Y:S02]  /*2c00*/  IMNMX R202, R202, R21, !PT ;  /* 0x00000015caca7217 */ /* 0x000fe40007800200 */
[----:B------:R-:W-:Y:S02]  /*2c10*/  IMNMX R203, R203, R22, PT ;  /* 0x00000016cbcb7217 */ /* 0x000fe40003800200 */
.L_x_193:
        /* <DEDUP_REMOVED lines=20> */
.L_x_199:
[----:B------:R-:W-:Y:S04]  /*2d60*/  MOV R22, 0x1 ;  /* 0x0000000100167802 */ /* 0x000fe80000000f00 */
[----:B------:R-:W-:Y:S11]  /*2d70*/  ISETP.NE.AND P0, PT, R22, c[0x0][0x2a8], PT ;  /* 0x0000aa0016007a0c */ /* 0x000ff60003f05270 */
[----:B------:R-:W-:Y:S02]  /*2d80*/  @!UPT UIADD3 URZ, URZ, URZ, URZ ;  /* 0x0000003f3f3ff290 */ /* 0x000fe4000fffe03f */
[----:B------:R-:W-:Y:S05]  /*2d90*/  @P0 IMAD.HI.U32 R22, R21, c[0x0][0x2ac], RZ ;  /* 0x0000ab0015160a27 */ /* 0x000fea00078e00ff */
[----:B------:R-:W-:Y:S02]  /*2da0*/  @P0 SHF.R.U32.HI R21, RZ, c[0x0][0x2b0], R22 ;  /* 0x0000ac00ff150a19 */ /* 0x000fe40000011616 */
.L_x_200:
[----:B------:R-:W-:Y:S05]  /*2db0*/  BSYNC B0 ;  /* 0x0000000000007941 */ /* 0x000fea0003800000 */
.L_x_198:
[----:B------:R-:W-:Y:S04]  /*2dc0*/  IMAD.MOV.U32 R22, RZ, RZ, c[0x0][0x2a8] ;  /* 0x0000aa00ff167624 */ /* 0x000fe800078e00ff */
[----:B------:R-:W-:Y:S04]  /*2dd0*/  IMAD R21, R21, R22, -UR16 ;  /* 0x8000001015157e24 */ /* 0x000fe8000f8e0216 */
[----:B------:R-:W-:Y:S05]  /*2de0*/  IMAD.IADD R21, R21, 0x1, -R233 ;  /* 0x0000000115157824 */ /* 0x000fea00078e0ae9 */
[----:B------:R-:W-:Y:S02]  /*2df0*/  IADD3 R22, R21, c[0x0][0x2a8], RZ ;  /* 0x0000aa0015167a10 */ /* 0x000fe40007ffe0ff */
[----:B------:R-:W-:Y:S02]  /*2e00*/  IMNMX R204, R204, R21, !PT ;  /* 0x00000015cccc7217 */ /* 0x000fe40007800200 */
[----:B------:R-:W-:Y:S02]  /*2e10*/  IMNMX R205, R205, R22, PT ;  /* 0x00000016cdcd7217 */ /* 0x000fe40003800200 */
.L_x_197:
        /* <DEDUP_REMOVED lines=20> */
.L_x_203:
[----:B------:R-:W-:Y:S04]  /*2f60*/  MOV R21, 0x1 ;  /* 0x0000000100157802 */ /* 0x000fe80000000f00 */
[----:B------:R-:W-:Y:S11]  /*2f70*/  ISETP.NE.AND P0, PT, R21, c[0x0][0x2a8], PT ;  /* 0x0000aa0015007a0c */ /* 0x000ff60003f05270 */
[----:B------:R-:W-:Y:S02]  /*2f80*/  @!UPT UIADD3 URZ, URZ, URZ, URZ ;  /* 0x0000003f3f3ff290 */ /* 0x000fe4000fffe03f */
[----:B------:R-:W-:Y:S05]  /*2f90*/  @P0 IMAD.HI.U32 R21, R20, c[0x0][0x2ac], RZ ;  /* 0x0000ab0014150a27 */ /* 0x000fea00078e00ff */
[----:B------:R-:W-:Y:S02]  /*2fa0*/  @P0 SHF.R.U32.HI R20, RZ, c[0x0][0x2b0], R21 ;  /* 0x0000ac00ff140a19 */ /* 0x000fe40000011615 */
.L_x_204:
[----:B------:R-:W-:Y:S05]  /*2fb0*/  BSYNC B0 ;  /* 0x0000000000007941 */ /* 0x000fea0003800000 */
.L_x_202:
[----:B------:R-:W-:Y:S04]  /*2fc0*/  IMAD.MOV.U32 R21, RZ, RZ, c[0x0][0x2a8] ;  /* 0x0000aa00ff157624 */ /* 0x000fe800078e00ff */
[----:B------:R-:W-:Y:S04]  /*2fd0*/  IMAD R20, R20, R21, -UR16 ;  /* 0x8000001014147e24 */ /* 0x000fe8000f8e0215 */
[----:B------:R-:W-:Y:S05]  /*2fe0*/  IMAD.IADD R20, R20, 0x1, -R233 ;  /* 0x0000000114147824 */ /* 0x000fea00078e0ae9 */
[----:B------:R-:W-:Y:S02]  /*2ff0*/  IADD3 R21, R20, c[0x0][0x2a8], RZ ;  /* 0x0000aa0014157a10 */ /* 0x000fe40007ffe0ff */
[----:B------:R-:W-:Y:S02]  /*3000*/  IMNMX R206, R206, R20, !PT ;  /* 0x00000014cece7217 */ /* 0x000fe40007800200 */
[----:B------:R-:W-:Y:S02]  /*3010*/  IMNMX R207, R207, R21, PT ;  /* 0x00000015cfcf7217 */ /* 0x000fe40003800200 */
.L_x_201:
        /* <DEDUP_REMOVED lines=363> */
.L_x_205:
        /* <DEDUP_REMOVED lines=127> */
.L_x_206:
        /* <DEDUP_REMOVED lines=165> */
.L_x_188:
        /* <DEDUP_REMOVED lines=189> */
.L_x_210:
[----:B------:R-:W-:Y:S05]  /*64e0*/  BSYNC B0 ;  /* 0x0000000000007941 */ /* 0x000fea0003800000 */
.L_x_209:
        /* <DEDUP_REMOVED lines=21> */
.L_x_212:
[----:B------:R-:W-:Y:S05]  /*6640*/  BSYNC B0 ;  /* 0x0000000000007941 */ /* 0x000fea0003800000 */
.L_x_211:
        /* <DEDUP_REMOVED lines=24> */
.L_x_214:
[----:B------:R-:W-:Y:S05]  /*67d0*/  BSYNC B0 ;  /* 0x0000000000007941 */ /* 0x000fea0003800000 */
.L_x_213:
        /* <DEDUP_REMOVED lines=19> */
.L_x_208:
        /* <DEDUP_REMOVED lines=42> */
.L_x_216:
[----:B------:R-:W-:Y:S05]  /*6bb0*/  BSYNC B0 ;  /* 0x0000000000007941 */ /* 0x000fea0003800000 */
.L_x_215:
        /* <DEDUP_REMOVED lines=19> */
.L_x_218:
[----:B------:R-:W-:Y:S05]  /*6cf0*/  BSYNC B0 ;  /* 0x0000000000007941 */ /* 0x000fea0003800000 */
.L_x_217:
        /* <DEDUP_REMOVED lines=23> */
.L_x_220:
[----:B------:R-:W-:Y:S05]  /*6e70*/  BSYNC B0 ;  /* 0x0000000000007941 */ /* 0x000fea0003800000 */
.L_x_219:
        /* <DEDUP_REMOVED lines=18> */
.L_x_221:
        /* <DEDUP_REMOVED lines=14> */
.L_x_1382:


//--------------------- .text._ZN7cutlass13device_kernelIN5flash19enable_sm80_to_sm89INS1_16FlashAttnBwdSm80INS1_25CollectiveMainloopBwdSm80ILi1ELi1EN4cute5tupleIJNS5_1CILi64EEES8_NS7_ILi192EEEEEENS_6half_tEfNS_4arch4Sm80ELb0ELb1ELb0ELb0ELb0ELb0ELb0ELb0ELi2ELi2ELi2ELi2ELb1EEENS1_24CollectiveEpilogueBwdGQAISA_fSD_Li256ELb0ELb0EEENS1_19SingleTileSchedulerILb0ELb0ELb0ELi64EEEEEEEEEvNT_6ParamsE --------------------------
	.section	.text._ZN7cutlass13device_kernelIN5flash19enable_sm80_to_sm89INS1_16FlashAttnBwdSm80INS1_25CollectiveMainloopBwdSm80ILi1ELi1EN4cute5tupleIJNS5_1CILi64EEES8_NS7_ILi192EEEEEENS_6half_tEfNS_4arch4Sm80ELb0ELb1ELb0ELb0ELb0ELb0ELb0ELb0ELi2ELi2ELi2ELi2ELb1EEENS1_24CollectiveEpilogueBwdGQAISA_fSD_Li256ELb0ELb0EEENS1_19SingleTileSchedulerILb0ELb0ELb0ELi64EEEEEEEEEvNT_6ParamsE,"ax",@progbits
	.sectioninfo	@"SHI_REGISTERS=255"
	.align	128
.text._ZN7cutlass13device_kernelIN5flash19enable_sm80_to_sm89INS1_16FlashAttnBwdSm80INS1_25CollectiveMainloopBwdSm80ILi1ELi1EN4cute5tupleIJNS5_1CILi64EEES8_NS7_ILi192EEEEEENS_6half_tEfNS_4arch4Sm80ELb0ELb1ELb0ELb0ELb0ELb0ELb0ELb0ELi2ELi2ELi2ELi2ELb1EEENS1_24CollectiveEpilogueBwdGQAISA_fSD_Li256ELb0ELb0EEENS1_19SingleTileSchedulerILb0ELb0ELb0ELi64EEEEEEEEEvNT_6ParamsE:
        .type           _ZN7cutlass13device_kernelIN5flash19enable_sm80_to_sm89INS1_16FlashAttnBwdSm80INS1_25CollectiveMainloopBwdSm80ILi1ELi1EN4cute5tupleIJNS5_1CILi64EEES8_NS7_ILi192EEEEEENS_6half_tEfNS_4arch4Sm80ELb0ELb1ELb0ELb0ELb0ELb0ELb0ELb0ELi2ELi2ELi2ELi2ELb1EEENS1_24CollectiveEpilogueBwdGQAISA_fSD_Li256ELb0ELb0EEENS1_19SingleTileSchedulerILb0ELb0ELb0ELi64EEEEEEEEEvNT_6ParamsE,@function
        .size           _ZN7cutlass13device_kernelIN5flash19enable_sm80_to_sm89INS1_16FlashAttnBwdSm80INS1_25CollectiveMainloopBwdSm80ILi1ELi1EN4cute5tupleIJNS5_1CILi64EEES8_NS7_ILi192EEEEEENS_6half_tEfNS_4arch4Sm80ELb0ELb1ELb0ELb0ELb0ELb0ELb0ELb0ELi2ELi2ELi2ELi2ELb1EEENS1_24CollectiveEpilogueBwdGQAISA_fSD_Li256ELb0ELb0EEENS1_19SingleTileSchedulerILb0ELb0ELb0ELi64EEEEEEEEEvNT_6ParamsE,(.L_x_1383 - _ZN7cutlass13device_kernelIN5flash19enable_sm80_to_sm89INS1_16FlashAttnBwdSm80INS1_25CollectiveMainloopBwdSm80ILi1ELi1EN4cute5tupleIJNS5_1CILi64EEES8_NS7_ILi192EEEEEENS_6half_tEfNS_4arch4Sm80ELb0ELb1ELb0ELb0ELb0ELb0ELb0ELb0ELi2ELi2ELi2ELi2ELb1EEENS1_24CollectiveEpilogueBwdGQAISA_fSD_Li256ELb0ELb0EEENS1_19SingleTileSchedulerILb0ELb0ELb0ELi64EEEEEEEEEvNT_6ParamsE)
        .other          _ZN7cutlass13device_kernelIN5flash19enable_sm80_to_sm89INS1_16FlashAttnBwdSm80INS1_25CollectiveMainloopBwdSm80ILi1ELi1EN4cute5tupleIJNS5_1CILi64EEES8_NS7_ILi192EEEEEENS_6half_tEfNS_4arch4Sm80ELb0ELb1ELb0ELb0ELb0ELb0ELb0ELb0ELi2ELi2ELi2ELi2ELb1EEENS1_24CollectiveEpilogueBwdGQAISA_fSD_Li256ELb0ELb0EEENS1_19SingleTileSchedulerILb0ELb0ELb0ELi64EEEEEEEEEvNT_6ParamsE,@"STO_CUDA_ENTRY STV_DEFAULT"
_ZN7cutlass13device_kernelIN5flash19enable_sm80_to_sm89INS1_16FlashAttnBwdSm80INS1_25CollectiveMainloopBwdSm80ILi1ELi1EN4cute5tupleIJNS5_1CILi64EEES8_NS7_ILi192EEEEEENS_6half_tEfNS_4arch4Sm80ELb0ELb1ELb0ELb0ELb0ELb0ELb0ELb0ELi2ELi2ELi2ELi2ELb1EEENS1_24CollectiveEpilogueBwdGQAISA_fSD_Li256ELb0ELb0EEENS1_19SingleTileSchedulerILb0ELb0ELb0ELi64EEEEEEEEEvNT_6ParamsE:
        /* <DEDUP_REMOVED lines=26> */
.L_x_222:
        /* <DEDUP_REMOVED lines=13> */
[----:B------:R-:W-:Y:S01]  /*0270*/  CS2R R120, SRZ ;  /* 0x0000000000787805 */ /* 0x000fe2000001ff00 */
[----:B------:R-:W-:Y:S01]  /*0280*/  ULDC.64 UR22, c[0x0][0x118] ;  /* 0x0000460000167ab9 */ /* 0x000fe20000000a00 */
[----:B------:R-:W-:Y:S01]  /*0290*/  CS2R R118, SRZ ;  /* 0x0000000000767805 */ /* 0x000fe2000001ff00 */
[----:B------:R-:W-:Y:S01]  /*02a0*/  USHF.R.S32.HI UR4, URZ, 0x1f, UR5 ;  /* 0x0000001f3f047899 */ /* 0x000fe20008011405 */
[----:B------:R-:W-:Y:S01]  /*02b0*/  CS2R R116, SRZ ;  /* 0x0000000000747805 */ /* 0x000fe2000001ff00 */
[----:B------:R-:W-:Y:S01]  /*02c0*/  CS2R R110, SRZ ;  /* 0x00000000006e7805 */ /* 0x000fe2000001ff00 */
[----:B------:R-:W-:Y:S01]  /*02d0*/  CS2R R108, SRZ ;  /* 0x00000000006c7805 */ /* 0x000fe2000001ff00 */
[----:B------:R-:W-:Y:S01]  /*02e0*/  ULEA.HI UR4, UR4, UR5, URZ, 0x6 ;  /* 0x0000000504047291 */ /* 0x000fe2000f8f303f */
[----:B------:R-:W-:Y:S01]  /*02f0*/  CS2R R114, SRZ ;  /* 0x0000000000727805 */ /* 0x000fe2000001ff00 */
[----:B------:R-:W-:Y:S01]  /*0300*/  CS2R R112, SRZ ;  /* 0x0000000000707805 */ /* 0x000fe2000001ff00 */
[----:B------:R-:W-:Y:S01]  /*0310*/  CS2R R106, SRZ ;  /* 0x00000000006a7805 */ /* 0x000fe2000001ff00 */
[----:B------:R-:W-:Y:S01]  /*0320*/  USHF.R.S32.HI UR15, URZ, 0x6, UR4 ;  /* 0x000000063f0f7899 */ /* 0x000fe20008011404 */
[----:B------:R-:W-:Y:S01]  /*0330*/  CS2R R104, SRZ ;  /* 0x0000000000687805 */ /* 0x000fe2000001ff00 */
[----:B------:R-:W-:Y:S01]  /*0340*/  CS2R R102, SRZ ;  /* 0x0000000000667805 */ /* 0x000fe2000001ff00 */
[----:B------:R-:W-:Y:S01]  /*0350*/  CS2R R100, SRZ ;  /* 0x0000000000647805 */ /* 0x000fe2000001ff00 */
[----:B------:R-:W-:Y:S01]  /*0360*/  UISETP.LT.AND UP0, UPT, URZ, UR15, UPT ;  /* 0x0000000f3f00728c */ /* 0x000fe2000bf01270 */
[----:B------:R-:W-:Y:S01]  /*0370*/  CS2R R94, SRZ ;  /* 0x00000000005e7805 */ /* 0x000fe2000001ff00 */
[----:B------:R-:W-:Y:S01]  /*0380*/  CS2R R92, SRZ ;  /* 0x00000000005c7805 */ /* 0x000fe2000001ff00 */
[----:B------:R-:W-:Y:S01]  /*0390*/  CS2R R98, SRZ ;  /* 0x0000000000627805 */ /* 0x000fe2000001ff00 */
[----:B------:R-:W-:Y:S01]  /*03a0*/  USEL UR15, URZ, UR15, !UP0 ;  /* 0x0000000f3f0f7287 */ /* 0x000fe2000c000000 */
[----:B------:R-:W-:Y:S01]  /*03b0*/  CS2R R96, SRZ ;  /* 0x0000000000607805 */ /* 0x000fe2000001ff00 */
[----:B------:R-:W-:Y:S01]  /*03c0*/  CS2R R90, SRZ ;  /* 0x00000000005a7805 */ /* 0x000fe2000001ff00 */
[----:B------:R-:W-:Y:S01]  /*03d0*/  CS2R R88, SRZ ;  /* 0x0000000000587805 */ /* 0x000fe2000001ff00 */
[----:B------:R-:W-:Y:S01]  /*03e0*/  UISETP.GT.AND UP0, UPT, UR17, UR15, UPT ;  /* 0x0000000f1100728c */ /* 0x000fe2000bf04270 */
[----:B------:R-:W-:Y:S01]  /*03f0*/  CS2R R86, SRZ ;  /* 0x0000000000567805 */ /* 0x000fe2000001ff00 */
        /* <DEDUP_REMOVED lines=406> */
[----:B------:R1:W-:Y:S01]  /*1d60*/  LDGSTS.E.BYPASS.LTC128B.128 [R228+0xf080], [R4.64+0x80], !P2 ;  /* 0x0f08008004e47fae */ /* 0x0003e2000d101d56 */
[----:B------:R-:W-:Y:S02]  /*1d70*/  SEL R236, RZ, 0xffffffff, P4 ;  /* 0xffffffffffec7807 */ /* 0x000fe40002000000 */
[----:B------:R-:W-:Y:S01]  /*1d80*/  LOP3.LUT R6, R6, 0x1ffffffc, RZ, 0xc0, !PT ;  /* 0x1ffffffc06067812 */ /* 0x000fe200078ec0ff */
[----:B------:R1:W-:Y:S01]  /*1d90*/  LDGSTS.E.BYPASS.LTC128B.128 [R228+0x11080], [R4.64+0x100], !P1 ;  /* 0x1108010004e47fae */ /* 0x0003e2000c901d56 */
[----:B------:R-:W-:Y:S01]  /*1da0*/  ISETP.GE.AND P1, PT, R238, 0x10, PT ;  /* 0x00000010ee00780c */ /* 0x000fe20003f26270 */
[----:B------:R-:W-:Y:S01]  /*1db0*/  IMAD.SHL.U32 R236, R236, 0x2, RZ ;  /* 0x00000002ecec7824 */ /* 0x000fe200078e00ff */
[----:B------:R-:W-:Y:S01]  /*1dc0*/  ISETP.GE.AND P4, PT, R27, c[0x0][0x1fc], PT ;  /* 0x00007f001b007a0c */ /* 0x000fe20003f86270 */
[----:B------:R-:W-:-:S02]  /*1dd0*/  IMAD.IADD R0, R20, 0x1, -R6 ;  /* 0x0000000114007824 */ /* 0x000fc400078e0a06 */
[----:B------:R-:W-:Y:S01]  /*1de0*/  IMAD.SHL.U32 R20, R20, 0x8, RZ ;  /* 0x0000000814147824 */ /* 0x000fe200078e00ff */
[----:B------:R-:W-:Y:S01]  /*1df0*/  LOP3.LUT R236, R236, 0x2, R15, 0xe2, !PT ;  /* 0x00000002ecec7812 */ /* 0x000fe200078ee20f */
[----:B------:R-:W-:Y:S01]  /*1e00*/  IMAD R13, R0, 0x4, R13 ;  /* 0x00000004000d7824 */ /* 0x000fe200078e020d */
[----:B------:R-:W-:Y:S01]  /*1e10*/  LOP3.LUT R0, R8, 0x1c0, RZ, 0xc0, !PT ;  /* 0x000001c008007812 */ /* 0x000fe200078ec0ff */
[----:B------:R-:W-:Y:S01]  /*1e20*/  IMAD.SHL.U32 R6, R23, 0x20, RZ ;  /* 0x0000002017067824 */ /* 0x000fe200078e00ff */
[----:B------:R-:W-:Y:S01]  /*1e30*/  LOP3.LUT R20, R20, 0x18, RZ, 0xc0, !PT ;  /* 0x0000001814147812 */ /* 0x000fe200078ec0ff */
[----:B--2---:R-:W-:Y:S02]  /*1e40*/  IMAD.IADD R3, R238, 0x1, -R7 ;  /* 0x00000001ee037824 */ /* 0x004fe400078e0a07 */
[----:B------:R-:W-:Y:S01]  /*1e50*/  IMAD.SHL.U32 R2, R220, 0x10, RZ ;  /* 0x00000010dc027824 */ /* 0x000fe200078e00ff */
[----:B------:R-:W-:Y:S01]  /*1e60*/  LOP3.LUT R6, R20, 0x20, R6, 0xf8, !PT ;  /* 0x0000002014067812 */ /* 0x000fe200078ef806 */
[----:B------:R-:W-:Y:S01]  /*1e70*/  IMAD.SHL.U32 R220, R220, 0x400, RZ ;  /* 0x00000400dcdc7824 */ /* 0x000fe200078e00ff */
[----:B------:R-:W-:Y:S01]  /*1e80*/  SHF.R.S32.HI R7, RZ, 0x1f, R3 ;  /* 0x0000001fff077819 */ /* 0x000fe20000011403 */
[----:B------:R-:W-:Y:S01]  /*1e90*/  IMAD.SHL.U32 R233, R13, 0x2, RZ ;  /* 0x000000020de97824 */ /* 0x000fe200078e00ff */
[----:B------:R-:W-:Y:S01]  /*1ea0*/  LEA.HI.SX32 R229, R229, R2, 0x1e ;  /* 0x00000002e5e57211 */ /* 0x000fe200078ff2ff */
[----:B------:R-:W-:Y:S01]  /*1eb0*/  IMAD.SHL.U32 R8, R14, 0x2, RZ ;  /* 0x000000020e087824 */ /* 0x000fe200078e00ff */
[----:B------:R-:W-:-:S02]  /*1ec0*/  LEA.HI R7, R7, R3, RZ, 0x3 ;  /* 0x0000000307077211 */ /* 0x000fc400078f18ff */
[----:B------:R-:W-:Y:S02]  /*1ed0*/  LOP3.LUT R223, R18, 0x10, R2, 0xf8, !PT ;  /* 0x0000001012df7812 */ /* 0x000fe400078ef802 */
[----:B------:R-:W-:Y:S01]  /*1ee0*/  LOP3.LUT R12, R7, 0xfffffff8, RZ, 0xc0, !PT ;  /* 0xfffffff8070c7812 */ /* 0x000fe200078ec0ff */
[----:B-1----:R-:W-:Y:S01]  /*1ef0*/  IMAD.SHL.U32 R4, R23, 0x8, RZ ;  /* 0x0000000817047824 */ /* 0x002fe200078e00ff */
[----:B------:R-:W-:-:S03]  /*1f00*/  SEL R5, RZ, 0xffffffff, P4 ;  /* 0xffffffffff057807 */ /* 0x000fc60002000000 */
[----:B------:R-:W-:Y:S01]  /*1f10*/  IMAD.IADD R2, R3, 0x1, -R12 ;  /* 0x0000000103027824 */ /* 0x000fe200078e0a0c */
[----:B------:R-:W-:Y:S02]  /*1f20*/  SHF.R.U32.HI R3, RZ, 0x3, R0 ;  /* 0x00000003ff037819 */ /* 0x000fe40000011600 */
[----:B------:R-:W-:Y:S01]  /*1f30*/  LOP3.LUT R223, R223, 0x8, R22, 0xf8, !PT ;  /* 0x00000008dfdf7812 */ /* 0x000fe200078ef816 */
[----:B------:R-:W-:Y:S01]  /*1f40*/  IMAD.SHL.U32 R5, R5, 0x4, RZ ;  /* 0x0000000405057824 */ /* 0x000fe200078e00ff */
[----:B------:R-:W-:Y:S01]  /*1f50*/  LOP3.LUT R0, R3, R0, R20, 0x1e, !PT ;  /* 0x0000000003007212 */ /* 0x000fe200078e1e14 */
[----:B------:R-:W-:Y:S01]  /*1f60*/  IMAD R3, R9, 0x2, R220 ;  /* 0x0000000209037824 */ /* 0x000fe200078e02dc */
[C---:B------:R-:W-:Y:S02]  /*1f70*/  LOP3.LUT P4, RZ, R2.reuse, 0x2, RZ, 0xc0, !PT ;  /* 0x0000000202ff7812 */ /* 0x040fe4000788c0ff */
[C---:B------:R-:W-:Y:S01]  /*1f80*/  LOP3.LUT P2, RZ, R2.reuse, 0x4, RZ, 0xc0, !PT ;  /* 0x0000000402ff7812 */ /* 0x040fe2000784c0ff */
[----:B------:R-:W-:Y:S01]  /*1f90*/  IMAD.IADD R230, R3, 0x1, R0 ;  /* 0x0000000103e67824 */ /* 0x000fe200078e0200 */
[----:B------:R-:W-:Y:S01]  /*1fa0*/  LOP3.LUT R223, R223, R19, RZ, 0x3c, !PT ;  /* 0x00000013dfdf7212 */ /* 0x000fe200078e3cff */
[----:B------:R-:W-:Y:S01]  /*1fb0*/  IMAD.SHL.U32 R0, R2, 0x40, RZ ;  /* 0x0000004002007824 */ /* 0x000fe200078e00ff */
[----:B------:R-:W-:Y:S01]  /*1fc0*/  IADD3 R234, R234, -c[0x0][0x168], -R233 ;  /* 0x80005a00eaea7a10 */ /* 0x000fe20007ffe8e9 */
[----:B------:R-:W-:Y:S01]  /*1fd0*/  IMAD.SHL.U32 R3, R7, 0x40, RZ ;  /* 0x0000004007037824 */ /* 0x000fe200078e00ff */
[----:B------:R-:W-:Y:S01]  /*1fe0*/  LEA R230, R230, 0x12280, 0x1 ;  /* 0x00012280e6e67811 */ /* 0x000fe200078e08ff */
[----:B------:R-:W-:Y:S01]  /*1ff0*/  IMAD R223, R23, 0x200, R223 ;  /* 0x0000020017df7824 */ /* 0x000fe200078e02df */
[----:B------:R-:W-:-:S02]  /*2000*/  LOP3.LUT R0, R0, 0x1c0, RZ, 0xc0, !PT ;  /* 0x000001c000007812 */ /* 0x000fc400078ec0ff */
[----:B------:R-:W-:Y:S01]  /*2010*/  LOP3.LUT R3, R3, 0xfffffe00, RZ, 0xc0, !PT ;  /* 0xfffffe0003037812 */ /* 0x000fe200078ec0ff */
[C---:B------:R-:W-:Y:S01]  /*2020*/  IMAD R222, R223.reuse, 0x2, R222 ;  /* 0x00000002dfde7824 */ /* 0x040fe200078e02de */
[----:B------:R-:W-:Y:S01]  /*2030*/  LOP3.LUT R4, R0, 0x8, R4, 0xf8, !PT ;  /* 0x0000000800047812 */ /* 0x000fe200078ef804 */
[----:B------:R-:W-:Y:S01]  /*2040*/  IMAD.SHL.U32 R223, R223, 0x2, RZ ;  /* 0x00000002dfdf7824 */ /* 0x000fe200078e00ff */
[--C-:B------:R-:W-:Y:S02]  /*2050*/  SHF.R.U32.HI R2, RZ, 0x3, R0.reuse ;  /* 0x00000003ff027819 */ /* 0x100fe40000011600 */
[----:B------:R-:W-:Y:S02]  /*2060*/  IADD3 R232, R234, c[0x0][0x2a4], RZ ;  /* 0x0000a900eae87a10 */ /* 0x000fe40007ffe0ff */
[----:B------:R-:W-:Y:S02]  /*2070*/  LOP3.LUT R4, R4, R2, RZ, 0x3c, !PT ;  /* 0x0000000204047212 */ /* 0x000fe400078e3cff */
[----:B------:R-:W-:Y:S01]  /*2080*/  LOP3.LUT R0, R2, R6, R0, 0x1e, !PT ;  /* 0x0000000602007212 */ /* 0x000fe200078e1e00 */
[----:B------:R-:W-:Y:S01]  /*2090*/  @!P1 IMAD.SHL.U32 R2, R238, 0x10, RZ ;  /* 0x00000010ee029824 */ /* 0x000fe200078e00ff */
[----:B------:R-:W-:-:S02]  /*20a0*/  IADD3 R220, R4, R3, R220 ;  /* 0x0000000304dc7210 */ /* 0x000fc40007ffe0dc */
[----:B------:R-:W-:Y:S02]  /*20b0*/  LOP3.LUT R0, R0, R3, RZ, 0xfc, !PT ;  /* 0x0000000300007212 */ /* 0x000fe400078efcff */
[----:B------:R1:W-:Y:S01]  /*20c0*/  @!P1 LDGSTS.E.BYPASS.LTC128B.128 [R2+0x12180], [R10.64] ;  /* 0x121800000a029fae */ /* 0x0003e2000b901d56 */
[----:B------:R-:W-:Y:S01]  /*20d0*/  SEL R3, R33, 0xffffffc0, !P2 ;  /* 0xffffffc021037807 */ /* 0x000fe20005000000 */
[----:B------:R-:W-:Y:S01]  /*20e0*/  IMAD.SHL.U32 R221, R220, 0x2, RZ ;  /* 0x00000002dcdd7824 */ /* 0x000fe200078e00ff */
[----:B------:R-:W-:Y:S01]  /*20f0*/  IADD3 R231, R230, 0x40, RZ ;  /* 0x00000040e6e77810 */ /* 0x000fe20007ffe0ff */
[----:B------:R-:W0:Y:S01]  /*2100*/  LDGDEPBAR ;  /* 0x00000000000079af */ /* 0x000e220000000000 */
[----:B------:R-:W-:Y:S01]  /*2110*/  LOP3.LUT R237, R8, 0x2, R237, 0xe2, !PT ;  /* 0x0000000208ed7812 */ /* 0x000fe200078ee2ed */
[----:B------:R-:W-:Y:S01]  /*2120*/  IMAD.SHL.U32 R0, R0, 0x2, RZ ;  /* 0x0000000200007824 */ /* 0x000fe200078e00ff */
[----:B------:R-:W-:Y:S02]  /*2130*/  LOP3.LUT R236, R5, 0x4, R236, 0xe2, !PT ;  /* 0x0000000405ec7812 */ /* 0x000fe400078ee2ec */
[----:B------:R-:W-:-:S02]  /*2140*/  IADD3 R235, -R233, UR10, RZ ;  /* 0x0000000ae9eb7c10 */ /* 0x000fc4000fffe1ff */
[----:B------:R-:W-:Y:S02]  /*2150*/  IADD3 R234, R234, UR5, RZ ;  /* 0x00000005eaea7c10 */ /* 0x000fe4000fffe0ff */
[----:B------:R-:W-:Y:S02]  /*2160*/  @P0 IADD3 R231, R230, -0x40, RZ ;  /* 0xffffffc0e6e70810 */ /* 0x000fe40007ffe0ff */
[----:B-1----:R-:W-:-:S05]  /*2170*/  SEL R2, R17, 0xffffffe0, !P4 ;  /* 0xffffffe011027807 */ /* 0x002fca0006000000 */
[C---:B------:R-:W-:Y:S02]  /*2180*/  IMAD R2, R220.reuse, 0x2, R2 ;  /* 0x00000002dc027824 */ /* 0x040fe400078e0202 */
[----:B------:R-:W-:Y:S02]  /*2190*/  IMAD R220, R220, 0x2, R3 ;  /* 0x00000002dcdc7824 */ /* 0x000fe400078e0203 */
[----:B---345:R-:W-:Y:S02]  /*21a0*/  IMAD.IADD R3, R3, 0x1, R2 ;  /* 0x0000000103037824 */ /* 0x038fe400078e0202 */
.L_x_242:
        /* <DEDUP_REMOVED lines=112> */
.L_x_226:
[----:B------:R-:W-:Y:S04]  /*28b0*/  MOV R22, 0x1 ;  /* 0x0000000100167802 */ /* 0x000fe80000000f00 */
[----:B------:R-:W-:Y:S11]  /*28c0*/  ISETP.NE.AND P0, PT, R22, c[0x0][0x2a8], PT ;  /* 0x0000aa0016007a0c */ /* 0x000ff60003f05270 */
[----:B------:R-:W-:Y:S02]  /*28d0*/  @!UPT UIADD3 URZ, URZ, URZ, URZ ;  /* 0x0000003f3f3ff290 */ /* 0x000fe4000fffe03f */
[----:B------:R-:W-:Y:S05]  /*28e0*/  @P0 IMAD.HI.U32 R22, R21, c[0x0][0x2ac], RZ ;  /* 0x0000ab0015160a27 */ /* 0x000fea00078e00ff */
[----:B------:R-:W-:Y:S02]  /*28f0*/  @P0 SHF.R.U32.HI R21, RZ, c[0x0][0x2b0], R22 ;  /* 0x0000ac00ff150a19 */ /* 0x000fe40000011616 */
.L_x_227:
[----:B------:R-:W-:Y:S05]  /*2900*/  BSYNC B0 ;  /* 0x0000000000007941 */ /* 0x000fea0003800000 */
.L_x_225:
[----:B------:R-:W-:Y:S04]  /*2910*/  IMAD.MOV.U32 R22, RZ, RZ, c[0x0][0x2a8] ;  /* 0x0000aa00ff167624 */ /* 0x000fe800078e00ff */
[----:B------:R-:W-:Y:S04]  /*2920*/  IMAD R21, R21, R22, -UR16 ;  /* 0x8000001015157e24 */ /* 0x000fe8000f8e0216 */
[----:B------:R-:W-:Y:S05]  /*2930*/  IMAD.IADD R21, R21, 0x1, -R233 ;  /* 0x0000000115157824 */ /* 0x000fea00078e0ae9 */
[----:B------:R-:W-:Y:S02]  /*2940*/  IADD3 R22, R21, c[0x0][0x2a8], RZ ;  /* 0x0000aa0015167a10 */ /* 0x000fe40007ffe0ff */
[----:B------:R-:W-:Y:S02]  /*2950*/  IMNMX R200, R200, R21, !PT ;  /* 0x00000015c8c87217 */ /* 0x000fe40007800200 */
[----:B------:R-:W-:Y:S02]  /*2960*/  IMNMX R201, R201, R22, PT ;  /* 0x00000016c9c97217 */ /* 0x000fe40003800200 */
.L_x_224:
        /* <DEDUP_REMOVED lines=20> */
.L_x_230:
[----:B------:R-:W-:Y:S04]  /*2ab0*/  MOV R22, 0x1 ;  /* 0x0000000100167802 */ /* 0x000fe80000000f00 */
[----:B------:R-:W-:Y:S11]  /*2ac0*/  ISETP.NE.AND P0, PT, R22, c[0x0][0x2a8], PT ;  /* 0x0000aa0016007a0c */ /* 0x000ff60003f05270 */
[----:B------:R-:W-:Y:S02]  /*2ad0*/  @!UPT UIADD3 URZ, URZ, URZ, URZ ;  /* 0x0000003f3f3ff290 */ /* 0x000fe4000fffe03f */
[----:B------:R-:W-:Y:S05]  /*2ae0*/  @P0 IMAD.HI.U32 R22, R21, c[0x0][0x2ac], RZ ;  /* 0x0000ab0015160a27 */ /* 0x000fea00078e00ff */
[----:B------:R-:W-:Y:S02]  /*2af0*/  @P0 SHF.R.U32.HI R21, RZ, c[0x0][0x2b0], R22 ;  /* 0x0000ac00ff150a19 */ /* 0x000fe40000011616 */
.L_x_231:
[----:B------:R-:W-:Y:S05]  /*2b00*/  BSYNC B0 ;  /* 0x0000000000007941 */ /* 0x000fea0003800000 */
.L_x_229:
[----:B------:R-:W-:Y:S04]  /*2b10*/  IMAD.MOV.U32 R22, RZ, RZ, c[0x0][0x2a8] ;  /* 0x0000aa00ff167624 */ /* 0x000fe800078e00ff */
[----:B------:R-:W-:Y:S04]  /*2b20*/  IMAD R21, R21, R22, -UR16 ;  /* 0x8000001015157e24 */ /* 0x000fe8000f8e0216 */
[----:B------:R-:W-:Y:S05]  /*2b30*/  IMAD.IADD R21, R21, 0x1, -R233 ;  /* 0x0000000115157824 */ /* 0x000fea00078e0ae9 */
[----:B------:R-:W-:Y:S02]  /*2b40*/  IADD3 R22, R21, c[0x0][0x2a8], RZ ;  /* 0x0000aa0015167a10 */ /* 0x000fe40007ffe0ff */
[----:B------:R-:W-:Y:S02]  /*2b50*/  IMNMX R202, R202, R21, !PT ;  /* 0x00000015caca7217 */ /* 0x000fe40007800200 */
[----:B------:R-:W-:Y:S02]  /*2b60*/  IMNMX R203, R203, R22, PT ;  /* 0x00000016cbcb7217 */ /* 0x000fe40003800200 */
.L_x_228:
        /* <DEDUP_REMOVED lines=20> */
.L_x_234:
[----:B------:R-:W-:Y:S04]  /*2cb0*/  MOV R22, 0x1 ;  /* 0x0000000100167802 */ /* 0x000fe80000000f00 */
[----:B------:R-:W-:Y:S11]  /*2cc0*/  ISETP.NE.AND P0, PT, R22, c[0x0][0x2a8], PT ;  /* 0x0000aa0016007a0c */ /* 0x000ff60003f05270 */
[----:B------:R-:W-:Y:S02]  /*2cd0*/  @!UPT UIADD3 URZ, URZ, URZ, URZ ;  /* 0x0000003f3f3ff290 */ /* 0x000fe4000fffe03f */
[----:B------:R-:W-:Y:S05]  /*2ce0*/  @P0 IMAD.HI.U32 R22, R21, c[0x0][0x2ac], RZ ;  /* 0x0000ab0015160a27 */ /* 0x000fea00078e00ff */
[----:B------:R-:W-:Y:S02]  /*2cf0*/  @P0 SHF.R.U32.HI R21, RZ, c[0x0][0x2b0], R22 ;  /* 0x0000ac00ff150a19 */ /* 0x000fe40000011616 */
.L_x_235:
[----:B------:R-:W-:Y:S05]  /*2d00*/  BSYNC B0 ;  /* 0x0000000000007941 */ /* 0x000fea0003800000 */
.L_x_233:
[----:B------:R-:W-:Y:S04]  /*2d10*/  IMAD.MOV.U32 R22, RZ, RZ, c[0x0][0x2a8] ;  /* 0x0000aa00ff167624 */ /* 0x000fe800078e00ff */
[----:B------:R-:W-:Y:S04]  /*2d20*/  IMAD R21, R21, R22, -UR16 ;  /* 0x8000001015157e24 */ /* 0x000fe8000f8e0216 */
[----:B------:R-:W-:Y:S05]  /*2d30*/  IMAD.IADD R21, R21, 0x1, -R233 ;  /* 0x0000000115157824 */ /* 0x000fea00078e0ae9 */
[----:B------:R-:W-:Y:S02]  /*2d40*/  IADD3 R22, R21, c[0x0][0x2a8], RZ ;  /* 0x0000aa0015167a10 */ /* 0x000fe40007ffe0ff */
[----:B------:R-:W-:Y:S02]  /*2d50*/  IMNMX R204, R204, R21, !PT ;  /* 0x00000015cccc7217 */ /* 0x000fe40007800200 */
[----:B------:R-:W-:Y:S02]  /*2d60*/  IMNMX R205, R205, R22, PT ;  /* 0x00000016cdcd7217 */ /* 0x000fe40003800200 */
.L_x_232:
        /* <DEDUP_REMOVED lines=20> */
.L_x_238:
[----:B------:R-:W-:Y:S04]  /*2eb0*/  MOV R21, 0x1 ;  /* 0x0000000100157802 */ /* 0x000fe80000000f00 */
[----:B------:R-:W-:Y:S11]  /*2ec0*/  ISETP.NE.AND P0, PT, R21, c[0x0][0x2a8], PT ;  /* 0x0000aa0015007a0c */ /* 0x000ff60003f05270 */
[----:B------:R-:W-:Y:S02]  /*2ed0*/  @!UPT UIADD3 URZ, URZ, URZ, URZ ;  /* 0x0000003f3f3ff290 */ /* 0x000fe4000fffe03f */
[----:B------:R-:W-:Y:S05]  /*2ee0*/  @P0 IMAD.HI.U32 R21, R20, c[0x0][0x2ac], RZ ;  /* 0x0000ab0014150a27 */ /* 0x000fea00078e00ff */
[----:B------:R-:W-:Y:S02]  /*2ef0*/  @P0 SHF.R.U32.HI R20, RZ, c[0x0][0x2b0], R21 ;  /* 0x0000ac00ff140a19 */ /* 0x000fe40000011615 */
.L_x_239:
[----:B------:R-:W-:Y:S05]  /*2f00*/  BSYNC B0 ;  /* 0x0000000000007941 */ /* 0x000fea0003800000 */
.L_x_237:
[----:B------:R-:W-:Y:S04]  /*2f10*/  IMAD.MOV.U32 R21, RZ, RZ, c[0x0][0x2a8] ;  /* 0x0000aa00ff157624 */ /* 0x000fe800078e00ff */
[----:B------:R-:W-:Y:S04]  /*2f20*/  IMAD R20, R20, R21, -UR16 ;  /* 0x8000001014147e24 */ /* 0x000fe8000f8e0215 */
[----:B------:R-:W-:Y:S05]  /*2f30*/  IMAD.IADD R20, R20, 0x1, -R233 ;  /* 0x0000000114147824 */ /* 0x000fea00078e0ae9 */
[----:B------:R-:W-:Y:S02]  /*2f40*/  IADD3 R21, R20, c[0x0][0x2a8], RZ ;  /* 0x0000aa0014157a10 */ /* 0x000fe40007ffe0ff */
[----:B------:R-:W-:Y:S02]  /*2f50*/  IMNMX R206, R206, R20, !PT ;  /* 0x00000014cece7217 */ /* 0x000fe40007800200 */
[----:B------:R-:W-:Y:S02]  /*2f60*/  IMNMX R207, R207, R21, PT ;  /* 0x00000015cfcf7217 */ /* 0x000fe40003800200 */
.L_x_236:
        /* <DEDUP_REMOVED lines=363> */
.L_x_240:
        /* <DEDUP_REMOVED lines=127> */
.L_x_241:
        /* <DEDUP_REMOVED lines=165> */
.L_x_223:
[----:B------:R-:W-:Y:S05]  /*5860*/  @P1 EXIT ;  /* 0x000000000000194d */ /* 0x000fea0003800000 */
[----:B------:R-:W2:Y:S01]  /*5870*/  S2R R0, SR_CTAID.Y ;  /* 0x0000000000007919 */ /* 0x000ea20000002600 */
[----:B------:R-:W-:Y:S01]  /*5880*/  MOV R2, 0x1 ;  /* 0x0000000100027802 */ /* 0x000fe20000000f00 */
[----:B------:R-:W-:Y:S02]  /*5890*/  UIMAD UR5, UR13, 0x3000, URZ ;  /* 0x000030000d0578a4 */ /* 0x000fe4000f8e023f */
[----:B-1----:R-:W1:Y:S04]  /*58a0*/  S2R R11, SR_CTAID.Z ;  /* 0x00000000000b7919 */ /* 0x002e680000002700 */
[----:B------:R-:W-:Y:S01]  /*58b0*/  BAR.SYNC.DEFER_BLOCKING 0x1, 0x100 ;  /* 0x0044000000007b1d */ /* 0x000fe20000010000 */
[----:B------:R-:W-:Y:S01]  /*58c0*/  ISETP.NE.AND P1, PT, R2, c[0x0][0x338], PT ;  /* 0x0000ce0002007a0c */ /* 0x000fe20003f25270 */
[----:B------:R-:W-:Y:S01]  /*58d0*/  USHF.R.S32.HI UR4, URZ, 0x1f, UR5 ;  /* 0x0000001f3f047899 */ /* 0x000fe20008011405 */
[----:B------:R-:W-:-:S11]  /*58e0*/  IADD3 R2, P0, R238, UR5, RZ ;  /* 0x00000005ee027c10 */ /* 0x000fd6000ff1e0ff */
[----:B--2---:R-:W-:-:S05]  /*58f0*/  @P1 IMAD.HI.U32 R3, R0, c[0x0][0x33c], RZ ;  /* 0x0000cf0000031a27 */ /* 0x004fca00078e00ff */
[----:B------:R-:W-:Y:S02]  /*5900*/  @P1 SHF.R.U32.HI R0, RZ, c[0x0][0x340], R3 ;  /* 0x0000d000ff001a19 */ /* 0x000fe40000011603 */
[----:B------:R-:W-:Y:S02]  /*5910*/  LEA.HI.X.SX32 R3, R238, UR4, 0x1, P0 ;  /* 0x00000004ee037c11 */ /* 0x000fe400080f0eff */
[----:B------:R-:W-:-:S05]  /*5920*/  SHF.R.S32.HI R4, RZ, 0x1f, R0 ;  /* 0x0000001fff047819 */ /* 0x000fca0000011400 */
[C---:B------:R-:W-:Y:S02]  /*5930*/  IMAD R6, R4.reuse, c[0x0][0x328], RZ ;  /* 0x0000ca0004067a24 */ /* 0x040fe400078e02ff */
[----:B------:R-:W-:Y:S02]  /*5940*/  IMAD R7, R4, c[0x0][0x300], RZ ;  /* 0x0000c00004077a24 */ /* 0x000fe400078e02ff */
[----:B------:R-:W-:-:S04]  /*5950*/  IMAD.WIDE.U32 R4, R0, c[0x0][0x328], R2 ;  /* 0x0000ca0000047a25 */ /* 0x000fc800078e0002 */
[----:B------:R-:W-:-:S04]  /*5960*/  IMAD.WIDE.U32 R2, R0, c[0x0][0x300], R2 ;  /* 0x0000c00000027a25 */ /* 0x000fc800078e0002 */
[C---:B------:R-:W-:Y:S02]  /*5970*/  IMAD R6, R0.reuse, c[0x0][0x32c], R6 ;  /* 0x0000cb0000067a24 */ /* 0x040fe400078e0206 */
[----:B------:R-:W-:Y:S01]  /*5980*/  IMAD R0, R0, c[0x0][0x304], R7 ;  /* 0x0000c10000007a24 */ /* 0x000fe200078e0207 */
[----:B-1----:R-:W-:Y:S02]  /*5990*/  SHF.R.S32.HI R7, RZ, 0x1f, R11 ;  /* 0x0000001fff077819 */ /* 0x002fe4000001140b */
[----:B------:R-:W-:Y:S02]  /*59a0*/  IADD3 R5, R5, R6, RZ ;  /* 0x0000000605057210 */ /* 0x000fe40007ffe0ff */
[----:B------:R-:W-:Y:S01]  /*59b0*/  IADD3 R3, R3, R0, RZ ;  /* 0x0000000003037210 */ /* 0x000fe20007ffe0ff */
[----:B------:R-:W-:Y:S02]  /*59c0*/  IMAD R10, R7, c[0x0][0x330], RZ ;  /* 0x0000cc00070a7a24 */ /* 0x000fe400078e02ff */
[----:B------:R-:W-:-:S04]  /*59d0*/  IMAD.WIDE.U32 R8, R11, c[0x0][0x330], R4 ;  /* 0x0000cc000b087a25 */ /* 0x000fc800078e0004 */
[----:B------:R-:W-:Y:S01]  /*59e0*/  IMAD R10, R11, c[0x0][0x334], R10 ;  /* 0x0000cd000b0a7a24 */ /* 0x000fe200078e020a */
[----:B------:R-:W-:Y:S01]  /*59f0*/  LEA R4, P1, R8, c[0x0][0x310], 0x2 ;  /* 0x0000c40008047a11 */ /* 0x000fe200078210ff */
[----:B------:R-:W-:Y:S02]  /*5a00*/  IMAD R0, R7, c[0x0][0x308], RZ ;  /* 0x0000c20007007a24 */ /* 0x000fe400078e02ff */
[----:B------:R-:W-:Y:S01]  /*5a10*/  IMAD.WIDE.U32 R6, R11, c[0x0][0x308], R2 ;  /* 0x0000c2000b067a25 */ /* 0x000fe200078e0002 */
[----:B------:R-:W-:-:S03]  /*5a20*/  IADD3 R10, R9, R10, RZ ;  /* 0x0000000a090a7210 */ /* 0x000fc60007ffe0ff */
[----:B------:R-:W-:Y:S01]  /*5a30*/  IMAD R0, R11, c[0x0][0x30c], R0 ;  /* 0x0000c3000b007a24 */ /* 0x000fe200078e0200 */
[----:B------:R-:W-:Y:S02]  /*5a40*/  LEA.HI.X R5, R8, c[0x0][0x314], R10, 0x2, P1 ;  /* 0x0000c50008057a11 */ /* 0x000fe400008f140a */
[C---:B------:R-:W-:Y:S02]  /*5a50*/  LEA R2, P0, R6.reuse, c[0x0][0x2e8], 0x2 ;  /* 0x0000ba0006027a11 */ /* 0x040fe400078010ff */
[----:B------:R-:W-:Y:S01]  /*5a60*/  IADD3 R0, R7, R0, RZ ;  /* 0x0000000007007210 */ /* 0x000fe20007ffe0ff */
[----:B------:R-:W-:Y:S03]  /*5a70*/  RED.E.ADD.F32.FTZ.RN.STRONG.GPU [R4.64], R36 ;  /* 0x000000240400798e */ /* 0x000fe6000c10e796 */
[----:B------:R-:W-:Y:S01]  /*5a80*/  LEA.HI.X R3, R6, c[0x0][0x2ec], R0, 0x2, P0 ;  /* 0x0000bb0006037a11 */ /* 0x000fe200000f1400 */
        /* <DEDUP_REMOVED lines=96> */
.L_x_243:
        /* <DEDUP_REMOVED lines=15> */
.L_x_1383:


//--------------------- .text._ZN7cutlass13device_kernelIN5flash19enable_sm80_to_sm89INS1_16FlashAttnBwdSm80INS1_25CollectiveMainloopBwdSm80ILi1ELi1EN4cute5tupleIJNS5_1CILi64EEES8_NS7_ILi192EEEEEENS_6half_tEfNS_4arch4Sm80ELb0ELb1ELb0ELb0ELb1ELb0ELb0ELb0ELi2ELi2ELi2ELi2ELb1EEENS1_24CollectiveEpilogueBwdGQAISA_fSD_Li256ELb0ELb1EEENS1_19SingleTileSchedulerILb0ELb0ELb0ELi64EEEEEEEEEvNT_6ParamsE --------------------------
	.section	.text._ZN7cutlass13device_kernelIN5flash19enable_sm80_to_sm89INS1_16FlashAttnBwdSm80INS1_25CollectiveMainloopBwdSm80ILi1ELi1EN4cute5tupleIJNS5_1CILi64EEES8_NS7_ILi192EEEEEENS_6half_tEfNS_4arch4Sm80ELb0ELb1ELb0ELb0ELb1ELb0ELb0ELb0ELi2ELi2ELi2ELi2ELb1EEENS1_24CollectiveEpilogueBwdGQAISA_fSD_Li256ELb0ELb1EEENS1_19SingleTileSchedulerILb0ELb0ELb0ELi64EEEEEEEEEvNT_6ParamsE,"ax",@progbits
	.sectioninfo	@"SHI_REGISTERS=255"
	.align	128
.text._ZN7cutlass13device_kernelIN5flash19enable_sm80_to_sm89INS1_16FlashAttnBwdSm80INS1_25CollectiveMainloopBwdSm80ILi1ELi1EN4cute5tupleIJNS5_1CILi64EEES8_NS7_ILi192EEEEEENS_6half_tEfNS_4arch4Sm80ELb0ELb1ELb0ELb0ELb1ELb0ELb0ELb0ELi2ELi2ELi2ELi2ELb1EEENS1_24CollectiveEpilogueBwdGQAISA_fSD_Li256ELb0ELb1EEENS1_19SingleTileSchedulerILb0ELb0ELb0ELi64EEEEEEEEEvNT_6ParamsE:
        .type           _ZN7cutlass13device_kernelIN5flash19enable_sm80_to_sm89INS1_16FlashAttnBwdSm80INS1_25CollectiveMainloopBwdSm80ILi1ELi1EN4cute5tupleIJNS5_1CILi64EEES8_NS7_ILi192EEEEEENS_6half_tEfNS_4arch4Sm80ELb0ELb1ELb0ELb0ELb1ELb0ELb0ELb0ELi2ELi2ELi2ELi2ELb1EEENS1_24CollectiveEpilogueBwdGQAISA_fSD_Li256ELb0ELb1EEENS1_19SingleTileSchedulerILb0ELb0ELb0ELi64EEEEEEEEEvNT_6ParamsE,@function
        .size           _ZN7cutlass13device_kernelIN5flash19enable_sm80_to_sm89INS1_16FlashAttnBwdSm80INS1_25CollectiveMainloopBwdSm80ILi1ELi1EN4cute5tupleIJNS5_1CILi64EEES8_NS7_ILi192EEEEEENS_6half_tEfNS_4arch4Sm80ELb0ELb1ELb0ELb0ELb1ELb0ELb0ELb0ELi2ELi2ELi2ELi2ELb1EEENS1_24CollectiveEpilogueBwdGQAISA_fSD_Li256ELb0ELb1EEENS1_19SingleTileSchedulerILb0ELb0ELb0ELi64EEEEEEEEEvNT_6ParamsE,(.L_x_1384 - _ZN7cutlass13device_kernelIN5flash19enable_sm80_to_sm89INS1_16FlashAttnBwdSm80INS1_25CollectiveMainloopBwdSm80ILi1ELi1EN4cute5tupleIJNS5_1CILi64EEES8_NS7_ILi192EEEEEENS_6half_tEfNS_4arch4Sm80ELb0ELb1ELb0ELb0ELb1ELb0ELb0ELb0ELi2ELi2ELi2ELi2ELb1EEENS1_24CollectiveEpilogueBwdGQAISA_fSD_Li256ELb0ELb1EEENS1_19SingleTileSchedulerILb0ELb0ELb0ELi64EEEEEEEEEvNT_6ParamsE)
        .other          _ZN7cutlass13device_kernelIN5flash19enable_sm80_to_sm89INS1_16FlashAttnBwdSm80INS1_25CollectiveMainloopBwdSm80ILi1ELi1EN4cute5tupleIJNS5_1CILi64EEES8_NS7_ILi192EEEEEENS_6half_tEfNS_4arch4Sm80ELb0ELb1ELb0ELb0ELb1ELb0ELb0ELb0ELi2ELi2ELi2ELi2ELb1EEENS1_24CollectiveEpilogueBwdGQAISA_fSD_Li256ELb0ELb1EEENS1_19SingleTileSchedulerILb0ELb0ELb0ELi64EEEEEEEEEvNT_6ParamsE,@"STO_CUDA_ENTRY STV_DEFAULT"
_ZN7cutlass13device_kernelIN5flash19enable_sm80_to_sm89INS1_16FlashAttnBwdSm80INS1_25CollectiveMainloopBwdSm80ILi1ELi1EN4cute5tupleIJNS5_1CILi64EEES8_NS7_ILi192EEEEEENS_6half_tEfNS_4arch4Sm80ELb0ELb1ELb0ELb0ELb1ELb0ELb0ELb0ELi2ELi2ELi2ELi2ELb1EEENS1_24CollectiveEpilogueBwdGQAISA_fSD_Li256ELb0ELb1EEENS1_19SingleTileSchedulerILb0ELb0ELb0ELi64EEEEEEEEEvNT_6ParamsE:
        /* <DEDUP_REMOVED lines=26> */
.L_x_244:
        /* <DEDUP_REMOVED lines=339> */
[----:B------:R1:W1:Y:S01]  /*16d0*/  LDSM.16.M88.4 R168, [R224+0x8080] ;  /* 0x00808000e0a8783b */ /* 0x0002620000000200 */
        /* <DEDUP_REMOVED lines=62> */
[CC--:B-----5:R-:W-:Y:S02]  /*1ac0*/  LEA.HI R8, R21.reuse, R238.reuse, RZ, 0x5 ;  /* 0x000000ee15087211 */ /* 0x0e0fe400078f28ff */
[----:B------:R-:W-:Y:S02]  /*1ad0*/  LEA.HI R9, R21, R238, RZ, 0x2 ;  /* 0x000000ee15097211 */ /* 0x000fe400078f10ff */
[----:B------:R-:W-:-:S02]  /*1ae0*/  ISETP.GE.AND P2, PT, R26, c[0x0][0x1fc], PT ;  /* 0x00007f001a007a0c */ /* 0x000fc40003f46270 */
[--C-:B------:R-:W-:Y:S02]  /*1af0*/  SHF.R.S32.HI R12, RZ, 0x1f, R9.reuse ;  /* 0x0000001fff0c7819 */ /* 0x100fe40000011409 */
[----:B------:R-:W-:Y:S01]  /*1b00*/  ISETP.LT.OR P6, PT, R0, 0x21, P6 ;  /* 0x000000210000780c */ /* 0x000fe200037c1670 */
[----:B-1----:R-:W-:Y:S01]  /*1b10*/  @!P3 IMAD.SHL.U32 R10, R238, 0x10, RZ ;  /* 0x00000010ee0ab824 */ /* 0x002fe200078e00ff */
        /* <DEDUP_REMOVED lines=49> */
[----:B-----5:R-:W-:Y:S01]  /*1e30*/  IMAD.IADD R3, R238, 0x1, -R7 ;  /* 0x00000001ee037824 */ /* 0x020fe200078e0a07 */
        /* <DEDUP_REMOVED lines=54> */
[----:B--234-:R-:W-:Y:S02]  /*21a0*/  IMAD.IADD R3, R3, 0x1, R2 ;  /* 0x0000000103037824 */ /* 0x01cfe400078e0202 */
.L_x_264:
        /* <DEDUP_REMOVED lines=112> */
.L_x_248:
[----:B------:R-:W-:Y:S04]  /*28b0*/  MOV R22, 0x1 ;  /* 0x0000000100167802 */ /* 0x000fe80000000f00 */
[----:B------:R-:W-:Y:S11]  /*28c0*/  ISETP.NE.AND P0, PT, R22, c[0x0][0x2a8], PT ;  /* 0x0000aa0016007a0c */ /* 0x000ff60003f05270 */
[----:B------:R-:W-:Y:S02]  /*28d0*/  @!UPT UIADD3 URZ, URZ, URZ, URZ ;  /* 0x0000003f3f3ff290 */ /* 0x000fe4000fffe03f */
[----:B------:R-:W-:Y:S05]  /*28e0*/  @P0 IMAD.HI.U32 R22, R21, c[0x0][0x2ac], RZ ;  /* 0x0000ab0015160a27 */ /* 0x000fea00078e00ff */
[----:B------:R-:W-:Y:S02]  /*28f0*/  @P0 SHF.R.U32.HI R21, RZ, c[0x0][0x2b0], R22 ;  /* 0x0000ac00ff150a19 */ /* 0x000fe40000011616 */
.L_x_249:
[----:B------:R-:W-:Y:S05]  /*2900*/  BSYNC B0 ;  /* 0x0000000000007941 */ /* 0x000fea0003800000 */
.L_x_247:
[----:B------:R-:W-:Y:S04]  /*2910*/  IMAD.MOV.U32 R22, RZ, RZ, c[0x0][0x2a8] ;  /* 0x0000aa00ff167624 */ /* 0x000fe800078e00ff */
[----:B------:R-:W-:Y:S04]  /*2920*/  IMAD R21, R21, R22, -UR16 ;  /* 0x8000001015157e24 */ /* 0x000fe8000f8e0216 */
[----:B------:R-:W-:Y:S05]  /*2930*/  IMAD.IADD R21, R21, 0x1, -R233 ;  /* 0x0000000115157824 */ /* 0x000fea00078e0ae9 */
[----:B------:R-:W-:Y:S02]  /*2940*/  IADD3 R22, R21, c[0x0][0x2a8], RZ ;  /* 0x0000aa0015167a10 */ /* 0x000fe40007ffe0ff */
[----:B------:R-:W-:Y:S02]  /*2950*/  IMNMX R200, R200, R21, !PT ;  /* 0x00000015c8c87217 */ /* 0x000fe40007800200 */
[----:B------:R-:W-:Y:S02]  /*2960*/  IMNMX R201, R201, R22, PT ;  /* 0x00000016c9c97217 */ /* 0x000fe40003800200 */
.L_x_246:
        /* <DEDUP_REMOVED lines=20> */
.L_x_252:
[----:B------:R-:W-:Y:S04]  /*2ab0*/  MOV R22, 0x1 ;  /* 0x0000000100167802 */ /* 0x000fe80000000f00 */
[----:B------:R-:W-:Y:S11]  /*2ac0*/  ISETP.NE.AND P0, PT, R22, c[0x0][0x2a8], PT ;  /* 0x0000aa0016007a0c */ /* 0x000ff60003f05270 */
[----:B------:R-:W-:Y:S02]  /*2ad0*/  @!UPT UIADD3 URZ, URZ, URZ, URZ ;  /* 0x0000003f3f3ff290 */ /* 0x000fe4000fffe03f */
[----:B------:R-:W-:Y:S05]  /*2ae0*/  @P0 IMAD.HI.U32 R22, R21, c[0x0][0x2ac], RZ ;  /* 0x0000ab0015160a27 */ /* 0x000fea00078e00ff */
[----:B------:R-:W-:Y:S02]  /*2af0*/  @P0 SHF.R.U32.HI R21, RZ, c[0x0][0x2b0], R22 ;  /* 0x0000ac00ff150a19 */ /* 0x000fe40000011616 */
.L_x_253:
[----:B------:R-:W-:Y:S05]  /*2b00*/  BSYNC B0 ;  /* 0x0000000000007941 */ /* 0x000fea0003800000 */
.L_x_251:
[----:B------:R-:W-:Y:S04]  /*2b10*/  IMAD.MOV.U32 R22, RZ, RZ, c[0x0][0x2a8] ;  /* 0x0000aa00ff167624 */ /* 0x000fe800078e00ff */
[----:B------:R-:W-:Y:S04]  /*2b20*/  IMAD R21, R21, R22, -UR16 ;  /* 0x8000001015157e24 */ /* 0x000fe8000f8e0216 */
[----:B------:R-:W-:Y:S05]  /*2b30*/  IMAD.IADD R21, R21, 0x1, -R233 ;  /* 0x0000000115157824 */ /* 0x000fea00078e0ae9 */
[----:B------:R-:W-:Y:S02]  /*2b40*/  IADD3 R22, R21, c[0x0][0x2a8], RZ ;  /* 0x0000aa0015167a10 */ /* 0x000fe40007ffe0ff */
[----:B------:R-:W-:Y:S02]  /*2b50*/  IMNMX R202, R202, R21, !PT ;  /* 0x00000015caca7217 */ /* 0x000fe40007800200 */
[----:B------:R-:W-:Y:S02]  /*2b60*/  IMNMX R203, R203, R22, PT ;  /* 0x00000016cbcb7217 */ /* 0x000fe40003800200 */
.L_x_250:
        /* <DEDUP_REMOVED lines=20> */
.L_x_256:
[----:B------:R-:W-:Y:S04]  /*2cb0*/  MOV R22, 0x1 ;  /* 0x0000000100167802 */ /* 0x000fe80000000f00 */
[----:B------:R-:W-:Y:S11]  /*2cc0*/  ISETP.NE.AND P0, PT, R22, c[0x0][0x2a8], PT ;  /* 0x0000aa0016007a0c */ /* 0x000ff60003f05270 */
[----:B------:R-:W-:Y:S02]  /*2cd0*/  @!UPT UIADD3 URZ, URZ, URZ, URZ ;  /* 0x0000003f3f3ff290 */ /* 0x000fe4000fffe03f */
[----:B------:R-:W-:Y:S05]  /*2ce0*/  @P0 IMAD.HI.U32 R22, R21, c[0x0][0x2ac], RZ ;  /* 0x0000ab0015160a27 */ /* 0x000fea00078e00ff */
[----:B------:R-:W-:Y:S02]  /*2cf0*/  @P0 SHF.R.U32.HI R21, RZ, c[0x0][0x2b0], R22 ;  /* 0x0000ac00ff150a19 */ /* 0x000fe40000011616 */
.L_x_257:
[----:B------:R-:W-:Y:S05]  /*2d00*/  BSYNC B0 ;  /* 0x0000000000007941 */ /* 0x000fea0003800000 */
.L_x_255:
[----:B------:R-:W-:Y:S04]  /*2d10*/  IMAD.MOV.U32 R22, RZ, RZ, c[0x0][0x2a8] ;  /* 0x0000aa00ff167624 */ /* 0x000fe800078e00ff */
[----:B------:R-:W-:Y:S04]  /*2d20*/  IMAD R21, R21, R22, -UR16 ;  /* 0x8000001015157e24 */ /* 0x000fe8000f8e0216 */
[----:B------:R-:W-:Y:S05]  /*2d30*/  IMAD.IADD R21, R21, 0x1, -R233 ;  /* 0x0000000115157824 */ /* 0x000fea00078e0ae9 */
[----:B------:R-:W-:Y:S02]  /*2d40*/  IADD3 R22, R21, c[0x0][0x2a8], RZ ;  /* 0x0000aa0015167a10 */ /* 0x000fe40007ffe0ff */
[----:B------:R-:W-:Y:S02]  /*2d50*/  IMNMX R204, R204, R21, !PT ;  /* 0x00000015cccc7217 */ /* 0x000fe40007800200 */
[----:B------:R-:W-:Y:S02]  /*2d60*/  IMNMX R205, R205, R22, PT ;  /* 0x00000016cdcd7217 */ /* 0x000fe40003800200 */
.L_x_254:
        /* <DEDUP_REMOVED lines=20> */
.L_x_260:
[----:B------:R-:W-:Y:S04]  /*2eb0*/  MOV R21, 0x1 ;  /* 0x0000000100157802 */ /* 0x000fe80000000f00 */
[----:B------:R-:W-:Y:S11]  /*2ec0*/  ISETP.NE.AND P0, PT, R21, c[0x0][0x2a8], PT ;  /* 0x0000aa0015007a0c */ /* 0x000ff60003f05270 */
[----:B------:R-:W-:Y:S02]  /*2ed0*/  @!UPT UIADD3 URZ, URZ, URZ, URZ ;  /* 0x0000003f3f3ff290 */ /* 0x000fe4000fffe03f */
[----:B------:R-:W-:Y:S05]  /*2ee0*/  @P0 IMAD.HI.U32 R21, R20, c[0x0][0x2ac], RZ ;  /* 0x0000ab0014150a27 */ /* 0x000fea00078e00ff */
[----:B------:R-:W-:Y:S02]  /*2ef0*/  @P0 SHF.R.U32.HI R20, RZ, c[0x0][0x2b0], R21 ;  /* 0x0000ac00ff140a19 */ /* 0x000fe40000011615 */
.L_x_261:
[----:B------:R-:W-:Y:S05]  /*2f00*/  BSYNC B0 ;  /* 0x0000000000007941 */ /* 0x000fea0003800000 */
.L_x_259:
[----:B------:R-:W-:Y:S04]  /*2f10*/  IMAD.MOV.U32 R21, RZ, RZ, c[0x0][0x2a8] ;  /* 0x0000aa00ff157624 */ /* 0x000fe800078e00ff */
[----:B------:R-:W-:Y:S04]  /*2f20*/  IMAD R20, R20, R21, -UR16 ;  /* 0x8000001014147e24 */ /* 0x000fe8000f8e0215 */
[----:B------:R-:W-:Y:S05]  /*2f30*/  IMAD.IADD R20, R20, 0x1, -R233 ;  /* 0x0000000114147824 */ /* 0x000fea00078e0ae9 */
[----:B------:R-:W-:Y:S02]  /*2f40*/  IADD3 R21, R20, c[0x0][0x2a8], RZ ;  /* 0x0000aa0014157a10 */ /* 0x000fe40007ffe0ff */
[----:B------:R-:W-:Y:S02]  /*2f50*/  IMNMX R206, R206, R20, !PT ;  /* 0x00000014cece7217 */ /* 0x000fe40007800200 */
[----:B------:R-:W-:Y:S02]  /*2f60*/  IMNMX R207, R207, R21, PT ;  /* 0x00000015cfcf7217 */ /* 0x000fe40003800200 */
.L_x_258:
        /* <DEDUP_REMOVED lines=307> */
[----:B---34-:R-:W-:Y:S01]  /*42a0*/  LOP3.LUT P4, RZ, R236, 0x1, RZ, 0xc0, !PT ;  /* 0x00000001ecff7812 */ /* 0x018fe2000788c0ff */
        /* <DEDUP_REMOVED lines=55> */
.L_x_262:
[-C--:B---34-:R-:W-:Y:S01]  /*4620*/  HMMA.16816.F32 R84, R4, R12.reuse, R84 ;  /* 0x0000000c0454723c */ /* 0x098fe20000001854 */
        /* <DEDUP_REMOVED lines=126> */
.L_x_263:
[-C--:B-1234-:R-:W-:Y:S01]  /*4e10*/  HMMA.16816.F32 R4, R144, R16.reuse, RZ ;  /* 0x000000109004723c */ /* 0x09efe200000018ff */
        /* <DEDUP_REMOVED lines=164> */
.L_x_245:
[----:B------:R-:W-:Y:S05]  /*5860*/  @P1 EXIT ;  /* 0x000000000000194d */ /* 0x000fea0003800000 */
[----:B------:R-:W2:Y:S01]  /*5870*/  S2R R2, SR_CTAID.Y ;  /* 0x0000000000027919 */ /* 0x000ea20000002600 */
[----:B------:R-:W-:Y:S01]  /*5880*/  IMAD.MOV.U32 R0, RZ, RZ, 0x1 ;  /* 0x00000001ff007424 */ /* 0x000fe200078e00ff */
[----:B------:R-:W-:Y:S01]  /*5890*/  ULDC UR5, c[0x0][0x358] ;  /* 0x0000d60000057ab9 */ /* 0x000fe20000000800 */
[----:B------:R-:W-:Y:S01]  /*58a0*/  BSSY B0, `(.L_x_265) ;  /* 0x000001e000007945 */ /* 0x000fe20003800000 */
[----:B-1----:R-:W1:Y:S01]  /*58b0*/  S2R R15, SR_CTAID.Z ;  /* 0x00000000000f7919 */ /* 0x002e620000002700 */
[----:B------:R-:W-:-:S03]  /*58c0*/  UIMAD UR5, UR13, UR5, URZ ;  /* 0x000000050d0572a4 */ /* 0x000fc6000f8e023f */
[----:B------:R-:W-:Y:S01]  /*58d0*/  BAR.SYNC.DEFER_BLOCKING 0x1, 0x100 ;  /* 0x0044000000007b1d */ /* 0x000fe20000010000 */
[----:B------:R-:W-:-:S05]  /*58e0*/  ISETP.NE.AND P0, PT, R0, c[0x0][0x338], PT ;  /* 0x0000ce0000007a0c */ /* 0x000fca0003f05270 */
[----:B------:R-:W-:Y:S02]  /*58f0*/  ULDC UR4, c[0x0][0x2f4] ;  /* 0x0000bd0000047ab9 */ /* 0x000fe40000000800 */
[----:B------:R-:W-:-:S04]  /*5900*/  UIMAD UR5, UR5, UR4, URZ ;  /* 0x00000004050572a4 */ /* 0x000fc8000f8e023f */
[----:B------:R-:W-:Y:S02]  /*5910*/  USHF.R.S32.HI UR4, URZ, 0x1f, UR5 ;  /* 0x0000001f3f047899 */ /* 0x000fe40008011405 */
[----:B--2---:R-:W-:-:S04]  /*5920*/  @P0 IMAD.HI.U32 R0, R2, c[0x0][0x33c], RZ ;  /* 0x0000cf0002000a27 */ /* 0x004fc800078e00ff */
[----:B------:R-:W-:Y:S01]  /*5930*/  IMAD.MOV.U32 R7, RZ, RZ, R2 ;  /* 0x000000ffff077224 */ /* 0x000fe200078e0002 */
[----:B------:R-:W-:Y:S01]  /*5940*/  @P0 SHF.R.U32.HI R7, RZ, c[0x0][0x340], R0 ;  /* 0x0000d000ff070a19 */ /* 0x000fe20000011600 */
[----:B-1----:R-:W-:Y:S01]  /*5950*/  IMAD R3, R15, c[0x0][0x2f4], RZ ;  /* 0x0000bd000f037a24 */ /* 0x002fe200078e02ff */
[----:B------:R-:W-:Y:S02]  /*5960*/  SHF.R.S32.HI R16, RZ, 0x1f, R15 ;  /* 0x0000001fff107819 */ /* 0x000fe4000001140f */
[--C-:B------:R-:W-:Y:S01]  /*5970*/  SHF.R.S32.HI R10, RZ, 0x1f, R7.reuse ;  /* 0x0000001fff0a7819 */ /* 0x100fe20000011407 */
[----:B------:R-:W-:Y:S01]  /*5980*/  IMAD.MOV R6, RZ, RZ, -R7 ;  /* 0x000000ffff067224 */ /* 0x000fe200078e0a07 */
[----:B------:R-:W-:Y:S02]  /*5990*/  SHF.R.S32.HI R14, RZ, 0x1f, R3 ;  /* 0x0000001fff0e7819 */ /* 0x000fe40000011403 */
[----:B------:R-:W-:Y:S01]  /*59a0*/  IADD3 R0, P1, P0, R3, UR5, R7 ;  /* 0x0000000503007c10 */ /* 0x000fe2000f83e007 */
[----:B------:R-:W-:-:S03]  /*59b0*/  IMAD R6, R6, c[0x0][0x338], R2 ;  /* 0x0000ce0006067a24 */ /* 0x000fc600078e0202 */
[----:B------:R-:W-:Y:S01]  /*59c0*/  IADD3.X R14, R14, UR4, R10, P1, P0 ;  /* 0x000000040e0e7c10 */ /* 0x000fe20008fe040a */
[----:B------:R-:W-:Y:S01]  /*59d0*/  IMAD.SHL.U32 R11, R0, 0x4, RZ ;  /* 0x00000004000b7824 */ /* 0x000fe200078e00ff */
[----:B------:R-:W-:Y:S02]  /*59e0*/  ISETP.NE.AND P1, PT, R238, RZ, PT ;  /* 0x000000ffee00720c */ /* 0x000fe40003f25270 */
[----:B------:R-:W-:Y:S02]  /*59f0*/  SHF.L.U64.HI R14, R0, 0x2, R14 ;  /* 0x00000002000e7819 */ /* 0x000fe4000001020e */
[----:B------:R-:W-:-:S04]  /*5a00*/  IADD3 R4, P0, R11, c[0x0][0x350], RZ ;  /* 0x0000d4000b047a10 */ /* 0x000fc80007f1e0ff */
[----:B------:R-:W-:-:S05]  /*5a10*/  IADD3.X R5, R14, c[0x0][0x354], RZ, P0, !PT ;  /* 0x0000d5000e057a10 */ /* 0x000fca00007fe4ff */
[----:B------:R-:W-:Y:S05]  /*5a20*/  @P1 BRA `(.L_x_266) ;  /* 0x0000005000001947 */ /* 0x000fea0003800000 */
.L_x_267:
[----:B------:R-:W2:Y:S01]  /*5a30*/  LDG.E.STRONG.GPU R0, [R4.64] ;  /* 0x0000001604007981 */ /* 0x000ea2000c1ef900 */
[----:B------:R-:W-:Y:S01]  /*5a40*/  YIELD ;  /* 0x0000000000007946 */ /* 0x000fe20003800000 */
[----:B--2---:R-:W-:Y:S01]  /*5a50*/  ISETP.NE.AND P0, PT, R0, R6, PT ;  /* 0x000000060000720c */ /* 0x004fe20003f05270 */
[----:B------:R-:W-:-:S12]  /*5a60*/  CCTL.IVALL ;  /* 0x00000000ff00798f */ /* 0x000fd80002000000 */
[----:B------:R-:W-:Y:S05]  /*5a70*/  @P0 BRA `(.L_x_267) ;  /* 0xffffffb000000947 */ /* 0x000fea000383ffff */
.L_x_266:
[----:B------:R-:W-:Y:S05]  /*5a80*/  BSYNC B0 ;  /* 0x0000000000007941 */ /* 0x000fea0003800000 */
.L_x_265:
[----:B------:R-:W-:Y:S01]  /*5a90*/  MOV R17, 0xffffffff ;  /* 0xffffffff00117802 */ /* 0x000fe20000000f00 */
[----:B------:R-:W-:Y:S05]  /*5aa0*/  BRA.CONV ~URZ, `(.L_x_268) ;  /* 0x000000237f007947 */ /* 0x000fea000b800000 */
[----:B------:R-:W-:Y:S02]  /*5ab0*/  MOV R2, 0x5ad0 ;  /* 0x00005ad000027802 */ /* 0x000fe40000000f00 */
[----:B------:R-:W-:Y:S05]  /*5ac0*/  CALL.REL.NOINC `($__internal_2_$__cuda_sm70_warpsync) ;  /* 0x00000a8000007944 */ /* 0x000fea0003c00000 */
.L_x_268:
[----:B------:R-:W-:Y:S01]  /*5ad0*/  UIMAD UR5, UR13, 0x3000, URZ ;  /* 0x000030000d0578a4 */ /* 0x000fe2000f8e023f */
[----:B------:R-:W-:Y:S01]  /*5ae0*/  IMAD R0, R10, c[0x0][0x328], RZ ;  /* 0x0000ca000a007a24 */ /* 0x000fe200078e02ff */
[----:B------:R-:W-:-:S06]  /*5af0*/  NOP ;  /* 0x0000000000007918 */ /* 0x000fcc0000000000 */
[----:B------:R-:W-:Y:S01]  /*5b00*/  USHF.R.S32.HI UR4, URZ, 0x1f, UR5 ;  /* 0x0000001f3f047899 */ /* 0x000fe20008011405 */
[----:B------:R-:W-:Y:S01]  /*5b10*/  IADD3 R8, P0, R238, UR5, RZ ;  /* 0x00000005ee087c10 */ /* 0x000fe2000ff1e0ff */
[----:B------:R-:W-:Y:S02]  /*5b20*/  IMAD R0, R7, c[0x0][0x32c], R0 ;  /* 0x0000cb0007007a24 */ /* 0x000fe400078e0200 */
[----:B------:R-:W-:Y:S02]  /*5b30*/  IMAD R12, R16, c[0x0][0x330], RZ ;  /* 0x0000cc00100c7a24 */ /* 0x000fe400078e02ff */
[----:B------:R-:W-:-:S05]  /*5b40*/  LEA.HI.X.SX32 R9, R238, UR4, 0x1, P0 ;  /* 0x00000004ee097c11 */ /* 0x000fca00080f0eff */
        /* <DEDUP_REMOVED lines=56> */
[----:B-1----:R-:W-:Y:S02]  /*5ed0*/  MOV R2, 0x5ef0 ;  /* 0x00005ef000027802 */ /* 0x002fe40000000f00 */
[----:B------:R-:W-:Y:S05]  /*5ee0*/  CALL.REL.NOINC `($__internal_2_$__cuda_sm70_warpsync) ;  /* 0x0000066000007944 */ /* 0x000fea0003c00000 */
.L_x_269:
        /* <DEDUP_REMOVED lines=12> */
.L_x_271:
[----:B------:R-:W-:Y:S05]  /*5fb0*/  BSYNC B0 ;  /* 0x0000000000007941 */ /* 0x000fea0003800000 */
.L_x_270:
[----:B--2---:R-:W-:Y:S01]  /*5fc0*/  IADD3 R4, P0, R11, c[0x0][0x348], RZ ;  /* 0x0000d2000b047a10 */ /* 0x004fe20007f1e0ff */
[----:B------:R-:W-:Y:S03]  /*5fd0*/  BSSY B0, `(.L_x_272) ;  /* 0x0000008000007945 */ /* 0x000fe60003800000 */
[----:B------:R-:W-:Y:S01]  /*5fe0*/  IADD3.X R5, R14, c[0x0][0x34c], RZ, P0, !PT ;  /* 0x0000d3000e057a10 */ /* 0x000fe200007fe4ff */
[----:B------:R-:W-:Y:S05]  /*5ff0*/  @P1 BRA `(.L_x_273) ;  /* 0x0000005000001947 */ /* 0x000fea0003800000 */
.L_x_274:
[----:B------:R-:W2:Y:S01]  /*6000*/  LDG.E.STRONG.GPU R0, [R4.64] ;  /* 0x0000001604007981 */ /* 0x000ea2000c1ef900 */
[----:B------:R-:W-:Y:S01]  /*6010*/  YIELD ;  /* 0x0000000000007946 */ /* 0x000fe20003800000 */
[----:B--2---:R-:W-:Y:S01]  /*6020*/  ISETP.NE.AND P0, PT, R0, R6, PT ;  /* 0x000000060000720c */ /* 0x004fe20003f05270 */
[----:B------:R-:W-:-:S12]  /*6030*/  CCTL.IVALL ;  /* 0x00000000ff00798f */ /* 0x000fd80002000000 */
[----:B------:R-:W-:Y:S05]  /*6040*/  @P0 BRA `(.L_x_274) ;  /* 0xffffffb000000947 */ /* 0x000fea000383ffff */
.L_x_273:
[----:B------:R-:W-:Y:S05]  /*6050*/  BSYNC B0 ;  /* 0x0000000000007941 */ /* 0x000fea0003800000 */
.L_x_272:
[----:B------:R-:W-:Y:S05]  /*6060*/  BRA.CONV ~URZ, `(.L_x_275) ;  /* 0x000000237f007947 */ /* 0x000fea000b800000 */
[----:B-1----:R-:W-:Y:S02]  /*6070*/  MOV R2, 0x6090 ;  /* 0x0000609000027802 */ /* 0x002fe40000000f00 */
[----:B------:R-:W-:Y:S05]  /*6080*/  CALL.REL.NOINC `($__internal_2_$__cuda_sm70_warpsync) ;  /* 0x000004c000007944 */ /* 0x000fea0003c00000 */
.L_x_275:
        /* <DEDUP_REMOVED lines=64> */
.L_x_276:
        /* <DEDUP_REMOVED lines=12> */
        .weak           $__internal_2_$__cuda_sm70_warpsync
        .type           $__internal_2_$__cuda_sm70_warpsync,@function
        .size           $__internal_2_$__cuda_sm70_warpsync,(.L_x_1384 - $__internal_2_$__cuda_sm70_warpsync)
$__internal_2_$__cuda_sm70_warpsync:
[----:B------:R-:W-:Y:S01]  /*6550*/  MOV R3, 0x0 ;  /* 0x0000000000037802 */ /* 0x000fe20000000f00 */
[----:B------:R-:W-:Y:S04]  /*6560*/  WARPSYNC R17 ;  /* 0x0000001100007348 */ /* 0x000fe80003800000 */
[----:B------:R-:W-:Y:S05]  /*6570*/  RET.REL.NODEC R2 `(_ZN7cutlass13device_kernelIN5flash19enable_sm80_to_sm89INS1_16FlashAttnBwdSm80INS1_25CollectiveMainloopBwdSm80ILi1ELi1EN4cute5tupleIJNS5_1CILi64EEES8_NS7_ILi192EEEEEENS_6half_tEfNS_4arch4Sm80ELb0ELb1ELb0ELb0ELb1ELb0ELb0ELb0ELi2ELi2ELi2ELi2ELb1EEENS1_24CollectiveEpilogueBwdGQAISA_fSD_Li256ELb0ELb1EEENS1_19SingleTileSchedulerILb0ELb0ELb0ELi64EEEEEEEEEvNT_6ParamsE) ;  /* 0xffff9a8002007950 */ /* 0x000fea0003c3ffff */
.L_x_277:
        /* <DEDUP_REMOVED lines=16> */
.L_x_1384:


//--------------------- .text._ZN7cutlass13device_kernelIN5flash19enable_sm80_to_sm89INS1_16FlashAttnBwdSm80INS1_25CollectiveMainloopBwdSm80ILi1ELi1EN4cute5tupleIJNS5_1CILi64EEES8_NS7_ILi192EEEEEENS_6half_tEfNS_4arch4Sm80ELb0ELb1ELb0ELb1ELb0ELb0ELb0ELb0ELi2ELi2ELi2ELi2ELb1EEENS1_21CollectiveEpilogueBwdISA_SB_SD_Li256ELb1ELb0ELi4EEENS1_19SingleTileSchedulerILb1ELb0ELb0ELi64EEEEEEEEEvNT_6ParamsE --------------------------
	.section	.text._ZN7cutlass13device_kernelIN5flash19enable_sm80_to_sm89INS1_16FlashAttnBwdSm80INS1_25CollectiveMainloopBwdSm80ILi1ELi1EN4cute5tupleIJNS5_1CILi64EEES8_NS7_ILi192EEEEEENS_6half_tEfNS_4arch4Sm80ELb0ELb1ELb0ELb1ELb0ELb0ELb0ELb0ELi2ELi2ELi2ELi2ELb1EEENS1_21CollectiveEpilogueBwdISA_SB_SD_Li256ELb1ELb0ELi4EEENS1_19SingleTileSchedulerILb1ELb0ELb0ELi64EEEEEEEEEvNT_6ParamsE,"ax",@progbits
	.sectioninfo	@"SHI_REGISTERS=255"
	.align	128
.text._ZN7cutlass13device_kernelIN5flash19enable_sm80_to_sm89INS1_16FlashAttnBwdSm80INS1_25CollectiveMainloopBwdSm80ILi1ELi1EN4cute5tupleIJNS5_1CILi64EEES8_NS7_ILi192EEEEEENS_6half_tEfNS_4arch4Sm80ELb0ELb1ELb0ELb1ELb0ELb0ELb0ELb0ELi2ELi2ELi2ELi2ELb1EEENS1_21CollectiveEpilogueBwdISA_SB_SD_Li256ELb1ELb0ELi4EEENS1_19SingleTileSchedulerILb1ELb0ELb0ELi64EEEEEEEEEvNT_6ParamsE:
        .type           _ZN7cutlass13device_kernelIN5flash19enable_sm80_to_sm89INS1_16FlashAttnBwdSm80INS1_25CollectiveMainloopBwdSm80ILi1ELi1EN4cute5tupleIJNS5_1CILi64EEES8_NS7_ILi192EEEEEENS_6half_tEfNS_4arch4Sm80ELb0ELb1ELb0ELb1ELb0ELb0ELb0ELb0ELi2ELi2ELi2ELi2ELb1EEENS1_21CollectiveEpilogueBwdISA_SB_SD_Li256ELb1ELb0ELi4EEENS1_19SingleTileSchedulerILb1ELb0ELb0ELi64EEEEEEEEEvNT_6ParamsE,@function
        .size           _ZN7cutlass13device_kernelIN5flash19enable_sm80_to_sm89INS1_16FlashAttnBwdSm80INS1_25CollectiveMainloopBwdSm80ILi1ELi1EN4cute5tupleIJNS5_1CILi64EEES8_NS7_ILi192EEEEEENS_6half_tEfNS_4arch4Sm80ELb0ELb1ELb0ELb1ELb0ELb0ELb0ELb0ELi2ELi2ELi2ELi2ELb1EEENS1_21CollectiveEpilogueBwdISA_SB_SD_Li256ELb1ELb0ELi4EEENS1_19SingleTileSchedulerILb1ELb0ELb0ELi64EEEEEEEEEvNT_6ParamsE,(.L_x_1386 - _ZN7cutlass13device_kernelIN5flash19enable_sm80_to_sm89INS1_16FlashAttnBwdSm80INS1_25CollectiveMainloopBwdSm80ILi1ELi1EN4cute5tupleIJNS5_1CILi64EEES8_NS7_ILi192EEEEEENS_6half_tEfNS_4arch4Sm80ELb0ELb1ELb0ELb1ELb0ELb0ELb0ELb0ELi2ELi2ELi2ELi2ELb1EEENS1_21CollectiveEpilogueBwdISA_SB_SD_Li256ELb1ELb0ELi4EEENS1_19SingleTileSchedulerILb1ELb0ELb0ELi64EEEEEEEEEvNT_6ParamsE)
        .other          _ZN7cutlass13device_kernelIN5flash19enable_sm80_to_sm89INS1_16FlashAttnBwdSm80INS1_25CollectiveMainloopBwdSm80ILi1ELi1EN4cute5tupleIJNS5_1CILi64EEES8_NS7_ILi192EEEEEENS_6half_tEfNS_4arch4Sm80ELb0ELb1ELb0ELb1ELb0ELb0ELb0ELb0ELi2ELi2ELi2ELi2ELb1EEENS1_21CollectiveEpilogueBwdISA_SB_SD_Li256ELb1ELb0ELi4EEENS1_19SingleTileSchedulerILb1ELb0ELb0ELi64EEEEEEEEEvNT_6ParamsE,@"STO_CUDA_ENTRY STV_DEFAULT"
_ZN7cutlass13device_kernelIN5flash19enable_sm80_to_sm89INS1_16FlashAttnBwdSm80INS1_25CollectiveMainloopBwdSm80ILi1ELi1EN4cute5tupleIJNS5_1CILi64EEES8_NS7_ILi192EEEEEENS_6half_tEfNS_4arch4Sm80ELb0ELb1ELb0ELb1ELb0ELb0ELb0ELb0ELi2ELi2ELi2ELi2ELb1EEENS1_21CollectiveEpilogueBwdISA_SB_SD_Li256ELb1ELb0ELi4EEENS1_19SingleTileSchedulerILb1ELb0ELb0ELi64EEEEEEEEEvNT_6ParamsE:
[----:B------:R-:W-:Y:S02]  /*0000*/  MOV R1, c[0x0][0x28] ;  /* 0x00000a0000017a02 */ /* 0x000fe40000000f00 */
[----:B------:R-:W1:Y:S01]  /*0010*/  S2R R233, SR_TID.X ;  /* 0x0000000000e97919 */ /* 0x000e620000002100 */
[----:B------:R-:W-:Y:S01]  /*0020*/  IMAD.MOV.U32 R7, RZ, RZ, 0x4 ;  /* 0x00000004ff077424 */ /* 0x000fe200078e00ff */
[----:B------:R-:W2:Y:S01]  /*0030*/  S2UR UR10, SR_CTAID.X ;  /* 0x00000000000a79c3 */ /* 0x000ea20000002500 */
[----:B------:R-:W-:Y:S01]  /*0040*/  ULDC.64 UR16, c[0x0][0x118] ;  /* 0x0000460000107ab9 */ /* 0x000fe20000000a00 */
[----:B------:R-:W3:Y:S01]  /*0050*/  S2R R238, SR_CTAID.Z ;  /* 0x0000000000ee7919 */ /* 0x000ee20000002700 */
[----:B------:R-:W-:-:S03]  /*0060*/  IADD3 R1, R1, -0x20, RZ ;  /* 0xffffffe001017810 */ /* 0x000fc60007ffe0ff */
[----:B------:R-:W4:Y:S01]  /*0070*/  S2R R3, SR_CTAID.Y ;  /* 0x0000000000037919 */ /* 0x000f220000002600 */
[----:B-1----:R-:W-:Y:S01]  /*0080*/  SHF.R.U32.HI R0, RZ, 0x5, R233 ;  /* 0x00000005ff007819 */ /* 0x002fe200000116e9 */
[----:B---3--:R-:W-:-:S05]  /*0090*/  IMAD.WIDE R4, R238, R7, c[0x0][0x3c0] ;  /* 0x0000f000ee047625 */ /* 0x008fca00078e0207 */
[----:B------:R-:W1:Y:S02]  /*00a0*/  SHFL.IDX PT, R0, R0, RZ, 0x1f ;  /* 0x00001fff00007589 */ /* 0x000e6400000e0000 */
[----:B-1----:R-:W-:-:S13]  /*00b0*/  ISETP.NE.AND P0, PT, R0, RZ, PT ;  /* 0x000000ff0000720c */ /* 0x002fda0003f05270 */
[----:B------:R-:W-:Y:S05]  /*00c0*/  @!P0 BRA `(.L_x_278) ;  /* 0x0000012000008947 */ /* 0x000fea0003800000 */
[----:B--2-4-:R-:W-:-:S04]  /*00d0*/  ISETP.NE.U32.AND P0, PT, RZ, c[0x0][0x3c0], PT ;  /* 0x0000f000ff007a0c */ /* 0x014fc80003f05070 */
[----:B------:R-:W-:-:S13]  /*00e0*/  ISETP.NE.AND.EX P0, PT, RZ, c[0x0][0x3c4], PT, P0 ;  /* 0x0000f100ff007a0c */ /* 0x000fda0003f05300 */
[----:B------:R-:W-:Y:S05]  /*00f0*/  @!P0 BRA `(.L_x_279) ;  /* 0x0000002000008947 */ /* 0x000fea0003800000 */
[----:B------:R1:W5:Y:S01]  /*0100*/  LDG.E R0, [R4.64] ;  /* 0x0000001004007981 */ /* 0x000362000c1e1900 */
[----:B------:R-:W-:Y:S05]  /*0110*/  BRA `(.L_x_280) ;  /* 0x0000009000007947 */ /* 0x000fea0003800000 */
.L_x_279:
        /* <DEDUP_REMOVED lines=8> */
.L_x_281:
[----:B------:R-:W-:Y:S02]  /*01a0*/  MOV R0, c[0x0][0x3a4] ;  /* 0x0000e90000007a02 */ /* 0x000fe40000000f00 */
.L_x_280:
[----:B------:R-:W-:-:S06]  /*01b0*/  USHF.L.U32 UR14, UR10, 0x6, URZ ;  /* 0x000000060a0e7899 */ /* 0x000fcc000800063f */
[----:B-----5:R-:W-:-:S04]  /*01c0*/  ISETP.LE.AND P0, PT, R0, UR14, PT ;  /* 0x0000000e00007c0c */ /* 0x020fc8000bf03270 */
[----:B------:R-:W-:Y:S01]  /*01d0*/  SEL R238, R238, 0xffffffff, !P0 ;  /* 0xffffffffeeee7807 */ /* 0x000fe20004000000 */
[----:B------:R-:W-:Y:S05]  /*01e0*/  BRA `(.L_x_282) ;  /* 0x0000011000007947 */ /* 0x000fea0003800000 */
.L_x_278:
[----:B--2-4-:R-:W-:-:S04]  /*01f0*/  ISETP.NE.U32.AND P0, PT, RZ, c[0x0][0x3c0], PT ;  /* 0x0000f000ff007a0c */ /* 0x014fc80003f05070 */
[----:B------:R-:W-:-:S13]  /*0200*/  ISETP.NE.AND.EX P0, PT, RZ, c[0x0][0x3c4], PT, P0 ;  /* 0x0000f100ff007a0c */ /* 0x000fda0003f05300 */
[----:B------:R-:W-:Y:S05]  /*0210*/  @!P0 BRA `(.L_x_283) ;  /* 0x0000002000008947 */ /* 0x000fea0003800000 */
[----:B------:R1:W5:Y:S01]  /*0220*/  LDG.E R0, [R4.64] ;  /* 0x0000001004007981 */ /* 0x000362000c1e1900 */
[----:B------:R-:W-:Y:S05]  /*0230*/  BRA `(.L_x_284) ;  /* 0x0000009000007947 */ /* 0x000fea0003800000 */
.L_x_283:
        /* <DEDUP_REMOVED lines=8> */
.L_x_285:
[----:B------:R-:W-:Y:S02]  /*02c0*/  MOV R0, c[0x0][0x3a4] ;  /* 0x0000e90000007a02 */ /* 0x000fe40000000f00 */
.L_x_284:
[----:B------:R-:W-:-:S06]  /*02d0*/  USHF.L.U32 UR14, UR10, 0x6, URZ ;  /* 0x000000060a0e7899 */ /* 0x000fcc000800063f */
[----:B-----5:R-:W-:-:S04]  /*02e0*/  ISETP.LE.AND P0, PT, R0, UR14, PT ;  /* 0x0000000e00007c0c */ /* 0x020fc8000bf03270 */
[----:B------:R-:W-:-:S04]  /*02f0*/  SEL R238, R238, 0xffffffff, !P0 ;  /* 0xffffffffeeee7807 */ /* 0x000fc80004000000 */
.L_x_282:
        /* <DEDUP_REMOVED lines=9> */
[----:B-1----:R-:W2:Y:S02]  /*0390*/  @P1 LDG.E R5, [R10.64] ;  /* 0x000000100a051981 */ /* 0x002ea4000c1e1900 */
[----:B------:R-:W-:-:S04]  /*03a0*/  @P0 IMAD.WIDE R12, R238, R7, c[0x0][0x2d8] ;  /* 0x0000b600ee0c0625 */ /* 0x000fc800078e0207 */
[----:B------:R-:W-:Y:S01]  /*03b0*/  IMAD.MOV.U32 R0, RZ, RZ, RZ ;  /* 0x000000ffff007224 */ /* 0x000fe200078e00ff */
[----:B------:R-:W3:Y:S01]  /*03c0*/  @P0 LDG.E R6, [R12.64] ;  /* 0x000000100c060981 */ /* 0x000ee2000c1e1900 */
[----:B------:R-:W-:Y:S02]  /*03d0*/  IMAD.MOV.U32 R2, RZ, RZ, RZ ;  /* 0x000000ffff027224 */ /* 0x000fe400078e00ff */
[----:B------:R-:W-:Y:S02]  /*03e0*/  IMAD.WIDE R8, R238, R7, c[0x0][0x2d0] ;  /* 0x0000b400ee087625 */ /* 0x000fe400078e0207 */
[----:B------:R1:W5:Y:S04]  /*03f0*/  @P1 LDG.E R0, [R10.64] ;  /* 0x000000100a001981 */ /* 0x000368000c1e1900 */
[----:B------:R1:W5:Y:S01]  /*0400*/  @P4 LDG.E R2, [R8.64] ;  /* 0x0000001008024981 */ /* 0x000362000c1e1900 */
[----:B------:R-:W-:-:S02]  /*0410*/  ULDC UR13, c[0x0][0x168] ;  /* 0x00005a00000d7ab9 */ /* 0x000fc40000000800 */
[----:B------:R-:W-:Y:S01]  /*0420*/  ULDC UR7, c[0x0][0x198] ;  /* 0x0000660000077ab9 */ /* 0x000fe20000000800 */
[----:B--2---:R-:W-:-:S05]  /*0430*/  @P1 IMAD R4, R238, 0x40, R5 ;  /* 0x00000040ee041824 */ /* 0x004fca00078e0205 */
[----:B------:R-:W-:Y:S01]  /*0440*/  @P1 SHF.R.S32.HI R5, RZ, 0x1f, R4 ;  /* 0x0000001fff051819 */ /* 0x000fe20000011404 */
[----:B---3--:R1:W2:Y:S03]  /*0450*/  @P0 R2UR UR13, R6 ;  /* 0x00000000060d03c2 */ /* 0x0082a600000e0000 */
[----:B------:R-:W-:Y:S01]  /*0460*/  @P1 LEA.HI R5, R5, R4, RZ, 0x6 ;  /* 0x0000000405051211 */ /* 0x000fe200078f30ff */
[----:B------:R-:W-:-:S03]  /*0470*/  IMAD.MOV.U32 R4, RZ, RZ, RZ ;  /* 0x000000ffff047224 */ /* 0x000fc600078e00ff */
[----:B------:R-:W-:Y:S01]  /*0480*/  @P1 LOP3.LUT R4, R5, 0xffffffc0, RZ, 0xc0, !PT ;  /* 0xffffffc005041812 */ /* 0x000fe200078ec0ff */
[----:B------:R-:W-:Y:S05]  /*0490*/  @P0 BRA `(.L_x_286) ;  /* 0x0000006000000947 */ /* 0x000fea0003800000 */
[----:B------:R-:W-:Y:S05]  /*04a0*/  @!P1 BRA `(.L_x_286) ;  /* 0x0000005000009947 */ /* 0x000fea0003800000 */
[----:B------:R-:W3:Y:S04]  /*04b0*/  LDG.E R5, [R10.64] ;  /* 0x000000100a057981 */ /* 0x000ee8000c1e1900 */
[----:B-1----:R-:W4:Y:S01]  /*04c0*/  LDG.E R6, [R10.64+0x4] ;  /* 0x000004100a067981 */ /* 0x002f22000c1e1900 */
[----:B--23--:R-:W1:Y:S08]  /*04d0*/  R2UR UR13, R5 ;  /* 0x00000000050d73c2 */ /* 0x00ce7000000e0000 */
[----:B----4-:R-:W1:Y:S02]  /*04e0*/  R2UR UR4, R6 ;  /* 0x00000000060473c2 */ /* 0x010e6400000e0000 */
[----:B-1----:R-:W-:-:S06]  /*04f0*/  UIADD3 UR13, -UR13, UR4, URZ ;  /* 0x000000040d0d7290 */ /* 0x002fcc000fffe13f */
.L_x_286:
[----:B------:R-:W-:-:S04]  /*0500*/  ISETP.NE.U32.AND P0, PT, RZ, c[0x0][0x2e0], PT ;  /* 0x0000b800ff007a0c */ /* 0x000fc80003f05070 */
[----:B------:R-:W-:-:S13]  /*0510*/  ISETP.NE.AND.EX P0, PT, RZ, c[0x0][0x2e4], PT, P0 ;  /* 0x0000b900ff007a0c */ /* 0x000fda0003f05300 */
[----:B------:R-:W-:Y:S05]  /*0520*/  @!P0 BRA `(.L_x_287) ;  /* 0x0000004000008947 */ /* 0x000fea0003800000 */
[----:B-1----:R-:W-:-:S05]  /*0530*/  IMAD.WIDE R6, R238, R7, c[0x0][0x2e0] ;  /* 0x0000b800ee067625 */ /* 0x002fca00078e0207 */
[----:B------:R-:W3:Y:S02]  /*0540*/  LDG.E R5, [R6.64] ;  /* 0x0000001006057981 */ /* 0x000ee4000c1e1900 */
[----:B---3--:R1:W3:Y:S02]  /*0550*/  R2UR UR7, R5 ;  /* 0x00000000050773c2 */ /* 0x0082e400000e0000 */
[----:B-1-3--:R-:W-:Y:S05]  /*0560*/  BRA `(.L_x_288) ;  /* 0x0000006000007947 */ /* 0x00afea0003800000 */
.L_x_287:
[----:B------:R-:W-:Y:S05]  /*0570*/  @!P4 BRA `(.L_x_288) ;  /* 0x000000500000c947 */ /* 0x000fea0003800000 */
[----:B------:R-:W3:Y:S04]  /*0580*/  LDG.E R5, [R8.64] ;  /* 0x0000001008057981 */ /* 0x000ee8000c1e1900 */
[----:B-1----:R-:W4:Y:S01]  /*0590*/  LDG.E R6, [R8.64+0x4] ;  /* 0x0000041008067981 */ /* 0x002f22000c1e1900 */
[----:B---3--:R-:W1:Y:S08]  /*05a0*/  R2UR UR7, R5 ;  /* 0x00000000050773c2 */ /* 0x008e7000000e0000 */
[----:B----4-:R-:W1:Y:S02]  /*05b0*/  R2UR UR4, R6 ;  /* 0x00000000060473c2 */ /* 0x010e6400000e0000 */
[----:B-1----:R-:W-:-:S06]  /*05c0*/  UIADD3 UR7, -UR7, UR4, URZ ;  /* 0x0000000407077290 */ /* 0x002fcc000fffe13f */
.L_x_288:
[----:B--2---:R-:W-:Y:S01]  /*05d0*/  UIADD3 UR5, UR13, 0x3f, URZ ;  /* 0x0000003f0d057890 */ /* 0x004fe2000fffe03f */
[----:B------:R-:W-:-:S03]  /*05e0*/  ISETP.LE.AND P0, PT, RZ, UR10, PT ;  /* 0x0000000aff007c0c */ /* 0x000fc6000bf03270 */
[----:B------:R-:W-:-:S04]  /*05f0*/  USHF.R.S32.HI UR4, URZ, 0x1f, UR5 ;  /* 0x0000001f3f047899 */ /* 0x000fc80008011405 */
[----:B------:R-:W-:-:S04]  /*0600*/  ULEA.HI UR4, UR4, UR5, URZ, 0x6 ;  /* 0x0000000504047291 */ /* 0x000fc8000f8f303f */
[----:B------:R-:W-:Y:S02]  /*0610*/  USHF.R.S32.HI UR12, URZ, 0x6, UR4 ;  /* 0x000000063f0c7899 */ /* 0x000fe40008011404 */
[----:B------:R-:W-:Y:S05]  /*0620*/  @!P0 BRA `(.L_x_289) ;  /* 0x0000009000008947 */ /* 0x000fea0003800000 */
[----:B------:R-:W-:Y:S02]  /*0630*/  UIADD3 UR4, -UR7, 0x7f, UR13 ;  /* 0x0000007f07047890 */ /* 0x000fe4000fffe10d */
[----:B------:R-:W-:Y:S02]  /*0640*/  ULDC UR5, c[0x0][0x2a0] ;  /* 0x0000a80000057ab9 */ /* 0x000fe40000000800 */
[----:B------:R-:W-:-:S04]  /*0650*/  ULEA UR4, UR10, UR4, 0x6 ;  /* 0x000000040a047291 */ /* 0x000fc8000f8e303f */
[----:B------:R-:W-:-:S04]  /*0660*/  UIADD3 UR5, UR4, UR5, URZ ;  /* 0x0000000504057290 */ /* 0x000fc8000fffe03f */
[----:B------:R-:W-:-:S04]  /*0670*/  USHF.R.S32.HI UR4, URZ, 0x1f, UR5 ;  /* 0x0000001f3f047899 */ /* 0x000fc80008011405 */
[----:B------:R-:W-:-:S04]  /*0680*/  ULEA.HI UR4, UR4, UR5, URZ, 0x6 ;  /* 0x0000000504047291 */ /* 0x000fc8000f8f303f */
[----:B------:R-:W-:-:S04]  /*0690*/  USHF.R.S32.HI UR4, URZ, 0x6, UR4 ;  /* 0x000000063f047899 */ /* 0x000fc80008011404 */
[----:B------:R-:W-:-:S04]  /*06a0*/  UISETP.LT.AND UP0, UPT, UR12, UR4, UPT ;  /* 0x000000040c00728c */ /* 0x000fc8000bf01270 */
[----:B------:R-:W-:Y:S02]  /*06b0*/  USEL UR12, UR12, UR4, UP0 ;  /* 0x000000040c0c7287 */ /* 0x000fe40008000000 */
.L_x_289:
[----:B------:R-:W-:Y:S01]  /*06c0*/  UIADD3 UR4, UR14, UR13, -UR7 ;  /* 0x0000000d0e047290 */ /* 0x000fe2000fffe807 */
[----:B------:R-:W-:Y:S01]  /*06d0*/  PLOP3.LUT P2, PT, PT, PT, PT, 0x80, 0x0 ;  /* 0x000000000000781c */ /* 0x000fe20003f4f070 */
[----:B------:R-:W-:Y:S01]  /*06e0*/  ULDC UR5, c[0x0][0x2a4] ;  /* 0x0000a90000057ab9 */ /* 0x000fe20000000800 */
[----:B------:R-:W-:Y:S01]  /*06f0*/  CS2R R126, SRZ ;  /* 0x00000000007e7805 */ /* 0x000fe2000001ff00 */
[----:B------:R-:W-:Y:S01]  /*0700*/  UIADD3 UR5, UR4, -UR5, URZ ;  /* 0x8000000504057290 */ /* 0x000fe2000fffe03f */
[----:B------:R-:W-:Y:S01]  /*0710*/  CS2R R124, SRZ ;  /* 0x00000000007c7805 */ /* 0x000fe2000001ff00 */
[----:B------:R-:W-:Y:S01]  /*0720*/  CS2R R130, SRZ ;  /* 0x0000000000827805 */ /* 0x000fe2000001ff00 */
        /* <DEDUP_REMOVED lines=59> */
[----:B------:R-:W-:Y:S01]  /*0ae0*/  IMAD.U32 R24, RZ, RZ, UR10 ;  /* 0x0000000aff187e24 */ /* 0x000fe2000f8e00ff */
[-C--:B------:R-:W-:Y:S01]  /*0af0*/  LEA.HI R6, R18, R233.reuse, RZ, 0x3 ;  /* 0x000000e912067211 */ /* 0x080fe200078f18ff */
[----:B------:R-:W-:Y:S01]  /*0b00*/  UIADD3 UR11, -UR14, UR7, URZ ;  /* 0x000000070e0b7290 */ /* 0x000fe2000fffe13f */
[C---:B------:R-:W-:Y:S01]  /*0b10*/  IADD3 R28, P2, R9.reuse, R4, RZ ;  /* 0x00000004091c7210 */ /* 0x040fe20007f5e0ff */
[----:B------:R-:W-:Y:S01]  /*0b20*/  USHF.R.S32.HI UR8, URZ, 0x1f, UR6 ;  /* 0x0000001f3f087899 */ /* 0x000fe20008011406 */
[----:B------:R-:W-:Y:S01]  /*0b30*/  SHF.R.S32.HI R5, RZ, 0x1f, R233 ;  /* 0x0000001fff057819 */ /* 0x000fe200000114e9 */
[----:B------:R-:W-:Y:S01]  /*0b40*/  ULDC.64 UR4, c[0x0][0x178] ;  /* 0x00005e0000047ab9 */ /* 0x000fe20000000a00 */
[C---:B------:R-:W-:Y:S01]  /*0b50*/  IADD3 R26, P0, R8.reuse, R233, RZ ;  /* 0x000000e9081a7210 */ /* 0x040fe20007f1e0ff */
[----:B------:R-:W-:Y:S01]  /*0b60*/  UIMAD.WIDE.U32 UR18, UR6, UR4, URZ ;  /* 0x00000004061272a5 */ /* 0x000fe2000f8e003f */
[----:B------:R-:W-:Y:S01]  /*0b70*/  SHF.R.S32.HI R237, RZ, 0x3, R6 ;  /* 0x00000003ffed7819 */ /* 0x000fe20000011406 */
[----:B------:R-:W-:Y:S01]  /*0b80*/  UIMAD UR4, UR8, UR4, URZ ;  /* 0x00000004080472a4 */ /* 0x000fe2000f8e023f */
[----:B------:R-:W-:Y:S01]  /*0b90*/  LEA.HI.X.SX32 R29, R9, R7, 0x1, P2 ;  /* 0x00000007091d7211 */ /* 0x000fe200010f0eff */
[----:B------:R-:W-:Y:S01]  /*0ba0*/  @P3 IMAD.HI.U32 R4, R3, c[0x0][0x24c], RZ ;  /* 0x0000930003043a27 */ /* 0x000fe200078e00ff */
[----:B------:R-:W-:Y:S01]  /*0bb0*/  LEA.HI.X.SX32 R27, R8, R5, 0x1, P0 ;  /* 0x00000005081b7211 */ /* 0x000fe200000f0eff */
[----:B------:R-:W-:Y:S01]  /*0bc0*/  UIMAD UR4, UR6, UR5, UR4 ;  /* 0x00000005060472a4 */ /* 0x000fe2000f8e0204 */
[----:B------:R-:W-:Y:S01]  /*0bd0*/  SHF.R.S32.HI R5, RZ, 0x1f, R237 ;  /* 0x0000001fff057819 */ /* 0x000fe200000114ed */
[----:B------:R-:W-:Y:S01]  /*0be0*/  IMAD.MOV.U32 R7, RZ, RZ, R3 ;  /* 0x000000ffff077224 */ /* 0x000fe200078e0003 */
[----:B------:R-:W-:Y:S01]  /*0bf0*/  @P3 SHF.R.U32.HI R7, RZ, c[0x0][0x250], R4 ;  /* 0x00009400ff073a19 */ /* 0x000fe20000011604 */
[----:B------:R-:W-:Y:S01]  /*0c00*/  UIADD3 UR4, UR19, UR4, URZ ;  /* 0x0000000413047290 */ /* 0x000fe2000fffe03f */
[C---:B-----5:R-:W-:Y:S01]  /*0c10*/  IADD3 R23, P2, R237.reuse, R0, RZ ;  /* 0x00000000ed177210 */ /* 0x060fe20007f5e0ff */
[----:B------:R-:W-:Y:S01]  /*0c20*/  USHF.L.U32 UR15, UR6, 0x6, URZ ;  /* 0x00000006060f7899 */ /* 0x000fe2000800063f */
[----:B------:R-:W-:Y:S01]  /*0c30*/  LOP3.LUT R4, R6, 0xfffffff8, RZ, 0xc0, !PT ;  /* 0xfffffff806047812 */ /* 0x000fe200078ec0ff */
[----:B------:R-:W-:Y:S01]  /*0c40*/  UMOV UR9, 0x6 ;  /* 0x0000000600097882 */ /* 0x000fe20000000000 */
[----:B------:R-:W-:Y:S01]  /*0c50*/  IADD3 R14, P0, R237, R2, RZ ;  /* 0x00000002ed0e7210 */ /* 0x000fe20007f1e0ff */
[----:B------:R-:W-:Y:S01]  /*0c60*/  IMAD.WIDE.U32 R26, R3, c[0x0][0x238], R26 ;  /* 0x00008e00031a7a25 */ /* 0x000fe200078e001a */
[----:B------:R-:W-:Y:S01]  /*0c70*/  LEA.HI.X.SX32 R32, R0, R5, 0x1, P2 ;  /* 0x0000000500207211 */ /* 0x000fe200010f0eff */
[----:B------:R-:W-:Y:S01]  /*0c80*/  CS2R R130, SRZ ;  /* 0x0000000000827805 */ /* 0x000fe2000001ff00 */
[----:B------:R-:W-:Y:S01]  /*0c90*/  LEA.HI R0, R18, R233, RZ, 0x2 ;  /* 0x000000e912007211 */ /* 0x000fe200078f10ff */
[----:B------:R-:W-:Y:S01]  /*0ca0*/  IMAD.IADD R9, R233, 0x1, -R4 ;  /* 0x00000001e9097824 */ /* 0x000fe200078e0a04 */
[----:B------:R-:W-:Y:S01]  /*0cb0*/  LEA.HI.X.SX32 R15, R2, R5, 0x1, P0 ;  /* 0x00000005020f7211 */ /* 0x000fe200000f0eff */
[----:B------:R-:W-:Y:S01]  /*0cc0*/  IMAD R38, R32, c[0x0][0x178], RZ ;  /* 0x00005e0020267a24 */ /* 0x000fe200078e02ff */
[--C-:B------:R-:W-:Y:S01]  /*0cd0*/  SHF.R.S32.HI R5, RZ, 0x2, R0.reuse ;  /* 0x00000002ff057819 */ /* 0x100fe20000011400 */
[----:B------:R-:W-:Y:S01]  /*0ce0*/  IMAD.SHL.U32 R30, R9, 0x8, RZ ;  /* 0x00000008091e7824 */ /* 0x000fe200078e00ff */
[----:B------:R-:W-:Y:S01]  /*0cf0*/  SHF.R.S32.HI R236, RZ, 0x1f, R0 ;  /* 0x0000001fffec7819 */ /* 0x000fe20000011400 */
[----:B------:R-:W-:Y:S01]  /*0d00*/  IMAD.WIDE R24, R24, 0x40, R14 ;  /* 0x0000004018187825 */ /* 0x000fe200078e020e */
[----:B------:R-:W-:Y:S01]  /*0d10*/  SHF.R.S32.HI R42, RZ, 0x1f, R7 ;  /* 0x0000001fff2a7819 */ /* 0x000fe20000011407 */
[----:B------:R-:W-:Y:S01]  /*0d20*/  CS2R R128, SRZ ;  /* 0x0000000000807805 */ /* 0x000fe2000001ff00 */
[----:B------:R-:W-:Y:S01]  /*0d30*/  LEA.HI R236, R236, R5, RZ, 0x3 ;  /* 0x00000005ecec7211 */ /* 0x000fe200078f18ff */
[----:B------:R-:W-:Y:S01]  /*0d40*/  IMAD R32, R32, c[0x0][0x208], RZ ;  /* 0x0000820020207a24 */ /* 0x000fe200078e02ff */
[-C--:B------:R-:W-:Y:S01]  /*0d50*/  LEA.HI R17, R18, R233.reuse, RZ, 0x4 ;  /* 0x000000e912117211 */ /* 0x080fe200078f20ff */
[C---:B------:R-:W-:Y:S01]  /*0d60*/  IMAD R36, R42.reuse, c[0x0][0x1e0], RZ ;  /* 0x000078002a247a24 */ /* 0x040fe200078e02ff */
[----:B------:R-:W-:Y:S01]  /*0d70*/  SHF.R.S32.HI R31, RZ, 0x1f, R30 ;  /* 0x0000001fff1f7819 */ /* 0x000fe2000001141e */
[----:B------:R-:W-:Y:S01]  /*0d80*/  IMAD R42, R42, c[0x0][0x1b0], RZ ;  /* 0x00006c002a2a7a24 */ /* 0x000fe200078e02ff */
[----:B------:R-:W-:Y:S01]  /*0d90*/  SHF.R.S32.HI R13, RZ, 0x1f, R238 ;  /* 0x0000001fff0d7819 */ /* 0x000fe200000114ee */
[C---:B------:R-:W-:Y:S01]  /*0da0*/  IMAD R36, R7.reuse, c[0x0][0x1e4], R36 ;  /* 0x0000790007247a24 */ /* 0x040fe200078e0224 */
[-C--:B------:R-:W-:Y:S01]  /*0db0*/  LEA.HI R11, R18, R233.reuse, RZ, 0x5 ;  /* 0x000000e9120b7211 */ /* 0x080fe200078f28ff */
[C---:B------:R-:W-:Y:S01]  /*0dc0*/  IMAD R42, R7.reuse, c[0x0][0x1b4], R42 ;  /* 0x00006d00072a7a24 */ /* 0x040fe200078e022a */
[----:B------:R-:W-:Y:S01]  /*0dd0*/  LOP3.LUT R236, R236, 0xfffffff8, RZ, 0xc0, !PT ;  /* 0xfffffff8ecec7812 */ /* 0x000fe200078ec0ff */
[C---:B------:R-:W-:Y:S01]  /*0de0*/  IMAD.WIDE.U32 R34, R7.reuse, c[0x0][0x1e0], R30 ;  /* 0x0000780007227a25 */ /* 0x040fe200078e001e */
[----:B------:R-:W-:Y:S01]  /*0df0*/  SHF.R.S32.HI R2, RZ, 0x4, R17 ;  /* 0x00000004ff027819 */ /* 0x000fe20000011411 */
[----:B------:R-:W-:Y:S01]  /*0e00*/  CS2R R126, SRZ ;  /* 0x00000000007e7805 */ /* 0x000fe2000001ff00 */
[----:B------:R-:W-:Y:S01]  /*0e10*/  SHF.R.S32.HI R8, RZ, 0x5, R11 ;  /* 0x00000005ff087819 */ /* 0x000fe2000001140b */
[----:B------:R-:W-:Y:S01]  /*0e20*/  IMAD.WIDE.U32 R20, R7, c[0x0][0x1b0], R30 ;  /* 0x00006c0007147a25 */ /* 0x000fe200078e001e */
[----:B------:R-:W-:Y:S01]  /*0e30*/  SEL R7, R13, RZ, !P4 ;  /* 0x000000ff0d077207 */ /* 0x000fe20006000000 */
[----:B------:R-:W-:Y:S01]  /*0e40*/  CS2R R124, SRZ ;  /* 0x00000000007c7805 */ /* 0x000fe2000001ff00 */
[----:B------:R-:W-:Y:S01]  /*0e50*/  LEA.HI R4, R17, R2, RZ, 0x1 ;  /* 0x0000000211047211 */ /* 0x000fe200078f08ff */
[----:B------:R-:W-:Y:S01]  /*0e60*/  IMAD.IADD R236, R5, 0x1, -R236 ;  /* 0x0000000105ec7824 */ /* 0x000fe200078e0aec */
[----:B------:R-:W-:Y:S01]  /*0e70*/  LEA.HI R18, R18, R233, RZ, 0x6 ;  /* 0x000000e912127211 */ /* 0x000fe200078f30ff */
[----:B------:R-:W-:Y:S01]  /*0e80*/  IMAD.IADD R37, R35, 0x1, R36 ;  /* 0x0000000123257824 */ /* 0x000fe200078e0224 */
[----:B------:R-:W-:Y:S01]  /*0e90*/  LEA.HI R12, R11, R8, RZ, 0x1 ;  /* 0x000000080b0c7211 */ /* 0x000fe200078f08ff */
[----:B------:R-:W-:Y:S01]  /*0ea0*/  IMAD.SHL.U32 R5, R237, 0x40, RZ ;  /* 0x00000040ed057824 */ /* 0x000fe200078e00ff */
[----:B------:R-:W-:Y:S01]  /*0eb0*/  LOP3.LUT R4, R4, 0xfffffffe, RZ, 0xc0, !PT ;  /* 0xfffffffe04047812 */ /* 0x000fe200078ec0ff */
[----:B------:R-:W-:Y:S01]  /*0ec0*/  IMAD.MOV.U32 R36, RZ, RZ, R34 ;  /* 0x000000ffff247224 */ /* 0x000fe200078e0022 */
[----:B------:R-:W-:Y:S01]  /*0ed0*/  SEL R34, R238, RZ, !P4 ;  /* 0x000000ffee227207 */ /* 0x000fe20006000000 */
[C---:B------:R-:W-:Y:S01]  /*0ee0*/  IMAD R15, R7.reuse, c[0x0][0x1e8], RZ ;  /* 0x00007a00070f7a24 */ /* 0x040fe200078e02ff */
[----:B------:R-:W-:Y:S01]  /*0ef0*/  SHF.R.S32.HI R18, RZ, 0x6, R18 ;  /* 0x00000006ff127819 */ /* 0x000fe20000011412 */
[----:B------:R-:W-:Y:S01]  /*0f00*/  IMAD R7, R7, c[0x0][0x1b8], RZ ;  /* 0x00006e0007077a24 */ /* 0x000fe200078e02ff */
[----:B------:R-:W-:Y:S01]  /*0f10*/  LOP3.LUT R5, R5, 0x1c0, RZ, 0xc0, !PT ;  /* 0x000001c005057812 */ /* 0x000fe200078ec0ff */
[----:B------:R-:W-:Y:S01]  /*0f20*/  IMAD.IADD R43, R21, 0x1, R42 ;  /* 0x00000001152b7824 */ /* 0x000fe200078e022a */
[----:B------:R-:W-:Y:S01]  /*0f30*/  LOP3.LUT R12, R12, 0xfffffffe, RZ, 0xc0, !PT ;  /* 0xfffffffe0c0c7812 */ /* 0x000fe200078ec0ff */
[----:B------:R-:W-:Y:S01]  /*0f40*/  IMAD.MOV.U32 R42, RZ, RZ, R20 ;  /* 0x000000ffff2a7224 */ /* 0x000fe200078e0014 */
[----:B------:R-:W-:Y:S01]  /*0f50*/  LOP3.LUT P0, RZ, R236, 0x4, RZ, 0xc0, !PT ;  /* 0x00000004ecff7812 */ /* 0x000fe2000780c0ff */
[----:B------:R-:W-:Y:S01]  /*0f60*/  IMAD R14, R34, c[0x0][0x1bc], R7 ;  /* 0x00006f00220e7a24 */ /* 0x000fe200078e0207 */
[----:B------:R-:W-:Y:S01]  /*0f70*/  LOP3.LUT R235, R5, 0x38, R30, 0xf8, !PT ;  /* 0x0000003805eb7812 */ /* 0x000fe200078ef81e */
[----:B------:R-:W-:Y:S01]  /*0f80*/  IMAD.IADD R4, R2, 0x1, -R4 ;  /* 0x0000000102047824 */ /* 0x000fe200078e0a04 */
[----:B------:R-:W-:Y:S01]  /*0f90*/  SHF.R.U32.HI R2, RZ, 0x3, R5 ;  /* 0x00000003ff027819 */ /* 0x000fe20000011605 */
[----:B------:R-:W-:Y:S01]  /*0fa0*/  IMAD R20, R34, c[0x0][0x1ec], R15 ;  /* 0x00007b0022147a24 */ /* 0x000fe200078e020f */
[----:B------:R-:W-:Y:S01]  /*0fb0*/  LOP3.LUT R0, R0, 0x3ffffffc, RZ, 0xc0, !PT ;  /* 0x3ffffffc00007812 */ /* 0x000fe200078ec0ff */
[----:B------:R-:W-:Y:S01]  /*0fc0*/  IMAD.SHL.U32 R7, R18, 0x200, RZ ;  /* 0x0000020012077824 */ /* 0x000fe200078e00ff */
[----:B------:R-:W-:Y:S01]  /*0fd0*/  ISETP.GE.AND P4, PT, R30, c[0x0][0x1cc], PT ;  /* 0x000073001e007a0c */ /* 0x000fe20003f86270 */
[----:B------:R-:W-:Y:S01]  /*0fe0*/  IMAD.WIDE.U32 R36, R34, c[0x0][0x1e8], R36 ;  /* 0x00007a0022247a25 */ /* 0x000fe200078e0024 */
[----:B------:R-:W-:Y:S01]  /*0ff0*/  IADD3 R16, R30, 0x40, RZ ;  /* 0x000000401e107810 */ /* 0x000fe20007ffe0ff */
[----:B------:R-:W-:Y:S01]  /*1000*/  CS2R R122, SRZ ;  /* 0x00000000007a7805 */ /* 0x000fe2000001ff00 */
[----:B------:R-:W-:Y:S01]  /*1010*/  LOP3.LUT R235, R7, R235, R2, 0xf6, !PT ;  /* 0x000000eb07eb7212 */ /* 0x000fe200078ef602 */
[----:B------:R-:W-:Y:S01]  /*1020*/  IMAD.SHL.U32 R236, R236, 0x40, RZ ;  /* 0x00000040ecec7824 */ /* 0x000fe200078e00ff */
[----:B------:R-:W-:Y:S01]  /*1030*/  SEL R13, R13, RZ, !P1 ;  /* 0x000000ff0d0d7207 */ /* 0x000fe20004800000 */
[----:B------:R-:W-:Y:S01]  /*1040*/  IMAD.WIDE.U32 R34, R34, c[0x0][0x1b8], R42 ;  /* 0x00006e0022227a25 */ /* 0x000fe200078e002a */
[----:B------:R-:W-:Y:S01]  /*1050*/  SEL R10, R238, RZ, !P1 ;  /* 0x000000ffee0a7207 */ /* 0x000fe20004800000 */
[----:B------:R-:W-:Y:S01]  /*1060*/  CS2R R120, SRZ ;  /* 0x0000000000787805 */ /* 0x000fe2000001ff00 */
[----:B------:R-:W-:Y:S01]  /*1070*/  LOP3.LUT R236, R236, 0x1c0, RZ, 0xc0, !PT ;  /* 0x000001c0ecec7812 */ /* 0x000fe200078ec0ff */
[----:B------:R-:W-:Y:S01]  /*1080*/  IMAD.IADD R12, R8, 0x1, -R12 ;  /* 0x00000001080c7824 */ /* 0x000fe200078e0a0c */
[----:B------:R-:W-:Y:S01]  /*1090*/  ISETP.GE.AND P1, PT, R30, c[0x0][0x19c], PT ;  /* 0x000067001e007a0c */ /* 0x000fe20003f26270 */
[----:B------:R-:W-:Y:S01]  /*10a0*/  IMAD.SHL.U32 R8, R18, 0x8, RZ ;  /* 0x0000000812087824 */ /* 0x000fe200078e00ff */
[----:B------:R-:W-:Y:S01]  /*10b0*/  SHF.R.U32.HI R19, RZ, 0x3, R236 ;  /* 0x00000003ff137819 */ /* 0x000fe200000116ec */
[----:B------:R-:W-:Y:S01]  /*10c0*/  IMAD.IADD R15, R35, 0x1, R14 ;  /* 0x00000001230f7824 */ /* 0x000fe200078e020e */
[----:B------:R-:W-:Y:S01]  /*10d0*/  CS2R R118, SRZ ;  /* 0x0000000000767805 */ /* 0x000fe2000001ff00 */
[----:B------:R-:W-:Y:S01]  /*10e0*/  IMAD.MOV.U32 R14, RZ, RZ, R34 ;  /* 0x000000ffff0e7224 */ /* 0x000fe200078e0022 */
[----:B------:R-:W-:Y:S01]  /*10f0*/  LOP3.LUT R8, R8, 0x18, RZ, 0xc0, !PT ;  /* 0x0000001808087812 */ /* 0x000fe200078ec0ff */
[----:B------:R-:W-:Y:S01]  /*1100*/  IMAD R2, R25, c[0x0][0x1a8], RZ ;  /* 0x00006a0019027a24 */ /* 0x000fe200078e02ff */
[----:B------:R-:W-:Y:S01]  /*1110*/  CS2R R116, SRZ ;  /* 0x0000000000747805 */ /* 0x000fe2000001ff00 */
[----:B------:R-:W-:Y:S01]  /*1120*/  IMAD.IADD R21, R37, 0x1, R20 ;  /* 0x0000000125157824 */ /* 0x000fe200078e0214 */
[----:B------:R-:W-:Y:S01]  /*1130*/  LOP3.LUT R236, R19, R236, R8, 0x1e, !PT ;  /* 0x000000ec13ec7212 */ /* 0x000fe200078e1e08 */
[----:B------:R-:W-:Y:S01]  /*1140*/  IMAD.IADD R5, R233, 0x1, -R0 ;  /* 0x00000001e9057824 */ /* 0x000fe200078e0a00 */
[----:B------:R-:W-:Y:S01]  /*1150*/  IADD3 R19, -R237, UR11, RZ ;  /* 0x0000000bed137c10 */ /* 0x000fe2000fffe1ff */
[----:B------:R-:W-:Y:S01]  /*1160*/  IMAD.MOV.U32 R20, RZ, RZ, R36 ;  /* 0x000000ffff147224 */ /* 0x000fe200078e0024 */
[----:B------:R-:W-:Y:S01]  /*1170*/  CS2R R114, SRZ ;  /* 0x0000000000727805 */ /* 0x000fe2000001ff00 */
[----:B------:R-:W-:Y:S01]  /*1180*/  IMAD R0, R25, c[0x0][0x1d8], RZ ;  /* 0x0000760019007a24 */ /* 0x000fe200078e02ff */
[C---:B------:R-:W-:Y:S01]  /*1190*/  ISETP.LT.OR P5, PT, R19.reuse, 0x1, P4 ;  /* 0x000000011300780c */ /* 0x040fe200027a1670 */
[----:B------:R-:W-:Y:S01]  /*11a0*/  IMAD.SHL.U32 R230, R12, 0x400, RZ ;  /* 0x000004000ce67824 */ /* 0x000fe200078e00ff */
[----:B------:R-:W-:Y:S01]  /*11b0*/  ISETP.LT.OR P4, PT, R19, 0x21, P4 ;  /* 0x000000211300780c */ /* 0x000fe20002781670 */
[C---:B------:R-:W-:Y:S01]  /*11c0*/  IMAD R2, R24.reuse, c[0x0][0x1ac], R2 ;  /* 0x00006b0018027a24 */ /* 0x040fe200078e0202 */
[----:B------:R-:W-:Y:S01]  /*11d0*/  CS2R R112, SRZ ;  /* 0x0000000000707805 */ /* 0x000fe2000001ff00 */
[C---:B------:R-:W-:Y:S01]  /*11e0*/  IMAD.WIDE.U32 R14, R24.reuse, c[0x0][0x1a8], R14 ;  /* 0x00006a00180e7a25 */ /* 0x040fe200078e000e */
[----:B------:R-:W-:Y:S01]  /*11f0*/  CS2R R110, SRZ ;  /* 0x00000000006e7805 */ /* 0x000fe2000001ff00 */
[----:B------:R-:W-:Y:S01]  /*1200*/  CS2R R108, SRZ ;  /* 0x00000000006c7805 */ /* 0x000fe2000001ff00 */
[----:B------:R-:W-:Y:S01]  /*1210*/  CS2R R106, SRZ ;  /* 0x00000000006a7805 */ /* 0x000fe2000001ff00 */
[----:B------:R-:W-:Y:S01]  /*1220*/  IMAD R0, R24, c[0x0][0x1dc], R0 ;  /* 0x0000770018007a24 */ /* 0x000fe200078e0200 */
[----:B------:R-:W-:Y:S01]  /*1230*/  LEA R34, P2, R14, c[0x0][0x190], 0x1 ;  /* 0x000064000e227a11 */ /* 0x000fe200078408ff */
[----:B------:R-:W-:Y:S01]  /*1240*/  IMAD.WIDE.U32 R20, R24, c[0x0][0x1d8], R20 ;  /* 0x0000760018147a25 */ /* 0x000fe200078e0014 */
[----:B------:R-:W-:Y:S01]  /*1250*/  CS2R R104, SRZ ;  /* 0x0000000000687805 */ /* 0x000fe2000001ff00 */
[----:B------:R-:W-:Y:S01]  /*1260*/  CS2R R102, SRZ ;  /* 0x0000000000667805 */ /* 0x000fe2000001ff00 */
[----:B------:R-:W-:Y:S01]  /*1270*/  CS2R R100, SRZ ;  /* 0x0000000000647805 */ /* 0x000fe2000001ff00 */
[----:B------:R-:W-:Y:S01]  /*1280*/  IMAD R5, R5, 0x2, R230 ;  /* 0x0000000205057824 */ /* 0x000fe200078e02e6 */
[----:B------:R-:W-:Y:S01]  /*1290*/  LEA R36, P3, R20, c[0x0][0x1c0], 0x1 ;  /* 0x0000700014247a11 */ /* 0x000fe200078608ff */
[----:B------:R-:W-:Y:S01]  /*12a0*/  IMAD.IADD R2, R15, 0x1, R2 ;  /* 0x000000010f027824 */ /* 0x000fe200078e0202 */
[----:B------:R-:W-:Y:S01]  /*12b0*/  CS2R R98, SRZ ;  /* 0x0000000000627805 */ /* 0x000fe2000001ff00 */
[----:B------:R-:W-:Y:S01]  /*12c0*/  IMAD.MOV.U32 R15, RZ, RZ, c[0x0][0x1a8] ;  /* 0x00006a00ff0f7624 */ /* 0x000fe200078e00ff */
[----:B------:R-:W-:Y:S01]  /*12d0*/  CS2R R96, SRZ ;  /* 0x0000000000607805 */ /* 0x000fe2000001ff00 */
[----:B------:R-:W-:Y:S01]  /*12e0*/  IMAD.IADD R0, R21, 0x1, R0 ;  /* 0x0000000115007824 */ /* 0x000fe200078e0200 */
[----:B------:R-:W-:Y:S01]  /*12f0*/  LEA.HI.X R35, R14, c[0x0][0x194], R2, 0x1, P2 ;  /* 0x000065000e237a11 */ /* 0x000fe200010f0c02 */
[----:B------:R-:W-:Y:S01]  /*1300*/  IMAD.IADD R236, R5, 0x1, R236 ;  /* 0x0000000105ec7824 */ /* 0x000fe200078e02ec */
[----:B------:R-:W-:Y:S01]  /*1310*/  LEA R24, P2, R15, R34, 0x6 ;  /* 0x000000220f187211 */ /* 0x000fe200078430ff */
[----:B------:R-:W-:Y:S01]  /*1320*/  IMAD.MOV.U32 R21, RZ, RZ, c[0x0][0x1d8] ;  /* 0x00007600ff157624 */ /* 0x000fe200078e00ff */
[----:B------:R-:W-:Y:S01]  /*1330*/  LEA.HI.X R37, R20, c[0x0][0x1c4], R0, 0x1, P3 ;  /* 0x0000710014257a11 */ /* 0x000fe200018f0c00 */
[----:B------:R-:W-:Y:S01]  /*1340*/  IMAD.MOV.U32 R5, RZ, RZ, c[0x0][0x1ac] ;  /* 0x00006b00ff057624 */ /* 0x000fe200078e00ff */
[----:B------:R-:W-:Y:S01]  /*1350*/  CS2R R94, SRZ ;  /* 0x00000000005e7805 */ /* 0x000fe2000001ff00 */
[----:B------:R-:W-:Y:S01]  /*1360*/  IMAD.MOV.U32 R0, RZ, RZ, c[0x0][0x1dc] ;  /* 0x00007700ff007624 */ /* 0x000fe200078e00ff */
[----:B------:R-:W-:Y:S01]  /*1370*/  LEA R20, P3, R21, R36, 0x6 ;  /* 0x0000002415147211 */ /* 0x000fe200078630ff */
[----:B------:R-:W-:Y:S01]  /*1380*/  IMAD R38, R23, c[0x0][0x17c], R38 ;  /* 0x00005f0017267a24 */ /* 0x000fe200078e0226 */
[----:B------:R-:W-:Y:S01]  /*1390*/  LEA.HI.X R25, R15, R35, R5, 0x6, P2 ;  /* 0x000000230f197211 */ /* 0x000fe200010f3405 */
[----:B------:R-:W-:Y:S01]  /*13a0*/  IMAD.WIDE.U32 R40, R23, c[0x0][0x178], R30 ;  /* 0x00005e0017287a25 */ /* 0x000fe200078e001e */
[----:B------:R-:W-:Y:S01]  /*13b0*/  IADD3 R15, R30, 0x80, RZ ;  /* 0x000000801e0f7810 */ /* 0x000fe20007ffe0ff */
[----:B------:R-:W-:Y:S01]  /*13c0*/  CS2R R92, SRZ ;  /* 0x00000000005c7805 */ /* 0x000fe2000001ff00 */
[----:B------:R-:W-:Y:S01]  /*13d0*/  LEA.HI.X R21, R21, R37, R0, 0x6, P3 ;  /* 0x0000002515157211 */ /* 0x000fe200018f3400 */
[C---:B------:R-:W-:Y:S01]  /*13e0*/  IMAD R32, R23.reuse, c[0x0][0x20c], R32 ;  /* 0x0000830017207a24 */ /* 0x040fe200078e0220 */
[----:B------:R-:W-:Y:S01]  /*13f0*/  ISETP.GE.AND P3, PT, R16, c[0x0][0x1cc], PT ;  /* 0x0000730010007a0c */ /* 0x000fe20003f66270 */
[----:B------:R-:W-:Y:S01]  /*1400*/  IMAD.WIDE.U32 R22, R23, c[0x0][0x208], R30 ;  /* 0x0000820017167a25 */ /* 0x000fe200078e001e */
[----:B------:R-:W-:Y:S01]  /*1410*/  ISETP.GE.AND P2, PT, R15, c[0x0][0x1cc], PT ;  /* 0x000073000f007a0c */ /* 0x000fe20003f46270 */
[----:B------:R-:W-:Y:S01]  /*1420*/  CS2R R90, SRZ ;  /* 0x00000000005a7805 */ /* 0x000fe2000001ff00 */
[----:B------:R-:W-:Y:S01]  /*1430*/  ISETP.LT.OR P6, PT, R19, 0x1, P3 ;  /* 0x000000011300780c */ /* 0x000fe20001fc1670 */
[----:B------:R-:W-:Y:S01]  /*1440*/  IMAD.SHL.U32 R235, R235, 0x2, RZ ;  /* 0x00000002ebeb7824 */ /* 0x000fe200078e00ff */
[----:B------:R-:W-:Y:S01]  /*1450*/  ISETP.LT.OR P3, PT, R19, 0x21, P3 ;  /* 0x000000211300780c */ /* 0x000fe20001f61670 */
[----:B------:R-:W-:Y:S01]  /*1460*/  IMAD.IADD R33, R23, 0x1, R32 ;  /* 0x0000000117217824 */ /* 0x000fe200078e0220 */
[----:B------:R-:W-:Y:S01]  /*1470*/  CS2R R88, SRZ ;  /* 0x0000000000587805 */ /* 0x000fe2000001ff00 */
[----:B------:R-:W-:Y:S01]  /*1480*/  IMAD.MOV.U32 R32, RZ, RZ, R22 ;  /* 0x000000ffff207224 */ /* 0x000fe200078e0016 */
[----:B------:R-:W-:Y:S01]  /*1490*/  SHF.R.S32.HI R22, RZ, 0x1f, R3 ;  /* 0x0000001fff167819 */ /* 0x000fe20000011403 */
[----:B------:R-:W-:Y:S01]  /*14a0*/  @!PT LDS RZ, [RZ] ;  /* 0x00000000fffff984 */ /* 0x000fe20000000800 */
[----:B------:R-:W-:Y:S01]  /*14b0*/  @!PT LDS RZ, [RZ] ;  /* 0x00000000fffff984 */ /* 0x000fe20000000800 */
[----:B------:R-:W-:Y:S01]  /*14c0*/  @!PT LDS RZ, [RZ] ;  /* 0x00000000fffff984 */ /* 0x000fe20000000800 */
[----:B------:R1:W-:Y:S01]  /*14d0*/  LDGSTS.E.BYPASS.LTC128B.128 [R235+0x6080], [R36.64], !P5 ;  /* 0x0608000024eb7fae */ /* 0x0003e2000e901d50 */
[----:B------:R-:W-:Y:S01]  /*14e0*/  ISETP.LT.OR P5, PT, R19, 0x1, P2 ;  /* 0x000000011300780c */ /* 0x000fe200017a1670 */
[----:B------:R-:W-:Y:S01]  /*14f0*/  IMAD.IADD R39, R41, 0x1, R38 ;  /* 0x0000000129277824 */ /* 0x000fe200078e0226 */
[----:B------:R-:W-:Y:S01]  /*1500*/  ISETP.LT.OR P2, PT, R19, 0x21, P2 ;  /* 0x000000211300780c */ /* 0x000fe20001741670 */
[----:B------:R-:W-:Y:S01]  /*1510*/  IMAD.MOV.U32 R38, RZ, RZ, R40 ;  /* 0x000000ffff267224 */ /* 0x000fe200078e0028 */
[----:B------:R-:W-:Y:S01]  /*1520*/  CS2R R86, SRZ ;  /* 0x0000000000567805 */ /* 0x000fe2000001ff00 */
[----:B------:R-:W-:Y:S01]  /*1530*/  IMAD R2, R22, c[0x0][0x180], RZ ;  /* 0x0000600016027a24 */ /* 0x000fe200078e02ff */
[----:B------:R1:W-:Y:S01]  /*1540*/  LDGSTS.E.BYPASS.LTC128B.128 [R235+0x8080], [R36.64+0x80], !P6 ;  /* 0x0808008024eb7fae */ /* 0x0003e2000f101d50 */
[C---:B------:R-:W-:Y:S01]  /*1550*/  IMAD.WIDE.U32 R244, R3.reuse, c[0x0][0x180], R38 ;  /* 0x0000600003f47a25 */ /* 0x040fe200078e0026 */
[----:B------:R-:W-:Y:S01]  /*1560*/  CS2R R84, SRZ ;  /* 0x0000000000547805 */ /* 0x000fe2000001ff00 */
[----:B------:R-:W-:Y:S01]  /*1570*/  CS2R R82, SRZ ;  /* 0x0000000000527805 */ /* 0x000fe2000001ff00 */
[----:B------:R-:W-:Y:S01]  /*1580*/  CS2R R80, SRZ ;  /* 0x0000000000507805 */ /* 0x000fe2000001ff00 */
[----:B------:R-:W-:Y:S01]  /*1590*/  IMAD R0, R3, c[0x0][0x184], R2 ;  /* 0x0000610003007a24 */ /* 0x000fe200078e0202 */
[----:B------:R-:W-:Y:S01]  /*15a0*/  CS2R R78, SRZ ;  /* 0x00000000004e7805 */ /* 0x000fe2000001ff00 */
[----:B------:R-:W-:Y:S01]  /*15b0*/  IMAD.SHL.U32 R236, R236, 0x2, RZ ;  /* 0x00000002ecec7824 */ /* 0x000fe200078e00ff */
[----:B------:R1:W-:Y:S01]  /*15c0*/  LDGSTS.E.BYPASS.LTC128B.128 [R235+0xa080], [R36.64+0x100], !P5 ;  /* 0x0a08010024eb7fae */ /* 0x0003e2000e901d50 */
[----:B------:R-:W-:Y:S01]  /*15d0*/  IMAD.IADD R245, R245, 0x1, R0 ;  /* 0x00000001f5f57824 */ /* 0x000fe200078e0200 */
[----:B------:R-:W-:Y:S01]  /*15e0*/  ISETP.GE.AND P5, PT, R16, c[0x0][0x19c], PT ;  /* 0x0000670010007a0c */ /* 0x000fe20003fa6270 */
[----:B------:R-:W-:Y:S01]  /*15f0*/  IMAD R5, R13, c[0x0][0x188], RZ ;  /* 0x000062000d057a24 */ /* 0x000fe200078e02ff */
[----:B------:R-:W-:Y:S01]  /*1600*/  IADD3 R0, R236, 0x12280, RZ ;  /* 0x00012280ec007810 */ /* 0x000fe20007ffe0ff */
[----:B------:R2:W-:Y:S01]  /*1610*/  LDGSTS.E.BYPASS.LTC128B.128 [R235+0x7080], [R20.64], !P4 ;  /* 0x0708000014eb7fae */ /* 0x0005e2000e101d50 */
[----:B------:R-:W-:Y:S01]  /*1620*/  ISETP.GE.AND P4, PT, R15, c[0x0][0x19c], PT ;  /* 0x000067000f007a0c */ /* 0x000fe20003f86270 */
[----:B------:R-:W-:Y:S01]  /*1630*/  IMAD R5, R10, c[0x0][0x18c], R5 ;  /* 0x000063000a057a24 */ /* 0x000fe200078e0205 */
[----:B------:R-:W-:Y:S01]  /*1640*/  IADD3 R234, R236, 0x122c0, RZ ;  /* 0x000122c0ecea7810 */ /* 0x000fe20007ffe0ff */
[----:B------:R2:W-:Y:S01]  /*1650*/  LDGSTS.E.BYPASS.LTC128B.128 [R235+0x9080], [R20.64+0x80], !P3 ;  /* 0x0908008014eb7fae */ /* 0x0005e2000d901d50 */
[----:B------:R-:W-:Y:S01]  /*1660*/  @P0 IADD3 R234, R0, -0x40, RZ ;  /* 0xffffffc000ea0810 */ /* 0x000fe20007ffe0ff */
[----:B------:R-:W-:Y:S01]  /*1670*/  IMAD.WIDE.U32 R244, R10, c[0x0][0x188], R244 ;  /* 0x000062000af47a25 */ /* 0x000fe200078e00f4 */
[C---:B------:R-:W-:Y:S01]  /*1680*/  ISETP.LT.OR P0, PT, R19.reuse, 0x1, P5 ;  /* 0x000000011300780c */ /* 0x040fe20002f01670 */
[----:B------:R2:W-:Y:S01]  /*1690*/  LDGSTS.E.BYPASS.LTC128B.128 [R235+0xb080], [R20.64+0x100], !P2 ;  /* 0x0b08010014eb7fae */ /* 0x0005e2000d101d50 */
[----:B------:R-:W-:Y:S01]  /*16a0*/  ISETP.LT.OR P2, PT, R19, 0x1, P1 ;  /* 0x000000011300780c */ /* 0x000fe20000f41670 */
[----:B------:R-:W-:Y:S01]  /*16b0*/  IMAD.IADD R232, R245, 0x1, R5 ;  /* 0x00000001f5e87824 */ /* 0x000fe200078e0205 */
[C---:B------:R-:W-:Y:S01]  /*16c0*/  ISETP.LT.OR P6, PT, R19.reuse, 0x1, P4 ;  /* 0x000000011300780c */ /* 0x040fe200027c1670 */
[----:B------:R-:W0:Y:S01]  /*16d0*/  LDGDEPBAR ;  /* 0x00000000000079af */ /* 0x000e220000000000 */
[C---:B------:R-:W-:Y:S01]  /*16e0*/  ISETP.LT.OR P1, PT, R19.reuse, 0x21, P1 ;  /* 0x000000211300780c */ /* 0x040fe20000f21670 */
[----:B------:R-:W-:Y:S01]  /*16f0*/  IMAD R240, R22, c[0x0][0x210], RZ ;  /* 0x0000840016f07a24 */ /* 0x000fe200078e02ff */
[----:B------:R-:W-:Y:S01]  /*1700*/  ISETP.LT.OR P5, PT, R19, 0x21, P5 ;  /* 0x000000211300780c */ /* 0x000fe20002fa1670 */
[----:B------:R-:W-:Y:S01]  /*1710*/  IMAD.WIDE.U32 R32, R3, c[0x0][0x210], R32 ;  /* 0x0000840003207a25 */ /* 0x000fe200078e0020 */
[----:B------:R-:W-:Y:S01]  /*1720*/  ISETP.LT.OR P4, PT, R19, 0x21, P4 ;  /* 0x000000211300780c */ /* 0x000fe20002781670 */
[----:B------:R-:W-:Y:S01]  /*1730*/  CS2R R76, SRZ ;  /* 0x00000000004c7805 */ /* 0x000fe2000001ff00 */
[----:B------:R-:W-:Y:S01]  /*1740*/  LOP3.LUT P3, RZ, R9, 0x4, RZ, 0xc0, !PT ;  /* 0x0000000409ff7812 */ /* 0x000fe2000786c0ff */
[----:B------:R-:W-:Y:S01]  /*1750*/  IMAD R240, R3, c[0x0][0x214], R240 ;  /* 0x0000850003f07a24 */ /* 0x000fe200078e02f0 */
[----:B------:R-:W-:Y:S01]  /*1760*/  CS2R R74, SRZ ;  /* 0x00000000004a7805 */ /* 0x000fe2000001ff00 */
[----:B------:R3:W-:Y:S01]  /*1770*/  LDGSTS.E.BYPASS.LTC128B.128 [R235+0x80], [R34.64], !P2 ;  /* 0x0008000022eb7fae */ /* 0x0007e2000d101d50 */
[----:B------:R-:W-:Y:S01]  /*1780*/  IMAD.MOV.U32 R19, RZ, RZ, c[0x0][0x17c] ;  /* 0x00005f00ff137624 */ /* 0x000fe200078e00ff */
[----:B------:R-:W-:Y:S01]  /*1790*/  CS2R R72, SRZ ;  /* 0x0000000000487805 */ /* 0x000fe2000001ff00 */
[----:B------:R-:W-:Y:S01]  /*17a0*/  IMAD.IADD R241, R33, 0x1, R240 ;  /* 0x0000000121f17824 */ /* 0x000fe200078e02f0 */
[----:B------:R3:W-:Y:S01]  /*17b0*/  LDGSTS.E.BYPASS.LTC128B.128 [R235+0x2080], [R34.64+0x80], !P0 ;  /* 0x0208008022eb7fae */ /* 0x0007e2000c101d50 */
[C---:B------:R-:W-:Y:S01]  /*17c0*/  LOP3.LUT P0, RZ, R9.reuse, 0x2, RZ, 0xc0, !PT ;  /* 0x0000000209ff7812 */ /* 0x040fe2000780c0ff */
[----:B------:R-:W-:Y:S01]  /*17d0*/  IMAD.SHL.U32 R9, R9, 0x40, RZ ;  /* 0x0000004009097824 */ /* 0x000fe200078e00ff */
[----:B------:R-:W-:Y:S01]  /*17e0*/  CS2R R70, SRZ ;  /* 0x0000000000467805 */ /* 0x000fe2000001ff00 */
[----:B------:R3:W-:Y:S01]  /*17f0*/  LDGSTS.E.BYPASS.LTC128B.128 [R235+0x4080], [R34.64+0x100], !P6 ;  /* 0x0408010022eb7fae */ /* 0x0007e2000f101d50 */
[----:B------:R-:W-:Y:S01]  /*1800*/  ISETP.GE.AND P6, PT, R15, c[0x0][0x16c], PT ;  /* 0x00005b000f007a0c */ /* 0x000fe20003fc6270 */
[----:B------:R-:W-:Y:S01]  /*1810*/  IMAD.MOV.U32 R240, RZ, RZ, R32 ;  /* 0x000000fffff07224 */ /* 0x000fe200078e0020 */
[----:B------:R-:W-:Y:S01]  /*1820*/  LOP3.LUT R9, R9, 0x1c0, RZ, 0xc0, !PT ;  /* 0x000001c009097812 */ /* 0x000fe200078ec0ff */
[----:B------:R4:W-:Y:S01]  /*1830*/  LDGSTS.E.BYPASS.LTC128B.128 [R235+0x1080], [R24.64], !P1 ;  /* 0x0108000018eb7fae */ /* 0x0009e2000c901d50 */
[----:B--2---:R-:W-:Y:S01]  /*1840*/  IMAD.U32 R20, RZ, RZ, UR18 ;  /* 0x00000012ff147e24 */ /* 0x004fe2000f8e00ff */
[----:B------:R-:W-:Y:S01]  /*1850*/  ISETP.GE.AND P1, PT, R16, c[0x0][0x16c], PT ;  /* 0x00005b0010007a0c */ /* 0x000fe20003f26270 */
[----:B------:R-:W-:Y:S01]  /*1860*/  IMAD.U32 R21, RZ, RZ, UR19 ;  /* 0x00000013ff157e24 */ /* 0x000fe2000f8e00ff */
[----:B------:R4:W-:Y:S01]  /*1870*/  LDGSTS.E.BYPASS.LTC128B.128 [R235+0x3080], [R24.64+0x80], !P5 ;  /* 0x0308008018eb7fae */ /* 0x0009e2000e901d50 */
[----:B------:R-:W-:Y:S01]  /*1880*/  IMAD.U32 R21, RZ, RZ, UR4 ;  /* 0x00000004ff157e24 */ /* 0x000fe2000f8e00ff */
[----:B------:R-:W-:Y:S01]  /*1890*/  LEA R5, P2, R20, R244, 0x6 ;  /* 0x000000f414057211 */ /* 0x000fe200078430ff */
[----:B------:R-:W-:Y:S01]  /*18a0*/  IMAD.WIDE.U32 R240, R10, c[0x0][0x218], R240 ;  /* 0x000086000af07a25 */ /* 0x000fe200078e00f0 */
[----:B------:R4:W-:Y:S01]  /*18b0*/  LDGSTS.E.BYPASS.LTC128B.128 [R235+0x5080], [R24.64+0x100], !P4 ;  /* 0x0508010018eb7fae */ /* 0x0009e2000e101d50 */
[----:B------:R-:W-:Y:S01]  /*18c0*/  LOP3.LUT R0, R9, 0x8, R6, 0xf8, !PT ;  /* 0x0000000809007812 */ /* 0x000fe200078ef806 */
[----:B------:R-:W-:Y:S01]  /*18d0*/  ULDC.64 UR4, c[0x0][0x208] ;  /* 0x0000820000047ab9 */ /* 0x000fe20000000a00 */
[----:B------:R-:W-:Y:S01]  /*18e0*/  LEA.HI.X R2, R20, R232, R21, 0x6, P2 ;  /* 0x000000e814027211 */ /* 0x000fe200010f3415 */
[----:B------:R-:W0:Y:S01]  /*18f0*/  LDGDEPBAR ;  /* 0x00000000000079af */ /* 0x000e220000000000 */
[----:B------:R-:W-:Y:S01]  /*1900*/  ISETP.GE.AND P2, PT, R30, c[0x0][0x16c], PT ;  /* 0x00005b001e007a0c */ /* 0x000fe20003f46270 */
[----:B------:R-:W-:Y:S01]  /*1910*/  IMAD R20, R4, 0x800, R7 ;  /* 0x0000080004147824 */ /* 0x000fe200078e0207 */
[----:B------:R-:W-:Y:S01]  /*1920*/  SHF.R.U32.HI R7, RZ, 0x3, R9 ;  /* 0x00000003ff077819 */ /* 0x000fe20000011609 */
[----:B------:R-:W-:Y:S01]  /*1930*/  IMAD.MOV.U32 R21, RZ, RZ, c[0x0][0x178] ;  /* 0x00005e00ff157624 */ /* 0x000fe200078e00ff */
[----:B------:R-:W-:Y:S01]  /*1940*/  SEL R249, RZ, 0x1, P2 ;  /* 0x00000001fff97807 */ /* 0x000fe20001000000 */
[----:B------:R-:W-:Y:S01]  /*1950*/  USHF.L.U32 UR18, UR4, 0x6, URZ ;  /* 0x0000000604127899 */ /* 0x000fe2000800063f */
[C---:B------:R-:W-:Y:S01]  /*1960*/  LEA R38, P2, R5.reuse, c[0x0][0x160], 0x1 ;  /* 0x0000580005267a11 */ /* 0x040fe200078408ff */
[----:B------:R-:W-:Y:S01]  /*1970*/  USHF.L.U64.HI UR9, UR4, UR9, UR5 ;  /* 0x0000000904097299 */ /* 0x000fe20008010205 */
[----:B------:R-:W-:Y:S01]  /*1980*/  LOP3.LUT R231, R0, R7, RZ, 0x3c, !PT ;  /* 0x0000000700e77212 */ /* 0x000fe200078e3cff */
[----:B------:R-:W-:Y:S01]  /*1990*/  IMAD.MOV.U32 R44, RZ, RZ, R240 ;  /* 0x000000ffff2c7224 */ /* 0x000fe200078e00f0 */
[----:B------:R-:W-:Y:S01]  /*19a0*/  LEA.HI.X R39, R5, c[0x0][0x164], R2, 0x1, P2 ;  /* 0x0000590005277a11 */ /* 0x000fe200010f0c02 */
[----:B------:R-:W-:Y:S01]  /*19b0*/  IMAD R5, R13, c[0x0][0x218], RZ ;  /* 0x000086000d057a24 */ /* 0x000fe200078e02ff */
[----:B------:R-:W-:Y:S01]  /*19c0*/  SEL R14, RZ, 0x2, P1 ;  /* 0x00000002ff0e7807 */ /* 0x000fe20000800000 */
[----:B------:R-:W-:Y:S01]  /*19d0*/  IMAD R2, R22, c[0x0][0x270], RZ ;  /* 0x00009c0016027a24 */ /* 0x000fe200078e02ff */
[----:B------:R-:W-:Y:S01]  /*19e0*/  SEL R0, RZ, 0x4, P6 ;  /* 0x00000004ff007807 */ /* 0x000fe20003000000 */
[----:B------:R-:W-:Y:S01]  /*19f0*/  IMAD R5, R10, c[0x0][0x21c], R5 ;  /* 0x000087000a057a24 */ /* 0x000fe200078e0205 */
[----:B------:R-:W-:Y:S01]  /*1a00*/  LEA R32, P2, R21, R38, 0x6 ;  /* 0x0000002615207211 */ /* 0x000fe200078430ff */
[----:B------:R-:W-:Y:S01]  /*1a10*/  IMAD.IADD R231, R20, 0x1, R231 ;  /* 0x0000000114e77824 */ /* 0x000fe200078e02e7 */
[----:B------:R-:W-:Y:S01]  /*1a20*/  IADD3 R0, R0, R14, R249 ;  /* 0x0000000e00007210 */ /* 0x000fe20007ffe0f9 */
[----:B------:R-:W-:Y:S01]  /*1a30*/  IMAD.IADD R45, R241, 0x1, R5 ;  /* 0x00000001f12d7824 */ /* 0x000fe200078e0205 */
[----:B------:R-:W-:Y:S01]  /*1a40*/  LEA.HI.X R33, R21, R39, R19, 0x6, P2 ;  /* 0x0000002715217211 */ /* 0x000fe200010f3413 */
[----:B------:R-:W-:Y:S01]  /*1a50*/  IMAD.MOV.U32 R5, RZ, RZ, 0x20 ;  /* 0x00000020ff057424 */ /* 0x000fe200078e00ff */
[----:B------:R-:W-:Y:S01]  /*1a60*/  LOP3.LUT P5, RZ, R0, 0x1, RZ, 0xc0, !PT ;  /* 0x0000000100ff7812 */ /* 0x000fe200078ac0ff */
[----:B------:R-:W-:-:S04]  /*1a70*/  DEPBAR.LE SB0, 0x1 ;  /* 0x000080400000791a */ /* 0x000fc80000000000 */
[C---:B------:R-:W-:Y:S01]  /*1a80*/  LOP3.LUT P4, RZ, R0.reuse, 0x2, RZ, 0xc0, !PT ;  /* 0x0000000200ff7812 */ /* 0x040fe2000788c0ff */
[----:B------:R-:W-:Y:S01]  /*1a90*/  IMAD R23, R3, c[0x0][0x274], R2 ;  /* 0x00009d0003177a24 */ /* 0x000fe200078e0202 */
[----:B------:R-:W-:Y:S01]  /*1aa0*/  LOP3.LUT P2, RZ, R0, 0x4, RZ, 0xc0, !PT ;  /* 0x0000000400ff7812 */ /* 0x000fe2000784c0ff */
[----:B------:R-:W-:Y:S01]  /*1ab0*/  IMAD.MOV.U32 R0, RZ, RZ, 0x40 ;  /* 0x00000040ff007424 */ /* 0x000fe200078e00ff */
[----:B------:R-:W-:Y:S01]  /*1ac0*/  SEL R2, R5, 0xffffffe0, !P0 ;  /* 0xffffffe005027807 */ /* 0x000fe20004000000 */
[----:B------:R-:W-:Y:S01]  /*1ad0*/  IMAD.SHL.U32 R231, R231, 0x2, RZ ;  /* 0x00000002e7e77824 */ /* 0x000fe200078e00ff */
[----:B------:R-:W-:Y:S01]  /*1ae0*/  BAR.SYNC.DEFER_BLOCKING 0x0 ;  /* 0x0000000000007b1d */ /* 0x000fe20000010000 */
[----:B------:R-:W-:Y:S01]  /*1af0*/  IMAD.U32 R14, RZ, RZ, UR15 ;  /* 0x0000000fff0e7e24 */ /* 0x000fe2000f8e00ff */
[----:B------:R-:W-:Y:S01]  /*1b00*/  SEL R0, R0, 0xffffffc0, !P3 ;  /* 0xffffffc000007807 */ /* 0x000fe20005800000 */
[----:B------:R-:W-:Y:S01]  /*1b10*/  IMAD.IADD R227, R231, 0x1, R2 ;  /* 0x00000001e7e37824 */ /* 0x000fe200078e0202 */
[----:B------:R-:W-:Y:S01]  /*1b20*/  UIMAD UR9, UR9, UR6, URZ ;  /* 0x00000006090972a4 */ /* 0x000fe2000f8e023f */
[----:B------:R-:W-:Y:S01]  /*1b30*/  IMAD.U32 R20, RZ, RZ, UR18 ;  /* 0x00000012ff147e24 */ /* 0x000fe2000f8e00ff */
[----:B------:R-:W-:Y:S01]  /*1b40*/  IADD3 R19, -R237, UR13, -R14 ;  /* 0x0000000ded137c10 */ /* 0x000fe2000fffe90e */
[----:B------:R-:W-:Y:S01]  /*1b50*/  IMAD.IADD R226, R231, 0x1, R0 ;  /* 0x00000001e7e27824 */ /* 0x000fe200078e0200 */
[----:B------:R-:W-:Y:S01]  /*1b60*/  UIMAD UR9, UR8, UR18, UR9 ;  /* 0x00000012080972a4 */ /* 0x000fe2000f8e0209 */
[----:B------:R-:W-:Y:S01]  /*1b70*/  IMAD.IADD R225, R0, 0x1, R227 ;  /* 0x0000000100e17824 */ /* 0x000fe200078e02e3 */
[C---:B------:R-:W-:Y:S01]  /*1b80*/  ISETP.LT.OR P3, PT, R19.reuse, 0x1, !P5 ;  /* 0x000000011300780c */ /* 0x040fe20006f61670 */
[----:B------:R-:W-:Y:S01]  /*1b90*/  IMAD.WIDE.U32 R20, R20, UR6, R44 ;  /* 0x0000000614147c25 */ /* 0x000fe2000f8e002c */
[C---:B------:R-:W-:Y:S01]  /*1ba0*/  ISETP.LT.OR P0, PT, R19.reuse, 0x1, !P4 ;  /* 0x000000011300780c */ /* 0x040fe20006701670 */
[----:B------:R-:W-:Y:S01]  /*1bb0*/  UMOV UR8, 0x5 ;  /* 0x0000000500087882 */ /* 0x000fe20000000000 */
[----:B------:R-:W-:Y:S01]  /*1bc0*/  ISETP.LT.OR P5, PT, R19, 0x21, !P5 ;  /* 0x000000211300780c */ /* 0x000fe20006fa1670 */
[----:B-1----:R-:W-:Y:S01]  /*1bd0*/  IMAD.WIDE.U32 R36, R3, c[0x0][0x270], R28 ;  /* 0x00009c0003247a25 */ /* 0x002fe200078e001c */
[----:B------:R-:W-:Y:S01]  /*1be0*/  IADD3 R2, R21, UR9, RZ ;  /* 0x0000000915027c10 */ /* 0x000fe2000fffe0ff */
[----:B------:R-:W-:Y:S01]  /*1bf0*/  USHF.L.U32 UR9, UR4, 0x5, URZ ;  /* 0x0000000504097899 */ /* 0x000fe2000800063f */
[----:B------:R-:W-:Y:S01]  /*1c00*/  ISETP.LT.OR P4, PT, R19, 0x21, !P4 ;  /* 0x000000211300780c */ /* 0x000fe20006781670 */
[----:B------:R-:W-:Y:S01]  /*1c10*/  USHF.L.U64.HI UR8, UR4, UR8, UR5 ;  /* 0x0000000804087299 */ /* 0x000fe20008010205 */
[----:B------:R-:W-:Y:S01]  /*1c20*/  IMAD.IADD R37, R37, 0x1, R23 ;  /* 0x0000000125257824 */ /* 0x000fe200078e0217 */
[----:B------:R-:W-:Y:S01]  /*1c30*/  USHF.R.S32.HI UR4, URZ, 0x1f, UR15 ;  /* 0x0000001f3f047899 */ /* 0x000fe2000801140f */
[----:B------:R-:W-:Y:S01]  /*1c40*/  IMAD R21, R13, c[0x0][0x278], RZ ;  /* 0x00009e000d157a24 */ /* 0x000fe200078e02ff */
[----:B------:R-:W-:Y:S01]  /*1c50*/  IADD3 R14, -R14, UR13, -R237 ;  /* 0x0000000d0e0e7c10 */ /* 0x000fe2000fffe9ed */
[----:B------:R-:W1:Y:S01]  /*1c60*/  LDSM.16.M88.4 R148, [R231+0x6080] ;  /* 0x00608000e794783b */ /* 0x000e620000000200 */
[----:B------:R-:W-:Y:S01]  /*1c70*/  IMAD.U32 R23, RZ, RZ, UR9 ;  /* 0x00000009ff177e24 */ /* 0x000fe2000f8e00ff */
[----:B------:R-:W-:Y:S01]  /*1c80*/  UIADD3 UR5, UR7, 0x1, -UR14 ;  /* 0x0000000107057890 */ /* 0x000fe2000fffe80e */
[C---:B------:R-:W-:Y:S01]  /*1c90*/  IMAD R246, R10.reuse, c[0x0][0x27c], R21 ;  /* 0x00009f000af67a24 */ /* 0x040fe200078e0215 */
[----:B------:R-:W2:Y:S01]  /*1ca0*/  LDSM.16.M88.4 R152, [R227+0x6080] ;  /* 0x00608000e398783b */ /* 0x000ea20000000200 */
[----:B------:R-:W-:Y:S01]  /*1cb0*/  IMAD.WIDE.U32 R40, R10, c[0x0][0x278], R36 ;  /* 0x00009e000a287a25 */ /* 0x000fe200078e0024 */
[----:B------:R-:W-:Y:S01]  /*1cc0*/  CS2R R68, SRZ ;  /* 0x0000000000447805 */ /* 0x000fe2000001ff00 */
[----:B------:R-:W-:Y:S01]  /*1cd0*/  CS2R R66, SRZ ;  /* 0x0000000000427805 */ /* 0x000fe2000001ff00 */
[----:B------:R-:W1:Y:S01]  /*1ce0*/  LDSM.16.M88.4 R156, [R226+0x6080] ;  /* 0x00608000e29c783b */ /* 0x000e620000000200 */
[C---:B----4-:R-:W-:Y:S01]  /*1cf0*/  IMAD R24, R22.reuse, c[0x0][0x288], RZ ;  /* 0x0000a20016187a24 */ /* 0x050fe200078e02ff */
[----:B------:R-:W-:Y:S01]  /*1d00*/  CS2R R64, SRZ ;  /* 0x0000000000407805 */ /* 0x000fe2000001ff00 */
[----:B------:R-:W-:Y:S01]  /*1d10*/  IMAD R22, R22, c[0x0][0x238], RZ ;  /* 0x00008e0016167a24 */ /* 0x000fe200078e02ff */
[----:B------:R-:W4:Y:S01]  /*1d20*/  LDSM.16.M88.4 R168, [R231+0x8080] ;  /* 0x00808000e7a8783b */ /* 0x000f220000000200 */
[----:B------:R-:W-:Y:S01]  /*1d30*/  IMAD.IADD R246, R41, 0x1, R246 ;  /* 0x0000000129f67824 */ /* 0x000fe200078e02f6 */
[----:B------:R-:W-:Y:S01]  /*1d40*/  CS2R R62, SRZ ;  /* 0x00000000003e7805 */ /* 0x000fe2000001ff00 */
[C---:B------:R-:W-:Y:S01]  /*1d50*/  IMAD R24, R3.reuse, c[0x0][0x28c], R24 ;  /* 0x0000a30003187a24 */ /* 0x040fe200078e0218 */
[----:B------:R-:W1:Y:S01]  /*1d60*/  LDSM.16.M88.4 R172, [R227+0x8080] ;  /* 0x00808000e3ac783b */ /* 0x000e620000000200 */
[C---:B------:R-:W-:Y:S01]  /*1d70*/  IMAD R22, R3.reuse, c[0x0][0x23c], R22 ;  /* 0x00008f0003167a24 */ /* 0x040fe200078e0216 */
[----:B------:R-:W-:Y:S01]  /*1d80*/  CS2R R60, SRZ ;  /* 0x00000000003c7805 */ /* 0x000fe2000001ff00 */
[----:B------:R-:W-:Y:S01]  /*1d90*/  IMAD.WIDE.U32 R28, R3, c[0x0][0x288], R28 ;  /* 0x0000a200031c7a25 */ /* 0x000fe200078e001c */
[----:B------:R-:W1:Y:S01]  /*1da0*/  LDSM.16.M88.4 R176, [R226+0x8080] ;  /* 0x00808000e2b0783b */ /* 0x000e620000000200 */
[----:B------:R-:W-:Y:S01]  /*1db0*/  CS2R R58, SRZ ;  /* 0x00000000003a7805 */ /* 0x000fe2000001ff00 */
[----:B------:R-:W-:Y:S01]  /*1dc0*/  CS2R R56, SRZ ;  /* 0x0000000000387805 */ /* 0x000fe2000001ff00 */
[----:B------:R-:W-:Y:S01]  /*1dd0*/  IMAD.IADD R27, R27, 0x1, R22 ;  /* 0x000000011b1b7824 */ /* 0x000fe200078e0216 */
[----:B------:R-:W1:Y:S01]  /*1de0*/  LDSM.16.M88.4 R184, [R231+0xa080] ;  /* 0x00a08000e7b8783b */ /* 0x000e620000000200 */
[----:B------:R-:W-:Y:S01]  /*1df0*/  LOP3.LUT R22, R17, 0xfffffff0, RZ, 0xc0, !PT ;  /* 0xfffffff011167812 */ /* 0x000fe200078ec0ff */
[----:B------:R-:W-:Y:S01]  /*1e00*/  IMAD R243, R13, c[0x0][0x290], RZ ;  /* 0x0000a4000df37a24 */ /* 0x000fe200078e02ff */
[----:B------:R-:W-:Y:S01]  /*1e10*/  CS2R R54, SRZ ;  /* 0x0000000000367805 */ /* 0x000fe2000001ff00 */
[----:B------:R-:W1:Y:S01]  /*1e20*/  LDSM.16.M88.4 R188, [R227+0xa080] ;  /* 0x00a08000e3bc783b */ /* 0x000e620000000200 */
[----:B------:R-:W-:Y:S01]  /*1e30*/  IMAD.SHL.U32 R12, R12, 0x10, RZ ;  /* 0x000000100c0c7824 */ /* 0x000fe200078e00ff */
[----:B------:R-:W-:Y:S01]  /*1e40*/  CS2R R52, SRZ ;  /* 0x0000000000347805 */ /* 0x000fe2000001ff00 */
[C---:B------:R-:W-:Y:S01]  /*1e50*/  IMAD R243, R10.reuse, c[0x0][0x294], R243 ;  /* 0x0000a5000af37a24 */ /* 0x040fe200078e02f3 */
[----:B------:R-:W1:Y:S01]  /*1e60*/  LDSM.16.M88.4 R192, [R226+0xa080] ;  /* 0x00a08000e2c0783b */ /* 0x000e620000000200 */
[----:B------:R-:W-:Y:S01]  /*1e70*/  IMAD.WIDE.U32 R132, R10, c[0x0][0x240], R26 ;  /* 0x000090000a847a25 */ /* 0x000fe200078e001a */
[----:B------:R-:W-:Y:S01]  /*1e80*/  LOP3.LUT R9, R9, 0x10, R12, 0xf8, !PT ;  /* 0x0000001009097812 */ /* 0x000fe200078ef80c */
[----:B------:R-:W-:Y:S01]  /*1e90*/  CS2R R50, SRZ ;  /* 0x0000000000327805 */ /* 0x000fe2000001ff00 */
[----:B------:R-:W1:Y:S01]  /*1ea0*/  LDSM.16.M88.4 R164, [R225+0x6080] ;  /* 0x00608000e1a4783b */ /* 0x000e620000000200 */
[----:B------:R-:W-:Y:S01]  /*1eb0*/  IMAD.U32 R252, RZ, RZ, UR5 ;  /* 0x00000005fffc7e24 */ /* 0x000fe2000f8e00ff */
[----:B------:R-:W-:Y:S01]  /*1ec0*/  LOP3.LUT R6, R9, 0x8, R6, 0xf8, !PT ;  /* 0x0000000809067812 */ /* 0x000fe200078ef806 */
[----:B------:R-:W-:Y:S01]  /*1ed0*/  CS2R R48, SRZ ;  /* 0x0000000000307805 */ /* 0x000fe2000001ff00 */
[----:B------:R-:W1:Y:S01]  /*1ee0*/  LDSM.16.M88.4 R180, [R225+0x8080] ;  /* 0x00808000e1b4783b */ /* 0x000e620000000200 */
[----:B------:R-:W-:Y:S01]  /*1ef0*/  CS2R R46, SRZ ;  /* 0x00000000002e7805 */ /* 0x000fe2000001ff00 */
[----:B------:R-:W-:Y:S01]  /*1f00*/  LOP3.LUT R229, R6, R7, RZ, 0x3c, !PT ;  /* 0x0000000706e57212 */ /* 0x000fe200078e3cff */
[C---:B------:R-:W-:Y:S01]  /*1f10*/  IMAD.SHL.U32 R6, R4.reuse, 0x8, RZ ;  /* 0x0000000804067824 */ /* 0x040fe200078e00ff */
[----:B------:R-:W1:Y:S01]  /*1f20*/  LDSM.16.M88.4 R196, [R225+0xa080] ;  /* 0x00a08000e1c4783b */ /* 0x000e620000000200 */
[----:B------:R-:W-:Y:S01]  /*1f30*/  CS2R R42, SRZ ;  /* 0x00000000002a7805 */ /* 0x000fe2000001ff00 */
[----:B------:R-:W-:Y:S01]  /*1f40*/  UIADD3 UR7, UR7, -UR13, URZ ;  /* 0x8000000d07077290 */ /* 0x000fe2000fffe03f */
[----:B------:R-:W-:Y:S01]  /*1f50*/  IMAD R229, R4, 0x200, R229 ;  /* 0x0000020004e57824 */ /* 0x000fe200078e02e5 */
[----:B------:R-:W-:Y:S01]  /*1f60*/  BAR.SYNC.DEFER_BLOCKING 0x0 ;  /* 0x0000000000007b1d */ /* 0x000fe20000010000 */
[----:B------:R-:W-:-:S02]  /*1f70*/  UISETP.GT.AND UP1, UPT, UR10, -0x1, UPT ;  /* 0xffffffff0a00788c */ /* 0x000fc4000bf24270 */
[C---:B------:R-:W-:Y:S02]  /*1f80*/  IMAD R0, R229.reuse, 0x2, R0 ;  /* 0x00000002e5007824 */ /* 0x040fe400078e0200 */
[----:B------:R-:W-:Y:S01]  /*1f90*/  IMAD.SHL.U32 R229, R229, 0x2, RZ ;  /* 0x00000002e5e57824 */ /* 0x000fe200078e00ff */
[----:B------:R1:W-:Y:S04]  /*1fa0*/  STL.64 [R1], R44 ;  /* 0x0000002c01007387 */ /* 0x0003e80000100a00 */
[----:B------:R2:W-:Y:S04]  /*1fb0*/  STL.64 [R1+0x18], R40 ;  /* 0x0000182801007387 */ /* 0x0005e80000100a00 */
[----:B------:R-:W-:Y:S01]  /*1fc0*/  @!PT LDS RZ, [RZ] ;  /* 0x00000000fffff984 */ /* 0x000fe20000000800 */
[----:B------:R-:W-:Y:S01]  /*1fd0*/  @!PT LDS RZ, [RZ] ;  /* 0x00000000fffff984 */ /* 0x000fe20000000800 */
[----:B------:R-:W-:Y:S01]  /*1fe0*/  @!PT LDS RZ, [RZ] ;  /* 0x00000000fffff984 */ /* 0x000fe20000000800 */
[----:B------:R2:W-:Y:S01]  /*1ff0*/  LDGSTS.E.BYPASS.LTC128B.128 [R235+0x6080], [R38.64], !P3 ;  /* 0x0608000026eb7fae */ /* 0x0005e2000d901d50 */
[----:B------:R-:W-:-:S02]  /*2000*/  ISETP.LT.OR P3, PT, R19, 0x1, !P2 ;  /* 0x000000011300780c */ /* 0x000fc40005761670 */
[----:B------:R-:W-:Y:S01]  /*2010*/  ISETP.LT.OR P2, PT, R19, 0x21, !P2 ;  /* 0x000000211300780c */ /* 0x000fe20005741670 */
[----:B------:R2:W-:Y:S01]  /*2020*/  LDGSTS.E.BYPASS.LTC128B.128 [R235+0x8080], [R38.64+0x80], !P0 ;  /* 0x0808008026eb7fae */ /* 0x0005e2000c101d50 */
[----:B---3--:R-:W-:Y:S01]  /*2030*/  LEA R34, P0, R20, c[0x0][0x1f0], 0x1 ;  /* 0x00007c0014227a11 */ /* 0x008fe200078008ff */
[----:B------:R-:W-:-:S03]  /*2040*/  IMAD.U32 R19, RZ, RZ, UR9 ;  /* 0x00000009ff137e24 */ /* 0x000fc6000f8e00ff */
[----:B------:R-:W-:Y:S01]  /*2050*/  LEA.HI.X R35, R20, c[0x0][0x1f4], R2, 0x1, P0 ;  /* 0x00007d0014237a11 */ /* 0x000fe200000f0c02 */
[----:B------:R-:W-:Y:S01]  /*2060*/  IMAD.U32 R2, RZ, RZ, UR8 ;  /* 0x00000008ff027e24 */ /* 0x000fe2000f8e00ff */
[----:B------:R-:W-:Y:S01]  /*2070*/  LEA R20, P0, R23, R34, 0x1 ;  /* 0x0000002217147211 */ /* 0x000fe200078008ff */
[----:B-1----:R-:W-:Y:S01]  /*2080*/  CS2R R44, SRZ ;  /* 0x00000000002c7805 */ /* 0x002fe2000001ff00 */
[----:B------:R-:W-:Y:S01]  /*2090*/  SHF.R.S32.HI R23, RZ, 0x1f, R18 ;  /* 0x0000001fff177819 */ /* 0x000fe20000011412 */
[----:B------:R1:W-:Y:S01]  /*20a0*/  LDGSTS.E.BYPASS.LTC128B.128 [R235+0xa080], [R38.64+0x100], !P3 ;  /* 0x0a08010026eb7fae */ /* 0x0003e2000d901d50 */
[----:B------:R-:W-:Y:S02]  /*20b0*/  ISETP.GT.AND P3, PT, R233, 0xf, PT ;  /* 0x0000000fe900780c */ /* 0x000fe40003f64270 */
[----:B------:R-:W-:Y:S01]  /*20c0*/  LEA.HI.X R21, R19, R35, R2, 0x1, P0 ;  /* 0x0000002313157211 */ /* 0x000fe200000f0c02 */
[----:B------:R3:W-:Y:S01]  /*20d0*/  LDGSTS.E.BYPASS.LTC128B.128 [R235+0x7080], [R32.64], !P5 ;  /* 0x0708000020eb7fae */ /* 0x0007e2000e901d50 */
[C---:B------:R-:W-:Y:S01]  /*20e0*/  ISETP.GE.AND P5, PT, R30.reuse, c[0x0][0x1fc], PT ;  /* 0x00007f001e007a0c */ /* 0x040fe20003fa6270 */
[----:B------:R-:W-:Y:S01]  /*20f0*/  IMAD.MOV.U32 R19, RZ, RZ, c[0x0][0x2a8] ;  /* 0x0000aa00ff137624 */ /* 0x000fe200078e00ff */
[----:B------:R-:W-:Y:S01]  /*2100*/  LEA.HI R23, R23, R18, RZ, 0x2 ;  /* 0x0000001217177211 */ /* 0x000fe200078f10ff */
[----:B------:R3:W-:Y:S01]  /*2110*/  LDGSTS.E.BYPASS.LTC128B.128 [R235+0x9080], [R32.64+0x80], !P4 ;  /* 0x0908008020eb7fae */ /* 0x0007e2000e101d50 */
[----:B------:R-:W-:-:S02]  /*2120*/  ISETP.GE.AND P4, PT, R30, c[0x0][0x1fc], PT ;  /* 0x00007f001e007a0c */ /* 0x000fc40003f86270 */
[----:B------:R-:W-:Y:S01]  /*2130*/  LOP3.LUT R23, R23, 0x1ffffffc, RZ, 0xc0, !PT ;  /* 0x1ffffffc17177812 */ /* 0x000fe200078ec0ff */
[----:B------:R3:W-:Y:S01]  /*2140*/  LDGSTS.E.BYPASS.LTC128B.128 [R235+0xb080], [R32.64+0x100], !P2 ;  /* 0x0b08010020eb7fae */ /* 0x0007e2000d101d50 */
[----:B------:R-:W-:Y:S01]  /*2150*/  ISETP.GE.AND P2, PT, R16, c[0x0][0x1fc], PT ;  /* 0x00007f0010007a0c */ /* 0x000fe20003f46270 */
[----:B------:R-:W-:Y:S01]  /*2160*/  @!P3 IMAD.SHL.U32 R25, R233, 0x10, RZ ;  /* 0x00000010e919b824 */ /* 0x000fe200078e00ff */
[----:B------:R-:W-:Y:S01]  /*2170*/  @!P3 IADD3 R2, P0, R40, UR15, RZ ;  /* 0x0000000f2802bc10 */ /* 0x000fe2000ff1e0ff */
[----:B------:R-:W-:Y:S01]  /*2180*/  IMAD.IADD R247, R18, 0x1, -R23 ;  /* 0x0000000112f77824 */ /* 0x000fe200078e0a17 */
[----:B------:R-:W-:Y:S01]  /*2190*/  LOP3.LUT R18, R11, 0xffffffe0, RZ, 0xc0, !PT ;  /* 0xffffffe00b127812 */ /* 0x000fe200078ec0ff */
[----:B--2---:R-:W-:Y:S01]  /*21a0*/  CS2R R40, SRZ ;  /* 0x0000000000287805 */ /* 0x004fe2000001ff00 */
[----:B------:R-:W-:Y:S02]  /*21b0*/  @!P3 IADD3.X R3, R246, UR4, RZ, P0, !PT ;  /* 0x00000004f603bc10 */ /* 0x000fe400087fe4ff */
[----:B------:R-:W-:Y:S01]  /*21c0*/  @!P3 LEA R36, P0, R2, c[0x0][0x258], 0x2 ;  /* 0x000096000224ba11 */ /* 0x000fe200078010ff */
[----:B------:R-:W-:-:S03]  /*21d0*/  IMAD.IADD R11, R233, 0x1, -R18 ;  /* 0x00000001e90b7824 */ /* 0x000fc600078e0a12 */
[----:B------:R-:W-:Y:S02]  /*21e0*/  @!P3 LEA.HI.X R37, R2, c[0x0][0x25c], R3, 0x2, P0 ;  /* 0x000097000225ba11 */ /* 0x000fe400000f1403 */
[----:B------:R-:W-:Y:S02]  /*21f0*/  ISETP.LT.OR P0, PT, R14, 0x1, P4 ;  /* 0x000000010e00780c */ /* 0x000fe40002701670 */
[----:B------:R-:W-:Y:S01]  /*2200*/  SEL R3, RZ, 0xffffffff, P1 ;  /* 0xffffffffff037807 */ /* 0x000fe20000800000 */
[----:B------:R2:W-:Y:S01]  /*2210*/  @!P3 LDGSTS.E.BYPASS.LTC128B.128 [R25+0x12080], [R36.64] ;  /* 0x120800002419bfae */ /* 0x0005e2000b901d50 */
[----:B------:R-:W-:Y:S02]  /*2220*/  ISETP.GE.AND P1, PT, R16, c[0x0][0x1fc], PT ;  /* 0x00007f0010007a0c */ /* 0x000fe40003f26270 */
[----:B------:R-:W-:Y:S01]  /*2230*/  SEL R2, RZ, 0x1, P5 ;  /* 0x00000001ff027807 */ /* 0x000fe20002800000 */
[----:B------:R-:W0:Y:S01]  /*2240*/  LDGDEPBAR ;  /* 0x00000000000079af */ /* 0x000e220000000000 */
[----:B------:R-:W-:-:S02]  /*2250*/  SEL R16, RZ, 0xffffffff, P1 ;  /* 0xffffffffff107807 */ /* 0x000fc40000800000 */
[----:B------:R-:W-:Y:S02]  /*2260*/  ISETP.GE.AND P1, PT, R15, c[0x0][0x1fc], PT ;  /* 0x00007f000f007a0c */ /* 0x000fe40003f26270 */
[C---:B------:R-:W-:Y:S01]  /*2270*/  ISETP.LT.OR P5, PT, R14.reuse, 0x1, P2 ;  /* 0x000000010e00780c */ /* 0x040fe200017a1670 */
[----:B------:R3:W-:Y:S01]  /*2280*/  LDGSTS.E.BYPASS.LTC128B.128 [R235+0xc080], [R34.64], !P0 ;  /* 0x0c08000022eb7fae */ /* 0x0007e2000c101d50 */
[C---:B------:R-:W-:Y:S02]  /*2290*/  ISETP.LT.OR P0, PT, R14.reuse, 0x1, P1 ;  /* 0x000000010e00780c */ /* 0x040fe40000f01670 */
[----:B------:R-:W-:Y:S02]  /*22a0*/  SHF.R.S32.HI R250, RZ, 0x1f, R11 ;  /* 0x0000001ffffa7819 */ /* 0x000fe4000001140b */
[----:B------:R-:W-:Y:S02]  /*22b0*/  ISETP.LT.OR P4, PT, R14, 0x21, P4 ;  /* 0x000000210e00780c */ /* 0x000fe40002781670 */
[----:B------:R-:W-:-:S02]  /*22c0*/  LEA.HI R250, R250, R11, RZ, 0x2 ;  /* 0x0000000bfafa7211 */ /* 0x000fc400078f10ff */
[C---:B------:R-:W-:Y:S02]  /*22d0*/  ISETP.LT.OR P2, PT, R14.reuse, 0x21, P2 ;  /* 0x000000210e00780c */ /* 0x040fe40001741670 */
[----:B------:R-:W-:Y:S01]  /*22e0*/  ISETP.LT.OR P1, PT, R14, 0x21, P1 ;  /* 0x000000210e00780c */ /* 0x000fe20000f21670 */
[----:B------:R3:W-:Y:S01]  /*22f0*/  LDGSTS.E.BYPASS.LTC128B.128 [R235+0xe080], [R34.64+0x80], !P5 ;  /* 0x0e08008022eb7fae */ /* 0x0007e2000e901d50 */
[----:B------:R-:W-:-:S03]  /*2300*/  ISETP.GE.AND P5, PT, R19, 0x1, PT ;  /* 0x000000011300780c */ /* 0x000fc60003fa6270 */
[----:B------:R3:W-:Y:S01]  /*2310*/  LDGSTS.E.BYPASS.LTC128B.128 [R235+0x10080], [R34.64+0x100], !P0 ;  /* 0x1008010022eb7fae */ /* 0x0007e2000c101d50 */
[----:B------:R-:W-:Y:S01]  /*2320*/  ISETP.GE.AND P0, PT, R15, c[0x0][0x1fc], PT ;  /* 0x00007f000f007a0c */ /* 0x000fe20003f06270 */
[----:B------:R-:W-:Y:S01]  /*2330*/  IMAD R15, R13, c[0x0][0x240], RZ ;  /* 0x000090000d0f7a24 */ /* 0x000fe200078e02ff */
[----:B--2---:R-:W-:Y:S01]  /*2340*/  CS2R R36, SRZ ;  /* 0x0000000000247805 */ /* 0x004fe2000001ff00 */
[----:B------:R-:W-:Y:S01]  /*2350*/  IMAD.IADD R13, R233, 0x1, -R22 ;  /* 0x00000001e90d7824 */ /* 0x000fe200078e0a16 */
[----:B------:R3:W-:Y:S01]  /*2360*/  LDGSTS.E.BYPASS.LTC128B.128 [R235+0xd080], [R20.64], !P4 ;  /* 0x0d08000014eb7fae */ /* 0x0007e2000e101d50 */
[----:B------:R-:W-:Y:S02]  /*2370*/  IMAD.IADD R25, R29, 0x1, R24 ;  /* 0x000000011d197824 */ /* 0x000fe400078e0218 */
[----:B------:R-:W-:Y:S01]  /*2380*/  IMAD.MOV.U32 R24, RZ, RZ, R28 ;  /* 0x000000ffff187224 */ /* 0x000fe200078e001c */
[----:B------:R-:W-:Y:S01]  /*2390*/  SHF.R.S32.HI R18, RZ, 0x1f, R13 ;  /* 0x0000001fff127819 */ /* 0x000fe2000001140d */
[C---:B------:R-:W-:Y:S01]  /*23a0*/  IMAD R242, R10.reuse, c[0x0][0x244], R15 ;  /* 0x000091000af27a24 */ /* 0x040fe200078e020f */
[----:B------:R3:W-:Y:S01]  /*23b0*/  LDGSTS.E.BYPASS.LTC128B.128 [R235+0xf080], [R20.64+0x80], !P2 ;  /* 0x0f08008014eb7fae */ /* 0x0007e2000d101d50 */
[----:B-1----:R-:W-:Y:S01]  /*23c0*/  IMAD.WIDE.U32 R38, R10, c[0x0][0x290], R24 ;  /* 0x0000a4000a267a25 */ /* 0x002fe200078e0018 */
[----:B------:R-:W-:-:S02]  /*23d0*/  LEA.HI R18, R18, R13, RZ, 0x3 ;  /* 0x0000000d12127211 */ /* 0x000fc400078f18ff */
[C---:B------:R-:W-:Y:S01]  /*23e0*/  LOP3.LUT R10, R250.reuse, 0x7ffffffc, RZ, 0xc0, !PT ;  /* 0x7ffffffcfa0a7812 */ /* 0x040fe200078ec0ff */
[----:B------:R3:W-:Y:S01]  /*23f0*/  LDGSTS.E.BYPASS.LTC128B.128 [R235+0x11080], [R20.64+0x100], !P1 ;  /* 0x1108010014eb7fae */ /* 0x0007e2000c901d50 */
[----:B------:R-:W-:Y:S01]  /*2400*/  LEA.HI.SX32 R250, R250, R12, 0x1e ;  /* 0x0000000cfafa7211 */ /* 0x000fe200078ff2ff */
[----:B------:R-:W-:Y:S01]  /*2410*/  IMAD.IADD R243, R39, 0x1, R243 ;  /* 0x0000000127f37824 */ /* 0x000fe200078e02f3 */
[----:B------:R-:W-:Y:S01]  /*2420*/  LOP3.LUT R12, R18, 0xfffffff8, RZ, 0xc0, !PT ;  /* 0xfffffff8120c7812 */ /* 0x000fe200078ec0ff */
[----:B------:R-:W-:Y:S01]  /*2430*/  IMAD.IADD R10, R11, 0x1, -R10 ;  /* 0x000000010b0a7824 */ /* 0x000fe200078e0a0a */
[----:B------:R-:W-:Y:S01]  /*2440*/  ISETP.GE.AND P1, PT, R233, 0x10, PT ;  /* 0x00000010e900780c */ /* 0x000fe20003f26270 */
[----:B------:R-:W-:Y:S01]  /*2450*/  IMAD.SHL.U32 R11, R4, 0x20, RZ ;  /* 0x00000020040b7824 */ /* 0x000fe200078e00ff */
[----:B------:R1:W-:Y:S01]  /*2460*/  STL.64 [R1+0x10], R38 ;  /* 0x0000102601007387 */ /* 0x0003e20000100a00 */
[----:B------:R-:W-:Y:S02]  /*2470*/  IMAD.IADD R13, R13, 0x1, -R12 ;  /* 0x000000010d0d7824 */ /* 0x000fe400078e0a0c */
[----:B------:R-:W-:Y:S01]  /*2480*/  IMAD.SHL.U32 R12, R3, 0x2, RZ ;  /* 0x00000002030c7824 */ /* 0x000fe200078e00ff */
[----:B------:R-:W-:Y:S01]  /*2490*/  LOP3.LUT R8, R8, 0x20, R11, 0xf8, !PT ;  /* 0x0000002008087812 */ /* 0x000fe200078ef80b */
[----:B------:R-:W-:Y:S01]  /*24a0*/  IMAD.SHL.U32 R3, R16, 0x2, RZ ;  /* 0x0000000210037824 */ /* 0x000fe200078e00ff */
[C---:B------:R-:W-:Y:S01]  /*24b0*/  LOP3.LUT P4, RZ, R13.reuse, 0x4, RZ, 0xc0, !PT ;  /* 0x000000040dff7812 */ /* 0x040fe2000788c0ff */
[C---:B------:R-:W-:Y:S01]  /*24c0*/  IMAD.SHL.U32 R7, R13.reuse, 0x40, RZ ;  /* 0x000000400d077824 */ /* 0x040fe200078e00ff */
[----:B------:R-:W-:Y:S01]  /*24d0*/  LOP3.LUT P2, RZ, R13, 0x2, RZ, 0xc0, !PT ;  /* 0x000000020dff7812 */ /* 0x000fe2000784c0ff */
[----:B------:R-:W-:Y:S01]  /*24e0*/  IMAD R247, R247, 0x4, R10 ;  /* 0x00000004f7f77824 */ /* 0x000fe200078e020a */
[----:B------:R-:W-:Y:S01]  /*24f0*/  LOP3.LUT R2, R3, 0x2, R2, 0xe2, !PT ;  /* 0x0000000203027812 */ /* 0x000fe200078ee202 */
[----:B------:R-:W-:Y:S01]  /*2500*/  IMAD.SHL.U32 R9, R18, 0x40, RZ ;  /* 0x0000004012097824 */ /* 0x000fe200078e00ff */
[----:B------:R-:W-:Y:S01]  /*2510*/  SEL R3, RZ, 0x4, P0 ;  /* 0x00000004ff037807 */ /* 0x000fe20000000000 */
[----:B------:R3:W-:Y:S01]  /*2520*/  STL.64 [R1+0x8], R132 ;  /* 0x0000088401007387 */ /* 0x0007e20000100a00 */
[----:B------:R-:W-:Y:S01]  /*2530*/  LOP3.LUT R7, R7, 0x1c0, RZ, 0xc0, !PT ;  /* 0x000001c007077812 */ /* 0x000fe200078ec0ff */
[----:B------:R-:W-:Y:S01]  /*2540*/  IMAD.SHL.U32 R247, R247, 0x2, RZ ;  /* 0x00000002f7f77824 */ /* 0x000fe200078e00ff */
[----:B------:R-:W-:Y:S01]  /*2550*/  IADD3 R4, P0, R38, UR15, RZ ;  /* 0x0000000f26047c10 */ /* 0x000fe2000ff1e0ff */
[----:B------:R-:W-:Y:S01]  /*2560*/  IMAD.IADD R242, R133, 0x1, R242 ;  /* 0x0000000185f27824 */ /* 0x000fe200078e02f2 */
[----:B------:R-:W-:-:S02]  /*2570*/  LOP3.LUT R249, R12, 0x2, R249, 0xe2, !PT ;  /* 0x000000020cf97812 */ /* 0x000fc400078ee2f9 */
[----:B------:R-:W-:Y:S02]  /*2580*/  LOP3.LUT R13, R7, 0x8, R6, 0xf8, !PT ;  /* 0x00000008070d7812 */ /* 0x000fe400078ef806 */
[--C-:B------:R-:W-:Y:S02]  /*2590*/  SHF.R.U32.HI R10, RZ, 0x3, R7.reuse ;  /* 0x00000003ff0a7819 */ /* 0x100fe40000011607 */
[----:B------:R-:W-:Y:S01]  /*25a0*/  IADD3.X R11, R243, UR4, RZ, P0, !PT ;  /* 0x00000004f30b7c10 */ /* 0x000fe200087fe4ff */
[----:B------:R-:W-:Y:S01]  /*25b0*/  ULDC UR4, c[0x0][0x2a0] ;  /* 0x0000a80000047ab9 */ /* 0x000fe20000000800 */
[----:B------:R-:W-:Y:S01]  /*25c0*/  LEA R12, P0, R4, c[0x0][0x280], 0x2 ;  /* 0x0000a000040c7a11 */ /* 0x000fe200078010ff */
[----:B------:R-:W-:Y:S01]  /*25d0*/  ULOP3.LUT UR4, URZ, UR4, URZ, 0x33, !UPT ;  /* 0x000000043f047292 */ /* 0x000fe2000f8e333f */
[----:B------:R-:W-:Y:S01]  /*25e0*/  LOP3.LUT R6, R13, R10, RZ, 0x3c, !PT ;  /* 0x0000000a0d067212 */ /* 0x000fe200078e3cff */
[----:B-1----:R-:W-:Y:S01]  /*25f0*/  CS2R R38, SRZ ;  /* 0x0000000000267805 */ /* 0x002fe2000001ff00 */
[----:B------:R-:W-:Y:S01]  /*2600*/  LOP3.LUT R8, R10, R8, R7, 0x1e, !PT ;  /* 0x000000080a087212 */ /* 0x000fe200078e1e07 */
[----:B------:R-:W-:Y:S01]  /*2610*/  @!P1 IMAD.SHL.U32 R7, R233, 0x10, RZ ;  /* 0x00000010e9079824 */ /* 0x000fe200078e00ff */
[----:B------:R-:W-:-:S02]  /*2620*/  LEA.HI.X R13, R4, c[0x0][0x284], R11, 0x2, P0 ;  /* 0x0000a100040d7a11 */ /* 0x000fc400000f140b */
[----:B------:R-:W-:Y:S02]  /*2630*/  LOP3.LUT R9, R9, 0xfffffe00, RZ, 0xc0, !PT ;  /* 0xfffffe0009097812 */ /* 0x000fe400078ec0ff */
[----:B------:R-:W-:Y:S01]  /*2640*/  LOP3.LUT R248, R2, R3, RZ, 0xfc, !PT ;  /* 0x0000000302f87212 */ /* 0x000fe200078efcff */
[----:B------:R3:W-:Y:S01]  /*2650*/  @!P1 LDGSTS.E.BYPASS.LTC128B.128 [R7+0x12180], [R12.64] ;  /* 0x121800000c079fae */ /* 0x0007e2000b901d50 */
[----:B------:R-:W-:Y:S01]  /*2660*/  IMAD.MOV.U32 R3, RZ, RZ, 0x10 ;  /* 0x00000010ff037424 */ /* 0x000fe200078e00ff */
[-C--:B------:R-:W-:Y:S02]  /*2670*/  IADD3 R230, R6, R9.reuse, R230 ;  /* 0x0000000906e67210 */ /* 0x080fe40007ffe0e6 */
[----:B------:R-:W0:Y:S01]  /*2680*/  LDGDEPBAR ;  /* 0x00000000000079af */ /* 0x000e220000000000 */
[----:B------:R-:W-:Y:S02]  /*2690*/  LOP3.LUT R228, R8, R9, RZ, 0xfc, !PT ;  /* 0x0000000908e47212 */ /* 0x000fe400078efcff */
[----:B------:R-:W-:Y:S01]  /*26a0*/  SEL R3, R3, 0xfffffff0, !P2 ;  /* 0xfffffff003037807 */ /* 0x000fe20005000000 */
[----:B------:R-:W-:Y:S01]  /*26b0*/  IMAD.SHL.U32 R230, R230, 0x2, RZ ;  /* 0x00000002e6e67824 */ /* 0x000fe200078e00ff */
[----:B------:R-:W-:Y:S01]  /*26c0*/  SEL R5, R5, 0xffffffe0, !P4 ;  /* 0xffffffe005057807 */ /* 0x000fe20006000000 */
[----:B------:R-:W-:Y:S01]  /*26d0*/  IMAD.SHL.U32 R228, R228, 0x2, RZ ;  /* 0x00000002e4e47824 */ /* 0x000fe200078e00ff */
[----:B------:R-:W-:Y:S01]  /*26e0*/  IADD3 R252, R252, -UR13, -R247 ;  /* 0x8000000dfcfc7c10 */ /* 0x000fe2000fffe8f7 */
[--C-:B------:R-:W-:Y:S01]  /*26f0*/  IMAD R224, R3, 0x2, R230.reuse ;  /* 0x0000000203e07824 */ /* 0x100fe200078e02e6 */
[----:B------:R-:W-:Y:S01]  /*2700*/  IADD3 R239, -R247, UR11, RZ ;  /* 0x0000000bf7ef7c10 */ /* 0x000fe2000fffe1ff */
[C---:B------:R-:W-:Y:S01]  /*2710*/  IMAD R3, R5.reuse, 0x2, R230 ;  /* 0x0000000205037824 */ /* 0x040fe200078e02e6 */
[C---:B------:R-:W-:Y:S01]  /*2720*/  IADD3 R251, R252.reuse, c[0x0][0x2a4], RZ ;  /* 0x0000a900fcfb7a10 */ /* 0x040fe20007ffe0ff */
[----:B------:R-:W-:Y:S01]  /*2730*/  IMAD R2, R5, 0x2, R224 ;  /* 0x0000000205027824 */ /* 0x000fe200078e02e0 */
[----:B----4-:R-:W-:-:S02]  /*2740*/  IADD3 R252, R252, UR4, RZ ;  /* 0x00000004fcfc7c10 */ /* 0x010fc4000fffe0ff */
.L_x_309:
[----:B------:R-:W-:Y:S04]  /*2750*/  DEPBAR.LE SB0, 0x0 ;  /* 0x000080000000791a */ /* 0x000fe80000000000 */
[----:B------:R-:W-:Y:S01]  /*2760*/  BAR.SYNC.DEFER_BLOCKING 0x0 ;  /* 0x0000000000007b1d */ /* 0x000fe20000010000 */
[----:B-1----:R-:W-:Y:S04]  /*2770*/  IMAD.U32 R141, RZ, RZ, UR6 ;  /* 0x00000006ff8d7e24 */ /* 0x002fe8000f8e00ff */
[----:B------:R-:W-:Y:S05]  /*2780*/  IMAD R140, R141, 0x40, R250 ;  /* 0x000000408d8c7824 */ /* 0x000fea00078e02fa */
[-C--:B------:R-:W-:Y:S02]  /*2790*/  IADD3 R210, R251, R140.reuse, RZ ;  /* 0x0000008cfbd27210 */ /* 0x080fe40007ffe0ff */
[----:B------:R-:W-:Y:S02]  /*27a0*/  IADD3 R211, R252, R140, RZ ;  /* 0x0000008cfcd37210 */ /* 0x000fe40007ffe0ff */
[----:B------:R-:W-:Y:S01]  /*27b0*/  IMNMX R210, R239, R210, PT ;  /* 0x000000d2efd27217 */ /* 0x000fe20003800200 */
[----:B---3--:R-:W-:Y:S04]  /*27c0*/  LDSM.16.M88.4 R20, [R230+0x6080] ;  /* 0x00608000e614783b */ /* 0x008fe80000000200 */
[----:B------:R-:W1:Y:S04]  /*27d0*/  LDSM.16.M88.4 R24, [R231+0x80] ;  /* 0x00008000e718783b */ /* 0x000e680000000200 */
[----:B------:R-:W2:Y:S04]  /*27e0*/  LDSM.16.M88.4 R28, [R230+0x7080] ;  /* 0x00708000e61c783b */ /* 0x000ea80000000200 */
[----:B------:R-:W-:Y:S04]  /*27f0*/  LDSM.16.M88.4 R32, [R224+0x6080] ;  /* 0x00608000e020783b */ /* 0x000fe80000000200 */
[----:B------:R-:W3:Y:S04]  /*2800*/  LDSM.16.M88.4 R132, [R227+0x80] ;  /* 0x00008000e384783b */ /* 0x000ee80000000200 */
[----:B------:R-:W4:Y:S04]  /*2810*/  LDSM.16.M88.4 R136, [R224+0x7080] ;  /* 0x00708000e088783b */ /* 0x000f280000000200 */
[----:B------:R-:W-:Y:S04]  /*2820*/  LDS R207, [R250.X4+0x12080] ;  /* 0x01208000facf7984 */ /* 0x000fe80000004800 */
[----:B------:R-:W-:Y:S04]  /*2830*/  LDS R202, [R250.X4+0x120a0] ;  /* 0x0120a000faca7984 */ /* 0x000fe80000004800 */
[----:B------:R-:W-:Y:S04]  /*2840*/  LDS R201, [R250.X4+0x12100] ;  /* 0x01210000fac97984 */ /* 0x000fe80000004800 */
[----:B------:R-:W-:Y:S01]  /*2850*/  LDS R200, [R250.X4+0x12120] ;  /* 0x01212000fac87984 */ /* 0x000fe20000004800 */
[-C--:B-1----:R-:W-:Y:S08]  /*2860*/  HMMA.16816.F32 R4, R20, R24.reuse, RZ ;  /* 0x000000181404723c */ /* 0x082ff000000018ff */
[C---:B--2---:R-:W-:Y:S08]  /*2870*/  HMMA.16816.F32 R8, R28.reuse, R24, RZ ;  /* 0x000000181c08723c */ /* 0x044ff000000018ff */
[-C--:B------:R-:W-:Y:S01]  /*2880*/  HMMA.16816.F32 R12, R28, R26.reuse, RZ ;  /* 0x0000001a1c0c723c */ /* 0x080fe200000018ff */
[----:B------:R-:W-:Y:S07]  /*2890*/  LDSM.16.M88.4 R28, [R3+0x7080] ;  /* 0x00708000031c783b */ /* 0x000fee0000000200 */
[----:B------:R-:W-:Y:S01]  /*28a0*/  HMMA.16816.F32 R16, R20, R26, RZ ;  /* 0x0000001a1410723c */ /* 0x000fe200000018ff */
[----:B------:R-:W-:Y:S04]  /*28b0*/  LDSM.16.M88.4 R20, [R3+0x6080] ;  /* 0x006080000314783b */ /* 0x000fe80000000200 */
[----:B------:R-:W1:Y:S03]  /*28c0*/  LDSM.16.M88.4 R24, [R226+0x80] ;  /* 0x00008000e218783b */ /* 0x000e660000000200 */
        /* <DEDUP_REMOVED lines=66> */
[----:B------:R-:W-:Y:S08]  /*2cf0*/  HMMA.16816.F32 R16, R20, R26, R16 ;  /* 0x0000001a1410723c */ /* 0x000ff00000001810 */
[-C--:B--2---:R-:W-:Y:S08]  /*2d00*/  HMMA.16816.F32 R4, R32, R132.reuse, R4 ;  /* 0x000000842004723c */ /* 0x084ff00000001804 */
[C---:B------:R-:W-:Y:S08]  /*2d10*/  HMMA.16816.F32 R8, R136.reuse, R132, R8 ;  /* 0x000000848808723c */ /* 0x040ff00000001808 */
[-C--:B------:R-:W-:Y:S08]  /*2d20*/  HMMA.16816.F32 R12, R136, R134.reuse, R12 ;  /* 0x00000086880c723c */ /* 0x080ff0000000180c */
[----:B------:R-:W-:Y:S01]  /*2d30*/  HMMA.16816.F32 R16, R32, R134, R16 ;  /* 0x000000862010723c */ /* 0x000fe20000001810 */
[----:B------:R-:W-:-:S07]  /*2d40*/  @!P5 BRA `(.L_x_291) ;  /* 0x000001900000d947 */ /* 0x000fce0003800000 */
[----:B------:R-:W-:Y:S01]  /*2d50*/  IADD3 R21, R140, UR7, RZ ;  /* 0x000000078c157c10 */ /* 0x000fe2000fffe0ff */
[----:B------:R-:W-:Y:S03]  /*2d60*/  BSSY B0, `(.L_x_292) ;  /* 0x0000011000007945 */ /* 0x000fe60003800000 */
[----:B------:R-:W-:Y:S11]  /*2d70*/  ISETP.GT.AND P0, PT, R21, -0x1, PT ;  /* 0xffffffff1500780c */ /* 0x000ff60003f04270 */
[----:B------:R-:W-:Y:S02]  /*2d80*/  @!UPT UIADD3 URZ, URZ, URZ, URZ ;  /* 0x0000003f3f3ff290 */ /* 0x000fe4000fffe03f */
[----:B------:R-:W-:-:S05]  /*2d90*/  @P0 BRA `(.L_x_293) ;  /* 0x0000008000000947 */ /* 0x000fca0003800000 */
[----:B------:R-:W-:Y:S01]  /*2da0*/  LOP3.LUT R21, RZ, R21, RZ, 0x33, !PT ;  /* 0x00000015ff157212 */ /* 0x000fe200078e33ff */
[----:B------:R-:W-:Y:S05]  /*2db0*/  IMAD.MOV.U32 R20, RZ, RZ, c[0x0][0x2a8] ;  /* 0x0000aa00ff147624 */ /* 0x000fea00078e00ff */
[----:B------:R-:W-:Y:S11]  /*2dc0*/  ISETP.NE.AND P0, PT, R20, 0x1, PT ;  /* 0x000000011400780c */ /* 0x000ff60003f05270 */
[----:B------:R-:W-:Y:S02]  /*2dd0*/  @!UPT UIADD3 URZ, URZ, URZ, URZ ;  /* 0x0000003f3f3ff290 */ /* 0x000fe4000fffe03f */
[----:B------:R-:W-:Y:S05]  /*2de0*/  @P0 IMAD.HI.U32 R20, R21, c[0x0][0x2ac], RZ ;  /* 0x0000ab0015140a27 */ /* 0x000fea00078e00ff */
[----:B------:R-:W-:Y:S04]  /*2df0*/  @P0 SHF.R.U32.HI R21, RZ, c[0x0][0x2b0], R20 ;  /* 0x0000ac00ff150a19 */ /* 0x000fe80000011614 */
[----:B------:R-:W-:Y:S01]  /*2e00*/  LOP3.LUT R21, RZ, R21, RZ, 0x33, !PT ;  /* 0x00000015ff157212 */ /* 0x000fe200078e33ff */
[----:B------:R-:W-:-:S05]  /*2e10*/  BRA `(.L_x_294) ;  /* 0x0000005000007947 */ /* 0x000fca0003800000 */
.L_x_293:
[----:B------:R-:W-:Y:S04]  /*2e20*/  MOV R20, c[0x0][0x2a8] ;  /* 0x0000aa0000147a02 */ /* 0x000fe80000000f00 */
[----:B------:R-:W-:Y:S11]  /*2e30*/  ISETP.NE.AND P0, PT, R20, 0x1, PT ;  /* 0x000000011400780c */ /* 0x000ff60003f05270 */
[----:B------:R-:W-:Y:S02]  /*2e40*/  @!UPT UIADD3 URZ, URZ, URZ, URZ ;  /* 0x0000003f3f3ff290 */ /* 0x000fe4000fffe03f */
[----:B------:R-:W-:Y:S05]  /*2e50*/  @P0 IMAD.HI.U32 R20, R21, c[0x0][0x2ac], RZ ;  /* 0x0000ab0015140a27 */ /* 0x000fea00078e00ff */
[----:B------:R-:W-:Y:S02]  /*2e60*/  @P0 SHF.R.U32.HI R21, RZ, c[0x0][0x2b0], R20 ;  /* 0x0000ac00ff150a19 */ /* 0x000fe40000011614 */
.L_x_294:
[----:B------:R-:W-:Y:S05]  /*2e70*/  BSYNC B0 ;  /* 0x0000000000007941 */ /* 0x000fea0003800000 */
.L_x_292:
[----:B------:R-:W-:Y:S04]  /*2e80*/  IMAD.MOV.U32 R20, RZ, RZ, c[0x0][0x2a8] ;  /* 0x0000aa00ff147624 */ /* 0x000fe800078e00ff */
[----:B------:R-:W-:Y:S04]  /*2e90*/  IMAD R20, R21, R20, -UR14 ;  /* 0x8000000e15147e24 */ /* 0x000fe8000f8e0214 */
[----:B------:R-:W-:Y:S05]  /*2ea0*/  IMAD.IADD R20, R20, 0x1, -R247 ;  /* 0x0000000114147824 */ /* 0x000fea00078e0af7 */
[----:B------:R-:W-:Y:S02]  /*2eb0*/  IADD3 R21, R20, c[0x0][0x2a8], RZ ;  /* 0x0000aa0014157a10 */ /* 0x000fe40007ffe0ff */
[----:B------:R-:W-:Y:S02]  /*2ec0*/  IMNMX R211, R211, R20, !PT ;  /* 0x00000014d3d37217 */ /* 0x000fe40007800200 */
[----:B------:R-:W-:Y:S02]  /*2ed0*/  IMNMX R210, R210, R21, PT ;  /* 0x00000015d2d27217 */ /* 0x000fe40003800200 */
.L_x_291:
[----:B------:R-:W-:Y:S05]  /*2ee0*/  IADD3 R21, R140, 0x8, RZ ;  /* 0x000000088c157810 */ /* 0x000fea0007ffe0ff */
[--C-:B------:R-:W-:Y:S02]  /*2ef0*/  IMAD.IADD R208, R251, 0x1, R21.reuse ;  /* 0x00000001fbd07824 */ /* 0x100fe400078e0215 */
[----:B------:R-:W-:Y:S03]  /*2f00*/  IMAD.IADD R209, R252, 0x1, R21 ;  /* 0x00000001fcd17824 */ /* 0x000fe600078e0215 */
[----:B------:R-:W-:Y:S01]  /*2f10*/  IMNMX R208, R239, R208, PT ;  /* 0x000000d0efd07217 */ /* 0x000fe20003800200 */
[----:B------:R-:W-:-:S05]  /*2f20*/  @!P5 BRA `(.L_x_295) ;  /* 0x000001900000d947 */ /* 0x000fca0003800000 */
        /* <DEDUP_REMOVED lines=13> */
.L_x_297:
[----:B------:R-:W-:Y:S04]  /*3000*/  MOV R20, c[0x0][0x2a8] ;  /* 0x0000aa0000147a02 */ /* 0x000fe80000000f00 */
[----:B------:R-:W-:Y:S11]  /*3010*/  ISETP.NE.AND P0, PT, R20, 0x1, PT ;  /* 0x000000011400780c */ /* 0x000ff60003f05270 */
[----:B------:R-:W-:Y:S02]  /*3020*/  @!UPT UIADD3 URZ, URZ, URZ, URZ ;  /* 0x0000003f3f3ff290 */ /* 0x000fe4000fffe03f */
[----:B------:R-:W-:Y:S05]  /*3030*/  @P0 IMAD.HI.U32 R20, R21, c[0x0][0x2ac], RZ ;  /* 0x0000ab0015140a27 */ /* 0x000fea00078e00ff */
[----:B------:R-:W-:Y:S02]  /*3040*/  @P0 SHF.R.U32.HI R21, RZ, c[0x0][0x2b0], R20 ;  /* 0x0000ac00ff150a19 */ /* 0x000fe40000011614 */
.L_x_298:
[----:B------:R-:W-:Y:S05]  /*3050*/  BSYNC B0 ;  /* 0x0000000000007941 */ /* 0x000fea0003800000 */
.L_x_296:
[----:B------:R-:W-:Y:S04]  /*3060*/  IMAD.MOV.U32 R20, RZ, RZ, c[0x0][0x2a8] ;  /* 0x0000aa00ff147624 */ /* 0x000fe800078e00ff */
[----:B------:R-:W-:Y:S04]  /*3070*/  IMAD R20, R21, R20, -UR14 ;  /* 0x8000000e15147e24 */ /* 0x000fe8000f8e0214 */
[----:B------:R-:W-:Y:S05]  /*3080*/  IMAD.IADD R20, R20, 0x1, -R247 ;  /* 0x0000000114147824 */ /* 0x000fea00078e0af7 */
[----:B------:R-:W-:Y:S02]  /*3090*/  IADD3 R21, R20, c[0x0][0x2a8], RZ ;  /* 0x0000aa0014157a10 */ /* 0x000fe40007ffe0ff */
[----:B------:R-:W-:Y:S02]  /*30a0*/  IMNMX R209, R209, R20, !PT ;  /* 0x00000014d1d17217 */ /* 0x000fe40007800200 */
[----:B------:R-:W-:Y:S02]  /*30b0*/  IMNMX R208, R208, R21, PT ;  /* 0x00000015d0d07217 */ /* 0x000fe40003800200 */
.L_x_295:
        /* <DEDUP_REMOVED lines=18> */
.L_x_301:
[----:B------:R-:W-:Y:S04]  /*31e0*/  MOV R20, c[0x0][0x2a8] ;  /* 0x0000aa0000147a02 */ /* 0x000fe80000000f00 */
[----:B------:R-:W-:Y:S11]  /*31f0*/  ISETP.NE.AND P0, PT, R20, 0x1, PT ;  /* 0x000000011400780c */ /* 0x000ff60003f05270 */
[----:B------:R-:W-:Y:S02]  /*3200*/  @!UPT UIADD3 URZ, URZ, URZ, URZ ;  /* 0x0000003f3f3ff290 */ /* 0x000fe4000fffe03f */
[----:B------:R-:W-:Y:S05]  /*3210*/  @P0 IMAD.HI.U32 R20, R21, c[0x0][0x2ac], RZ ;  /* 0x0000ab0015140a27 */ /* 0x000fea00078e00ff */
[----:B------:R-:W-:Y:S02]  /*3220*/  @P0 SHF.R.U32.HI R21, RZ, c[0x0][0x2b0], R20 ;  /* 0x0000ac00ff150a19 */ /* 0x000fe40000011614 */
.L_x_302:
[----:B------:R-:W-:Y:S05]  /*3230*/  BSYNC B0 ;  /* 0x0000000000007941 */ /* 0x000fea0003800000 */
.L_x_300:
[----:B------:R-:W-:Y:S04]  /*3240*/  IMAD.MOV.U32 R20, RZ, RZ, c[0x0][0x2a8] ;  /* 0x0000aa00ff147624 */ /* 0x000fe800078e00ff */
[----:B------:R-:W-:Y:S04]  /*3250*/  IMAD R20, R21, R20, -UR14 ;  /* 0x8000000e15147e24 */ /* 0x000fe8000f8e0214 */
[----:B------:R-:W-:Y:S05]  /*3260*/  IMAD.IADD R20, R20, 0x1, -R247 ;  /* 0x0000000114147824 */ /* 0x000fea00078e0af7 */
[----:B------:R-:W-:Y:S02]  /*3270*/  IADD3 R21, R20, c[0x0][0x2a8], RZ ;  /* 0x0000aa0014157a10 */ /* 0x000fe40007ffe0ff */
[----:B------:R-:W-:Y:S02]  /*3280*/  IMNMX R205, R205, R20, !PT ;  /* 0x00000014cdcd7217 */ /* 0x000fe40007800200 */
[----:B------:R-:W-:Y:S02]  /*3290*/  IMNMX R206, R206, R21, PT ;  /* 0x00000015cece7217 */ /* 0x000fe40003800200 */
.L_x_299:
        /* <DEDUP_REMOVED lines=18> */
.L_x_305:
[----:B------:R-:W-:Y:S04]  /*33c0*/  MOV R20, c[0x0][0x2a8] ;  /* 0x0000aa0000147a02 */ /* 0x000fe80000000f00 */
[----:B------:R-:W-:Y:S11]  /*33d0*/  ISETP.NE.AND P0, PT, R20, 0x1, PT ;  /* 0x000000011400780c */ /* 0x000ff60003f05270 */
[----:B------:R-:W-:Y:S02]  /*33e0*/  @!UPT UIADD3 URZ, URZ, URZ, URZ ;  /* 0x0000003f3f3ff290 */ /* 0x000fe4000fffe03f */
[----:B------:R-:W-:Y:S05]  /*33f0*/  @P0 IMAD.HI.U32 R20, R21, c[0x0][0x2ac], RZ ;  /* 0x0000ab0015140a27 */ /* 0x000fea00078e00ff */
[----:B------:R-:W-:Y:S02]  /*3400*/  @P0 SHF.R.U32.HI R21, RZ, c[0x0][0x2b0], R20 ;  /* 0x0000ac00ff150a19 */ /* 0x000fe40000011614 */
.L_x_306:
[----:B------:R-:W-:Y:S05]  /*3410*/  BSYNC B0 ;  /* 0x0000000000007941 */ /* 0x000fea0003800000 */
.L_x_304:
[----:B------:R-:W-:Y:S04]  /*3420*/  IMAD.MOV.U32 R20, RZ, RZ, c[0x0][0x2a8] ;  /* 0x0000aa00ff147624 */ /* 0x000fe800078e00ff */
[----:B------:R-:W-:Y:S04]  /*3430*/  IMAD R20, R21, R20, -UR14 ;  /* 0x8000000e15147e24 */ /* 0x000fe8000f8e0214 */
[----:B------:R-:W-:Y:S05]  /*3440*/  IMAD.IADD R20, R20, 0x1, -R247 ;  /* 0x0000000114147824 */ /* 0x000fea00078e0af7 */
[----:B------:R-:W-:Y:S02]  /*3450*/  IADD3 R21, R20, c[0x0][0x2a8], RZ ;  /* 0x0000aa0014157a10 */ /* 0x000fe40007ffe0ff */
[----:B------:R-:W-:Y:S02]  /*3460*/  IMNMX R203, R203, R20, !PT ;  /* 0x00000014cbcb7217 */ /* 0x000fe40007800200 */
[----:B------:R-:W-:Y:S02]  /*3470*/  IMNMX R204, R204, R21, PT ;  /* 0x00000015cccc7217 */ /* 0x000fe40003800200 */
.L_x_303:
[----:B------:R-:W-:Y:S04]  /*3480*/  DEPBAR.LE SB0, 0x0 ;  /* 0x000080000000791a */ /* 0x000fe80000000000 */
[----:B------:R-:W-:Y:S01]  /*3490*/  BAR.SYNC.DEFER_BLOCKING 0x0 ;  /* 0x0000000000007b1d */ /* 0x000fe20000010000 */
[----:B------:R-:W-:Y:S01]  /*34a0*/  PLOP3.LUT P0, PT, PT, PT, UP1, 0x80, 0x0 ;  /* 0x000000000000781c */ /* 0x000fe20003f0f018 */
[----:B------:R-:W-:Y:S03]  /*34b0*/  UIADD3 UR11, UR6, 0x1, URZ ;  /* 0x00000001060b7890 */ /* 0x000fe6000fffe03f */
[C---:B------:R-:W-:Y:S01]  /*34c0*/  ISETP.GT.AND P1, PT, R211.reuse, RZ, P0 ;  /* 0x000000ffd300720c */ /* 0x040fe20000724270 */
[----:B------:R-:W-:Y:S01]  /*34d0*/  UISETP.GE.AND UP0, UPT, UR11, UR12, UPT ;  /* 0x0000000c0b00728c */ /* 0x000fe2000bf06270 */
[C---:B------:R-:W-:Y:S02]  /*34e0*/  ISETP.GT.AND P2, PT, R211.reuse, 0x20, P0 ;  /* 0x00000020d300780c */ /* 0x040fe40000744270 */
[C---:B------:R-:W-:Y:S02]  /*34f0*/  ISETP.LT.OR P1, PT, R210.reuse, 0x1, P1 ;  /* 0x00000001d200780c */ /* 0x040fe40000f21670 */
[----:B------:R-:W-:Y:S02]  /*3500*/  ISETP.LT.OR P2, PT, R210, 0x21, P2 ;  /* 0x00000021d200780c */ /* 0x000fe40001741670 */
[----:B------:R-:W-:Y:S02]  /*3510*/  FSEL R4, R4, -INF , !P1 ;  /* 0xff80000004047808 */ /* 0x000fe40004800000 */
[----:B------:R-:W-:Y:S04]  /*3520*/  ISETP.GT.AND P1, PT, R211, 0x1, P0 ;  /* 0x00000001d300780c */ /* 0x000fe80000724270 */
[----:B------:R-:W-:Y:S01]  /*3530*/  ISETP.LT.OR P1, PT, R210, 0x2, P1 ;  /* 0x00000002d200780c */ /* 0x000fe20000f21670 */
[----:B------:R-:W1:Y:S05]  /*3540*/  LDSM.16.M88.4 R132, [R230+0xc080] ;  /* 0x00c08000e684783b */ /* 0x000e6a0000000200 */
[----:B------:R-:W2:Y:S05]  /*3550*/  LDSM.16.M88.4 R136, [R230+0xd080] ;  /* 0x00d08000e688783b */ /* 0x000eaa0000000200 */
[----:B------:R-:W3:Y:S05]  /*3560*/  LDSM.16.M88.4 R140, [R224+0xc080] ;  /* 0x00c08000e08c783b */ /* 0x000eea0000000200 */
[----:B------:R-:W4:Y:S05]  /*3570*/  LDSM.16.M88.4 R144, [R224+0xd080] ;  /* 0x00d08000e090783b */ /* 0x000f2a0000000200 */
[----:B------:R-:W-:Y:S01]  /*3580*/  LDSM.16.M88.4 R160, [R3+0xd080] ;  /* 0x00d0800003a0783b */ /* 0x000fe20000000200 */
[-C--:B-1----:R-:W-:Y:S08]  /*3590*/  HMMA.16816.F32 R20, R132, R148.reuse, RZ ;  /* 0x000000948414723c */ /* 0x082ff000000018ff */
[C---:B--2---:R-:W-:Y:S08]  /*35a0*/  HMMA.16816.F32 R24, R136.reuse, R148, RZ ;  /* 0x000000948818723c */ /* 0x044ff000000018ff */
[-C--:B------:R-:W-:Y:S01]  /*35b0*/  HMMA.16816.F32 R28, R136, R150.reuse, RZ ;  /* 0x00000096881c723c */ /* 0x080fe200000018ff */
[----:B------:R-:W1:Y:S07]  /*35c0*/  LDSM.16.M88.4 R136, [R3+0xc080] ;  /* 0x00c080000388783b */ /* 0x000e6e0000000200 */
[----:B------:R-:W-:Y:S01]  /*35d0*/  HMMA.16816.F32 R32, R132, R150, RZ ;  /* 0x000000968420723c */ /* 0x000fe200000018ff */
[----:B------:R-:W2:Y:S07]  /*35e0*/  LDSM.16.M88.4 R132, [R2+0xc080] ;  /* 0x00c080000284783b */ /* 0x000eae0000000200 */
[-C--:B---3--:R-:W-:Y:S08]  /*35f0*/  HMMA.16816.F32 R20, R140, R152.reuse, R20 ;  /* 0x000000988c14723c */ /* 0x088ff00000001814 */
[C---:B----4-:R-:W-:Y:S08]  /*3600*/  HMMA.16816.F32 R24, R144.reuse, R152, R24 ;  /* 0x000000989018723c */ /* 0x050ff00000001818 */
        /* <DEDUP_REMOVED lines=19> */
[----:B------:R-:W1:Y:S07]  /*3740*/  LDSM.16.M88.4 R160, [R3+0xf080] ;  /* 0x00f0800003a0783b */ /* 0x000e6e0000000200 */
[----:B------:R-:W-:Y:S01]  /*3750*/  HMMA.16816.F32 R32, R140, R170, R32 ;  /* 0x000000aa8c20723c */ /* 0x000fe20000001820 */
[----:B------:R-:W4:Y:S07]  /*3760*/  LDSM.16.M88.4 R140, [R2+0xe080] ;  /* 0x00e08000028c783b */ /* 0x000f2e0000000200 */
[-C--:B-----5:R-:W-:Y:S08]  /*3770*/  HMMA.16816.F32 R20, R136, R172.reuse, R20 ;  /* 0x000000ac8814723c */ /* 0x0a0ff00000001814 */
[C---:B--2---:R-:W-:Y:S08]  /*3780*/  HMMA.16816.F32 R24, R144.reuse, R172, R24 ;  /* 0x000000ac9018723c */ /* 0x044ff00000001818 */
[-C--:B------:R-:W-:Y:S01]  /*3790*/  HMMA.16816.F32 R28, R144, R174.reuse, R28 ;  /* 0x000000ae901c723c */ /* 0x080fe2000000181c */
[----:B------:R-:W-:Y:S07]  /*37a0*/  LDSM.16.M88.4 R144, [R230+0x10080] ;  /* 0x01008000e690783b */ /* 0x000fee0000000200 */
[----:B------:R-:W-:Y:S01]  /*37b0*/  HMMA.16816.F32 R32, R136, R174, R32 ;  /* 0x000000ae8820723c */ /* 0x000fe20000001820 */
[----:B------:R-:W2:Y:S07]  /*37c0*/  LDSM.16.M88.4 R136, [R2+0xf080] ;  /* 0x00f080000288783b */ /* 0x000eae0000000200 */
[-C--:B---3--:R-:W-:Y:S08]  /*37d0*/  HMMA.16816.F32 R20, R132, R176.reuse, R20 ;  /* 0x000000b08414723c */ /* 0x088ff00000001814 */
[C---:B-1----:R-:W-:Y:S08]  /*37e0*/  HMMA.16816.F32 R24, R160.reuse, R176, R24 ;  /* 0x000000b0a018723c */ /* 0x042ff00000001818 */
[-C--:B------:R-:W-:Y:S07]  /*37f0*/  HMMA.16816.F32 R28, R160, R178.reuse, R28 ;  /* 0x000000b2a01c723c */ /* 0x080fee000000181c */
[--C-:B------:R-:W-:Y:S01]  /*3800*/  FFMA.FTZ R160, R4, c[0x0][0x29c], -R207.reuse ;  /* 0x0000a70004a07a23 */ /* 0x100fe200000108cf */
[----:B------:R-:W-:Y:S01]  /*3810*/  HMMA.16816.F32 R32, R132, R178, R32 ;  /* 0x000000b28420723c */ /* 0x000fe20000001820 */
[----:B------:R-:W1:Y:S03]  /*3820*/  LDSM.16.M88.4 R132, [R230+0x11080] ;  /* 0x01108000e684783b */ /* 0x000e660000000200 */
[----:B------:R-:W-:Y:S01]  /*3830*/  FSEL R4, R5, -INF , !P1 ;  /* 0xff80000005047808 */ /* 0x000fe20004800000 */
[----:B------:R-:W3:Y:S01]  /*3840*/  MUFU.EX2 R160, R160 ;  /* 0x000000a000a07308 */ /* 0x000ee20000000800 */
[----:B------:R-:W-:Y:S02]  /*3850*/  ISETP.GT.AND P1, PT, R211, 0x21, P0 ;  /* 0x00000021d300780c */ /* 0x000fe40000724270 */
[-C--:B----4-:R-:W-:Y:S05]  /*3860*/  HMMA.16816.F32 R20, R140, R180.reuse, R20 ;  /* 0x000000b48c14723c */ /* 0x090fea0000001814 */
[----:B------:R-:W-:Y:S01]  /*3870*/  ISETP.LT.OR P1, PT, R210, 0x22, P1 ;  /* 0x00000022d200780c */ /* 0x000fe20000f21670 */
[--C-:B------:R-:W-:Y:S01]  /*3880*/  FFMA.FTZ R161, R4, c[0x0][0x29c], -R207.reuse ;  /* 0x0000a70004a17a23 */ /* 0x100fe200000108cf */
[----:B------:R-:W-:Y:S01]  /*3890*/  FSEL R4, R16, -INF , !P2 ;  /* 0xff80000010047808 */ /* 0x000fe20005000000 */
[C---:B--2---:R-:W-:Y:S04]  /*38a0*/  HMMA.16816.F32 R24, R136.reuse, R180, R24 ;  /* 0x000000b48818723c */ /* 0x044fe80000001818 */
[--C-:B------:R-:W-:Y:S01]  /*38b0*/  FFMA.FTZ R16, R4, c[0x0][0x29c], -R207.reuse ;  /* 0x0000a70004107a23 */ /* 0x100fe200000108cf */
[----:B------:R-:W-:Y:S01]  /*38c0*/  FSEL R4, R17, -INF , !P1 ;  /* 0xff80000011047808 */ /* 0x000fe20004800000 */
[----:B------:R-:W2:Y:S01]  /*38d0*/  MUFU.EX2 R161, R161 ;  /* 0x000000a100a17308 */ /* 0x000ea20000000800 */
[C---:B------:R-:W-:Y:S01]  /*38e0*/  ISETP.GT.AND P2, PT, R209.reuse, RZ, P0 ;  /* 0x000000ffd100720c */ /* 0x040fe20000744270 */
[-C--:B------:R-:W-:Y:S01]  /*38f0*/  HMMA.16816.F32 R28, R136, R182.reuse, R28 ;  /* 0x000000b6881c723c */ /* 0x080fe2000000181c */
[----:B------:R-:W4:Y:S02]  /*3900*/  LDSM.16.M88.4 R136, [R224+0x10080] ;  /* 0x01008000e088783b */ /* 0x000f240000000200 */
[----:B------:R-:W-:Y:S01]  /*3910*/  ISETP.LT.OR P2, PT, R208, 0x1, P2 ;  /* 0x00000001d000780c */ /* 0x000fe20001741670 */
[----:B------:R-:W-:Y:S01]  /*3920*/  FFMA.FTZ R207, R4, c[0x0][0x29c], -R207 ;  /* 0x0000a70004cf7a23 */ /* 0x000fe200000108cf */
[----:B------:R-:W-:Y:S02]  /*3930*/  ISETP.GT.AND P1, PT, R209, 0x1, P0 ;  /* 0x00000001d100780c */ /* 0x000fe40000724270 */
[----:B------:R-:W-:Y:S01]  /*3940*/  FSEL R5, R6, -INF , !P2 ;  /* 0xff80000006057808 */ /* 0x000fe20005000000 */
[----:B------:R-:W-:Y:S01]  /*3950*/  HMMA.16816.F32 R32, R140, R182, R32 ;  /* 0x000000b68c20723c */ /* 0x000fe20000001820 */
[----:B------:R-:W5:Y:S01]  /*3960*/  LDSM.16.M88.4 R140, [R224+0x11080] ;  /* 0x01108000e08c783b */ /* 0x000f620000000200 */
[----:B------:R-:W-:Y:S02]  /*3970*/  MUFU.EX2 R16, R16 ;  /* 0x0000001000107308 */ /* 0x000fe40000000800 */
[--C-:B------:R-:W-:Y:S01]  /*3980*/  FFMA.FTZ R17, R5, c[0x0][0x29c], -R202.reuse ;  /* 0x0000a70005117a23 */ /* 0x100fe200000108ca */
[C---:B------:R-:W-:Y:S02]  /*3990*/  ISETP.LT.OR P1, PT, R208.reuse, 0x2, P1 ;  /* 0x00000002d000780c */ /* 0x040fe40000f21670 */
[----:B------:R-:W-:Y:S01]  /*39a0*/  ISETP.GT.AND P2, PT, R209, 0x20, P0 ;  /* 0x00000020d100780c */ /* 0x000fe20000744270 */
[-C--:B------:R-:W-:Y:S04]  /*39b0*/  HMMA.16816.F32 R20, R144, R184.reuse, R20 ;  /* 0x000000b89014723c */ /* 0x080fe80000001814 */
[----:B------:R-:W2:Y:S01]  /*39c0*/  MUFU.EX2 R17, R17 ;  /* 0x0000001100117308 */ /* 0x000ea20000000800 */
[----:B------:R-:W-:Y:S02]  /*39d0*/  FSEL R163, R7, -INF , !P1 ;  /* 0xff80000007a37808 */ /* 0x000fe40004800000 */
[----:B------:R-:W-:Y:S01]  /*39e0*/  LDSM.16.M88.4 R4, [R2+0x10080] ;  /* 0x010080000204783b */ /* 0x000fe20000000200 */
[C---:B-1----:R-:W-:Y:S04]  /*39f0*/  HMMA.16816.F32 R24, R132.reuse, R184, R24 ;  /* 0x000000b88418723c */ /* 0x042fe80000001818 */
[C---:B------:R-:W-:Y:S01]  /*3a00*/  ISETP.LT.OR P2, PT, R208.reuse, 0x21, P2 ;  /* 0x00000021d000780c */ /* 0x040fe20001741670 */
[--C-:B------:R-:W-:Y:S01]  /*3a10*/  FFMA.FTZ R162, R163, c[0x0][0x29c], -R202.reuse ;  /* 0x0000a700a3a27a23 */ /* 0x100fe200000108ca */
[----:B------:R-:W-:Y:S01]  /*3a20*/  MUFU.EX2 R207, R207 ;  /* 0x000000cf00cf7308 */ /* 0x000fe20000000800 */
[----:B------:R-:W-:Y:S01]  /*3a30*/  ISETP.GT.AND P1, PT, R209, 0x21, P0 ;  /* 0x00000021d100780c */ /* 0x000fe20000724270 */
[-C--:B------:R-:W-:Y:S01]  /*3a40*/  HMMA.16816.F32 R28, R132, R186.reuse, R28 ;  /* 0x000000ba841c723c */ /* 0x080fe2000000181c */
[----:B------:R-:W1:Y:S02]  /*3a50*/  LDSM.16.M88.4 R132, [R3+0x10080] ;  /* 0x010080000384783b */ /* 0x000e640000000200 */
[----:B------:R-:W-:Y:S02]  /*3a60*/  ISETP.LT.OR P1, PT, R208, 0x22, P1 ;  /* 0x00000022d000780c */ /* 0x000fe40000f21670 */
[----:B------:R-:W-:Y:S02]  /*3a70*/  FSEL R163, R18, -INF , !P2 ;  /* 0xff80000012a37808 */ /* 0x000fe40005000000 */
[----:B------:R-:W-:Y:S01]  /*3a80*/  FSEL R19, R19, -INF , !P1 ;  /* 0xff80000013137808 */ /* 0x000fe20004800000 */
[----:B------:R-:W-:Y:S01]  /*3a90*/  HMMA.16816.F32 R32, R144, R186, R32 ;  /* 0x000000ba9020723c */ /* 0x000fe20000001820 */
[----:B------:R-:W2:Y:S01]  /*3aa0*/  LDSM.16.M88.4 R144, [R3+0x11080] ;  /* 0x011080000390783b */ /* 0x000ea20000000200 */
[----:B------:R-:W1:Y:S02]  /*3ab0*/  MUFU.EX2 R162, R162 ;  /* 0x000000a200a27308 */ /* 0x000e640000000800 */
[--C-:B------:R-:W-:Y:S01]  /*3ac0*/  FFMA.FTZ R18, R163, c[0x0][0x29c], -R202.reuse ;  /* 0x0000a700a3127a23 */ /* 0x100fe200000108ca */
[----:B------:R-:W-:Y:S01]  /*3ad0*/  ISETP.GT.AND P1, PT, R205, RZ, P0 ;  /* 0x000000ffcd00720c */ /* 0x000fe20000724270 */
[----:B------:R-:W-:Y:S01]  /*3ae0*/  FFMA.FTZ R202, R19, c[0x0][0x29c], -R202 ;  /* 0x0000a70013ca7a23 */ /* 0x000fe200000108ca */
[----:B------:R-:W-:Y:S01]  /*3af0*/  ISETP.GT.AND P2, PT, R205, 0x1, P0 ;  /* 0x00000001cd00780c */ /* 0x000fe20000744270 */
[-C--:B----4-:R-:W-:Y:S04]  /*3b00*/  HMMA.16816.F32 R20, R136, R188.reuse, R20 ;  /* 0x000000bc8814723c */ /* 0x090fe80000001814 */
[----:B------:R-:W-:Y:S01]  /*3b10*/  MUFU.EX2 R18, R18 ;  /* 0x0000001200127308 */ /* 0x000fe20000000800 */
[C---:B------:R-:W-:Y:S02]  /*3b20*/  ISETP.LT.OR P1, PT, R206.reuse, 0x1, P1 ;  /* 0x00000001ce00780c */ /* 0x040fe40000f21670 */
[----:B------:R-:W-:Y:S01]  /*3b30*/  ISETP.LT.OR P2, PT, R206, 0x2, P2 ;  /* 0x00000002ce00780c */ /* 0x000fe20001741670 */
[C---:B-----5:R-:W-:Y:S04]  /*3b40*/  HMMA.16816.F32 R24, R140.reuse, R188, R24 ;  /* 0x000000bc8c18723c */ /* 0x060fe80000001818 */
[----:B------:R-:W-:Y:S02]  /*3b50*/  FSEL R208, R9, -INF , !P2 ;  /* 0xff80000009d07808 */ /* 0x000fe40005000000 */
[----:B------:R-:W-:Y:S01]  /*3b60*/  LDS R9, [R250.X4+0x12180] ;  /* 0x01218000fa097984 */ /* 0x000fe20000004800 */
[----:B------:R4:W5:Y:S01]  /*3b70*/  MUFU.EX2 R19, R202 ;  /* 0x000000ca00137308 */ /* 0x0009620000000800 */
[-C--:B------:R-:W-:Y:S03]  /*3b80*/  HMMA.16816.F32 R28, R140, R190.reuse, R28 ;  /* 0x000000be8c1c723c */ /* 0x080fe6000000181c */
[----:B------:R-:W-:Y:S01]  /*3b90*/  ISETP.GT.AND P2, PT, R203, 0x1, P0 ;  /* 0x00000001cb00780c */ /* 0x000fe20000744270 */
[--C-:B------:R-:W-:Y:S01]  /*3ba0*/  FFMA.FTZ R163, R208, c[0x0][0x29c], -R201.reuse ;  /* 0x0000a700d0a37a23 */ /* 0x100fe200000108c9 */
[----:B------:R-:W-:Y:S02]  /*3bb0*/  FSEL R8, R8, -INF , !P1 ;  /* 0xff80000008087808 */ /* 0x000fe40004800000 */
[----:B------:R-:W-:Y:S01]  /*3bc0*/  ISETP.LT.OR P2, PT, R204, 0x2, P2 ;  /* 0x00000002cc00780c */ /* 0x000fe20001741670 */
[----:B------:R-:W-:Y:S01]  /*3bd0*/  HMMA.16816.F32 R32, R136, R190, R32 ;  /* 0x000000be8820723c */ /* 0x000fe20000001820 */
[----:B------:R-:W3:Y:S01]  /*3be0*/  LDSM.16.M88.4 R136, [R2+0x11080] ;  /* 0x011080000288783b */ /* 0x000ee20000000200 */
[----:B------:R-:W-:Y:S02]  /*3bf0*/  MUFU.EX2 R163, R163 ;  /* 0x000000a300a37308 */ /* 0x000fe40000000800 */
[--C-:B------:R-:W-:Y:S01]  /*3c00*/  FFMA.FTZ R209, R8, c[0x0][0x29c], -R201.reuse ;  /* 0x0000a70008d17a23 */ /* 0x100fe200000108c9 */
[----:B------:R-:W-:Y:S02]  /*3c10*/  ISETP.GT.AND P1, PT, R205, 0x20, P0 ;  /* 0x00000020cd00780c */ /* 0x000fe40000724270 */
[----:B------:R-:W-:Y:S01]  /*3c20*/  FSEL R11, R11, -INF , !P2 ;  /* 0xff8000000b0b7808 */ /* 0x000fe20005000000 */
[-C--:B-1----:R-:W-:Y:S04]  /*3c30*/  HMMA.16816.F32 R20, R132, R192.reuse, R20 ;  /* 0x000000c08414723c */ /* 0x082fe80000001814 */
[----:B------:R1:W-:Y:S01]  /*3c40*/  MUFU.EX2 R8, R209 ;  /* 0x000000d100087308 */ /* 0x0003e20000000800 */
[----:B------:R-:W-:Y:S03]  /*3c50*/  ISETP.LT.OR P1, PT, R206, 0x21, P1 ;  /* 0x00000021ce00780c */ /* 0x000fe60000f21670 */
[C---:B--2---:R-:W-:Y:S04]  /*3c60*/  HMMA.16816.F32 R24, R144.reuse, R192, R24 ;  /* 0x000000c09018723c */ /* 0x044fe80000001818 */
[----:B------:R-:W-:Y:S02]  /*3c70*/  FSEL R12, R12, -INF , !P1 ;  /* 0xff8000000c0c7808 */ /* 0x000fe40004800000 */
[----:B------:R-:W-:Y:S02]  /*3c80*/  ISETP.GT.AND P1, PT, R205, 0x21, P0 ;  /* 0x00000021cd00780c */ /* 0x000fe40000724270 */
[-C--:B------:R-:W-:Y:S03]  /*3c90*/  HMMA.16816.F32 R28, R144, R194.reuse, R28 ;  /* 0x000000c2901c723c */ /* 0x080fe6000000181c */
[----:B------:R-:W-:Y:S01]  /*3ca0*/  ISETP.LT.OR P1, PT, R206, 0x22, P1 ;  /* 0x00000022ce00780c */ /* 0x000fe20000f21670 */
[--C-:B----4-:R-:W-:Y:S02]  /*3cb0*/  FFMA.FTZ R202, R12, c[0x0][0x29c], -R201.reuse ;  /* 0x0000a7000cca7a23 */ /* 0x110fe400000108c9 */
[----:B------:R-:W2:Y:S01]  /*3cc0*/  LDS R12, [R250.X4+0x121a0] ;  /* 0x0121a000fa0c7984 */ /* 0x000ea20000004800 */
[----:B------:R-:W-:Y:S01]  /*3cd0*/  FSEL R206, R13, -INF , !P1 ;  /* 0xff8000000dce7808 */ /* 0x000fe20004800000 */
[----:B------:R-:W-:Y:S02]  /*3ce0*/  HMMA.16816.F32 R32, R132, R194, R32 ;  /* 0x000000c28420723c */ /* 0x000fe40000001820 */
[----:B------:R-:W-:Y:S01]  /*3cf0*/  MUFU.EX2 R202, R202 ;  /* 0x000000ca00ca7308 */ /* 0x000fe20000000800 */
[----:B------:R-:W-:Y:S01]  /*3d00*/  LDS R13, [R250.X4+0x12220] ;  /* 0x01222000fa0d7984 */ /* 0x000fe20000004800 */
[----:B------:R-:W-:Y:S01]  /*3d10*/  FFMA.FTZ R201, R206, c[0x0][0x29c], -R201 ;  /* 0x0000a700cec97a23 */ /* 0x000fe200000108c9 */
[----:B------:R-:W-:Y:S03]  /*3d20*/  ISETP.GT.AND P1, PT, R203, RZ, P0 ;  /* 0x000000ffcb00720c */ /* 0x000fe60000724270 */
[-C--:B------:R-:W-:Y:S04]  /*3d30*/  HMMA.16816.F32 R20, R4, R196.reuse, R20 ;  /* 0x000000c40414723c */ /* 0x080fe80000001814 */
[----:B------:R-:W-:Y:S01]  /*3d40*/  MUFU.EX2 R201, R201 ;  /* 0x000000c900c97308 */ /* 0x000fe20000000800 */
[----:B------:R-:W-:Y:S03]  /*3d50*/  ISETP.LT.OR P1, PT, R204, 0x1, P1 ;  /* 0x00000001cc00780c */ /* 0x000fe60000f21670 */
[C---:B---3--:R-:W-:Y:S08]  /*3d60*/  HMMA.16816.F32 R24, R136.reuse, R196, R24 ;  /* 0x000000c48818723c */ /* 0x048ff00000001818 */
[-C--:B------:R-:W-:Y:S08]  /*3d70*/  HMMA.16816.F32 R28, R136, R198.reuse, R28 ;  /* 0x000000c6881c723c */ /* 0x080ff0000000181c */
[----:B------:R-:W-:Y:S01]  /*3d80*/  HMMA.16816.F32 R32, R4, R198, R32 ;  /* 0x000000c60420723c */ /* 0x000fe20000001820 */
[----:B------:R-:W3:Y:S06]  /*3d90*/  LDS R4, [R250.X4+0x12200] ;  /* 0x01220000fa047984 */ /* 0x000eec0000004800 */
[----:B------:R-:W-:Y:S01]  /*3da0*/  FSEL R5, R10, -INF , !P1 ;  /* 0xff8000000a057808 */ /* 0x000fe20004800000 */
[--C-:B------:R-:W-:Y:S01]  /*3db0*/  FFMA.FTZ R7, R11, c[0x0][0x29c], -R200.reuse ;  /* 0x0000a7000b077a23 */ /* 0x100fe200000108c8 */
[C---:B------:R-:W-:Y:S02]  /*3dc0*/  ISETP.GT.AND P1, PT, R203.reuse, 0x20, P0 ;  /* 0x00000020cb00780c */ /* 0x040fe40000724270 */
[----:B------:R-:W-:Y:S01]  /*3dd0*/  ISETP.GT.AND P0, PT, R203, 0x21, P0 ;  /* 0x00000021cb00780c */ /* 0x000fe20000704270 */
[--C-:B------:R-:W-:Y:S01]  /*3de0*/  FFMA.FTZ R6, R5, c[0x0][0x29c], -R200.reuse ;  /* 0x0000a70005067a23 */ /* 0x100fe200000108c8 */
[C---:B------:R-:W-:Y:S01]  /*3df0*/  ISETP.LT.OR P1, PT, R204.reuse, 0x21, P1 ;  /* 0x00000021cc00780c */ /* 0x040fe20000f21670 */
[----:B------:R-:W-:Y:S01]  /*3e00*/  MUFU.EX2 R7, R7 ;  /* 0x0000000700077308 */ /* 0x000fe20000000800 */
[----:B------:R-:W-:Y:S01]  /*3e10*/  ISETP.LT.OR P0, PT, R204, 0x22, P0 ;  /* 0x00000022cc00780c */ /* 0x000fe20000701670 */
[--C-:B------:R-:W-:Y:S01]  /*3e20*/  FADD.FTZ R11, R20, -R9.reuse ;  /* 0x80000009140b7221 */ /* 0x100fe20000010000 */
[----:B------:R-:W-:Y:S01]  /*3e30*/  FSEL R5, R14, -INF , !P1 ;  /* 0xff8000000e057808 */ /* 0x000fe20004800000 */
[--C-:B------:R-:W-:Y:S01]  /*3e40*/  FADD.FTZ R10, R21, -R9.reuse ;  /* 0x80000009150a7221 */ /* 0x100fe20000010000 */
[----:B------:R-:W-:Y:S01]  /*3e50*/  FSEL R15, R15, -INF , !P0 ;  /* 0xff8000000f0f7808 */ /* 0x000fe20004000000 */
[----:B------:R-:W-:Y:S01]  /*3e60*/  FMUL.FTZ R11, R160, R11 ;  /* 0x0000000ba00b7220 */ /* 0x000fe20000410000 */
[----:B------:R-:W-:Y:S01]  /*3e70*/  PLOP3.LUT P0, PT, PT, PT, UP0, 0x80, 0x0 ;  /* 0x000000000000781c */ /* 0x000fe20003f0f008 */
[--C-:B------:R-:W-:Y:S02]  /*3e80*/  FFMA.FTZ R5, R5, c[0x0][0x29c], -R200.reuse ;  /* 0x0000a70005057a23 */ /* 0x100fe400000108c8 */
[----:B------:R-:W-:Y:S01]  /*3e90*/  FFMA.FTZ R200, R15, c[0x0][0x29c], -R200 ;  /* 0x0000a7000fc87a23 */ /* 0x000fe200000108c8 */
[----:B------:R-:W4:Y:S01]  /*3ea0*/  MUFU.EX2 R6, R6 ;  /* 0x0000000600067308 */ /* 0x000f220000000800 */
[C---:B------:R-:W-:Y:S01]  /*3eb0*/  FMUL.FTZ R10, R161.reuse, R10 ;  /* 0x0000000aa10a7220 */ /* 0x040fe20000410000 */
[----:B------:R-:W-:Y:S01]  /*3ec0*/  F2FP.PACK_AB R161, R161, R160 ;  /* 0x000000a0a1a1723e */ /* 0x000fe200000000ff */
[--C-:B------:R-:W-:Y:S02]  /*3ed0*/  FADD.FTZ R14, R33, -R9.reuse ;  /* 0x80000009210e7221 */ /* 0x100fe40000010000 */
[----:B------:R-:W-:Y:S01]  /*3ee0*/  FADD.FTZ R15, R32, -R9 ;  /* 0x80000009200f7221 */ /* 0x000fe20000010000 */
[----:B------:R-:W-:Y:S01]  /*3ef0*/  F2FP.PACK_AB R33, R10, R11 ;  /* 0x0000000b0a21723e */ /* 0x000fe200000000ff */
[--C-:B--2---:R-:W-:Y:S01]  /*3f00*/  FADD.FTZ R10, R22, -R12.reuse ;  /* 0x8000000c160a7221 */ /* 0x104fe20000010000 */
[----:B------:R2:W-:Y:S01]  /*3f10*/  STS [R236+0x12280], R161 ;  /* 0x012280a1ec007388 */ /* 0x0005e20000000800 */
[--C-:B------:R-:W-:Y:S01]  /*3f20*/  FADD.FTZ R11, R23, -R12.reuse ;  /* 0x8000000c170b7221 */ /* 0x100fe20000010000 */
[----:B------:R-:W-:Y:S01]  /*3f30*/  MUFU.EX2 R5, R5 ;  /* 0x0000000500057308 */ /* 0x000fe20000000800 */
[----:B------:R-:W-:Y:S01]  /*3f40*/  FMUL.FTZ R10, R17, R10 ;  /* 0x0000000a110a7220 */ /* 0x000fe20000410000 */
[----:B------:R-:W-:Y:S01]  /*3f50*/  F2FP.PACK_AB R17, R162, R17 ;  /* 0x00000011a211723e */ /* 0x000fe200000000ff */
[--C-:B------:R-:W-:Y:S01]  /*3f60*/  FADD.FTZ R203, R34, -R12.reuse ;  /* 0x8000000c22cb7221 */ /* 0x100fe20000010000 */
[----:B------:R-:W-:Y:S01]  /*3f70*/  F2FP.PACK_AB R9, R207, R16 ;  /* 0x00000010cf09723e */ /* 0x000fe200000000ff */
[----:B------:R-:W-:Y:S01]  /*3f80*/  FADD.FTZ R12, R35, -R12 ;  /* 0x8000000c230c7221 */ /* 0x000fe20000010000 */
[C---:B-----5:R-:W-:Y:S01]  /*3f90*/  F2FP.PACK_AB R35, R19.reuse, R18 ;  /* 0x000000121323723e */ /* 0x060fe200000000ff */
[----:B------:R-:W-:Y:S01]  /*3fa0*/  STS [R236+0x12680], R17 ;  /* 0x01268011ec007388 */ /* 0x000fe20000000800 */
[----:B------:R-:W-:Y:S02]  /*3fb0*/  FMUL.FTZ R11, R162, R11 ;  /* 0x0000000ba20b7220 */ /* 0x000fe40000410000 */
[----:B------:R-:W5:Y:S01]  /*3fc0*/  MUFU.EX2 R200, R200 ;  /* 0x000000c800c87308 */ /* 0x000f620000000800 */
[----:B------:R-:W-:Y:S01]  /*3fd0*/  FMUL.FTZ R12, R19, R12 ;  /* 0x0000000c130c7220 */ /* 0x000fe20000410000 */
[----:B------:R-:W-:Y:S01]  /*3fe0*/  STS [R234], R9 ;  /* 0x00000009ea007388 */ /* 0x000fe20000000800 */
[----:B------:R-:W-:Y:S01]  /*3ff0*/  FMUL.FTZ R15, R16, R15 ;  /* 0x0000000f100f7220 */ /* 0x000fe20000410000 */
[----:B-1----:R-:W-:Y:S01]  /*4000*/  F2FP.PACK_AB R209, R11, R10 ;  /* 0x0000000a0bd1723e */ /* 0x002fe200000000ff */
[--C-:B---3--:R-:W-:Y:S01]  /*4010*/  FADD.FTZ R16, R25, -R4.reuse ;  /* 0x8000000419107221 */ /* 0x108fe20000010000 */
[----:B----4-:R-:W-:Y:S01]  /*4020*/  F2FP.PACK_AB R11, R7, R6 ;  /* 0x00000006070b723e */ /* 0x010fe200000000ff */
[--C-:B------:R-:W-:Y:S01]  /*4030*/  FADD.FTZ R19, R24, -R4.reuse ;  /* 0x8000000418137221 */ /* 0x100fe20000010000 */
[----:B------:R-:W-:Y:S01]  /*4040*/  STS [R234+0x400], R35 ;  /* 0x00040023ea007388 */ /* 0x000fe20000000800 */
[----:B------:R-:W-:Y:S01]  /*4050*/  FMUL.FTZ R14, R207, R14 ;  /* 0x0000000ecf0e7220 */ /* 0x000fe20000410000 */
[C---:B------:R-:W-:Y:S01]  /*4060*/  F2FP.PACK_AB R207, R163.reuse, R8 ;  /* 0x00000008a3cf723e */ /* 0x040fe200000000ff */
[----:B------:R-:W-:Y:S01]  /*4070*/  FMUL.FTZ R16, R163, R16 ;  /* 0x00000010a3107220 */ /* 0x000fe20000410000 */
[----:B------:R-:W-:Y:S01]  /*4080*/  F2FP.PACK_AB R163, R201, R202 ;  /* 0x000000cac9a3723e */ /* 0x000fe200000000ff */
[----:B------:R-:W-:Y:S01]  /*4090*/  FMUL.FTZ R19, R8, R19 ;  /* 0x0000001308137220 */ /* 0x000fe20000410000 */
[----:B------:R-:W-:Y:S01]  /*40a0*/  STS [R236+0x13680], R11 ;  /* 0x0136800bec007388 */ /* 0x000fe20000000800 */
[--C-:B------:R-:W-:Y:S02]  /*40b0*/  FADD.FTZ R205, R28, -R4.reuse ;  /* 0x800000041ccd7221 */ /* 0x100fe40000010000 */
[----:B------:R-:W-:Y:S01]  /*40c0*/  FADD.FTZ R4, R29, -R4 ;  /* 0x800000041d047221 */ /* 0x000fe20000010000 */
[----:B------:R-:W-:Y:S01]  /*40d0*/  F2FP.PACK_AB R211, R16, R19 ;  /* 0x0000001310d3723e */ /* 0x000fe200000000ff */
[----:B------:R1:W-:Y:S01]  /*40e0*/  STS [R236+0x13280], R207 ;  /* 0x013280cfec007388 */ /* 0x0003e20000000800 */
[----:B------:R-:W-:Y:S02]  /*40f0*/  FMUL.FTZ R205, R202, R205 ;  /* 0x000000cdcacd7220 */ /* 0x000fe40000410000 */
[----:B------:R-:W-:Y:S01]  /*4100*/  FMUL.FTZ R4, R201, R4 ;  /* 0x00000004c9047220 */ /* 0x000fe20000410000 */
[----:B------:R-:W-:Y:S01]  /*4110*/  F2FP.PACK_AB R201, R14, R15 ;  /* 0x0000000f0ec9723e */ /* 0x000fe200000000ff */
[----:B------:R-:W-:Y:S01]  /*4120*/  STS [R234+0x1000], R163 ;  /* 0x001000a3ea007388 */ /* 0x000fe20000000800 */
[----:B-----5:R-:W-:Y:S01]  /*4130*/  F2FP.PACK_AB R19, R200, R5 ;  /* 0x00000005c813723e */ /* 0x020fe200000000ff */
[----:B------:R-:W-:Y:S01]  /*4140*/  FMUL.FTZ R203, R18, R203 ;  /* 0x000000cb12cb7220 */ /* 0x000fe20000410000 */
[----:B------:R-:W-:Y:S01]  /*4150*/  F2FP.PACK_AB R205, R4, R205 ;  /* 0x000000cd04cd723e */ /* 0x000fe200000000ff */
[--C-:B------:R-:W-:Y:S02]  /*4160*/  FADD.FTZ R15, R26, -R13.reuse ;  /* 0x8000000d1a0f7221 */ /* 0x100fe40000010000 */
[----:B------:R-:W-:Y:S01]  /*4170*/  STS [R234+0x1400], R19 ;  /* 0x00140013ea007388 */ /* 0x000fe20000000800 */
[--C-:B------:R-:W-:Y:S01]  /*4180*/  FADD.FTZ R4, R27, -R13.reuse ;  /* 0x8000000d1b047221 */ /* 0x100fe20000010000 */
[----:B------:R-:W-:Y:S01]  /*4190*/  F2FP.PACK_AB R203, R12, R203 ;  /* 0x000000cb0ccb723e */ /* 0x000fe200000000ff */
[----:B------:R-:W-:Y:S02]  /*41a0*/  FMUL.FTZ R15, R6, R15 ;  /* 0x0000000f060f7220 */ /* 0x000fe40000410000 */
[----:B------:R-:W-:Y:S01]  /*41b0*/  BAR.SYNC.DEFER_BLOCKING 0x0 ;  /* 0x0000000000007b1d */ /* 0x000fe20000010000 */
[----:B------:R-:W-:Y:S02]  /*41c0*/  FMUL.FTZ R4, R7, R4 ;  /* 0x0000000407047220 */ /* 0x000fe40000410000 */
[--C-:B------:R-:W-:Y:S02]  /*41d0*/  FADD.FTZ R8, R30, -R13.reuse ;  /* 0x8000000d1e087221 */ /* 0x100fe40000010000 */
[----:B------:R-:W-:Y:S01]  /*41e0*/  FADD.FTZ R13, R31, -R13 ;  /* 0x8000000d1f0d7221 */ /* 0x000fe20000010000 */
[----:B--2---:R-:W-:Y:S01]  /*41f0*/  F2FP.PACK_AB R161, R4, R15 ;  /* 0x0000000f04a1723e */ /* 0x004fe200000000ff */
[----:B------:R-:W-:Y:S02]  /*4200*/  FMUL.FTZ R8, R5, R8 ;  /* 0x0000000805087220 */ /* 0x000fe40000410000 */
[----:B------:R-:W-:Y:S05]  /*4210*/  FMUL.FTZ R13, R200, R13 ;  /* 0x0000000dc80d7220 */ /* 0x000fea0000410000 */
[----:B-1----:R-:W-:Y:S01]  /*4220*/  F2FP.PACK_AB R207, R13, R8 ;  /* 0x000000080dcf723e */ /* 0x002fe200000000ff */
        /* <DEDUP_REMOVED lines=89> */
[----:B------:R-:W2:Y:S01]  /*47c0*/  LDL.64 R222, [R1+0x10] ;  /* 0x0000100001de7983 */ /* 0x000ea20000100a00 */
[----:B------:R-:W-:Y:S02]  /*47d0*/  USHF.R.S32.HI UR15, URZ, 0x1f, UR11 ;  /* 0x0000001f3f0f7899 */ /* 0x000fe4000801140b */
[----:B------:R-:W-:Y:S01]  /*47e0*/  ULDC.64 UR4, c[0x0][0x208] ;  /* 0x0000820000047ab9 */ /* 0x000fe20000000a00 */
[----:B------:R-:W3:Y:S01]  /*47f0*/  LDL.64 R220, [R1] ;  /* 0x0000000001dc7983 */ /* 0x000ee20000100a00 */
[----:B------:R-:W-:Y:S02]  /*4800*/  UIMAD UR15, UR15, UR4, URZ ;  /* 0x000000040f0f72a4 */ /* 0x000fe4000f8e023f */
[----:B------:R-:W-:Y:S02]  /*4810*/  USHF.L.U32 UR18, UR11, 0x6, URZ ;  /* 0x000000060b127899 */ /* 0x000fe4000800063f */
[----:B------:R-:W-:Y:S02]  /*4820*/  UIMAD.WIDE.U32 UR20, UR11, UR4, URZ ;  /* 0x000000040b1472a5 */ /* 0x000fe4000f8e003f */
[----:B------:R-:W-:Y:S02]  /*4830*/  UIMAD UR15, UR11, UR5, UR15 ;  /* 0x000000050b0f72a4 */ /* 0x000fe4000f8e020f */
[----:B------:R-:W-:Y:S01]  /*4840*/  USHF.L.U32 UR4, UR20, 0x6, URZ ;  /* 0x0000000614047899 */ /* 0x000fe2000800063f */
[----:B------:R-:W-:Y:S01]  /*4850*/  IMAD.U32 R10, RZ, RZ, UR18 ;  /* 0x00000012ff0a7e24 */ /* 0x000fe2000f8e00ff */
[----:B------:R-:W-:Y:S04]  /*4860*/  UIADD3 UR15, UR21, UR15, URZ ;  /* 0x0000000f150f7290 */ /* 0x000fe8000fffe03f */
[----:B------:R-:W-:Y:S01]  /*4870*/  IADD3 R9, P2, R240, UR4, RZ ;  /* 0x00000004f0097c10 */ /* 0x000fe2000ff5e0ff */
[----:B------:R-:W-:Y:S03]  /*4880*/  USHF.L.U64.HI UR15, UR20, 0x6, UR15 ;  /* 0x00000006140f7899 */ /* 0x000fe6000801020f */
[----:B------:R-:W-:Y:S02]  /*4890*/  LEA R18, P1, R9, c[0x0][0x1f0], 0x1 ;  /* 0x00007c0009127a11 */ /* 0x000fe400078208ff */
[----:B--2---:R-:W-:Y:S04]  /*48a0*/  IADD3 R11, P0, R222, UR18, RZ ;  /* 0x00000012de0b7c10 */ /* 0x004fe8000ff1e0ff */
[----:B------:R-:W-:Y:S02]  /*48b0*/  LEA.HI.X.SX32 R10, R10, R243, 0x1, P0 ;  /* 0x000000f30a0a7211 */ /* 0x000fe400000f0eff */
[----:B------:R-:W-:Y:S02]  /*48c0*/  LEA R16, P0, R11, c[0x0][0x280], 0x2 ;  /* 0x0000a0000b107a11 */ /* 0x000fe400078010ff */
[----:B---3--:R-:W-:Y:S02]  /*48d0*/  IADD3.X R8, R221, UR15, RZ, P2, !PT ;  /* 0x0000000fdd087c10 */ /* 0x008fe400097fe4ff */
[----:B------:R-:W-:Y:S01]  /*48e0*/  LEA.HI.X R17, R11, c[0x0][0x284], R10, 0x2, P0 ;  /* 0x0000a1000b117a11 */ /* 0x000fe200000f140a */
[----:B------:R-:W-:Y:S01]  /*48f0*/  IMAD.U32 R11, RZ, RZ, UR9 ;  /* 0x00000009ff0b7e24 */ /* 0x000fe2000f8e00ff */
[----:B------:R-:W-:Y:S01]  /*4900*/  LEA.HI.X R19, R9, c[0x0][0x1f4], R8, 0x1, P1 ;  /* 0x00007d0009137a11 */ /* 0x000fe200008f0c08 */
[----:B------:R-:W-:Y:S01]  /*4910*/  IMAD.U32 R10, RZ, RZ, UR18 ;  /* 0x00000012ff0a7e24 */ /* 0x000fe2000f8e00ff */
[----:B------:R-:W-:Y:S01]  /*4920*/  LOP3.LUT P2, RZ, R248, 0x2, RZ, 0xc0, !PT ;  /* 0x00000002f8ff7812 */ /* 0x000fe2000784c0ff */
[----:B------:R-:W-:Y:S01]  /*4930*/  IMAD.U32 R8, RZ, RZ, UR8 ;  /* 0x00000008ff087e24 */ /* 0x000fe2000f8e00ff */
[----:B------:R-:W-:Y:S01]  /*4940*/  IADD3 R11, P1, P0, R240, UR4, R11 ;  /* 0x00000004f00b7c10 */ /* 0x000fe2000f83e00b */
[----:B------:R-:W-:Y:S01]  /*4950*/  @!P3 IMAD.SHL.U32 R9, R233, 0x10, RZ ;  /* 0x00000010e909b824 */ /* 0x000fe200078e00ff */
[----:B------:R-:W-:Y:S02]  /*4960*/  IADD3 R10, -R237, UR13, -R10 ;  /* 0x0000000ded0a7c10 */ /* 0x000fe4000fffe90a */
[----:B------:R-:W-:Y:S02]  /*4970*/  IADD3.X R8, R221, UR15, R8, P1, P0 ;  /* 0x0000000fdd087c10 */ /* 0x000fe40008fe0408 */
[C---:B------:R-:W-:Y:S02]  /*4980*/  LEA R20, P0, R11.reuse, c[0x0][0x1f0], 0x1 ;  /* 0x00007c000b147a11 */ /* 0x040fe400078008ff */
[C---:B------:R-:W-:Y:S02]  /*4990*/  ISETP.LT.OR P1, PT, R10.reuse, 0x1, !P4 ;  /* 0x000000010a00780c */ /* 0x040fe40006721670 */
[----:B------:R-:W-:Y:S02]  /*49a0*/  LEA.HI.X R21, R11, c[0x0][0x1f4], R8, 0x1, P0 ;  /* 0x00007d000b157a11 */ /* 0x000fe400000f0c08 */
[C---:B------:R-:W-:Y:S02]  /*49b0*/  ISETP.LT.OR P0, PT, R10.reuse, 0x1, !P2 ;  /* 0x000000010a00780c */ /* 0x040fe40005701670 */
[C---:B------:R-:W-:Y:S02]  /*49c0*/  ISETP.LT.OR P4, PT, R10.reuse, 0x21, !P4 ;  /* 0x000000210a00780c */ /* 0x040fe40006781670 */
[----:B------:R-:W-:Y:S05]  /*49d0*/  ISETP.LT.OR P2, PT, R10, 0x21, !P2 ;  /* 0x000000210a00780c */ /* 0x000fea0005741670 */
[----:B------:R-:W-:Y:S01]  /*49e0*/  @!PT LDS RZ, [RZ] ;  /* 0x00000000fffff984 */ /* 0x000fe20000000800 */
[----:B------:R-:W-:Y:S01]  /*49f0*/  @!PT LDS RZ, [RZ] ;  /* 0x00000000fffff984 */ /* 0x000fe20000000800 */
[----:B------:R-:W-:Y:S01]  /*4a00*/  @!PT LDS RZ, [RZ] ;  /* 0x00000000fffff984 */ /* 0x000fe20000000800 */
[----:B------:R1:W-:Y:S01]  /*4a10*/  LDGSTS.E.BYPASS.LTC128B.128 [R235+0xc080], [R18.64], !P1 ;  /* 0x0c08000012eb7fae */ /* 0x0003e2000c901d50 */
[----:B------:R-:W-:Y:S03]  /*4a20*/  LOP3.LUT P1, RZ, R248, 0x4, RZ, 0xc0, !PT ;  /* 0x00000004f8ff7812 */ /* 0x000fe6000782c0ff */
[----:B------:R1:W-:Y:S01]  /*4a30*/  LDGSTS.E.BYPASS.LTC128B.128 [R235+0xe080], [R18.64+0x80], !P0 ;  /* 0x0e08008012eb7fae */ /* 0x0003e2000c101d50 */
[C---:B------:R-:W-:Y:S02]  /*4a40*/  ISETP.LT.OR P0, PT, R10.reuse, 0x1, !P1 ;  /* 0x000000010a00780c */ /* 0x040fe40004f01670 */
[----:B------:R-:W-:Y:S11]  /*4a50*/  ISETP.LT.OR P1, PT, R10, 0x21, !P1 ;  /* 0x000000210a00780c */ /* 0x000ff60004f21670 */
[----:B------:R1:W-:Y:S04]  /*4a60*/  LDGSTS.E.BYPASS.LTC128B.128 [R235+0x10080], [R18.64+0x100], !P0 ;  /* 0x1008010012eb7fae */ /* 0x0003e8000c101d50 */
[----:B------:R1:W-:Y:S04]  /*4a70*/  LDGSTS.E.BYPASS.LTC128B.128 [R235+0xd080], [R20.64], !P4 ;  /* 0x0d08000014eb7fae */ /* 0x0003e8000e101d50 */
[----:B------:R1:W-:Y:S04]  /*4a80*/  LDGSTS.E.BYPASS.LTC128B.128 [R235+0xf080], [R20.64+0x80], !P2 ;  /* 0x0f08008014eb7fae */ /* 0x0003e8000d101d50 */
[----:B------:R1:W-:Y:S04]  /*4a90*/  LDGSTS.E.BYPASS.LTC128B.128 [R235+0x11080], [R20.64+0x100], !P1 ;  /* 0x1108010014eb7fae */ /* 0x0003e8000c901d50 */
[----:B------:R1:W-:Y:S02]  /*4aa0*/  @!P3 LDGSTS.E.BYPASS.LTC128B.128 [R9+0x12180], [R16.64] ;  /* 0x121800001009bfae */ /* 0x0003e4000b901d50 */
.L_x_307:
        /* <DEDUP_REMOVED lines=10> */
[----:B------:R-:W-:Y:S07]  /*4b50*/  LDSM.16.MT88.4 R24, [R229+0x15a80] ;  /* 0x015a8000e518783b */ /* 0x000fee0000004200 */
[C---:B------:R-:W-:Y:S01]  /*4b60*/  HMMA.16816.F32 R104, R32.reuse, R132, R104 ;  /* 0x000000842068723c */ /* 0x040fe20000001868 */
[----:B------:R-:W-:Y:S07]  /*4b70*/  LDSM.16.MT88.4 R28, [R228+0x7880] ;  /* 0x00788000e41c783b */ /* 0x000fee0000004200 */
[-C--:B------:R-:W-:Y:S01]  /*4b80*/  HMMA.16816.F32 R108, R32, R134.reuse, R108 ;  /* 0x00000086206c723c */ /* 0x080fe2000000186c */
[----:B------:R-:W0:Y:S07]  /*4b90*/  LDGDEPBAR ;  /* 0x00000000000079af */ /* 0x000e2e0000000000 */
[C---:B------:R-:W-:Y:S01]  /*4ba0*/  HMMA.16816.F32 R112, R4.reuse, R134, R112 ;  /* 0x000000860470723c */ /* 0x040fe20000001870 */
[----:B------:R-:W-:Y:S07]  /*4bb0*/  LDSM.16.MT88.4 R132, [R228+0xb880] ;  /* 0x00b88000e484783b */ /* 0x000fee0000004200 */
[-C--:B------:R-:W-:Y:S08]  /*4bc0*/  HMMA.16816.F32 R116, R4, R136.reuse, R116 ;  /* 0x000000880474723c */ /* 0x080ff00000001874 */
[C---:B------:R-:W-:Y:S08]  /*4bd0*/  HMMA.16816.F32 R120, R32.reuse, R136, R120 ;  /* 0x000000882078723c */ /* 0x040ff00000001878 */
[-C--:B------:R-:W-:Y:S01]  /*4be0*/  HMMA.16816.F32 R124, R32, R138.reuse, R124 ;  /* 0x0000008a207c723c */ /* 0x080fe2000000187c */
[----:B------:R-:W-:Y:S07]  /*4bf0*/  LDSM.16.MT88.4 R32, [R0+0x15a80] ;  /* 0x015a80000020783b */ /* 0x000fee0000004200 */
[----:B------:R-:W-:Y:S01]  /*4c00*/  HMMA.16816.F32 R128, R4, R138, R128 ;  /* 0x0000008a0480723c */ /* 0x000fe20000001880 */
[----:B------:R-:W2:Y:S07]  /*4c10*/  LDSM.16.MT88.4 R4, [R228+0xb080] ;  /* 0x00b08000e404783b */ /* 0x000eae0000004200 */
        /* <DEDUP_REMOVED lines=13> */
[C---:B------:R-:W-:Y:S08]  /*4cf0*/  HMMA.16816.F32 R88, R16.reuse, R12, R88 ;  /* 0x0000000c1058723c */ /* 0x040ff00000001858 */
[-C--:B------:R-:W-:Y:S08]  /*4d00*/  HMMA.16816.F32 R92, R16, R14.reuse, R92 ;  /* 0x0000000e105c723c */ /* 0x080ff0000000185c */
[C---:B------:R-:W-:Y:S01]  /*4d10*/  HMMA.16816.F32 R96, R8.reuse, R14, R96 ;  /* 0x0000000e0860723c */ /* 0x040fe20000001860 */
[----:B------:R-:W1:Y:S07]  /*4d20*/  LDSM.16.MT88.4 R12, [R228+0x9880] ;  /* 0x00988000e40c783b */ /* 0x000e6e0000004200 */
[-C--:B------:R-:W-:Y:S01]  /*4d30*/  HMMA.16816.F32 R100, R8, R20.reuse, R100 ;  /* 0x000000140864723c */ /* 0x080fe20000001864 */
[----:B------:R-:W-:Y:S07]  /*4d40*/  BAR.SYNC.DEFER_BLOCKING 0x0 ;  /* 0x0000000000007b1d */ /* 0x000fee0000010000 */
[C---:B------:R-:W-:Y:S08]  /*4d50*/  HMMA.16816.F32 R104, R16.reuse, R20, R104 ;  /* 0x000000141068723c */ /* 0x040ff00000001868 */
[-C--:B------:R-:W-:Y:S08]  /*4d60*/  HMMA.16816.F32 R108, R16, R22.reuse, R108 ;  /* 0x00000016106c723c */ /* 0x080ff0000000186c */
[C---:B------:R-:W-:Y:S01]  /*4d70*/  HMMA.16816.F32 R112, R8.reuse, R22, R112 ;  /* 0x000000160870723c */ /* 0x040fe20000001870 */
[----:B------:R3:W4:Y:S07]  /*4d80*/  LDSM.16.M88.4 R160, [R230+0x14280] ;  /* 0x01428000e6a0783b */ /* 0x00072e0000000200 */
[-C--:B--2---:R-:W-:Y:S01]  /*4d90*/  HMMA.16816.F32 R116, R8, R4.reuse, R116 ;  /* 0x000000040874723c */ /* 0x084fe20000001874 */
[----:B------:R3:W2:Y:S07]  /*4da0*/  LDSM.16.M88.4 R140, [R230+0x15280] ;  /* 0x01528000e68c783b */ /* 0x0006ae0000000200 */
        /* <DEDUP_REMOVED lines=25> */
[----:B------:R-:W2:Y:S01]  /*4f40*/  LDL.64 R20, [R1+0x18] ;  /* 0x0000180001147983 */ /* 0x000ea20000100a00 */
[----:B------:R-:W-:Y:S02]  /*4f50*/  USHF.R.S32.HI UR18, URZ, 0x1f, UR11 ;  /* 0x0000001f3f127899 */ /* 0x000fe4000801140b */
[----:B------:R-:W-:Y:S02]  /*4f60*/  ULDC.64 UR4, c[0x0][0x178] ;  /* 0x00005e0000047ab9 */ /* 0x000fe40000000a00 */
[----:B------:R-:W-:Y:S02]  /*4f70*/  UIMAD UR18, UR18, UR4, URZ ;  /* 0x00000004121272a4 */ /* 0x000fe4000f8e023f */
[----:B------:R-:W-:Y:S02]  /*4f80*/  UIMAD.WIDE.U32 UR22, UR11, UR4, URZ ;  /* 0x000000040b1672a5 */ /* 0x000fe4000f8e003f */
[----:B------:R-:W-:Y:S02]  /*4f90*/  UIMAD UR18, UR11, UR5, UR18 ;  /* 0x000000050b1272a4 */ /* 0x000fe4000f8e0212 */
[----:B------:R-:W-:Y:S02]  /*4fa0*/  USHF.L.U32 UR15, UR11, 0x6, URZ ;  /* 0x000000060b0f7899 */ /* 0x000fe4000800063f */
[----:B------:R-:W-:Y:S02]  /*4fb0*/  USHF.L.U32 UR19, UR22, 0x6, URZ ;  /* 0x0000000616137899 */ /* 0x000fe4000800063f */
[----:B------:R-:W-:Y:S02]  /*4fc0*/  UIADD3 UR18, UR23, UR18, URZ ;  /* 0x0000001217127290 */ /* 0x000fe4000fffe03f */
[----:B------:R-:W-:Y:S01]  /*4fd0*/  IMAD.U32 R5, RZ, RZ, UR15 ;  /* 0x0000000fff057e24 */ /* 0x000fe2000f8e00ff */
[----:B------:R-:W-:Y:S01]  /*4fe0*/  ULEA UR20, UP0, UR4, UR19, 0x5 ;  /* 0x0000001304147291 */ /* 0x000fe2000f80283f */
[----:B------:R-:W-:Y:S01]  /*4ff0*/  IADD3 R6, P1, R244, UR19, RZ ;  /* 0x00000013f4067c10 */ /* 0x000fe2000ff3e0ff */
[----:B------:R-:W-:Y:S01]  /*5000*/  USHF.L.U64.HI UR18, UR22, 0x6, UR18 ;  /* 0x0000000616127899 */ /* 0x000fe20008010212 */
[----:B------:R-:W-:Y:S02]  /*5010*/  IMAD.U32 R4, RZ, RZ, UR15 ;  /* 0x0000000fff047e24 */ /* 0x000fe4000f8e00ff */
[----:B------:R-:W-:Y:S01]  /*5020*/  LEA R12, P2, R6, c[0x0][0x160], 0x1 ;  /* 0x00005800060c7a11 */ /* 0x000fe200078408ff */
[----:B------:R-:W-:Y:S02]  /*5030*/  ULEA.HI.X UR4, UR4, UR18, UR5, 0x5, UP0 ;  /* 0x0000001204047291 */ /* 0x000fe400080f2c05 */
[----:B------:R-:W-:Y:S02]  /*5040*/  IADD3 R4, -R237, UR13, -R4 ;  /* 0x0000000ded047c10 */ /* 0x000fe4000fffe904 */
[----:B--2---:R-:W-:Y:S04]  /*5050*/  IADD3 R9, P0, R20, UR15, RZ ;  /* 0x0000000f14097c10 */ /* 0x004fe8000ff1e0ff */
[----:B------:R-:W-:Y:S02]  /*5060*/  LEA.HI.X.SX32 R8, R5, R246, 0x1, P0 ;  /* 0x000000f605087211 */ /* 0x000fe400000f0eff */
[----:B------:R-:W-:Y:S02]  /*5070*/  IADD3.X R5, R232, UR18, RZ, P1, !PT ;  /* 0x00000012e8057c10 */ /* 0x000fe40008ffe4ff */
[----:B------:R-:W-:Y:S02]  /*5080*/  LEA R10, P0, R9, c[0x0][0x258], 0x2 ;  /* 0x00009600090a7a11 */ /* 0x000fe400078010ff */
[----:B------:R-:W-:Y:S01]  /*5090*/  LEA.HI.X R13, R6, c[0x0][0x164], R5, 0x1, P2 ;  /* 0x00005900060d7a11 */ /* 0x000fe200010f0c05 */
[----:B------:R-:W-:Y:S01]  /*50a0*/  @!P3 IMAD.SHL.U32 R5, R233, 0x10, RZ ;  /* 0x00000010e905b824 */ /* 0x000fe200078e00ff */
[----:B------:R-:W-:Y:S02]  /*50b0*/  ISETP.LT.OR P2, PT, R4, 0x1, !P4 ;  /* 0x000000010400780c */ /* 0x000fe40006741670 */
[----:B------:R-:W-:Y:S02]  /*50c0*/  IADD3 R7, P1, R244, UR20, RZ ;  /* 0x00000014f4077c10 */ /* 0x000fe4000ff3e0ff */
[----:B------:R-:W-:Y:S02]  /*50d0*/  LEA.HI.X R11, R9, c[0x0][0x25c], R8, 0x2, P0 ;  /* 0x00009700090b7a11 */ /* 0x000fe400000f1408 */
[----:B------:R-:W-:Y:S02]  /*50e0*/  LEA R8, P0, R7, c[0x0][0x160], 0x1 ;  /* 0x0000580007087a11 */ /* 0x000fe400078008ff */
[----:B------:R-:W-:Y:S02]  /*50f0*/  IADD3.X R6, R232, UR4, RZ, P1, !PT ;  /* 0x00000004e8067c10 */ /* 0x000fe40008ffe4ff */
[----:B------:R-:W-:Y:S02]  /*5100*/  LOP3.LUT P1, RZ, R249, 0x2, RZ, 0xc0, !PT ;  /* 0x00000002f9ff7812 */ /* 0x000fe4000782c0ff */
[----:B------:R-:W-:Y:S01]  /*5110*/  LEA.HI.X R9, R7, c[0x0][0x164], R6, 0x1, P0 ;  /* 0x0000590007097a11 */ /* 0x000fe200000f0c06 */
[----:B------:R-:W-:Y:S01]  /*5120*/  @!PT LDS RZ, [RZ] ;  /* 0x00000000fffff984 */ /* 0x000fe20000000800 */
[----:B------:R-:W-:Y:S01]  /*5130*/  @!PT LDS RZ, [RZ] ;  /* 0x00000000fffff984 */ /* 0x000fe20000000800 */
[----:B------:R-:W-:Y:S01]  /*5140*/  @!PT LDS RZ, [RZ] ;  /* 0x00000000fffff984 */ /* 0x000fe20000000800 */
[----:B------:R1:W-:Y:S01]  /*5150*/  LDGSTS.E.BYPASS.LTC128B.128 [R235+0x6080], [R12.64], !P2 ;  /* 0x060800000ceb7fae */ /* 0x0003e2000d101d50 */
[C---:B------:R-:W-:Y:S02]  /*5160*/  ISETP.LT.OR P0, PT, R4.reuse, 0x1, !P1 ;  /* 0x000000010400780c */ /* 0x040fe40004f01670 */
[C---:B------:R-:W-:Y:S02]  /*5170*/  ISETP.LT.OR P2, PT, R4.reuse, 0x1, P6 ;  /* 0x000000010400780c */ /* 0x040fe40003741670 */
[C---:B------:R-:W-:Y:S02]  /*5180*/  ISETP.LT.OR P4, PT, R4.reuse, 0x21, !P4 ;  /* 0x000000210400780c */ /* 0x040fe40006781670 */
[C---:B------:R-:W-:Y:S07]  /*5190*/  ISETP.LT.OR P1, PT, R4.reuse, 0x21, !P1 ;  /* 0x000000210400780c */ /* 0x040fee0004f21670 */
[----:B------:R1:W-:Y:S01]  /*51a0*/  LDGSTS.E.BYPASS.LTC128B.128 [R235+0x8080], [R12.64+0x80], !P0 ;  /* 0x080800800ceb7fae */ /* 0x0003e2000c101d50 */
[----:B------:R-:W-:Y:S03]  /*51b0*/  ISETP.LT.OR P0, PT, R4, 0x21, P6 ;  /* 0x000000210400780c */ /* 0x000fe60003701670 */
[----:B------:R1:W-:Y:S04]  /*51c0*/  LDGSTS.E.BYPASS.LTC128B.128 [R235+0xa080], [R12.64+0x100], !P2 ;  /* 0x0a0801000ceb7fae */ /* 0x0003e8000d101d50 */
[----:B------:R1:W-:Y:S04]  /*51d0*/  LDGSTS.E.BYPASS.LTC128B.128 [R235+0x7080], [R8.64], !P4 ;  /* 0x0708000008eb7fae */ /* 0x0003e8000e101d50 */
[----:B------:R1:W-:Y:S04]  /*51e0*/  LDGSTS.E.BYPASS.LTC128B.128 [R235+0x9080], [R8.64+0x80], !P1 ;  /* 0x0908008008eb7fae */ /* 0x0003e8000c901d50 */
[----:B------:R1:W-:Y:S04]  /*51f0*/  LDGSTS.E.BYPASS.LTC128B.128 [R235+0xb080], [R8.64+0x100], !P0 ;  /* 0x0b08010008eb7fae */ /* 0x0003e8000c101d50 */
[----:B------:R1:W-:Y:S02]  /*5200*/  @!P3 LDGSTS.E.BYPASS.LTC128B.128 [R5+0x12080], [R10.64] ;  /* 0x120800000a05bfae */ /* 0x0003e4000b901d50 */
.L_x_308:
        /* <DEDUP_REMOVED lines=45> */
[C---:B------:R-:W-:Y:S01]  /*54e0*/  HMMA.16816.F32 R136, R208.reuse, R212, R136 ;  /* 0x000000d4d088723c */ /* 0x040fe20000001888 */
[----:B------:R-:W3:Y:S07]  /*54f0*/  LDL.64 R212, [R1+0x8] ;  /* 0x0000080001d47983 */ /* 0x000eee0000100a00 */
[-C--:B------:R-:W-:Y:S01]  /*5500*/  HMMA.16816.F32 R140, R208, R214.reuse, R140 ;  /* 0x000000d6d08c723c */ /* 0x080fe2000000188c */
[----:B------:R-:W4:Y:S07]  /*5510*/  LDSM.16.MT88.4 R208, [R228+0x5880] ;  /* 0x00588000e4d0783b */ /* 0x000f2e0000004200 */
[----:B------:R-:W-:Y:S08]  /*5520*/  HMMA.16816.F32 R144, R160, R214, R144 ;  /* 0x000000d6a090723c */ /* 0x000ff00000001890 */
[-C--:B-1----:R-:W-:Y:S08]  /*5530*/  HMMA.16816.F32 R4, R200, R204.reuse, R4 ;  /* 0x000000ccc804723c */ /* 0x082ff00000001804 */
[C---:B------:R-:W-:Y:S07]  /*5540*/  HMMA.16816.F32 R8, R220.reuse, R204, R8 ;  /* 0x000000ccdc08723c */ /* 0x040fee0000001808 */
[----:B------:R-:W-:Y:S01]  /*5550*/  IMAD.U32 R205, RZ, RZ, UR6 ;  /* 0x00000006ffcd7e24 */ /* 0x000fe2000f8e00ff */
[-C--:B------:R-:W-:Y:S08]  /*5560*/  HMMA.16816.F32 R12, R220, R206.reuse, R12 ;  /* 0x000000cedc0c723c */ /* 0x080ff0000000180c */
[C---:B------:R-:W-:Y:S08]  /*5570*/  HMMA.16816.F32 R16, R200.reuse, R206, R16 ;  /* 0x000000cec810723c */ /* 0x040ff00000001810 */
[-C--:B--2---:R-:W-:Y:S08]  /*5580*/  HMMA.16816.F32 R20, R200, R216.reuse, R20 ;  /* 0x000000d8c814723c */ /* 0x084ff00000001814 */
[C---:B------:R-:W-:Y:S08]  /*5590*/  HMMA.16816.F32 R24, R220.reuse, R216, R24 ;  /* 0x000000d8dc18723c */ /* 0x040ff00000001818 */
[-C--:B------:R-:W-:Y:S08]  /*55a0*/  HMMA.16816.F32 R28, R220, R218.reuse, R28 ;  /* 0x000000dadc1c723c */ /* 0x080ff0000000181c */
[C---:B------:R-:W-:Y:S08]  /*55b0*/  HMMA.16816.F32 R32, R200.reuse, R218, R32 ;  /* 0x000000dac820723c */ /* 0x040ff00000001820 */
[-C--:B----4-:R-:W-:Y:S08]  /*55c0*/  HMMA.16816.F32 R132, R200, R208.reuse, R132 ;  /* 0x000000d0c884723c */ /* 0x090ff00000001884 */
[C---:B------:R-:W-:Y:S08]  /*55d0*/  HMMA.16816.F32 R136, R220.reuse, R208, R136 ;  /* 0x000000d0dc88723c */ /* 0x040ff00000001888 */
[-C--:B------:R-:W-:Y:S08]  /*55e0*/  HMMA.16816.F32 R140, R220, R210.reuse, R140 ;  /* 0x000000d2dc8c723c */ /* 0x080ff0000000188c */
[----:B------:R-:W-:Y:S04]  /*55f0*/  HMMA.16816.F32 R144, R200, R210, R144 ;  /* 0x000000d2c890723c */ /* 0x000fe80000001890 */
[----:B---3--:R-:W-:Y:S01]  /*5600*/  IADD3 R204, P0, R212, UR6, RZ ;  /* 0x00000006d4cc7c10 */ /* 0x008fe2000ff1e0ff */
[----:B------:R-:W-:Y:S03]  /*5610*/  UMOV UR6, UR11 ;  /* 0x0000000b00067c82 */ /* 0x000fe60008000000 */
[----:B------:R-:W-:Y:S04]  /*5620*/  LEA.HI.X.SX32 R205, R205, R242, 0x1, P0 ;  /* 0x000000f2cdcd7211 */ /* 0x000fe800000f0eff */
[C---:B------:R-:W-:Y:S04]  /*5630*/  LEA R206, P0, R204.reuse, c[0x0][0x220], 0x2 ;  /* 0x00008800ccce7a11 */ /* 0x040fe800078010ff */
[----:B------:R-:W-:Y:S02]  /*5640*/  LEA.HI.X R207, R204, c[0x0][0x224], R205, 0x2, P0 ;  /* 0x00008900cccf7a11 */ /* 0x000fe400000f14cd */
[----:B------:R-:W-:Y:S03]  /*5650*/  PLOP3.LUT P0, PT, PT, PT, UP0, 0x80, 0x0 ;  /* 0x000000000000781c */ /* 0x000fe60003f0f008 */
        /* <DEDUP_REMOVED lines=98> */
.L_x_290:
[----:B------:R-:W-:Y:S05]  /*5c80*/  @P2 BRA `(.L_x_310) ;  /* 0x0000113000002947 */ /* 0x000fea0003800000 */
[----:B-----5:R-:W-:Y:S01]  /*5c90*/  SHF.R.S32.HI R0, RZ, 0x1f, R233 ;  /* 0x0000001fff007819 */ /* 0x020fe200000114e9 */
[----:B------:R-:W-:Y:S01]  /*5ca0*/  BAR.SYNC.DEFER_BLOCKING 0x1, 0x100 ;  /* 0x0044000000007b1d */ /* 0x000fe20000010000 */
[----:B------:R-:W-:Y:S02]  /*5cb0*/  F2FP.PACK_AB R36, R37, R36 ;  /* 0x000000242524723e */ /* 0x000fe400000000ff */
[----:B------:R-:W-:-:S02]  /*5cc0*/  LEA.HI R2, R0, R233, RZ, 0x2 ;  /* 0x000000e900027211 */ /* 0x000fc400078f10ff */
[CC--:B-1----:R-:W-:Y:S02]  /*5cd0*/  LEA.HI R5, R0.reuse, R233.reuse, RZ, 0x5 ;  /* 0x000000e900057211 */ /* 0x0c2fe400078f28ff */
[--C-:B------:R-:W-:Y:S02]  /*5ce0*/  SHF.R.S32.HI R4, RZ, 0x2, R2.reuse ;  /* 0x00000002ff047819 */ /* 0x100fe40000011402 */
[----:B------:R-:W-:Y:S02]  /*5cf0*/  SHF.R.S32.HI R3, RZ, 0x1f, R2 ;  /* 0x0000001fff037819 */ /* 0x000fe40000011402 */
[----:B------:R-:W-:Y:S02]  /*5d00*/  SHF.R.S32.HI R6, RZ, 0x5, R5 ;  /* 0x00000005ff067819 */ /* 0x000fe40000011405 */
[----:B------:R-:W-:Y:S02]  /*5d10*/  LEA.HI R3, R3, R4, RZ, 0x3 ;  /* 0x0000000403037211 */ /* 0x000fe400078f18ff */
[----:B------:R-:W-:-:S02]  /*5d20*/  LEA.HI R7, R0, R233, RZ, 0x6 ;  /* 0x000000e900077211 */ /* 0x000fc400078f30ff */
[----:B------:R-:W-:Y:S02]  /*5d30*/  LOP3.LUT R3, R3, 0xfffffff8, RZ, 0xc0, !PT ;  /* 0xfffffff803037812 */ /* 0x000fe400078ec0ff */
[----:B------:R-:W-:Y:S02]  /*5d40*/  LEA.HI R5, R5, R6, RZ, 0x1 ;  /* 0x0000000605057211 */ /* 0x000fe400078f08ff */
[----:B------:R-:W-:Y:S01]  /*5d50*/  SHF.R.S32.HI R7, RZ, 0x6, R7 ;  /* 0x00000006ff077819 */ /* 0x000fe20000011407 */
[----:B------:R-:W-:Y:S01]  /*5d60*/  IMAD.IADD R3, R4, 0x1, -R3 ;  /* 0x0000000104037824 */ /* 0x000fe200078e0a03 */
[----:B------:R-:W-:Y:S02]  /*5d70*/  LOP3.LUT R9, R5, 0x1ffffe, RZ, 0xc0, !PT ;  /* 0x001ffffe05097812 */ /* 0x000fe400078ec0ff */
[----:B------:R-:W-:Y:S01]  /*5d80*/  LOP3.LUT R2, R2, 0x3ffffffc, RZ, 0xc0, !PT ;  /* 0x3ffffffc02027812 */ /* 0x000fe200078ec0ff */
[C---:B------:R-:W-:Y:S01]  /*5d90*/  IMAD.SHL.U32 R4, R3.reuse, 0x40, RZ ;  /* 0x0000004003047824 */ /* 0x040fe200078e00ff */
[----:B------:R-:W-:Y:S01]  /*5da0*/  LOP3.LUT P0, RZ, R3, 0x4, RZ, 0xc0, !PT ;  /* 0x0000000403ff7812 */ /* 0x000fe2000780c0ff */
[----:B------:R-:W-:Y:S01]  /*5db0*/  IMAD.SHL.U32 R5, R7, 0x8, RZ ;  /* 0x0000000807057824 */ /* 0x000fe200078e00ff */
[----:B------:R-:W-:Y:S01]  /*5dc0*/  F2FP.PACK_AB R38, R39, R38 ;  /* 0x000000262726723e */ /* 0x000fe200000000ff */
[----:B------:R-:W-:Y:S01]  /*5dd0*/  IMAD.IADD R9, R6, 0x1, -R9 ;  /* 0x0000000106097824 */ /* 0x000fe200078e0a09 */
[----:B------:R-:W-:Y:S01]  /*5de0*/  LOP3.LUT R4, R4, 0x1c0, RZ, 0xc0, !PT ;  /* 0x000001c004047812 */ /* 0x000fe200078ec0ff */
[----:B------:R-:W-:Y:S01]  /*5df0*/  IMAD.IADD R2, R233, 0x1, -R2 ;  /* 0x00000001e9027824 */ /* 0x000fe200078e0a02 */
[----:B------:R-:W-:-:S02]  /*5e00*/  F2FP.PACK_AB R48, R49, R48 ;  /* 0x000000303130723e */ /* 0x000fc400000000ff */
[----:B------:R-:W-:Y:S01]  /*5e10*/  LOP3.LUT R5, R4, 0x18, R5, 0xf8, !PT ;  /* 0x0000001804057812 */ /* 0x000fe200078ef805 */
[----:B------:R-:W-:Y:S01]  /*5e20*/  IMAD R2, R9, 0x200, R2 ;  /* 0x0000020009027824 */ /* 0x000fe200078e0202 */
[----:B------:R-:W-:Y:S01]  /*5e30*/  SHF.R.U32.HI R4, RZ, 0x3, R4 ;  /* 0x00000003ff047819 */ /* 0x000fe20000011604 */
[----:B------:R-:W-:Y:S01]  /*5e40*/  IMAD.MOV.U32 R9, RZ, RZ, 0x4 ;  /* 0x00000004ff097424 */ /* 0x000fe200078e00ff */
[----:B------:R-:W-:Y:S02]  /*5e50*/  F2FP.PACK_AB R50, R51, R50 ;  /* 0x000000323332723e */ /* 0x000fe400000000ff */
[----:B------:R-:W-:Y:S01]  /*5e60*/  LOP3.LUT R5, R5, R4, RZ, 0x3c, !PT ;  /* 0x0000000405057212 */ /* 0x000fe200078e3cff */
[----:B------:R-:W-:Y:S01]  /*5e70*/  IMAD.WIDE R10, R238, R9, c[0x0][0x358] ;  /* 0x0000d600ee0a7625 */ /* 0x000fe200078e0209 */
[----:B------:R-:W-:Y:S02]  /*5e80*/  F2FP.PACK_AB R40, R41, R40 ;  /* 0x000000282928723e */ /* 0x000fe400000000ff */
[----:B------:R-:W-:Y:S01]  /*5e90*/  F2FP.PACK_AB R42, R43, R42 ;  /* 0x0000002a2b2a723e */ /* 0x000fe200000000ff */
[----:B------:R-:W-:Y:S01]  /*5ea0*/  IMAD.U32 R2, R2, 0x2, R5 ;  /* 0x0000000202027824 */ /* 0x000fe200078e0005 */
[----:B------:R-:W-:-:S02]  /*5eb0*/  F2FP.PACK_AB R44, R45, R44 ;  /* 0x0000002c2d2c723e */ /* 0x000fc400000000ff */
[----:B------:R-:W-:Y:S01]  /*5ec0*/  F2FP.PACK_AB R46, R47, R46 ;  /* 0x0000002e2f2e723e */ /* 0x000fe200000000ff */
[----:B------:R-:W-:Y:S01]  /*5ed0*/  IMAD.SHL.U32 R3, R2, 0x2, RZ ;  /* 0x0000000202037824 */ /* 0x000fe200078e00ff */
[----:B------:R-:W-:Y:S02]  /*5ee0*/  F2FP.PACK_AB R52, R53, R52 ;  /* 0x000000343534723e */ /* 0x000fe400000000ff */
[----:B------:R-:W-:Y:S02]  /*5ef0*/  F2FP.PACK_AB R54, R55, R54 ;  /* 0x000000363736723e */ /* 0x000fe400000000ff */
[C---:B------:R-:W-:Y:S01]  /*5f00*/  IADD3 R5, R3.reuse, 0x40, RZ ;  /* 0x0000004003057810 */ /* 0x040fe20007ffe0ff */
[----:B------:R-:W-:Y:S01]  /*5f10*/  STS [R3+0x6080], R36 ;  /* 0x0060802403007388 */ /* 0x000fe20000000800 */
[----:B------:R-:W-:Y:S02]  /*5f20*/  @P0 IADD3 R5, R3, -0x40, RZ ;  /* 0xffffffc003050810 */ /* 0x000fe40007ffe0ff */
        /* <DEDUP_REMOVED lines=10> */
[----:B------:R1:W-:Y:S01]  /*5fd0*/  STS [R3+0x7080], R40 ;  /* 0x0070802803007388 */ /* 0x0003e20000000800 */
[----:B------:R-:W-:-:S02]  /*5fe0*/  F2FP.PACK_AB R70, R71, R70 ;  /* 0x000000464746723e */ /* 0x000fc400000000ff */
[----:B------:R-:W-:Y:S01]  /*5ff0*/  F2FP.PACK_AB R80, R81, R80 ;  /* 0x000000505150723e */ /* 0x000fe200000000ff */
[----:B------:R-:W-:Y:S01]  /*6000*/  STS [R3+0x7480], R42 ;  /* 0x0074802a03007388 */ /* 0x000fe20000000800 */
[----:B------:R-:W-:Y:S02]  /*6010*/  F2FP.PACK_AB R82, R83, R82 ;  /* 0x000000525352723e */ /* 0x000fe400000000ff */
[----:B------:R-:W-:Y:S01]  /*6020*/  F2FP.PACK_AB R72, R73, R72 ;  /* 0x000000484948723e */ /* 0x000fe200000000ff */
[----:B------:R2:W-:Y:S01]  /*6030*/  STS [R5+0x7080], R44 ;  /* 0x0070802c05007388 */ /* 0x0005e20000000800 */
[----:B------:R-:W-:Y:S02]  /*6040*/  F2FP.PACK_AB R74, R75, R74 ;  /* 0x0000004a4b4a723e */ /* 0x000fe400000000ff */
[----:B------:R-:W-:Y:S01]  /*6050*/  F2FP.PACK_AB R76, R77, R76 ;  /* 0x0000004c4d4c723e */ /* 0x000fe200000000ff */
[----:B------:R3:W-:Y:S01]  /*6060*/  STS [R5+0x7480], R46 ;  /* 0x0074802e05007388 */ /* 0x0007e20000000800 */
[----:B------:R-:W-:-:S02]  /*6070*/  F2FP.PACK_AB R78, R79, R78 ;  /* 0x0000004e4f4e723e */ /* 0x000fc400000000ff */
[----:B------:R-:W-:Y:S01]  /*6080*/  F2FP.PACK_AB R84, R85, R84 ;  /* 0x000000545554723e */ /* 0x000fe200000000ff */
[----:B------:R3:W-:Y:S01]  /*6090*/  STS [R3+0x8080], R52 ;  /* 0x0080803403007388 */ /* 0x0007e20000000800 */
        /* <DEDUP_REMOVED lines=34> */
[----:B------:R-:W-:Y:S01]  /*62c0*/  ISETP.NE.U32.AND P0, PT, RZ, c[0x0][0x360], PT ;  /* 0x0000d800ff007a0c */ /* 0x000fe20003f05070 */
[----:B------:R3:W-:Y:S01]  /*62d0*/  STS [R3+0xb080], R72 ;  /* 0x00b0804803007388 */ /* 0x0007e20000000800 */
[----:B------:R-:W-:Y:S02]  /*62e0*/  ISETP.NE.U32.AND P1, PT, RZ, c[0x0][0x358], PT ;  /* 0x0000d600ff007a0c */ /* 0x000fe40003f25070 */
[----:B------:R-:W-:Y:S01]  /*62f0*/  ISETP.NE.AND.EX P0, PT, RZ, c[0x0][0x364], PT, P0 ;  /* 0x0000d900ff007a0c */ /* 0x000fe20003f05300 */
[----:B------:R3:W-:Y:S01]  /*6300*/  STS [R3+0xb480], R74 ;  /* 0x00b4804a03007388 */ /* 0x0007e20000000800 */
[----:B------:R-:W-:-:S03]  /*6310*/  ISETP.NE.AND.EX P1, PT, RZ, c[0x0][0x35c], PT, P1 ;  /* 0x0000d700ff007a0c */ /* 0x000fc60003f25310 */
[----:B------:R3:W-:Y:S04]  /*6320*/  STS [R5+0xb080], R76 ;  /* 0x00b0804c05007388 */ /* 0x0007e80000000800 */
        /* <DEDUP_REMOVED lines=25> */
[----:B------:R-:W-:Y:S01]  /*64c0*/  BAR.SYNC.DEFER_BLOCKING 0x1, 0x100 ;  /* 0x0044000000007b1d */ /* 0x000fe20000010000 */
[----:B-1----:R-:W-:-:S02]  /*64d0*/  IMAD.MOV.U32 R40, RZ, RZ, c[0x0][0x2f0] ;  /* 0x0000bc00ff287624 */ /* 0x002fc400078e00ff */
[----:B------:R-:W-:-:S03]  /*64e0*/  @P0 IMAD.WIDE R8, R238, R9, c[0x0][0x360] ;  /* 0x0000d800ee080625 */ /* 0x000fc600078e0209 */
[----:B------:R-:W4:Y:S04]  /*64f0*/  @P1 LDG.E R13, [R10.64] ;  /* 0x000000100a0d1981 */ /* 0x000f28000c1e1900 */
[----:B------:R3:W5:Y:S01]  /*6500*/  @P0 LDG.E R40, [R8.64] ;  /* 0x0000001008280981 */ /* 0x000762000c1e1900 */
[----:B--2---:R-:W-:Y:S02]  /*6510*/  CS2R R44, SRZ ;  /* 0x00000000002c7805 */ /* 0x004fe4000001ff00 */
[--C-:B----4-:R-:W-:Y:S01]  /*6520*/  @P1 SHF.R.S32.HI R45, RZ, 0x1f, R13.reuse ;  /* 0x0000001fff2d1819 */ /* 0x110fe2000001140d */
[----:B------:R-:W-:Y:S01]  /*6530*/  @P1 IMAD.MOV.U32 R44, RZ, RZ, R13 ;  /* 0x000000ffff2c1224 */ /* 0x000fe200078e000d */
[----:B------:R-:W-:Y:S05]  /*6540*/  @P0 BRA `(.L_x_311) ;  /* 0x0000004000000947 */ /* 0x000fea0003800000 */
[----:B---3--:R-:W-:Y:S05]  /*6550*/  @!P1 BRA `(.L_x_311) ;  /* 0x0000003000009947 */ /* 0x008fea0003800000 */
[----:B-----5:R-:W2:Y:S04]  /*6560*/  LDG.E R40, [R10.64] ;  /* 0x000000100a287981 */ /* 0x020ea8000c1e1900 */
[----:B------:R-:W2:Y:S02]  /*6570*/  LDG.E R3, [R10.64+0x4] ;  /* 0x000004100a037981 */ /* 0x000ea4000c1e1900 */
[----:B--2---:R-:W-:-:S02]  /*6580*/  IADD3 R40, -R40, R3, RZ ;  /* 0x0000000328287210 */ /* 0x004fc40007ffe1ff */
.L_x_311:
[----:B---3--:R-:W-:Y:S01]  /*6590*/  LEA.HI R0, R0, R233, RZ, 0x3 ;  /* 0x000000e900007211 */ /* 0x008fe200078f18ff */
[----:B------:R-:W-:Y:S01]  /*65a0*/  BSSY B0, `(.L_x_312) ;  /* 0x000003e000007945 */ /* 0x000fe20003800000 */
[----:B-----5:R-:W-:-:S02]  /*65b0*/  IADD3 R40, R40, -UR14, RZ ;  /* 0x8000000e28287c10 */ /* 0x020fc4000fffe0ff */
[----:B------:R-:W-:Y:S02]  /*65c0*/  LOP3.LUT R2, R0, 0x1ffffff8, RZ, 0xc0, !PT ;  /* 0x1ffffff800027812 */ /* 0x000fe400078ec0ff */
[----:B------:R-:W-:Y:S02]  /*65d0*/  SHF.R.S32.HI R0, RZ, 0x3, R0 ;  /* 0x00000003ff007819 */ /* 0x000fe40000011400 */
[----:B------:R-:W-:Y:S01]  /*65e0*/  IMNMX R53, R40, 0x40, PT ;  /* 0x0000004028357817 */ /* 0x000fe20003800200 */
[----:B------:R-:W-:Y:S01]  /*65f0*/  IMAD.IADD R2, R233, 0x1, -R2 ;  /* 0x00000001e9027824 */ /* 0x000fe200078e0a02 */
[----:B------:R-:W-:Y:S01]  /*6600*/  SHF.R.S32.HI R52, RZ, 0x1f, R238 ;  /* 0x0000001fff347819 */ /* 0x000fe200000114ee */
[C---:B------:R-:W-:Y:S01]  /*6610*/  IMAD.SHL.U32 R3, R0.reuse, 0x40, RZ ;  /* 0x0000004000037824 */ /* 0x040fe200078e00ff */
[----:B------:R-:W-:Y:S01]  /*6620*/  ISETP.GE.AND P4, PT, R0, R53, PT ;  /* 0x000000350000720c */ /* 0x000fe20003f86270 */
[----:B------:R-:W-:Y:S01]  /*6630*/  IMAD.SHL.U32 R58, R2, 0x8, RZ ;  /* 0x00000008023a7824 */ /* 0x000fe200078e00ff */
[----:B------:R-:W-:Y:S01]  /*6640*/  SEL R52, R52, RZ, !P1 ;  /* 0x000000ff34347207 */ /* 0x000fe20004800000 */
[----:B------:R-:W1:Y:S01]  /*6650*/  S2R R2, SR_CTAID.Y ;  /* 0x0000000000027919 */ /* 0x000e620000002600 */
[----:B------:R-:W-:-:S02]  /*6660*/  LOP3.LUT R3, R3, 0x1c0, RZ, 0xc0, !PT ;  /* 0x000001c003037812 */ /* 0x000fc400078ec0ff */
[--C-:B------:R-:W-:Y:S02]  /*6670*/  SHF.R.S32.HI R59, RZ, 0x1f, R58.reuse ;  /* 0x0000001fff3b7819 */ /* 0x100fe4000001143a */
[----:B------:R-:W-:Y:S02]  /*6680*/  LOP3.LUT R4, R3, 0x38, R58, 0xf8, !PT ;  /* 0x0000003803047812 */ /* 0x000fe400078ef83a */
[----:B------:R-:W-:Y:S02]  /*6690*/  SHF.R.U32.HI R3, RZ, 0x3, R3 ;  /* 0x00000003ff037819 */ /* 0x000fe40000011603 */
[----:B------:R-:W-:Y:S02]  /*66a0*/  IADD3 R62, P0, R0, R44, RZ ;  /* 0x0000002c003e7210 */ /* 0x000fe40007f1e0ff */
[----:B------:R-:W-:Y:S02]  /*66b0*/  LOP3.LUT R4, R4, R3, RZ, 0x3c, !PT ;  /* 0x0000000304047212 */ /* 0x000fe400078e3cff */
[----:B------:R-:W-:-:S02]  /*66c0*/  SEL R238, R238, RZ, !P1 ;  /* 0x000000ffeeee7207 */ /* 0x000fc40004800000 */
[----:B------:R-:W-:Y:S01]  /*66d0*/  LEA.HI.X.SX32 R63, R0, R45, 0x1, P0 ;  /* 0x0000002d003f7211 */ /* 0x000fe200000f0eff */
[----:B------:R-:W-:Y:S01]  /*66e0*/  IMAD R4, R7, 0x200, R4 ;  /* 0x0000020007047824 */ /* 0x000fe200078e0204 */
[----:B------:R-:W-:-:S03]  /*66f0*/  IADD3 R56, R58, 0x40, RZ ;  /* 0x000000403a387810 */ /* 0x000fc60007ffe0ff */
[----:B------:R-:W-:Y:S01]  /*6700*/  IMAD.SHL.U32 R57, R4, 0x2, RZ ;  /* 0x0000000204397824 */ /* 0x000fe200078e00ff */
[----:B-1----:R-:W-:-:S04]  /*6710*/  SHF.R.S32.HI R3, RZ, 0x1f, R2 ;  /* 0x0000001fff037819 */ /* 0x002fc80000011402 */
[----:B------:R1:W2:Y:S01]  /*6720*/  LDS.128 R36, [R57+0x7080] ;  /* 0x0070800039247984 */ /* 0x0002a20000000c00 */
[----:B------:R-:W-:-:S03]  /*6730*/  IMAD.WIDE.U32 R42, R2, c[0x0][0x338], R58 ;  /* 0x0000ce00022a7a25 */ /* 0x000fc600078e003a */
[----:B------:R1:W3:Y:S01]  /*6740*/  LDS.128 R32, [R57+0x9080] ;  /* 0x0090800039207984 */ /* 0x0002e20000000c00 */
[----:B------:R-:W-:Y:S02]  /*6750*/  IMAD R41, R3, c[0x0][0x338], RZ ;  /* 0x0000ce0003297a24 */ /* 0x000fe400078e02ff */
[----:B------:R-:W-:Y:S01]  /*6760*/  IMAD.MOV.U32 R60, RZ, RZ, R42 ;  /* 0x000000ffff3c7224 */ /* 0x000fe200078e002a */
[----:B------:R1:W4:Y:S01]  /*6770*/  LDS.128 R28, [R57+0xb080] ;  /* 0x00b08000391c7984 */ /* 0x0003220000000c00 */
[----:B------:R-:W-:-:S03]  /*6780*/  IMAD R41, R2, c[0x0][0x33c], R41 ;  /* 0x0000cf0002297a24 */ /* 0x000fc600078e0229 */
[----:B------:R1:W1:Y:S01]  /*6790*/  LDS.128 R24, [R57+0x80] ;  /* 0x0000800039187984 */ /* 0x0002620000000c00 */
[----:B------:R-:W-:Y:S02]  /*67a0*/  IMAD.IADD R61, R43, 0x1, R41 ;  /* 0x000000012b3d7824 */ /* 0x000fe400078e0229 */
[----:B------:R-:W-:Y:S01]  /*67b0*/  IMAD R43, R52, c[0x0][0x340], RZ ;  /* 0x0000d000342b7a24 */ /* 0x000fe200078e02ff */
[----:B------:R1:W1:Y:S01]  /*67c0*/  LDS.128 R20, [R57+0x2080] ;  /* 0x0020800039147984 */ /* 0x0002620000000c00 */
[----:B------:R-:W-:Y:S02]  /*67d0*/  IMAD.U32 R41, RZ, RZ, UR10 ;  /* 0x0000000aff297e24 */ /* 0x000fe4000f8e00ff */
[C---:B------:R-:W-:Y:S01]  /*67e0*/  IMAD R40, R238.reuse, c[0x0][0x344], R43 ;  /* 0x0000d100ee287a24 */ /* 0x040fe200078e022b */
[----:B------:R1:W1:Y:S01]  /*67f0*/  LDS.128 R16, [R57+0x4080] ;  /* 0x0040800039107984 */ /* 0x0002620000000c00 */
[----:B------:R-:W-:-:S03]  /*6800*/  IMAD.WIDE.U32 R60, R238, c[0x0][0x340], R60 ;  /* 0x0000d000ee3c7a25 */ /* 0x000fc600078e003c */
[----:B------:R1:W1:Y:S01]  /*6810*/  LDS.128 R12, [R57+0x1080] ;  /* 0x00108000390c7984 */ /* 0x0002620000000c00 */
[----:B------:R-:W-:-:S03]  /*6820*/  IMAD.WIDE R62, R41, 0x40, R62 ;  /* 0x00000040293e7825 */ /* 0x000fc600078e023e */
[----:B------:R1:W1:Y:S01]  /*6830*/  LDS.128 R8, [R57+0x3080] ;  /* 0x0030800039087984 */ /* 0x0002620000000c00 */
[----:B------:R-:W-:-:S03]  /*6840*/  IMAD.IADD R65, R61, 0x1, R40 ;  /* 0x000000013d417824 */ /* 0x000fc600078e0228 */
[----:B------:R1:W1:Y:S01]  /*6850*/  LDS.128 R4, [R57+0x5080] ;  /* 0x0050800039047984 */ /* 0x0002620000000c00 */
[----:B------:R-:W-:Y:S05]  /*6860*/  @P4 BRA `(.L_x_313) ;  /* 0x0000011000004947 */ /* 0x000fea0003800000 */
[C---:B------:R-:W-:Y:S01]  /*6870*/  ISETP.GE.AND P3, PT, R58.reuse, c[0x0][0x324], PT ;  /* 0x0000c9003a007a0c */ /* 0x040fe20003f66270 */
[----:B------:R-:W5:Y:S01]  /*6880*/  LDS.128 R48, [R57+0x8080] ;  /* 0x0080800039307984 */ /* 0x000f620000000c00 */
[----:B------:R-:W-:Y:S01]  /*6890*/  IMAD R54, R63, c[0x0][0x330], RZ ;  /* 0x0000cc003f367a24 */ /* 0x000fe200078e02ff */
[----:B------:R-:W-:Y:S01]  /*68a0*/  IADD3 R55, R58, 0x80, RZ ;  /* 0x000000803a377810 */ /* 0x000fe20007ffe0ff */
[----:B------:R-:W-:Y:S01]  /*68b0*/  IMAD.MOV.U32 R64, RZ, RZ, R60 ;  /* 0x000000ffff407224 */ /* 0x000fe200078e003c */
[----:B------:R-:W4:Y:S01]  /*68c0*/  LDS.128 R44, [R57+0xa080] ;  /* 0x00a08000392c7984 */ /* 0x000f220000000c00 */
[----:B------:R-:W-:Y:S01]  /*68d0*/  IMAD R54, R62, c[0x0][0x334], R54 ;  /* 0x0000cd003e367a24 */ /* 0x000fe200078e0236 */
[----:B------:R-:W-:Y:S01]  /*68e0*/  ISETP.GE.AND P2, PT, R56, c[0x0][0x324], PT ;  /* 0x0000c90038007a0c */ /* 0x000fe20003f46270 */
[----:B------:R-:W-:Y:S01]  /*68f0*/  IMAD.WIDE.U32 R66, R62, c[0x0][0x330], R64 ;  /* 0x0000cc003e427a25 */ /* 0x000fe200078e0040 */
[----:B------:R-:W-:-:S03]  /*6900*/  ISETP.GE.AND P1, PT, R55, c[0x0][0x324], PT ;  /* 0x0000c90037007a0c */ /* 0x000fc60003f26270 */
[----:B------:R-:W-:Y:S01]  /*6910*/  IMAD.IADD R54, R67, 0x1, R54 ;  /* 0x0000000143367824 */ /* 0x000fe200078e0236 */
[----:B------:R-:W3:Y:S01]  /*6920*/  @!P3 LDS.128 R40, [R57+0x6080] ;  /* 0x006080003928b984 */ /* 0x000ee20000000c00 */
[----:B------:R-:W-:-:S04]  /*6930*/  LEA R68, P0, R66, c[0x0][0x318], 0x1 ;  /* 0x0000c60042447a11 */ /* 0x000fc800078008ff */
[----:B------:R-:W-:-:S05]  /*6940*/  LEA.HI.X R69, R66, c[0x0][0x31c], R54, 0x1, P0 ;  /* 0x0000c70042457a11 */ /* 0x000fca00000f0c36 */
[----:B-----5:R2:W-:Y:S04]  /*6950*/  @!P2 STG.E.128 [R68.64+0x80], R48 ;  /* 0x000080304400a986 */ /* 0x0205e8000c101d10 */
[----:B----4-:R2:W-:Y:S04]  /*6960*/  @!P1 STG.E.128 [R68.64+0x100], R44 ;  /* 0x0001002c44009986 */ /* 0x0105e8000c101d10 */
[----:B---3--:R2:W-:Y:S02]  /*6970*/  @!P3 STG.E.128 [R68.64], R40 ;  /* 0x000000284400b986 */ /* 0x0085e4000c101d10 */
.L_x_313:
[----:B------:R-:W-:Y:S05]  /*6980*/  BSYNC B0 ;  /* 0x0000000000007941 */ /* 0x000fea0003800000 */
.L_x_312:
[----:B------:R-:W-:Y:S01]  /*6990*/  IADD3 R0, R0, 0x20, RZ ;  /* 0x0000002000007810 */ /* 0x000fe20007ffe0ff */
[----:B------:R-:W-:Y:S03]  /*69a0*/  BSSY B0, `(.L_x_314) ;  /* 0x0000014000007945 */ /* 0x000fe60003800000 */
[----:B------:R-:W-:-:S13]  /*69b0*/  ISETP.GE.AND P3, PT, R0, R53, PT ;  /* 0x000000350000720c */ /* 0x000fda0003f66270 */
[----:B------:R-:W-:Y:S05]  /*69c0*/  @P3 BRA `(.L_x_315) ;  /* 0x0000011000003947 */ /* 0x000fea0003800000 */
[----:B--2---:R-:W-:Y:S01]  /*69d0*/  IADD3 R41, P0, R62, 0x20, RZ ;  /* 0x000000203e297810 */ /* 0x004fe20007f1e0ff */
[----:B------:R-:W-:Y:S01]  /*69e0*/  IMAD.MOV.U32 R42, RZ, RZ, R60 ;  /* 0x000000ffff2a7224 */ /* 0x000fe200078e003c */
[C---:B------:R-:W-:Y:S01]  /*69f0*/  IADD3 R0, R58.reuse, 0x80, RZ ;  /* 0x000000803a007810 */ /* 0x040fe20007ffe0ff */
[----:B------:R-:W-:Y:S01]  /*6a00*/  IMAD.MOV.U32 R43, RZ, RZ, R65 ;  /* 0x000000ffff2b7224 */ /* 0x000fe200078e0041 */
[----:B------:R-:W-:Y:S01]  /*6a10*/  ISETP.GE.AND P2, PT, R58, c[0x0][0x324], PT ;  /* 0x0000c9003a007a0c */ /* 0x000fe20003f46270 */
[----:B------:R-:W-:Y:S01]  /*6a20*/  IMAD.X R40, RZ, RZ, R63, P0 ;  /* 0x000000ffff287224 */ /* 0x000fe200000e063f */
[----:B------:R-:W-:Y:S01]  /*6a30*/  ISETP.GE.AND P0, PT, R0, c[0x0][0x324], PT ;  /* 0x0000c90000007a0c */ /* 0x000fe20003f06270 */
[----:B------:R-:W-:Y:S01]  /*6a40*/  IMAD.WIDE.U32 R42, R41, c[0x0][0x330], R42 ;  /* 0x0000cc00292a7a25 */ /* 0x000fe200078e002a */
[----:B------:R-:W-:-:S03]  /*6a50*/  ISETP.GE.AND P1, PT, R56, c[0x0][0x324], PT ;  /* 0x0000c90038007a0c */ /* 0x000fc60003f26270 */
[----:B------:R-:W-:Y:S01]  /*6a60*/  IMAD R40, R40, c[0x0][0x330], RZ ;  /* 0x0000cc0028287a24 */ /* 0x000fe200078e02ff */
[----:B------:R-:W-:-:S03]  /*6a70*/  LEA R44, P5, R42, c[0x0][0x318], 0x1 ;  /* 0x0000c6002a2c7a11 */ /* 0x000fc600078a08ff */
[----:B------:R-:W-:-:S04]  /*6a80*/  IMAD R40, R41, c[0x0][0x334], R40 ;  /* 0x0000cd0029287a24 */ /* 0x000fc800078e0228 */
[----:B------:R-:W-:-:S05]  /*6a90*/  IMAD.IADD R40, R43, 0x1, R40 ;  /* 0x000000012b287824 */ /* 0x000fca00078e0228 */
[----:B------:R-:W-:-:S05]  /*6aa0*/  LEA.HI.X R45, R42, c[0x0][0x31c], R40, 0x1, P5 ;  /* 0x0000c7002a2d7a11 */ /* 0x000fca00028f0c28 */
[----:B------:R2:W-:Y:S04]  /*6ab0*/  @!P2 STG.E.128 [R44.64], R36 ;  /* 0x000000242c00a986 */ /* 0x0005e8000c101d10 */
[----:B---3--:R2:W-:Y:S04]  /*6ac0*/  @!P1 STG.E.128 [R44.64+0x80], R32 ;  /* 0x000080202c009986 */ /* 0x0085e8000c101d10 */
[----:B----4-:R2:W-:Y:S02]  /*6ad0*/  @!P0 STG.E.128 [R44.64+0x100], R28 ;  /* 0x0001001c2c008986 */ /* 0x0105e4000c101d10 */
.L_x_315:
[----:B------:R-:W-:Y:S05]  /*6ae0*/  BSYNC B0 ;  /* 0x0000000000007941 */ /* 0x000fea0003800000 */
.L_x_314:
[----:B------:R-:W-:Y:S01]  /*6af0*/  IMAD R3, R3, c[0x0][0x308], RZ ;  /* 0x0000c20003037a24 */ /* 0x000fe200078e02ff */
[----:B------:R-:W-:Y:S01]  /*6b00*/  BSSY B0, `(.L_x_316) ;  /* 0x0000017000007945 */ /* 0x000fe20003800000 */
[----:B--2-4-:R-:W-:-:S04]  /*6b10*/  IMAD.WIDE.U32 R30, R2, c[0x0][0x308], R58 ;  /* 0x0000c200021e7a25 */ /* 0x014fc800078e003a */
        /* <DEDUP_REMOVED lines=16> */
[----:B---3--:R-:W-:-:S04]  /*6c20*/  LEA R32, P0, R30, c[0x0][0x2e8], 0x1 ;  /* 0x0000ba001e207a11 */ /* 0x008fc800078008ff */
[----:B------:R-:W-:-:S05]  /*6c30*/  LEA.HI.X R33, R30, c[0x0][0x2ec], R2, 0x1, P0 ;  /* 0x0000bb001e217a11 */ /* 0x000fca00000f0c02 */
[----:B-1----:R1:W-:Y:S04]  /*6c40*/  @!P4 STG.E.128 [R32.64], R24 ;  /* 0x000000182000c986 */ /* 0x0023e8000c101d10 */
[----:B------:R1:W-:Y:S04]  /*6c50*/  @!P2 STG.E.128 [R32.64+0x80], R20 ;  /* 0x000080142000a986 */ /* 0x0003e8000c101d10 */
[----:B------:R1:W-:Y:S02]  /*6c60*/  @!P1 STG.E.128 [R32.64+0x100], R16 ;  /* 0x0001001020009986 */ /* 0x0003e4000c101d10 */
.L_x_317:
[----:B------:R-:W-:Y:S05]  /*6c70*/  BSYNC B0 ;  /* 0x0000000000007941 */ /* 0x000fea0003800000 */
.L_x_316:
[----:B------:R-:W-:Y:S05]  /*6c80*/  @P3 EXIT ;  /* 0x000000000000394d */ /* 0x000fea0003800000 */
[----:B------:R-:W-:Y:S01]  /*6c90*/  IADD3 R0, P0, R62, 0x20, RZ ;  /* 0x000000203e007810 */ /* 0x000fe20007f1e0ff */
[----:B-1----:R-:W-:Y:S01]  /*6ca0*/  IMAD.MOV.U32 R16, RZ, RZ, R238 ;  /* 0x000000ffff107224 */ /* 0x002fe200078e00ee */
[C---:B------:R-:W-:Y:S01]  /*6cb0*/  ISETP.GE.AND P1, PT, R58.reuse, c[0x0][0x2f4], PT ;  /* 0x0000bd003a007a0c */ /* 0x040fe20003f26270 */
[----:B------:R-:W-:Y:S01]  /*6cc0*/  IMAD.MOV.U32 R17, RZ, RZ, R29 ;  /* 0x000000ffff117224 */ /* 0x000fe200078e001d */
        /* <DEDUP_REMOVED lines=15> */
.L_x_310:
[----:B------:R-:W-:Y:S01]  /*6dc0*/  ISETP.NE.U32.AND P0, PT, RZ, c[0x0][0x360], PT ;  /* 0x0000d800ff007a0c */ /* 0x000fe20003f05070 */
[----:B-1----:R-:W-:Y:S01]  /*6dd0*/  IMAD.MOV.U32 R7, RZ, RZ, 0x4 ;  /* 0x00000004ff077424 */ /* 0x002fe200078e00ff */
[----:B------:R-:W-:-:S02]  /*6de0*/  ISETP.NE.U32.AND P1, PT, RZ, c[0x0][0x358], PT ;  /* 0x0000d600ff007a0c */ /* 0x000fc40003f25070 */
[----:B------:R-:W-:Y:S01]  /*6df0*/  ISETP.NE.AND.EX P0, PT, RZ, c[0x0][0x364], PT, P0 ;  /* 0x0000d900ff007a0c */ /* 0x000fe20003f05300 */
[----:B------:R-:W-:Y:S01]  /*6e00*/  IMAD.WIDE R4, R238, R7, c[0x0][0x358] ;  /* 0x0000d600ee047625 */ /* 0x000fe200078e0207 */
[----:B------:R-:W-:-:S03]  /*6e10*/  ISETP.NE.AND.EX P1, PT, RZ, c[0x0][0x35c], PT, P1 ;  /* 0x0000d700ff007a0c */ /* 0x000fc60003f25310 */
[----:B------:R-:W-:-:S08]  /*6e20*/  IMAD.MOV.U32 R6, RZ, RZ, c[0x0][0x2f0] ;  /* 0x0000bc00ff067624 */ /* 0x000fd000078e00ff */
[----:B------:R-:W-:Y:S02]  /*6e30*/  @P0 IMAD.WIDE R8, R238, R7, c[0x0][0x360] ;  /* 0x0000d800ee080625 */ /* 0x000fe400078e0207 */
[----:B------:R-:W2:Y:S04]  /*6e40*/  @P1 LDG.E R3, [R4.64] ;  /* 0x0000001004031981 */ /* 0x000ea8000c1e1900 */
[----:B------:R1:W5:Y:S01]  /*6e50*/  @P0 LDG.E R6, [R8.64] ;  /* 0x0000001008060981 */ /* 0x000362000c1e1900 */
[----:B------:R-:W-:Y:S02]  /*6e60*/  CS2R R10, SRZ ;  /* 0x00000000000a7805 */ /* 0x000fe4000001ff00 */
[--C-:B--2---:R-:W-:Y:S01]  /*6e70*/  @P1 SHF.R.S32.HI R11, RZ, 0x1f, R3.reuse ;  /* 0x0000001fff0b1819 */ /* 0x104fe20000011403 */
[----:B------:R-:W-:Y:S01]  /*6e80*/  @P1 IMAD.MOV.U32 R10, RZ, RZ, R3 ;  /* 0x000000ffff0a1224 */ /* 0x000fe200078e0003 */
[----:B------:R-:W-:Y:S05]  /*6e90*/  @P0 BRA `(.L_x_318) ;  /* 0x0000004000000947 */ /* 0x000fea0003800000 */
[----:B-1----:R-:W-:Y:S05]  /*6ea0*/  @!P1 BRA `(.L_x_318) ;  /* 0x0000003000009947 */ /* 0x002fea0003800000 */
[----:B-----5:R-:W2:Y:S04]  /*6eb0*/  LDG.E R6, [R4.64] ;  /* 0x0000001004067981 */ /* 0x020ea8000c1e1900 */
[----:B------:R-:W2:Y:S02]  /*6ec0*/  LDG.E R3, [R4.64+0x4] ;  /* 0x0000041004037981 */ /* 0x000ea4000c1e1900 */
[----:B--2---:R-:W-:-:S02]  /*6ed0*/  IADD3 R6, -R6, R3, RZ ;  /* 0x0000000306067210 */ /* 0x004fc40007ffe1ff */
.L_x_318:
[----:B-1---5:R-:W1:Y:S01]  /*6ee0*/  S2R R0, SR_CTAID.Y ;  /* 0x0000000000007919 */ /* 0x022e620000002600 */
[----:B------:R-:W-:Y:S01]  /*6ef0*/  SHF.R.S32.HI R2, RZ, 0x1f, R233 ;  /* 0x0000001fff027819 */ /* 0x000fe200000114e9 */
[----:B------:R-:W-:Y:S01]  /*6f00*/  BSSY B0, `(.L_x_319) ;  /* 0x000002a000007945 */ /* 0x000fe20003800000 */
[----:B------:R-:W-:-:S02]  /*6f10*/  IADD3 R6, R6, -UR14, RZ ;  /* 0x8000000e06067c10 */ /* 0x000fc4000fffe0ff */
[----:B------:R-:W-:Y:S02]  /*6f20*/  LEA.HI R3, R2, R233, RZ, 0x3 ;  /* 0x000000e902037211 */ /* 0x000fe400078f18ff */
[----:B------:R-:W-:Y:S02]  /*6f30*/  SHF.R.S32.HI R4, RZ, 0x1f, R238 ;  /* 0x0000001fff047819 */ /* 0x000fe400000114ee */
[----:B------:R-:W-:Y:S02]  /*6f40*/  LOP3.LUT R8, R3, 0x1ffffff8, RZ, 0xc0, !PT ;  /* 0x1ffffff803087812 */ /* 0x000fe400078ec0ff */
[----:B------:R-:W-:Y:S02]  /*6f50*/  SHF.R.S32.HI R3, RZ, 0x3, R3 ;  /* 0x00000003ff037819 */ /* 0x000fe40000011403 */
[----:B------:R-:W-:Y:S01]  /*6f60*/  SEL R4, R4, RZ, !P1 ;  /* 0x000000ff04047207 */ /* 0x000fe20004800000 */
[----:B------:R-:W-:Y:S01]  /*6f70*/  IMAD.IADD R8, R233, 0x1, -R8 ;  /* 0x00000001e9087824 */ /* 0x000fe200078e0a08 */
[----:B------:R-:W-:-:S02]  /*6f80*/  ISETP.GE.AND P4, PT, R3, R6, PT ;  /* 0x000000060300720c */ /* 0x000fc40003f86270 */
[C---:B------:R-:W-:Y:S01]  /*6f90*/  IADD3 R10, P0, R3.reuse, R10, RZ ;  /* 0x0000000a030a7210 */ /* 0x040fe20007f1e0ff */
[----:B------:R-:W-:Y:S01]  /*6fa0*/  IMAD.SHL.U32 R8, R8, 0x8, RZ ;  /* 0x0000000808087824 */ /* 0x000fe200078e00ff */
[----:B------:R-:W-:Y:S01]  /*6fb0*/  SEL R238, R238, RZ, !P1 ;  /* 0x000000ffeeee7207 */ /* 0x000fe20004800000 */
[----:B------:R-:W-:Y:S01]  /*6fc0*/  IMAD R17, R4, c[0x0][0x310], RZ ;  /* 0x0000c40004117a24 */ /* 0x000fe200078e02ff */
[----:B------:R-:W-:Y:S02]  /*6fd0*/  LEA.HI.X.SX32 R11, R3, R11, 0x1, P0 ;  /* 0x0000000b030b7211 */ /* 0x000fe400000f0eff */
[----:B------:R-:W-:Y:S01]  /*6fe0*/  SHF.R.S32.HI R9, RZ, 0x1f, R8 ;  /* 0x0000001fff097819 */ /* 0x000fe20000011408 */
[----:B------:R-:W-:Y:S01]  /*6ff0*/  IMAD R17, R238, c[0x0][0x314], R17 ;  /* 0x0000c500ee117a24 */ /* 0x000fe200078e0211 */
[----:B-1----:R-:W-:Y:S02]  /*7000*/  SHF.R.S32.HI R2, RZ, 0x1f, R0 ;  /* 0x0000001fff027819 */ /* 0x002fe40000011400 */
[----:B------:R-:W-:Y:S01]  /*7010*/  IADD3 R7, R8, 0x40, RZ ;  /* 0x0000004008077810 */ /* 0x000fe20007ffe0ff */
[----:B------:R-:W-:-:S04]  /*7020*/  IMAD.WIDE.U32 R14, R0, c[0x0][0x308], R8 ;  /* 0x0000c200000e7a25 */ /* 0x000fc800078e0008 */
[----:B------:R-:W-:-:S04]  /*7030*/  IMAD R5, R2, c[0x0][0x308], RZ ;  /* 0x0000c20002057a24 */ /* 0x000fc800078e02ff */
[----:B------:R-:W-:Y:S01]  /*7040*/  IMAD R12, R0, c[0x0][0x30c], R5 ;  /* 0x0000c300000c7a24 */ /* 0x000fe200078e0205 */
[----:B------:R-:W-:-:S03]  /*7050*/  IADD3 R5, R8, 0x80, RZ ;  /* 0x0000008008057810 */ /* 0x000fc60007ffe0ff */
[----:B------:R-:W-:Y:S02]  /*7060*/  IMAD.IADD R13, R15, 0x1, R12 ;  /* 0x000000010f0d7824 */ /* 0x000fe400078e020c */
[----:B------:R-:W-:Y:S02]  /*7070*/  IMAD.MOV.U32 R12, RZ, RZ, R14 ;  /* 0x000000ffff0c7224 */ /* 0x000fe400078e000e */
[----:B------:R-:W-:Y:S02]  /*7080*/  IMAD.U32 R14, RZ, RZ, UR10 ;  /* 0x0000000aff0e7e24 */ /* 0x000fe4000f8e00ff */
        /* <DEDUP_REMOVED lines=17> */
.L_x_320:
[----:B------:R-:W-:Y:S05]  /*71a0*/  BSYNC B0 ;  /* 0x0000000000007941 */ /* 0x000fea0003800000 */
.L_x_319:
[----:B------:R-:W-:Y:S01]  /*71b0*/  IADD3 R3, R3, 0x20, RZ ;  /* 0x0000002003037810 */ /* 0x000fe20007ffe0ff */
[----:B------:R-:W-:Y:S03]  /*71c0*/  BSSY B0, `(.L_x_321) ;  /* 0x0000013000007945 */ /* 0x000fe60003800000 */
[----:B------:R-:W-:-:S13]  /*71d0*/  ISETP.GE.AND P3, PT, R3, R6, PT ;  /* 0x000000060300720c */ /* 0x000fda0003f66270 */
[----:B------:R-:W-:Y:S05]  /*71e0*/  @P3 BRA `(.L_x_322) ;  /* 0x0000010000003947 */ /* 0x000fea0003800000 */
[----:B------:R-:W-:Y:S01]  /*71f0*/  IADD3 R6, P0, R14, 0x20, RZ ;  /* 0x000000200e067810 */ /* 0x000fe20007f1e0ff */
[----:B------:R-:W-:Y:S01]  /*7200*/  IMAD.MOV.U32 R10, RZ, RZ, R12 ;  /* 0x000000ffff0a7224 */ /* 0x000fe200078e000c */
[----:B------:R-:W-:Y:S02]  /*7210*/  MOV R11, R17 ;  /* 0x00000011000b7202 */ /* 0x000fe40000000f00 */
        /* <DEDUP_REMOVED lines=10> */
[----:B------:R2:W-:Y:S04]  /*72c0*/  @!P2 STG.E.128 [R12.64], RZ ;  /* 0x000000ff0c00a986 */ /* 0x0005e8000c101d10 */
[----:B------:R2:W-:Y:S04]  /*72d0*/  @!P1 STG.E.128 [R12.64+0x80], RZ ;  /* 0x000080ff0c009986 */ /* 0x0005e8000c101d10 */
[----:B------:R2:W-:Y:S02]  /*72e0*/  @!P0 STG.E.128 [R12.64+0x100], RZ ;  /* 0x000100ff0c008986 */ /* 0x0005e4000c101d10 */
.L_x_322:
[----:B------:R-:W-:Y:S05]  /*72f0*/  BSYNC B0 ;  /* 0x0000000000007941 */ /* 0x000fea0003800000 */
.L_x_321:
[----:B------:R-:W-:Y:S01]  /*7300*/  IMAD R3, R2, c[0x0][0x338], RZ ;  /* 0x0000ce0002037a24 */ /* 0x000fe200078e02ff */
[----:B------:R-:W-:Y:S01]  /*7310*/  BSSY B0, `(.L_x_323) ;  /* 0x0000016000007945 */ /* 0x000fe20003800000 */
[----:B------:R-:W-:-:S04]  /*7320*/  IMAD.WIDE.U32 R10, R0, c[0x0][0x338], R8 ;  /* 0x0000ce00000a7a25 */ /* 0x000fc800078e0008 */
[----:B------:R-:W-:Y:S02]  /*7330*/  IMAD R3, R0, c[0x0][0x33c], R3 ;  /* 0x0000cf0000037a24 */ /* 0x000fe400078e0203 */
[----:B--2---:R-:W-:-:S03]  /*7340*/  IMAD R13, R4, c[0x0][0x340], RZ ;  /* 0x0000d000040d7a24 */ /* 0x004fc600078e02ff */
        /* <DEDUP_REMOVED lines=18> */
.L_x_324:
[----:B------:R-:W-:Y:S05]  /*7470*/  BSYNC B0 ;  /* 0x0000000000007941 */ /* 0x000fea0003800000 */
.L_x_323:
[----:B------:R-:W-:Y:S05]  /*7480*/  @P3 EXIT ;  /* 0x000000000000394d */ /* 0x000fea0003800000 */
[----:B------:R-:W-:Y:S01]  /*7490*/  IADD3 R0, P0, R14, 0x20, RZ ;  /* 0x000000200e007810 */ /* 0x000fe20007f1e0ff */
[----:B------:R-:W-:Y:S01]  /*74a0*/  IMAD.MOV.U32 R10, RZ, RZ, R238 ;  /* 0x000000ffff0a7224 */ /* 0x000fe200078e00ee */
[----:B------:R-:W-:-:S03]  /*74b0*/  ISETP.GE.AND P1, PT, R8, c[0x0][0x324], PT ;  /* 0x0000c90008007a0c */ /* 0x000fc60003f26270 */
[----:B------:R-:W-:Y:S01]  /*74c0*/  IMAD.X R14, RZ, RZ, R15, P0 ;  /* 0x000000ffff0e7224 */ /* 0x000fe200000e060f */
[----:B------:R-:W-:Y:S01]  /*74d0*/  ISETP.GE.AND P0, PT, R7, c[0x0][0x324], PT ;  /* 0x0000c90007007a0c */ /* 0x000fe20003f06270 */
[----:B------:R-:W-:-:S04]  /*74e0*/  IMAD.WIDE.U32 R10, R0, c[0x0][0x330], R10 ;  /* 0x0000cc00000a7a25 */ /* 0x000fc800078e000a */
[----:B--2---:R-:W-:Y:S01]  /*74f0*/  IMAD R3, R14, c[0x0][0x330], RZ ;  /* 0x0000cc000e037a24 */ /* 0x004fe200078e02ff */
        /* <DEDUP_REMOVED lines=10> */
.L_x_325:
        /* <DEDUP_REMOVED lines=14> */
.L_x_1386:


//--------------------- .text._ZN7cutlass13device_kernelIN5flash19enable_sm80_to_sm89INS1_16FlashAttnBwdSm80INS1_25CollectiveMainloopBwdSm80ILi1ELi1EN4cute5tupleIJNS5_1CILi64EEES8_NS7_ILi192EEEEEENS_6half_tEfNS_4arch4Sm80ELb0ELb1ELb0ELb1ELb1ELb0ELb0ELb0ELi2ELi2ELi2ELi2ELb1EEENS1_21CollectiveEpilogueBwdISA_SB_SD_Li256ELb1ELb0ELi4EEENS1_19SingleTileSchedulerILb1ELb0ELb0ELi64EEEEEEEEEvNT_6ParamsE --------------------------
	.section	.text._ZN7cutlass13device_kernelIN5flash19enable_sm80_to_sm89INS1_16FlashAttnBwdSm80INS1_25CollectiveMainloopBwdSm80ILi1ELi1EN4cute5tupleIJNS5_1CILi64EEES8_NS7_ILi192EEEEEENS_6half_tEfNS_4arch4Sm80ELb0ELb1ELb0ELb1ELb1ELb0ELb0ELb0ELi2ELi2ELi2ELi2ELb1EEENS1_21CollectiveEpilogueBwdISA_SB_SD_Li256ELb1ELb0ELi4EEENS1_19SingleTileSchedulerILb1ELb0ELb0ELi64EEEEEEEEEvNT_6ParamsE,"ax",@progbits
	.sectioninfo	@"SHI_REGISTERS=255"
	.align	128
.text._ZN7cutlass13device_kernelIN5flash19enable_sm80_to_sm89INS1_16FlashAttnBwdSm80INS1_25CollectiveMainloopBwdSm80ILi1ELi1EN4cute5tupleIJNS5_1CILi64EEES8_NS7_ILi192EEEEEENS_6half_tEfNS_4arch4Sm80ELb0ELb1ELb0ELb1ELb1ELb0ELb0ELb0ELi2ELi2ELi2ELi2ELb1EEENS1_21CollectiveEpilogueBwdISA_SB_SD_Li256ELb1ELb0ELi4EEENS1_19SingleTileSchedulerILb1ELb0ELb0ELi64EEEEEEEEEvNT_6ParamsE:
        .type           _ZN7cutlass13device_kernelIN5flash19enable_sm80_to_sm89INS1_16FlashAttnBwdSm80INS1_25CollectiveMainloopBwdSm80ILi1ELi1EN4cute5tupleIJNS5_1CILi64EEES8_NS7_ILi192EEEEEENS_6half_tEfNS_4arch4Sm80ELb0ELb1ELb0ELb1ELb1ELb0ELb0ELb0ELi2ELi2ELi2ELi2ELb1EEENS1_21CollectiveEpilogueBwdISA_SB_SD_Li256ELb1ELb0ELi4EEENS1_19SingleTileSchedulerILb1ELb0ELb0ELi64EEEEEEEEEvNT_6ParamsE,@function
        .size           _ZN7cutlass13device_kernelIN5flash19enable_sm80_to_sm89INS1_16FlashAttnBwdSm80INS1_25CollectiveMainloopBwdSm80ILi1ELi1EN4cute5tupleIJNS5_1CILi64EEES8_NS7_ILi192EEEEEENS_6half_tEfNS_4arch4Sm80ELb0ELb1ELb0ELb1ELb1ELb0ELb0ELb0ELi2ELi2ELi2ELi2ELb1EEENS1_21CollectiveEpilogueBwdISA_SB_SD_Li256ELb1ELb0ELi4EEENS1_19SingleTileSchedulerILb1ELb0ELb0ELi64EEEEEEEEEvNT_6ParamsE,(.L_x_1387 - _ZN7cutlass13device_kernelIN5flash19enable_sm80_to_sm89INS1_16FlashAttnBwdSm80INS1_25CollectiveMainloopBwdSm80ILi1ELi1EN4cute5tupleIJNS5_1CILi64EEES8_NS7_ILi192EEEEEENS_6half_tEfNS_4arch4Sm80ELb0ELb1ELb0ELb1ELb1ELb0ELb0ELb0ELi2ELi2ELi2ELi2ELb1EEENS1_21CollectiveEpilogueBwdISA_SB_SD_Li256ELb1ELb0ELi4EEENS1_19SingleTileSchedulerILb1ELb0ELb0ELi64EEEEEEEEEvNT_6ParamsE)
        .other          _ZN7cutlass13device_kernelIN5flash19enable_sm80_to_sm89INS1_16FlashAttnBwdSm80INS1_25CollectiveMainloopBwdSm80ILi1ELi1EN4cute5tupleIJNS5_1CILi64EEES8_NS7_ILi192EEEEEENS_6half_tEfNS_4arch4Sm80ELb0ELb1ELb0ELb1ELb1ELb0ELb0ELb0ELi2ELi2ELi2ELi2ELb1EEENS1_21CollectiveEpilogueBwdISA_SB_SD_Li256ELb1ELb0ELi4EEENS1_19SingleTileSchedulerILb1ELb0ELb0ELi64EEEEEEEEEvNT_6ParamsE,@"STO_CUDA_ENTRY STV_DEFAULT"
_ZN7cutlass13device_kernelIN5flash19enable_sm80_to_sm89INS1_16FlashAttnBwdSm80INS1_25CollectiveMainloopBwdSm80ILi1ELi1EN4cute5tupleIJNS5_1CILi64EEES8_NS7_ILi192EEEEEENS_6half_tEfNS_4arch4Sm80ELb0ELb1ELb0ELb1ELb1ELb0ELb0ELb0ELi2ELi2ELi2ELi2ELb1EEENS1_21CollectiveEpilogueBwdISA_SB_SD_Li256ELb1ELb0ELi4EEENS1_19SingleTileSchedulerILb1ELb0ELb0ELi64EEEEEEEEEvNT_6ParamsE:
        /* <DEDUP_REMOVED lines=18> */
.L_x_327:
        /* <DEDUP_REMOVED lines=8> */
.L_x_329:
[----:B------:R-:W-:Y:S02]  /*01a0*/  MOV R0, c[0x0][0x3a4] ;  /* 0x0000e90000007a02 */ /* 0x000fe40000000f00 */
.L_x_328:
[----:B------:R-:W-:-:S06]  /*01b0*/  USHF.L.U32 UR14, UR10, 0x6, URZ ;  /* 0x000000060a0e7899 */ /* 0x000fcc000800063f */
[----:B-----5:R-:W-:-:S04]  /*01c0*/  ISETP.LE.AND P0, PT, R0, UR14, PT ;  /* 0x0000000e00007c0c */ /* 0x020fc8000bf03270 */
[----:B------:R-:W-:Y:S01]  /*01d0*/  SEL R238, R238, 0xffffffff, !P0 ;  /* 0xffffffffeeee7807 */ /* 0x000fe20004000000 */
[----:B------:R-:W-:Y:S05]  /*01e0*/  BRA `(.L_x_330) ;  /* 0x0000011000007947 */ /* 0x000fea0003800000 */
.L_x_326:
[----:B--2-4-:R-:W-:-:S04]  /*01f0*/  ISETP.NE.U32.AND P0, PT, RZ, c[0x0][0x3c0], PT ;  /* 0x0000f000ff007a0c */ /* 0x014fc80003f05070 */
[----:B------:R-:W-:-:S13]  /*0200*/  ISETP.NE.AND.EX P0, PT, RZ, c[0x0][0x3c4], PT, P0 ;  /* 0x0000f100ff007a0c */ /* 0x000fda0003f05300 */
[----:B------:R-:W-:Y:S05]  /*0210*/  @!P0 BRA `(.L_x_331) ;  /* 0x0000002000008947 */ /* 0x000fea0003800000 */
[----:B------:R1:W5:Y:S01]  /*0220*/  LDG.E R0, [R4.64] ;  /* 0x0000001004007981 */ /* 0x000362000c1e1900 */
[----:B------:R-:W-:Y:S05]  /*0230*/  BRA `(.L_x_332) ;  /* 0x0000009000007947 */ /* 0x000fea0003800000 */
.L_x_331:
        /* <DEDUP_REMOVED lines=8> */
.L_x_333:
[----:B------:R-:W-:Y:S02]  /*02c0*/  MOV R0, c[0x0][0x3a4] ;  /* 0x0000e90000007a02 */ /* 0x000fe40000000f00 */
.L_x_332:
[----:B------:R-:W-:-:S06]  /*02d0*/  USHF.L.U32 UR14, UR10, 0x6, URZ ;  /* 0x000000060a0e7899 */ /* 0x000fcc000800063f */
[----:B-----5:R-:W-:-:S04]  /*02e0*/  ISETP.LE.AND P0, PT, R0, UR14, PT ;  /* 0x0000000e00007c0c */ /* 0x020fc8000bf03270 */
[----:B------:R-:W-:-:S04]  /*02f0*/  SEL R238, R238, 0xffffffff, !P0 ;  /* 0xffffffffeeee7807 */ /* 0x000fc80004000000 */
.L_x_330:
        /* <DEDUP_REMOVED lines=32> */
.L_x_334:
[----:B------:R-:W-:-:S04]  /*0500*/  ISETP.NE.U32.AND P0, PT, RZ, c[0x0][0x2e0], PT ;  /* 0x0000b800ff007a0c */ /* 0x000fc80003f05070 */
[----:B------:R-:W-:-:S13]  /*0510*/  ISETP.NE.AND.EX P0, PT, RZ, c[0x0][0x2e4], PT, P0 ;  /* 0x0000b900ff007a0c */ /* 0x000fda0003f05300 */
[----:B------:R-:W-:Y:S05]  /*0520*/  @!P0 BRA `(.L_x_335) ;  /* 0x0000004000008947 */ /* 0x000fea0003800000 */
[----:B-1----:R-:W-:-:S05]  /*0530*/  IMAD.WIDE R6, R238, R7, c[0x0][0x2e0] ;  /* 0x0000b800ee067625 */ /* 0x002fca00078e0207 */
[----:B------:R-:W3:Y:S02]  /*0540*/  LDG.E R5, [R6.64] ;  /* 0x0000001006057981 */ /* 0x000ee4000c1e1900 */
[----:B---3--:R1:W3:Y:S02]  /*0550*/  R2UR UR7, R5 ;  /* 0x00000000050773c2 */ /* 0x0082e400000e0000 */
[----:B-1-3--:R-:W-:Y:S05]  /*0560*/  BRA `(.L_x_336) ;  /* 0x0000006000007947 */ /* 0x00afea0003800000 */
.L_x_335:
[----:B------:R-:W-:Y:S05]  /*0570*/  @!P4 BRA `(.L_x_336) ;  /* 0x000000500000c947 */ /* 0x000fea0003800000 */
[----:B------:R-:W3:Y:S04]  /*0580*/  LDG.E R5, [R8.64] ;  /* 0x0000001008057981 */ /* 0x000ee8000c1e1900 */
[----:B-1----:R-:W4:Y:S01]  /*0590*/  LDG.E R6, [R8.64+0x4] ;  /* 0x0000041008067981 */ /* 0x002f22000c1e1900 */
[----:B---3--:R-:W1:Y:S08]  /*05a0*/  R2UR UR7, R5 ;  /* 0x00000000050773c2 */ /* 0x008e7000000e0000 */
[----:B----4-:R-:W1:Y:S02]  /*05b0*/  R2UR UR4, R6 ;  /* 0x00000000060473c2 */ /* 0x010e6400000e0000 */
[----:B-1----:R-:W-:-:S06]  /*05c0*/  UIADD3 UR7, -UR7, UR4, URZ ;  /* 0x0000000407077290 */ /* 0x002fcc000fffe13f */
.L_x_336:
        /* <DEDUP_REMOVED lines=15> */
.L_x_337:
        /* <DEDUP_REMOVED lines=521> */
.L_x_357:
        /* <DEDUP_REMOVED lines=109> */
.L_x_341:
[----:B------:R-:W-:Y:S04]  /*2e20*/  MOV R20, c[0x0][0x2a8] ;  /* 0x0000aa0000147a02 */ /* 0x000fe80000000f00 */
[----:B------:R-:W-:Y:S11]  /*2e30*/  ISETP.NE.AND P0, PT, R20, 0x1, PT ;  /* 0x000000011400780c */ /* 0x000ff60003f05270 */
[----:B------:R-:W-:Y:S02]  /*2e40*/  @!UPT UIADD3 URZ, URZ, URZ, URZ ;  /* 0x0000003f3f3ff290 */ /* 0x000fe4000fffe03f */
[----:B------:R-:W-:Y:S05]  /*2e50*/  @P0 IMAD.HI.U32 R20, R21, c[0x0][0x2ac], RZ ;  /* 0x0000ab0015140a27 */ /* 0x000fea00078e00ff */
[----:B------:R-:W-:Y:S02]  /*2e60*/  @P0 SHF.R.U32.HI R21, RZ, c[0x0][0x2b0], R20 ;  /* 0x0000ac00ff150a19 */ /* 0x000fe40000011614 */
.L_x_342:
[----:B------:R-:W-:Y:S05]  /*2e70*/  BSYNC B0 ;  /* 0x0000000000007941 */ /* 0x000fea0003800000 */
.L_x_340:
[----:B------:R-:W-:Y:S04]  /*2e80*/  IMAD.MOV.U32 R20, RZ, RZ, c[0x0][0x2a8] ;  /* 0x0000aa00ff147624 */ /* 0x000fe800078e00ff */
[----:B------:R-:W-:Y:S04]  /*2e90*/  IMAD R20, R21, R20, -UR14 ;  /* 0x8000000e15147e24 */ /* 0x000fe8000f8e0214 */
[----:B------:R-:W-:Y:S05]  /*2ea0*/  IMAD.IADD R20, R20, 0x1, -R247 ;  /* 0x0000000114147824 */ /* 0x000fea00078e0af7 */
[----:B------:R-:W-:Y:S02]  /*2eb0*/  IADD3 R21, R20, c[0x0][0x2a8], RZ ;  /* 0x0000aa0014157a10 */ /* 0x000fe40007ffe0ff */
[----:B------:R-:W-:Y:S02]  /*2ec0*/  IMNMX R211, R211, R20, !PT ;  /* 0x00000014d3d37217 */ /* 0x000fe40007800200 */
[----:B------:R-:W-:Y:S02]  /*2ed0*/  IMNMX R210, R210, R21, PT ;  /* 0x00000015d2d27217 */ /* 0x000fe40003800200 */
.L_x_339:
        /* <DEDUP_REMOVED lines=18> */
.L_x_345:
[----:B------:R-:W-:Y:S04]  /*3000*/  MOV R20, c[0x0][0x2a8] ;  /* 0x0000aa0000147a02 */ /* 0x000fe80000000f00 */
[----:B------:R-:W-:Y:S11]  /*3010*/  ISETP.NE.AND P0, PT, R20, 0x1, PT ;  /* 0x000000011400780c */ /* 0x000ff60003f05270 */
[----:B------:R-:W-:Y:S02]  /*3020*/  @!UPT UIADD3 URZ, URZ, URZ, URZ ;  /* 0x0000003f3f3ff290 */ /* 0x000fe4000fffe03f */
[----:B------:R-:W-:Y:S05]  /*3030*/  @P0 IMAD.HI.U32 R20, R21, c[0x0][0x2ac], RZ ;  /* 0x0000ab0015140a27 */ /* 0x000fea00078e00ff */
[----:B------:R-:W-:Y:S02]  /*3040*/  @P0 SHF.R.U32.HI R21, RZ, c[0x0][0x2b0], R20 ;  /* 0x0000ac00ff150a19 */ /* 0x000fe40000011614 */
.L_x_346:
[----:B------:R-:W-:Y:S05]  /*3050*/  BSYNC B0 ;  /* 0x0000000000007941 */ /* 0x000fea0003800000 */
.L_x_344:
[----:B------:R-:W-:Y:S04]  /*3060*/  IMAD.MOV.U32 R20, RZ, RZ, c[0x0][0x2a8] ;  /* 0x0000aa00ff147624 */ /* 0x000fe800078e00ff */
[----:B------:R-:W-:Y:S04]  /*3070*/  IMAD R20, R21, R20, -UR14 ;  /* 0x8000000e15147e24 */ /* 0x000fe8000f8e0214 */
[----:B------:R-:W-:Y:S05]  /*3080*/  IMAD.IADD R20, R20, 0x1, -R247 ;  /* 0x0000000114147824 */ /* 0x000fea00078e0af7 */
[----:B------:R-:W-:Y:S02]  /*3090*/  IADD3 R21, R20, c[0x0][0x2a8], RZ ;  /* 0x0000aa0014157a10 */ /* 0x000fe40007ffe0ff */
[----:B------:R-:W-:Y:S02]  /*30a0*/  IMNMX R209, R209, R20, !PT ;  /* 0x00000014d1d17217 */ /* 0x000fe40007800200 */
[----:B------:R-:W-:Y:S02]  /*30b0*/  IMNMX R208, R208, R21, PT ;  /* 0x00000015d0d07217 */ /* 0x000fe40003800200 */
.L_x_343:
        /* <DEDUP_REMOVED lines=18> */
.L_x_349:
[----:B------:R-:W-:Y:S04]  /*31e0*/  MOV R20, c[0x0][0x2a8] ;  /* 0x0000aa0000147a02 */ /* 0x000fe80000000f00 */
[----:B------:R-:W-:Y:S11]  /*31f0*/  ISETP.NE.AND P0, PT, R20, 0x1, PT ;  /* 0x000000011400780c */ /* 0x000ff60003f05270 */
[----:B------:R-:W-:Y:S02]  /*3200*/  @!UPT UIADD3 URZ, URZ, URZ, URZ ;  /* 0x0000003f3f3ff290 */ /* 0x000fe4000fffe03f */
[----:B------:R-:W-:Y:S05]  /*3210*/  @P0 IMAD.HI.U32 R20, R21, c[0x0][0x2ac], RZ ;  /* 0x0000ab0015140a27 */ /* 0x000fea00078e00ff */
[----:B------:R-:W-:Y:S02]  /*3220*/  @P0 SHF.R.U32.HI R21, RZ, c[0x0][0x2b0], R20 ;  /* 0x0000ac00ff150a19 */ /* 0x000fe40000011614 */
.L_x_350:
[----:B------:R-:W-:Y:S05]  /*3230*/  BSYNC B0 ;  /* 0x0000000000007941 */ /* 0x000fea0003800000 */
.L_x_348:
[----:B------:R-:W-:Y:S04]  /*3240*/  IMAD.MOV.U32 R20, RZ, RZ, c[0x0][0x2a8] ;  /* 0x0000aa00ff147624 */ /* 0x000fe800078e00ff */
[----:B------:R-:W-:Y:S04]  /*3250*/  IMAD R20, R21, R20, -UR14 ;  /* 0x8000000e15147e24 */ /* 0x000fe8000f8e0214 */
[----:B------:R-:W-:Y:S05]  /*3260*/  IMAD.IADD R20, R20, 0x1, -R247 ;  /* 0x0000000114147824 */ /* 0x000fea00078e0af7 */
[----:B------:R-:W-:Y:S02]  /*3270*/  IADD3 R21, R20, c[0x0][0x2a8], RZ ;  /* 0x0000aa0014157a10 */ /* 0x000fe40007ffe0ff */
[----:B------:R-:W-:Y:S02]  /*3280*/  IMNMX R205, R205, R20, !PT ;  /* 0x00000014cdcd7217 */ /* 0x000fe40007800200 */
[----:B------:R-:W-:Y:S02]  /*3290*/  IMNMX R206, R206, R21, PT ;  /* 0x00000015cece7217 */ /* 0x000fe40003800200 */
.L_x_347:
        /* <DEDUP_REMOVED lines=18> */
.L_x_353:
[----:B------:R-:W-:Y:S04]  /*33c0*/  MOV R20, c[0x0][0x2a8] ;  /* 0x0000aa0000147a02 */ /* 0x000fe80000000f00 */
[----:B------:R-:W-:Y:S11]  /*33d0*/  ISETP.NE.AND P0, PT, R20, 0x1, PT ;  /* 0x000000011400780c */ /* 0x000ff60003f05270 */
[----:B------:R-:W-:Y:S02]  /*33e0*/  @!UPT UIADD3 URZ, URZ, URZ, URZ ;  /* 0x0000003f3f3ff290 */ /* 0x000fe4000fffe03f */
[----:B------:R-:W-:Y:S05]  /*33f0*/  @P0 IMAD.HI.U32 R20, R21, c[0x0][0x2ac], RZ ;  /* 0x0000ab0015140a27 */ /* 0x000fea00078e00ff */
[----:B------:R-:W-:Y:S02]  /*3400*/  @P0 SHF.R.U32.HI R21, RZ, c[0x0][0x2b0], R20 ;  /* 0x0000ac00ff150a19 */ /* 0x000fe40000011614 */
.L_x_354:
[----:B------:R-:W-:Y:S05]  /*3410*/  BSYNC B0 ;  /* 0x0000000000007941 */ /* 0x000fea0003800000 */
.L_x_352:
[----:B------:R-:W-:Y:S04]  /*3420*/  IMAD.MOV.U32 R20, RZ, RZ, c[0x0][0x2a8] ;  /* 0x0000aa00ff147624 */ /* 0x000fe800078e00ff */
[----:B------:R-:W-:Y:S04]  /*3430*/  IMAD R20, R21, R20, -UR14 ;  /* 0x8000000e15147e24 */ /* 0x000fe8000f8e0214 */
[----:B------:R-:W-:Y:S05]  /*3440*/  IMAD.IADD R20, R20, 0x1, -R247 ;  /* 0x0000000114147824 */ /* 0x000fea00078e0af7 */
[----:B------:R-:W-:Y:S02]  /*3450*/  IADD3 R21, R20, c[0x0][0x2a8], RZ ;  /* 0x0000aa0014157a10 */ /* 0x000fe40007ffe0ff */
[----:B------:R-:W-:Y:S02]  /*3460*/  IMNMX R203, R203, R20, !PT ;  /* 0x00000014cbcb7217 */ /* 0x000fe40007800200 */
[----:B------:R-:W-:Y:S02]  /*3470*/  IMNMX R204, R204, R21, PT ;  /* 0x00000015cccc7217 */ /* 0x000fe40003800200 */
.L_x_351:
        /* <DEDUP_REMOVED lines=355> */
.L_x_355:
        /* <DEDUP_REMOVED lines=118> */
.L_x_356:
        /* <DEDUP_REMOVED lines=167> */
.L_x_338:
        /* <DEDUP_REMOVED lines=145> */
.L_x_359:
        /* <DEDUP_REMOVED lines=63> */
.L_x_361:
[----:B------:R-:W-:Y:S05]  /*6980*/  BSYNC B0 ;  /* 0x0000000000007941 */ /* 0x000fea0003800000 */
.L_x_360:
        /* <DEDUP_REMOVED lines=21> */
.L_x_363:
[----:B------:R-:W-:Y:S05]  /*6ae0*/  BSYNC B0 ;  /* 0x0000000000007941 */ /* 0x000fea0003800000 */
.L_x_362:
        /* <DEDUP_REMOVED lines=24> */
.L_x_365:
[----:B------:R-:W-:Y:S05]  /*6c70*/  BSYNC B0 ;  /* 0x0000000000007941 */ /* 0x000fea0003800000 */
.L_x_364:
        /* <DEDUP_REMOVED lines=20> */
.L_x_358:
        /* <DEDUP_REMOVED lines=18> */
.L_x_366:
        /* <DEDUP_REMOVED lines=44> */
.L_x_368:
[----:B------:R-:W-:Y:S05]  /*71a0*/  BSYNC B0 ;  /* 0x0000000000007941 */ /* 0x000fea0003800000 */
.L_x_367:
        /* <DEDUP_REMOVED lines=20> */
.L_x_370:
[----:B------:R-:W-:Y:S05]  /*72f0*/  BSYNC B0 ;  /* 0x0000000000007941 */ /* 0x000fea0003800000 */
.L_x_369:
        /* <DEDUP_REMOVED lines=23> */
.L_x_372:
[----:B------:R-:W-:Y:S05]  /*7470*/  BSYNC B0 ;  /* 0x0000000000007941 */ /* 0x000fea0003800000 */
.L_x_371:
        /* <DEDUP_REMOVED lines=18> */
.L_x_373:
        /* <DEDUP_REMOVED lines=14> */
.L_x_1387:


//--------------------- .text._ZN7cutlass13device_kernelIN5flash19enable_sm80_to_sm89INS1_16FlashAttnBwdSm80INS1_25CollectiveMainloopBwdSm80ILi1ELi1EN4cute5tupleIJNS5_1CILi64EEES8_NS7_ILi192EEEEEENS_6half_tEfNS_4arch4Sm80ELb0ELb1ELb0ELb1ELb0ELb0ELb0ELb0ELi2ELi2ELi2ELi2ELb1EEENS1_24CollectiveEpilogueBwdGQAISA_fSD_Li256ELb1ELb0EEENS1_19SingleTileSchedulerILb1ELb0ELb0ELi64EEEEEEEEEvNT_6ParamsE --------------------------
	.section	.text._ZN7cutlass13device_kernelIN5flash19enable_sm80_to_sm89INS1_16FlashAttnBwdSm80INS1_25CollectiveMainloopBwdSm80ILi1ELi1EN4cute5tupleIJNS5_1CILi64EEES8_NS7_ILi192EEEEEENS_6half_tEfNS_4arch4Sm80ELb0ELb1ELb0ELb1ELb0ELb0ELb0ELb0ELi2ELi2ELi2ELi2ELb1EEENS1_24CollectiveEpilogueBwdGQAISA_fSD_Li256ELb1ELb0EEENS1_19SingleTileSchedulerILb1ELb0ELb0ELi64EEEEEEEEEvNT_6ParamsE,"ax",@progbits
	.sectioninfo	@"SHI_REGISTERS=255"
	.align	128
.text._ZN7cutlass13device_kernelIN5flash19enable_sm80_to_sm89INS1_16FlashAttnBwdSm80INS1_25CollectiveMainloopBwdSm80ILi1ELi1EN4cute5tupleIJNS5_1CILi64EEES8_NS7_ILi192EEEEEENS_6half_tEfNS_4arch4Sm80ELb0ELb1ELb0ELb1ELb0ELb0ELb0ELb0ELi2ELi2ELi2ELi2ELb1EEENS1_24CollectiveEpilogueBwdGQAISA_fSD_Li256ELb1ELb0EEENS1_19SingleTileSchedulerILb1ELb0ELb0ELi64EEEEEEEEEvNT_6ParamsE:
        .type           _ZN7cutlass13device_kernelIN5flash19enable_sm80_to_sm89INS1_16FlashAttnBwdSm80INS1_25CollectiveMainloopBwdSm80ILi1ELi1EN4cute5tupleIJNS5_1CILi64EEES8_NS7_ILi192EEEEEENS_6half_tEfNS_4arch4Sm80ELb0ELb1ELb0ELb1ELb0ELb0ELb0ELb0ELi2ELi2ELi2ELi2ELb1EEENS1_24CollectiveEpilogueBwdGQAISA_fSD_Li256ELb1ELb0EEENS1_19SingleTileSchedulerILb1ELb0ELb0ELi64EEEEEEEEEvNT_6ParamsE,@function
        .size           _ZN7cutlass13device_kernelIN5flash19enable_sm80_to_sm89INS1_16FlashAttnBwdSm80INS1_25CollectiveMainloopBwdSm80ILi1ELi1EN4cute5tupleIJNS5_1CILi64EEES8_NS7_ILi192EEEEEENS_6half_tEfNS_4arch4Sm80ELb0ELb1ELb0ELb1ELb0ELb0ELb0ELb0ELi2ELi2ELi2ELi2ELb1EEENS1_24CollectiveEpilogueBwdGQAISA_fSD_Li256ELb1ELb0EEENS1_19SingleTileSchedulerILb1ELb0ELb0ELi64EEEEEEEEEvNT_6ParamsE,(.L_x_1388 - _ZN7cutlass13device_kernelIN5flash19enable_sm80_to_sm89INS1_16FlashAttnBwdSm80INS1_25CollectiveMainloopBwdSm80ILi1ELi1EN4cute5tupleIJNS5_1CILi64EEES8_NS7_ILi192EEEEEENS_6half_tEfNS_4arch4Sm80ELb0ELb1ELb0ELb1ELb0ELb0ELb0ELb0ELi2ELi2ELi2ELi2ELb1EEENS1_24CollectiveEpilogueBwdGQAISA_fSD_Li256ELb1ELb0EEENS1_19SingleTileSchedulerILb1ELb0ELb0ELi64EEEEEEEEEvNT_6ParamsE)
        .other          _ZN7cutlass13device_kernelIN5flash19enable_sm80_to_sm89INS1_16FlashAttnBwdSm80INS1_25CollectiveMainloopBwdSm80ILi1ELi1EN4cute5tupleIJNS5_1CILi64EEES8_NS7_ILi192EEEEEENS_6half_tEfNS_4arch4Sm80ELb0ELb1ELb0ELb1ELb0ELb0ELb0ELb0ELi2ELi2ELi2ELi2ELb1EEENS1_24CollectiveEpilogueBwdGQAISA_fSD_Li256ELb1ELb0EEENS1_19SingleTileSchedulerILb1ELb0ELb0ELi64EEEEEEEEEvNT_6ParamsE,@"STO_CUDA_ENTRY STV_DEFAULT"
_ZN7cutlass13device_kernelIN5flash19enable_sm80_to_sm89INS1_16FlashAttnBwdSm80INS1_25CollectiveMainloopBwdSm80ILi1ELi1EN4cute5tupleIJNS5_1CILi64EEES8_NS7_ILi192EEEEEENS_6half_tEfNS_4arch4Sm80ELb0ELb1ELb0ELb1ELb0ELb0ELb0ELb0ELi2ELi2ELi2ELi2ELb1EEENS1_24CollectiveEpilogueBwdGQAISA_fSD_Li256ELb1ELb0EEENS1_19SingleTileSchedulerILb1ELb0ELb0ELi64EEEEEEEEEvNT_6ParamsE:
        /* <DEDUP_REMOVED lines=18> */
.L_x_375:
        /* <DEDUP_REMOVED lines=8> */
.L_x_377:
[----:B------:R-:W-:Y:S02]  /*01a0*/  MOV R0, c[0x0][0x3ac] ;  /* 0x0000eb0000007a02 */ /* 0x000fe40000000f00 */
.L_x_376:
[----:B------:R-:W-:-:S06]  /*01b0*/  USHF.L.U32 UR14, UR10, 0x6, URZ ;  /* 0x000000060a0e7899 */ /* 0x000fcc000800063f */
[----:B-----5:R-:W-:-:S04]  /*01c0*/  ISETP.LE.AND P0, PT, R0, UR14, PT ;  /* 0x0000000e00007c0c */ /* 0x020fc8000bf03270 */
[----:B------:R-:W-:Y:S01]  /*01d0*/  SEL R238, R238, 0xffffffff, !P0 ;  /* 0xffffffffeeee7807 */ /* 0x000fe20004000000 */
[----:B------:R-:W-:Y:S05]  /*01e0*/  BRA `(.L_x_378) ;  /* 0x0000011000007947 */ /* 0x000fea0003800000 */
.L_x_374:
[----:B--2-4-:R-:W-:-:S04]  /*01f0*/  ISETP.NE.U32.AND P0, PT, RZ, c[0x0][0x3c8], PT ;  /* 0x0000f200ff007a0c */ /* 0x014fc80003f05070 */
[----:B------:R-:W-:-:S13]  /*0200*/  ISETP.NE.AND.EX P0, PT, RZ, c[0x0][0x3cc], PT, P0 ;  /* 0x0000f300ff007a0c */ /* 0x000fda0003f05300 */
[----:B------:R-:W-:Y:S05]  /*0210*/  @!P0 BRA `(.L_x_379) ;  /* 0x0000002000008947 */ /* 0x000fea0003800000 */
[----:B------:R1:W5:Y:S01]  /*0220*/  LDG.E R0, [R4.64] ;  /* 0x0000001004007981 */ /* 0x000362000c1e1900 */
[----:B------:R-:W-:Y:S05]  /*0230*/  BRA `(.L_x_380) ;  /* 0x0000009000007947 */ /* 0x000fea0003800000 */
.L_x_379:
        /* <DEDUP_REMOVED lines=8> */
.L_x_381:
[----:B------:R-:W-:Y:S02]  /*02c0*/  MOV R0, c[0x0][0x3ac] ;  /* 0x0000eb0000007a02 */ /* 0x000fe40000000f00 */
.L_x_380:
[----:B------:R-:W-:-:S06]  /*02d0*/  USHF.L.U32 UR14, UR10, 0x6, URZ ;  /* 0x000000060a0e7899 */ /* 0x000fcc000800063f */
[----:B-----5:R-:W-:-:S04]  /*02e0*/  ISETP.LE.AND P0, PT, R0, UR14, PT ;  /* 0x0000000e00007c0c */ /* 0x020fc8000bf03270 */
[----:B------:R-:W-:-:S04]  /*02f0*/  SEL R238, R238, 0xffffffff, !P0 ;  /* 0xffffffffeeee7807 */ /* 0x000fc80004000000 */
.L_x_378:
        /* <DEDUP_REMOVED lines=10> */
[CC--:B------:R-:W-:Y:S02]  /*03a0*/  @P0 IMAD.WIDE R6, R238.reuse, R9.reuse, c[0x0][0x2d8] ;  /* 0x0000b600ee060625 */ /* 0x0c0fe400078e0209 */
[----:B------:R-:W3:Y:S02]  /*03b0*/  @P1 LDG.E R13, [R16.64] ;  /* 0x00000010100d1981 */ /* 0x000ee4000c1e1900 */
[----:B------:R-:W-:Y:S02]  /*03c0*/  IMAD.WIDE R14, R238, R9, c[0x0][0x2d0] ;  /* 0x0000b400ee0e7625 */ /* 0x000fe400078e0209 */
[----:B------:R1:W4:Y:S04]  /*03d0*/  @P0 LDG.E R8, [R6.64] ;  /* 0x0000001006080981 */ /* 0x000328000c1e1900 */
[----:B------:R-:W5:Y:S01]  /*03e0*/  @P4 LDG.E R11, [R14.64] ;  /* 0x000000100e0b4981 */ /* 0x000f62000c1e1900 */
[----:B------:R-:W-:-:S02]  /*03f0*/  ULDC UR13, c[0x0][0x168] ;  /* 0x00005a00000d7ab9 */ /* 0x000fc40000000800 */
[----:B------:R-:W-:Y:S01]  /*0400*/  ULDC UR7, c[0x0][0x198] ;  /* 0x0000660000077ab9 */ /* 0x000fe20000000800 */
[----:B------:R-:W-:Y:S01]  /*0410*/  IMAD.MOV.U32 R0, RZ, RZ, RZ ;  /* 0x000000ffff007224 */ /* 0x000fe200078e00ff */
[----:B-1----:R-:W-:Y:S01]  /*0420*/  CS2R R6, SRZ ;  /* 0x0000000000067805 */ /* 0x002fe2000001ff00 */
[----:B--2---:R-:W-:-:S05]  /*0430*/  @P1 IMAD R5, R238, 0x40, R5 ;  /* 0x00000040ee051824 */ /* 0x004fca00078e0205 */
[----:B------:R-:W-:Y:S01]  /*0440*/  @P1 SHF.R.S32.HI R2, RZ, 0x1f, R5 ;  /* 0x0000001fff021819 */ /* 0x000fe20000011405 */
[----:B----4-:R1:W2:Y:S03]  /*0450*/  @P0 R2UR UR13, R8 ;  /* 0x00000000080d03c2 */ /* 0x0102a600000e0000 */
[----:B------:R-:W-:Y:S02]  /*0460*/  @P1 LEA.HI R2, R2, R5, RZ, 0x6 ;  /* 0x0000000502021211 */ /* 0x000fe400078f30ff */
[----:B------:R-:W-:Y:S01]  /*0470*/  CS2R R4, SRZ ;  /* 0x0000000000047805 */ /* 0x000fe2000001ff00 */
[----:B-----5:R-:W-:Y:S01]  /*0480*/  @P4 SHF.R.S32.HI R7, RZ, 0x1f, R11 ;  /* 0x0000001fff074819 */ /* 0x020fe2000001140b */
[--C-:B---3--:R-:W-:Y:S01]  /*0490*/  @P1 IMAD.MOV.U32 R4, RZ, RZ, R13.reuse ;  /* 0x000000ffff041224 */ /* 0x108fe200078e000d */
[----:B------:R-:W-:Y:S01]  /*04a0*/  @P1 SHF.R.S32.HI R5, RZ, 0x1f, R13 ;  /* 0x0000001fff051819 */ /* 0x000fe2000001140d */
[----:B------:R-:W-:Y:S01]  /*04b0*/  @P4 IMAD.MOV.U32 R6, RZ, RZ, R11 ;  /* 0x000000ffff064224 */ /* 0x000fe200078e000b */
[----:B------:R-:W-:Y:S01]  /*04c0*/  @P1 LOP3.LUT R0, R2, 0xffffffc0, RZ, 0xc0, !PT ;  /* 0xffffffc002001812 */ /* 0x000fe200078ec0ff */
[----:B------:R-:W-:Y:S05]  /*04d0*/  @P0 BRA `(.L_x_382) ;  /* 0x0000006000000947 */ /* 0x000fea0003800000 */
[----:B------:R-:W-:Y:S05]  /*04e0*/  @!P1 BRA `(.L_x_382) ;  /* 0x0000005000009947 */ /* 0x000fea0003800000 */
[----:B-1----:R-:W3:Y:S04]  /*04f0*/  LDG.E R8, [R16.64] ;  /* 0x0000001010087981 */ /* 0x002ee8000c1e1900 */
[----:B------:R-:W4:Y:S01]  /*0500*/  LDG.E R2, [R16.64+0x4] ;  /* 0x0000041010027981 */ /* 0x000f22000c1e1900 */
[----:B--23--:R-:W1:Y:S08]  /*0510*/  R2UR UR13, R8 ;  /* 0x00000000080d73c2 */ /* 0x00ce7000000e0000 */
[----:B----4-:R-:W1:Y:S02]  /*0520*/  R2UR UR4, R2 ;  /* 0x00000000020473c2 */ /* 0x010e6400000e0000 */
[----:B-1----:R-:W-:-:S06]  /*0530*/  UIADD3 UR13, -UR13, UR4, URZ ;  /* 0x000000040d0d7290 */ /* 0x002fcc000fffe13f */
.L_x_382:
[----:B------:R-:W-:-:S04]  /*0540*/  ISETP.NE.U32.AND P0, PT, RZ, c[0x0][0x2e0], PT ;  /* 0x0000b800ff007a0c */ /* 0x000fc80003f05070 */
[----:B------:R-:W-:-:S13]  /*0550*/  ISETP.NE.AND.EX P0, PT, RZ, c[0x0][0x2e4], PT, P0 ;  /* 0x0000b900ff007a0c */ /* 0x000fda0003f05300 */
[----:B------:R-:W-:Y:S05]  /*0560*/  @!P0 BRA `(.L_x_383) ;  /* 0x0000004000008947 */ /* 0x000fea0003800000 */
[----:B-1----:R-:W-:-:S05]  /*0570*/  IMAD.WIDE R8, R238, R9, c[0x0][0x2e0] ;  /* 0x0000b800ee087625 */ /* 0x002fca00078e0209 */
[----:B------:R-:W3:Y:S02]  /*0580*/  LDG.E R2, [R8.64] ;  /* 0x0000001008027981 */ /* 0x000ee4000c1e1900 */
[----:B---3--:R1:W3:Y:S02]  /*0590*/  R2UR UR7, R2 ;  /* 0x00000000020773c2 */ /* 0x0082e400000e0000 */
[----:B-1-3--:R-:W-:Y:S05]  /*05a0*/  BRA `(.L_x_384) ;  /* 0x0000006000007947 */ /* 0x00afea0003800000 */
.L_x_383:
[----:B------:R-:W-:Y:S05]  /*05b0*/  @!P4 BRA `(.L_x_384) ;  /* 0x000000500000c947 */ /* 0x000fea0003800000 */
[----:B------:R-:W3:Y:S04]  /*05c0*/  LDG.E R2, [R14.64] ;  /* 0x000000100e027981 */ /* 0x000ee8000c1e1900 */
[----:B-1----:R-:W4:Y:S01]  /*05d0*/  LDG.E R8, [R14.64+0x4] ;  /* 0x000004100e087981 */ /* 0x002f22000c1e1900 */
[----:B---3--:R-:W1:Y:S08]  /*05e0*/  R2UR UR7, R2 ;  /* 0x00000000020773c2 */ /* 0x008e7000000e0000 */
[----:B----4-:R-:W1:Y:S02]  /*05f0*/  R2UR UR4, R8 ;  /* 0x00000000080473c2 */ /* 0x010e6400000e0000 */
[----:B-1----:R-:W-:-:S06]  /*0600*/  UIADD3 UR7, -UR7, UR4, URZ ;  /* 0x0000000407077290 */ /* 0x002fcc000fffe13f */
.L_x_384:
        /* <DEDUP_REMOVED lines=15> */
.L_x_385:
        /* <DEDUP_REMOVED lines=61> */
[----:B------:R-:W-:Y:S01]  /*0ad0*/  SHF.R.S32.HI R11, RZ, 0x1f, R0 ;  /* 0x0000001fff0b7819 */ /* 0x000fe20000011400 */
[----:B------:R-:W-:Y:S01]  /*0ae0*/  IMAD R10, R0, 0xc0, RZ ;  /* 0x000000c0000a7824 */ /* 0x000fe200078e02ff */
[--C-:B------:R-:W-:Y:S01]  /*0af0*/  SHF.R.S32.HI R9, RZ, 0x1f, R233.reuse ;  /* 0x0000001fff097819 */ /* 0x100fe200000114e9 */
[----:B------:R-:W-:Y:S01]  /*0b00*/  IMAD.SHL.U32 R12, R233, 0x4, RZ ;  /* 0x00000004e90c7824 */ /* 0x000fe200078e00ff */
[----:B------:R-:W-:Y:S01]  /*0b10*/  ISETP.NE.AND P3, PT, R2, 0x1, PT ;  /* 0x000000010200780c */ /* 0x000fe20003f65270 */
[----:B------:R-:W-:Y:S01]  /*0b20*/  IMAD.U32 R34, RZ, RZ, UR10 ;  /* 0x0000000aff227e24 */ /* 0x000fe2000f8e00ff */
[----:B------:R-:W-:Y:S01]  /*0b30*/  SHF.R.S32.HI R2, RZ, 0x1f, R233 ;  /* 0x0000001fff027819 */ /* 0x000fe200000114e9 */
[----:B------:R-:W-:Y:S01]  /*0b40*/  UIADD3 UR11, -UR14, UR7, URZ ;  /* 0x000000070e0b7290 */ /* 0x000fe2000fffe13f */
[----:B------:R-:W-:Y:S01]  /*0b50*/  IADD3 R28, P2, R12, R0, RZ ;  /* 0x000000000c1c7210 */ /* 0x000fe20007f5e0ff */
[----:B------:R-:W-:Y:S01]  /*0b60*/  USHF.R.S32.HI UR8, URZ, 0x1f, UR6 ;  /* 0x0000001f3f087899 */ /* 0x000fe20008011406 */
[-C--:B-1----:R-:W-:Y:S01]  /*0b70*/  LEA.HI R8, R2, R233.reuse, RZ, 0x3 ;  /* 0x000000e902087211 */ /* 0x082fe200078f18ff */
[----:B------:R-:W-:Y:S01]  /*0b80*/  ULDC.64 UR4, c[0x0][0x178] ;  /* 0x00005e0000047ab9 */ /* 0x000fe20000000a00 */
[----:B------:R-:W-:Y:S01]  /*0b90*/  IADD3 R26, P0, R10, R233, RZ ;  /* 0x000000e90a1a7210 */ /* 0x000fe20007f1e0ff */
        /* <DEDUP_REMOVED lines=9> */
[C---:B------:R-:W-:Y:S01]  /*0c30*/  IADD3 R25, P2, R237.reuse, R4, RZ ;  /* 0x00000004ed197210 */ /* 0x040fe20007f5e0ff */
[----:B------:R-:W-:Y:S01]  /*0c40*/  UIADD3 UR4, UR19, UR4, URZ ;  /* 0x0000000413047290 */ /* 0x000fe2000fffe03f */
[----:B------:R-:W-:Y:S01]  /*0c50*/  IADD3 R20, P0, R237, R6, RZ ;  /* 0x00000006ed147210 */ /* 0x000fe20007f1e0ff */
[----:B------:R-:W-:Y:S01]  /*0c60*/  USHF.L.U32 UR15, UR6, 0x6, URZ ;  /* 0x00000006060f7899 */ /* 0x000fe2000800063f */
[----:B------:R-:W-:Y:S01]  /*0c70*/  LOP3.LUT R4, R8, 0xfffffff8, RZ, 0xc0, !PT ;  /* 0xfffffff808047812 */ /* 0x000fe200078ec0ff */
[C---:B------:R-:W-:Y:S01]  /*0c80*/  IMAD.X R5, R9.reuse, 0x1, R5, P2 ;  /* 0x0000000109057824 */ /* 0x040fe200010e0605 */
[CC--:B------:R-:W-:Y:S01]  /*0c90*/  LEA.HI R17, R2.reuse, R233.reuse, RZ, 0x4 ;  /* 0x000000e902117211 */ /* 0x0c0fe200078f20ff */
[----:B------:R-:W-:Y:S01]  /*0ca0*/  IMAD.X R21, R9, 0x1, R7, P0 ;  /* 0x0000000109157824 */ /* 0x000fe200000e0607 */
[-C--:B------:R-:W-:Y:S01]  /*0cb0*/  LEA.HI R10, R2, R233.reuse, RZ, 0x5 ;  /* 0x000000e9020a7211 */ /* 0x080fe200078f28ff */
[----:B------:R-:W-:Y:S01]  /*0cc0*/  IMAD.IADD R9, R233, 0x1, -R4 ;  /* 0x00000001e9097824 */ /* 0x000fe200078e0a04 */
[----:B------:R-:W-:Y:S01]  /*0cd0*/  @P3 SHF.R.U32.HI R11, RZ, c[0x0][0x250], R0 ;  /* 0x00009400ff0b3a19 */ /* 0x000fe20000011600 */
[----:B------:R-:W-:Y:S01]  /*0ce0*/  IMAD.WIDE R34, R34, 0x40, R20 ;  /* 0x0000004022227825 */ /* 0x000fe200078e0214 */
[----:B------:R-:W-:Y:S01]  /*0cf0*/  SHF.R.S32.HI R13, RZ, 0x4, R17 ;  /* 0x00000004ff0d7819 */ /* 0x000fe20000011411 */
[----:B------:R-:W-:Y:S01]  /*0d00*/  UMOV UR9, 0x6 ;  /* 0x0000000600097882 */ /* 0x000fe20000000000 */
[----:B------:R-:W-:Y:S01]  /*0d10*/  LEA.HI R0, R2, R233, RZ, 0x2 ;  /* 0x000000e902007211 */ /* 0x000fe200078f10ff */
[----:B------:R-:W-:Y:S01]  /*0d20*/  IMAD.SHL.U32 R30, R9, 0x8, RZ ;  /* 0x00000008091e7824 */ /* 0x000fe200078e00ff */
[----:B------:R-:W-:Y:S01]  /*0d30*/  SHF.R.S32.HI R15, RZ, 0x5, R10 ;  /* 0x00000005ff0f7819 */ /* 0x000fe2000001140a */
[----:B------:R-:W-:Y:S01]  /*0d40*/  IMAD R40, R5, c[0x0][0x178], RZ ;  /* 0x00005e0005287a24 */ /* 0x000fe200078e02ff */
[----:B------:R-:W-:Y:S01]  /*0d50*/  LEA.HI R4, R17, R13, RZ, 0x1 ;  /* 0x0000000d11047211 */ /* 0x000fe200078f08ff */
[----:B------:R-:W-:Y:S01]  /*0d60*/  IMAD.WIDE.U32 R26, R3, c[0x0][0x238], R26 ;  /* 0x00008e00031a7a25 */ /* 0x000fe200078e001a */
[----:B------:R-:W-:Y:S01]  /*0d70*/  SHF.R.S32.HI R32, RZ, 0x1f, R11 ;  /* 0x0000001fff207819 */ /* 0x000fe2000001140b */
[----:B------:R-:W-:Y:S01]  /*0d80*/  CS2R R130, SRZ ;  /* 0x0000000000827805 */ /* 0x000fe2000001ff00 */
[----:B------:R-:W-:Y:S01]  /*0d90*/  SHF.R.S32.HI R7, RZ, 0x2, R0 ;  /* 0x00000002ff077819 */ /* 0x000fe20000011400 */
[----:B------:R-:W-:Y:S01]  /*0da0*/  IMAD R40, R25, c[0x0][0x17c], R40 ;  /* 0x00005f0019287a24 */ /* 0x000fe200078e0228 */
[----:B------:R-:W-:Y:S01]  /*0db0*/  SHF.R.S32.HI R6, RZ, 0x1f, R0 ;  /* 0x0000001fff067819 */ /* 0x000fe20000011400 */
[----:B------:R-:W-:Y:S01]  /*0dc0*/  IMAD R38, R32, c[0x0][0x1e0], RZ ;  /* 0x0000780020267a24 */ /* 0x000fe200078e02ff */
[----:B------:R-:W-:Y:S01]  /*0dd0*/  LEA.HI R12, R10, R15, RZ, 0x1 ;  /* 0x0000000f0a0c7211 */ /* 0x000fe200078f08ff */
[----:B------:R-:W-:Y:S01]  /*0de0*/  IMAD R32, R32, c[0x0][0x1b0], RZ ;  /* 0x00006c0020207a24 */ /* 0x000fe200078e02ff */
[----:B------:R-:W-:Y:S01]  /*0df0*/  LOP3.LUT R4, R4, 0xfffffffe, RZ, 0xc0, !PT ;  /* 0xfffffffe04047812 */ /* 0x000fe200078ec0ff */
[C---:B------:R-:W-:Y:S01]  /*0e00*/  IMAD R38, R11.reuse, c[0x0][0x1e4], R38 ;  /* 0x000079000b267a24 */ /* 0x040fe200078e0226 */
[----:B------:R-:W-:Y:S01]  /*0e10*/  SHF.R.S32.HI R31, RZ, 0x1f, R30 ;  /* 0x0000001fff1f7819 */ /* 0x000fe2000001141e */
[----:B------:R-:W-:Y:S01]  /*0e20*/  IMAD R32, R11, c[0x0][0x1b4], R32 ;  /* 0x00006d000b207a24 */ /* 0x000fe200078e0220 */
[----:B------:R-:W-:Y:S01]  /*0e30*/  LEA.HI R6, R6, R7, RZ, 0x3 ;  /* 0x0000000706067211 */ /* 0x000fe200078f18ff */
[----:B------:R-:W-:Y:S01]  /*0e40*/  IMAD.IADD R4, R13, 0x1, -R4 ;  /* 0x000000010d047824 */ /* 0x000fe200078e0a04 */
[----:B------:R-:W-:Y:S01]  /*0e50*/  LOP3.LUT R12, R12, 0xfffffffe, RZ, 0xc0, !PT ;  /* 0xfffffffe0c0c7812 */ /* 0x000fe200078ec0ff */
[----:B------:R-:W-:Y:S01]  /*0e60*/  IMAD.WIDE.U32 R18, R11, c[0x0][0x1e0], R30 ;  /* 0x000078000b127a25 */ /* 0x000fe200078e001e */
[----:B------:R-:W-:Y:S01]  /*0e70*/  LOP3.LUT R6, R6, 0xfffffff8, RZ, 0xc0, !PT ;  /* 0xfffffff806067812 */ /* 0x000fe200078ec0ff */
[----:B------:R-:W-:Y:S01]  /*0e80*/  CS2R R128, SRZ ;  /* 0x0000000000807805 */ /* 0x000fe2000001ff00 */
[----:B------:R-:W-:Y:S01]  /*0e90*/  SHF.R.S32.HI R13, RZ, 0x1f, R238 ;  /* 0x0000001fff0d7819 */ /* 0x000fe200000114ee */
[----:B------:R-:W-:Y:S01]  /*0ea0*/  IMAD.IADD R12, R15, 0x1, -R12 ;  /* 0x000000010f0c7824 */ /* 0x000fe200078e0a0c */
[----:B------:R-:W-:Y:S01]  /*0eb0*/  SEL R36, R238, RZ, !P4 ;  /* 0x000000ffee247207 */ /* 0x000fe20006000000 */
[----:B------:R-:W-:Y:S01]  /*0ec0*/  IMAD.WIDE.U32 R14, R11, c[0x0][0x1b0], R30 ;  /* 0x00006c000b0e7a25 */ /* 0x000fe200078e001e */
[----:B------:R-:W-:Y:S01]  /*0ed0*/  SEL R11, R13, RZ, !P4 ;  /* 0x000000ff0d0b7207 */ /* 0x000fe20006000000 */
[----:B------:R-:W-:Y:S01]  /*0ee0*/  CS2R R126, SRZ ;  /* 0x00000000007e7805 */ /* 0x000fe2000001ff00 */
[----:B------:R-:W-:Y:S01]  /*0ef0*/  LOP3.LUT R0, R0, 0x3ffffffc, RZ, 0xc0, !PT ;  /* 0x3ffffffc00007812 */ /* 0x000fe200078ec0ff */
[----:B------:R-:W-:Y:S01]  /*0f00*/  IMAD.IADD R39, R19, 0x1, R38 ;  /* 0x0000000113277824 */ /* 0x000fe200078e0226 */
[----:B------:R-:W-:Y:S01]  /*0f10*/  IADD3 R19, -R237, UR11, RZ ;  /* 0x0000000bed137c10 */ /* 0x000fe2000fffe1ff */
[----:B------:R-:W-:Y:S01]  /*0f20*/  IMAD.MOV.U32 R38, RZ, RZ, R18 ;  /* 0x000000ffff267224 */ /* 0x000fe200078e0012 */
[----:B------:R-:W-:Y:S01]  /*0f30*/  LEA.HI R18, R2, R233, RZ, 0x6 ;  /* 0x000000e902127211 */ /* 0x000fe200078f30ff */
[----:B------:R-:W-:Y:S01]  /*0f40*/  IMAD.IADD R6, R7, 0x1, -R6 ;  /* 0x0000000107067824 */ /* 0x000fe200078e0a06 */
[----:B------:R-:W-:Y:S01]  /*0f50*/  ISETP.GE.AND P4, PT, R30, c[0x0][0x1cc], PT ;  /* 0x000073001e007a0c */ /* 0x000fe20003f86270 */
[----:B------:R-:W-:Y:S01]  /*0f60*/  IMAD.SHL.U32 R7, R237, 0x40, RZ ;  /* 0x00000040ed077824 */ /* 0x000fe200078e00ff */
[----:B------:R-:W-:Y:S01]  /*0f70*/  SHF.R.S32.HI R18, RZ, 0x6, R18 ;  /* 0x00000006ff127819 */ /* 0x000fe20000011412 */
[----:B------:R-:W-:Y:S01]  /*0f80*/  IMAD.IADD R33, R15, 0x1, R32 ;  /* 0x000000010f217824 */ /* 0x000fe200078e0220 */
[----:B------:R-:W-:Y:S01]  /*0f90*/  LOP3.LUT P0, RZ, R6, 0x4, RZ, 0xc0, !PT ;  /* 0x0000000406ff7812 */ /* 0x000fe2000780c0ff */
[----:B------:R-:W-:Y:S01]  /*0fa0*/  IMAD R15, R11, c[0x0][0x1e8], RZ ;  /* 0x00007a000b0f7a24 */ /* 0x000fe200078e02ff */
[----:B------:R-:W-:Y:S01]  /*0fb0*/  LOP3.LUT R7, R7, 0x1c0, RZ, 0xc0, !PT ;  /* 0x000001c007077812 */ /* 0x000fe200078ec0ff */
[----:B------:R-:W-:Y:S01]  /*0fc0*/  IMAD R11, R11, c[0x0][0x1b8], RZ ;  /* 0x00006e000b0b7a24 */ /* 0x000fe200078e02ff */
[----:B------:R-:W-:Y:S01]  /*0fd0*/  ISETP.LT.OR P5, PT, R19, 0x1, P4 ;  /* 0x000000011300780c */ /* 0x000fe200027a1670 */
[----:B------:R-:W-:Y:S01]  /*0fe0*/  IMAD.MOV.U32 R32, RZ, RZ, R14 ;  /* 0x000000ffff207224 */ /* 0x000fe200078e000e */
[----:B------:R-:W-:Y:S01]  /*0ff0*/  LOP3.LUT R235, R7, 0x38, R30, 0xf8, !PT ;  /* 0x0000003807eb7812 */ /* 0x000fe200078ef81e */
[C---:B------:R-:W-:Y:S01]  /*1000*/  IMAD R22, R36.reuse, c[0x0][0x1ec], R15 ;  /* 0x00007b0024167a24 */ /* 0x040fe200078e020f */
[----:B------:R-:W-:Y:S01]  /*1010*/  SHF.R.U32.HI R2, RZ, 0x3, R7 ;  /* 0x00000003ff027819 */ /* 0x000fe20000011607 */
[----:B------:R-:W-:Y:S01]  /*1020*/  IMAD R14, R36, c[0x0][0x1bc], R11 ;  /* 0x00006f00240e7a24 */ /* 0x000fe200078e020b */
[----:B------:R-:W-:Y:S01]  /*1030*/  IADD3 R16, R30, 0x40, RZ ;  /* 0x000000401e107810 */ /* 0x000fe20007ffe0ff */
[----:B------:R-:W-:Y:S01]  /*1040*/  IMAD.SHL.U32 R21, R18, 0x200, RZ ;  /* 0x0000020012157824 */ /* 0x000fe200078e00ff */
[----:B------:R-:W-:Y:S01]  /*1050*/  ISETP.LT.OR P4, PT, R19, 0x21, P4 ;  /* 0x000000211300780c */ /* 0x000fe20002781670 */
[C---:B------:R-:W-:Y:S01]  /*1060*/  IMAD.WIDE.U32 R38, R36.reuse, c[0x0][0x1e8], R38 ;  /* 0x00007a0024267a25 */ /* 0x040fe200078e0026 */
[----:B------:R-:W-:Y:S01]  /*1070*/  SEL R13, R13, RZ, !P1 ;  /* 0x000000ff0d0d7207 */ /* 0x000fe20004800000 */
[----:B------:R-:W-:Y:S01]  /*1080*/  CS2R R124, SRZ ;  /* 0x00000000007c7805 */ /* 0x000fe2000001ff00 */
[----:B------:R-:W-:Y:S01]  /*1090*/  LOP3.LUT R235, R21, R235, R2, 0xf6, !PT ;  /* 0x000000eb15eb7212 */ /* 0x000fe200078ef602 */
[----:B------:R-:W-:Y:S01]  /*10a0*/  IMAD.WIDE.U32 R36, R36, c[0x0][0x1b8], R32 ;  /* 0x00006e0024247a25 */ /* 0x000fe200078e0020 */
[----:B------:R-:W-:Y:S01]  /*10b0*/  LOP3.LUT R10, R10, 0xffffffe0, RZ, 0xc0, !PT ;  /* 0xffffffe00a0a7812 */ /* 0x000fe200078ec0ff */
[----:B------:R-:W-:Y:S01]  /*10c0*/  CS2R R122, SRZ ;  /* 0x00000000007a7805 */ /* 0x000fe2000001ff00 */
[----:B------:R-:W-:Y:S01]  /*10d0*/  CS2R R120, SRZ ;  /* 0x0000000000787805 */ /* 0x000fe2000001ff00 */
[----:B------:R-:W-:Y:S01]  /*10e0*/  IMAD R32, R5, c[0x0][0x208], RZ ;  /* 0x0000820005207a24 */ /* 0x000fe200078e02ff */
[----:B------:R-:W-:Y:S01]  /*10f0*/  CS2R R118, SRZ ;  /* 0x0000000000767805 */ /* 0x000fe2000001ff00 */
[----:B------:R-:W-:Y:S01]  /*1100*/  IMAD.IADD R23, R39, 0x1, R22 ;  /* 0x0000000127177824 */ /* 0x000fe200078e0216 */
[----:B------:R-:W-:Y:S01]  /*1110*/  CS2R R116, SRZ ;  /* 0x0000000000747805 */ /* 0x000fe2000001ff00 */
[----:B------:R-:W-:Y:S01]  /*1120*/  IMAD.SHL.U32 R6, R6, 0x40, RZ ;  /* 0x0000004006067824 */ /* 0x000fe200078e00ff */
[----:B------:R-:W-:Y:S01]  /*1130*/  CS2R R114, SRZ ;  /* 0x0000000000727805 */ /* 0x000fe2000001ff00 */
[----:B------:R-:W-:Y:S01]  /*1140*/  IMAD.IADD R5, R233, 0x1, -R0 ;  /* 0x00000001e9057824 */ /* 0x000fe200078e0a00 */
[----:B------:R-:W-:Y:S01]  /*1150*/  CS2R R112, SRZ ;  /* 0x0000000000707805 */ /* 0x000fe2000001ff00 */
[----:B------:R-:W-:Y:S01]  /*1160*/  IMAD.IADD R15, R37, 0x1, R14 ;  /* 0x00000001250f7824 */ /* 0x000fe200078e020e */
[----:B------:R-:W-:Y:S01]  /*1170*/  LOP3.LUT R6, R6, 0x1c0, RZ, 0xc0, !PT ;  /* 0x000001c006067812 */ /* 0x000fe200078ec0ff */
[----:B------:R-:W-:Y:S01]  /*1180*/  IMAD.MOV.U32 R22, RZ, RZ, R38 ;  /* 0x000000ffff167224 */ /* 0x000fe200078e0026 */
[----:B------:R-:W-:Y:S01]  /*1190*/  CS2R R110, SRZ ;  /* 0x00000000006e7805 */ /* 0x000fe2000001ff00 */
[C---:B------:R-:W-:Y:S01]  /*11a0*/  IMAD R0, R35.reuse, c[0x0][0x1d8], RZ ;  /* 0x0000760023007a24 */ /* 0x040fe200078e02ff */
[----:B------:R-:W-:Y:S01]  /*11b0*/  SHF.R.U32.HI R236, RZ, 0x3, R6 ;  /* 0x00000003ffec7819 */ /* 0x000fe20000011606 */
[----:B------:R-:W-:Y:S01]  /*11c0*/  IMAD.MOV.U32 R14, RZ, RZ, R36 ;  /* 0x000000ffff0e7224 */ /* 0x000fe200078e0024 */
[----:B------:R-:W-:Y:S01]  /*11d0*/  CS2R R108, SRZ ;  /* 0x00000000006c7805 */ /* 0x000fe2000001ff00 */
[----:B------:R-:W-:Y:S01]  /*11e0*/  IMAD R2, R35, c[0x0][0x1a8], RZ ;  /* 0x00006a0023027a24 */ /* 0x000fe200078e02ff */
[----:B------:R-:W-:Y:S01]  /*11f0*/  CS2R R106, SRZ ;  /* 0x00000000006a7805 */ /* 0x000fe2000001ff00 */
[----:B------:R-:W-:Y:S01]  /*1200*/  IMAD.SHL.U32 R7, R18, 0x8, RZ ;  /* 0x0000000812077824 */ /* 0x000fe200078e00ff */
[----:B------:R-:W-:Y:S01]  /*1210*/  CS2R R104, SRZ ;  /* 0x0000000000687805 */ /* 0x000fe2000001ff00 */
[C---:B------:R-:W-:Y:S01]  /*1220*/  IMAD R0, R34.reuse, c[0x0][0x1dc], R0 ;  /* 0x0000770022007a24 */ /* 0x040fe200078e0200 */
[----:B------:R-:W-:Y:S01]  /*1230*/  CS2R R102, SRZ ;  /* 0x0000000000667805 */ /* 0x000fe2000001ff00 */
[C---:B------:R-:W-:Y:S01]  /*1240*/  IMAD.WIDE.U32 R22, R34.reuse, c[0x0][0x1d8], R22 ;  /* 0x0000760022167a25 */ /* 0x040fe200078e0016 */
[----:B------:R-:W-:Y:S01]  /*1250*/  LOP3.LUT R7, R7, 0x18, RZ, 0xc0, !PT ;  /* 0x0000001807077812 */ /* 0x000fe200078ec0ff */
[----:B------:R-:W-:Y:S01]  /*1260*/  CS2R R100, SRZ ;  /* 0x0000000000647805 */ /* 0x000fe2000001ff00 */
[----:B------:R-:W-:Y:S01]  /*1270*/  CS2R R98, SRZ ;  /* 0x0000000000627805 */ /* 0x000fe2000001ff00 */
[----:B------:R-:W-:Y:S01]  /*1280*/  IMAD R2, R34, c[0x0][0x1ac], R2 ;  /* 0x00006b0022027a24 */ /* 0x000fe200078e0202 */
[----:B------:R-:W-:Y:S01]  /*1290*/  LEA R38, P3, R22, c[0x0][0x1c0], 0x1 ;  /* 0x0000700016267a11 */ /* 0x000fe200078608ff */
[----:B------:R-:W-:Y:S01]  /*12a0*/  IMAD.WIDE.U32 R14, R34, c[0x0][0x1a8], R14 ;  /* 0x00006a00220e7a25 */ /* 0x000fe200078e000e */
[----:B------:R-:W-:Y:S01]  /*12b0*/  LOP3.LUT R236, R236, R6, R7, 0x1e, !PT ;  /* 0x00000006ecec7212 */ /* 0x000fe200078e1e07 */
[----:B------:R-:W-:Y:S01]  /*12c0*/  CS2R R96, SRZ ;  /* 0x0000000000607805 */ /* 0x000fe2000001ff00 */
[----:B------:R-:W-:Y:S01]  /*12d0*/  CS2R R94, SRZ ;  /* 0x00000000005e7805 */ /* 0x000fe2000001ff00 */
[----:B------:R-:W-:Y:S01]  /*12e0*/  IMAD.IADD R0, R23, 0x1, R0 ;  /* 0x0000000117007824 */ /* 0x000fe200078e0200 */
[----:B------:R-:W-:Y:S01]  /*12f0*/  LEA R34, P2, R14, c[0x0][0x190], 0x1 ;  /* 0x000064000e227a11 */ /* 0x000fe200078408ff */
[----:B------:R-:W-:Y:S01]  /*1300*/  IMAD.SHL.U32 R230, R12, 0x400, RZ ;  /* 0x000004000ce67824 */ /* 0x000fe200078e00ff */
[----:B------:R-:W-:Y:S01]  /*1310*/  CS2R R92, SRZ ;  /* 0x00000000005c7805 */ /* 0x000fe2000001ff00 */
[----:B------:R-:W-:Y:S01]  /*1320*/  IMAD.IADD R2, R15, 0x1, R2 ;  /* 0x000000010f027824 */ /* 0x000fe200078e0202 */
[----:B------:R-:W-:Y:S01]  /*1330*/  LEA.HI.X R39, R22, c[0x0][0x1c4], R0, 0x1, P3 ;  /* 0x0000710016277a11 */ /* 0x000fe200018f0c00 */
[----:B------:R-:W-:Y:S01]  /*1340*/  IMAD.MOV.U32 R15, RZ, RZ, c[0x0][0x1d8] ;  /* 0x00007600ff0f7624 */ /* 0x000fe200078e00ff */
[----:B------:R-:W-:Y:S01]  /*1350*/  SHF.R.S32.HI R22, RZ, 0x1f, R3 ;  /* 0x0000001fff167819 */ /* 0x000fe20000011403 */
[----:B------:R-:W-:Y:S01]  /*1360*/  IMAD.WIDE.U32 R42, R25, c[0x0][0x178], R30 ;  /* 0x00005e00192a7a25 */ /* 0x000fe200078e001e */
[----:B------:R-:W-:Y:S01]  /*1370*/  LEA.HI.X R35, R14, c[0x0][0x194], R2, 0x1, P2 ;  /* 0x000065000e237a11 */ /* 0x000fe200010f0c02 */
[----:B------:R-:W-:Y:S01]  /*1380*/  CS2R R90, SRZ ;  /* 0x00000000005a7805 */ /* 0x000fe2000001ff00 */
[----:B------:R-:W-:Y:S01]  /*1390*/  LEA R36, P3, R15, R38, 0x6 ;  /* 0x000000260f247211 */ /* 0x000fe200078630ff */
[C---:B------:R-:W-:Y:S01]  /*13a0*/  IMAD R32, R25.reuse, c[0x0][0x20c], R32 ;  /* 0x0000830019207a24 */ /* 0x040fe200078e0220 */
[----:B------:R-:W-:Y:S01]  /*13b0*/  CS2R R88, SRZ ;  /* 0x0000000000587805 */ /* 0x000fe2000001ff00 */
[----:B------:R-:W-:Y:S01]  /*13c0*/  IMAD.WIDE.U32 R24, R25, c[0x0][0x208], R30 ;  /* 0x0000820019187a25 */ /* 0x000fe200078e001e */
[----:B------:R-:W-:Y:S01]  /*13d0*/  CS2R R86, SRZ ;  /* 0x0000000000567805 */ /* 0x000fe2000001ff00 */
[----:B------:R-:W-:Y:S01]  /*13e0*/  CS2R R84, SRZ ;  /* 0x0000000000547805 */ /* 0x000fe2000001ff00 */
[----:B------:R-:W-:Y:S01]  /*13f0*/  CS2R R82, SRZ ;  /* 0x0000000000527805 */ /* 0x000fe2000001ff00 */
[----:B------:R-:W-:Y:S01]  /*1400*/  IMAD R5, R5, 0x2, R230 ;  /* 0x0000000205057824 */ /* 0x000fe200078e02e6 */
[----:B------:R-:W-:Y:S01]  /*1410*/  CS2R R80, SRZ ;  /* 0x0000000000507805 */ /* 0x000fe2000001ff00 */
[----:B------:R-:W-:Y:S01]  /*1420*/  IMAD.MOV.U32 R0, RZ, RZ, c[0x0][0x1dc] ;  /* 0x00007700ff007624 */ /* 0x000fe200078e00ff */
[----:B------:R-:W-:Y:S01]  /*1430*/  CS2R R78, SRZ ;  /* 0x00000000004e7805 */ /* 0x000fe2000001ff00 */
[----:B------:R-:W-:Y:S01]  /*1440*/  IMAD.MOV.U32 R11, RZ, RZ, c[0x0][0x1a8] ;  /* 0x00006a00ff0b7624 */ /* 0x000fe200078e00ff */
[----:B------:R-:W-:Y:S01]  /*1450*/  CS2R R76, SRZ ;  /* 0x00000000004c7805 */ /* 0x000fe2000001ff00 */
[----:B------:R-:W-:Y:S01]  /*1460*/  IMAD.IADD R33, R25, 0x1, R32 ;  /* 0x0000000119217824 */ /* 0x000fe200078e0220 */
[----:B------:R-:W-:Y:S01]  /*1470*/  LEA.HI.X R37, R15, R39, R0, 0x6, P3 ;  /* 0x000000270f257211 */ /* 0x000fe200018f3400 */
[----:B------:R-:W-:Y:S01]  /*1480*/  IMAD.IADD R236, R5, 0x1, R236 ;  /* 0x0000000105ec7824 */ /* 0x000fe200078e02ec */
[----:B------:R-:W-:Y:S01]  /*1490*/  IADD3 R15, R30, 0x80, RZ ;  /* 0x000000801e0f7810 */ /* 0x000fe20007ffe0ff */
[----:B------:R-:W-:Y:S01]  /*14a0*/  IMAD.MOV.U32 R32, RZ, RZ, R24 ;  /* 0x000000ffff207224 */ /* 0x000fe200078e0018 */
[----:B------:R-:W-:Y:S01]  /*14b0*/  LEA R24, P2, R11, R34, 0x6 ;  /* 0x000000220b187211 */ /* 0x000fe200078430ff */
[----:B------:R-:W-:Y:S01]  /*14c0*/  IMAD.MOV.U32 R5, RZ, RZ, c[0x0][0x1ac] ;  /* 0x00006b00ff057624 */ /* 0x000fe200078e00ff */
[----:B------:R-:W-:Y:S01]  /*14d0*/  ISETP.GE.AND P3, PT, R16, c[0x0][0x1cc], PT ;  /* 0x0000730010007a0c */ /* 0x000fe20003f66270 */
[----:B------:R-:W-:Y:S01]  /*14e0*/  IMAD.SHL.U32 R235, R235, 0x2, RZ ;  /* 0x00000002ebeb7824 */ /* 0x000fe200078e00ff */
[----:B------:R-:W-:Y:S01]  /*14f0*/  CS2R R74, SRZ ;  /* 0x00000000004a7805 */ /* 0x000fe2000001ff00 */
[----:B------:R-:W-:Y:S01]  /*1500*/  IMAD.IADD R41, R43, 0x1, R40 ;  /* 0x000000012b297824 */ /* 0x000fe200078e0228 */
[----:B------:R-:W-:Y:S01]  /*1510*/  LEA.HI.X R25, R11, R35, R5, 0x6, P2 ;  /* 0x000000230b197211 */ /* 0x000fe200010f3405 */
[----:B------:R-:W-:Y:S01]  /*1520*/  IMAD.MOV.U32 R40, RZ, RZ, R42 ;  /* 0x000000ffff287224 */ /* 0x000fe200078e002a */
[----:B------:R-:W-:Y:S01]  /*1530*/  ISETP.GE.AND P2, PT, R15, c[0x0][0x1cc], PT ;  /* 0x000073000f007a0c */ /* 0x000fe20003f46270 */
[----:B------:R-:W-:Y:S01]  /*1540*/  @!PT LDS RZ, [RZ] ;  /* 0x00000000fffff984 */ /* 0x000fe20000000800 */
[----:B------:R-:W-:Y:S01]  /*1550*/  @!PT LDS RZ, [RZ] ;  /* 0x00000000fffff984 */ /* 0x000fe20000000800 */
[----:B------:R-:W-:Y:S01]  /*1560*/  @!PT LDS RZ, [RZ] ;  /* 0x00000000fffff984 */ /* 0x000fe20000000800 */
[----:B------:R1:W-:Y:S01]  /*1570*/  LDGSTS.E.BYPASS.LTC128B.128 [R235+0x6080], [R38.64], !P5 ;  /* 0x0608000026eb7fae */ /* 0x0003e2000e901d50 */
[C---:B------:R-:W-:Y:S01]  /*1580*/  ISETP.LT.OR P6, PT, R19.reuse, 0x1, P3 ;  /* 0x000000011300780c */ /* 0x040fe20001fc1670 */
[----:B------:R-:W-:Y:S01]  /*1590*/  IMAD R2, R22, c[0x0][0x180], RZ ;  /* 0x0000600016027a24 */ /* 0x000fe200078e02ff */
[----:B------:R-:W-:Y:S01]  /*15a0*/  ISETP.LT.OR P5, PT, R19, 0x1, P2 ;  /* 0x000000011300780c */ /* 0x000fe200017a1670 */
[----:B------:R-:W-:Y:S01]  /*15b0*/  IMAD.WIDE.U32 R244, R3, c[0x0][0x180], R40 ;  /* 0x0000600003f47a25 */ /* 0x000fe200078e0028 */
[C---:B------:R-:W-:Y:S01]  /*15c0*/  ISETP.LT.OR P3, PT, R19.reuse, 0x21, P3 ;  /* 0x000000211300780c */ /* 0x040fe20001f61670 */
[----:B------:R-:W-:Y:S01]  /*15d0*/  CS2R R72, SRZ ;  /* 0x0000000000487805 */ /* 0x000fe2000001ff00 */
[----:B------:R-:W-:Y:S01]  /*15e0*/  ISETP.LT.OR P2, PT, R19, 0x21, P2 ;  /* 0x000000211300780c */ /* 0x000fe20001741670 */
[----:B------:R-:W-:Y:S01]  /*15f0*/  IMAD R0, R3, c[0x0][0x184], R2 ;  /* 0x0000610003007a24 */ /* 0x000fe200078e0202 */
[----:B------:R-:W-:Y:S01]  /*1600*/  SEL R11, R238, RZ, !P1 ;  /* 0x000000ffee0b7207 */ /* 0x000fe20004800000 */
[----:B------:R-:W-:Y:S01]  /*1610*/  IMAD.SHL.U32 R236, R236, 0x2, RZ ;  /* 0x00000002ecec7824 */ /* 0x000fe200078e00ff */
[----:B------:R-:W-:Y:S01]  /*1620*/  ISETP.GE.AND P1, PT, R30, c[0x0][0x19c], PT ;  /* 0x000067001e007a0c */ /* 0x000fe20003f26270 */
[----:B------:R-:W-:Y:S01]  /*1630*/  IMAD.IADD R245, R245, 0x1, R0 ;  /* 0x00000001f5f57824 */ /* 0x000fe200078e0200 */
[----:B------:R-:W-:Y:S01]  /*1640*/  CS2R R70, SRZ ;  /* 0x0000000000467805 */ /* 0x000fe2000001ff00 */
[----:B------:R1:W-:Y:S01]  /*1650*/  LDGSTS.E.BYPASS.LTC128B.128 [R235+0x8080], [R38.64+0x80], !P6 ;  /* 0x0808008026eb7fae */ /* 0x0003e2000f101d50 */
[C---:B------:R-:W-:Y:S01]  /*1660*/  IADD3 R0, R236.reuse, 0x12280, RZ ;  /* 0x00012280ec007810 */ /* 0x040fe20007ffe0ff */
[----:B------:R-:W-:Y:S01]  /*1670*/  IMAD.WIDE.U32 R244, R11, c[0x0][0x188], R244 ;  /* 0x000062000bf47a25 */ /* 0x000fe200078e00f4 */
[----:B------:R-:W-:Y:S01]  /*1680*/  IADD3 R234, R236, 0x122c0, RZ ;  /* 0x000122c0ecea7810 */ /* 0x000fe20007ffe0ff */
[----:B------:R1:W-:Y:S01]  /*1690*/  LDGSTS.E.BYPASS.LTC128B.128 [R235+0xa080], [R38.64+0x100], !P5 ;  /* 0x0a08010026eb7fae */ /* 0x0003e2000e901d50 */
[----:B------:R-:W-:Y:S01]  /*16a0*/  ISETP.GE.AND P5, PT, R16, c[0x0][0x19c], PT ;  /* 0x0000670010007a0c */ /* 0x000fe20003fa6270 */
[----:B------:R-:W-:Y:S01]  /*16b0*/  IMAD.U32 R23, RZ, RZ, UR4 ;  /* 0x00000004ff177e24 */ /* 0x000fe2000f8e00ff */
[----:B------:R-:W-:Y:S01]  /*16c0*/  @P0 IADD3 R234, R0, -0x40, RZ ;  /* 0xffffffc000ea0810 */ /* 0x000fe20007ffe0ff */
[----:B------:R2:W-:Y:S01]  /*16d0*/  LDGSTS.E.BYPASS.LTC128B.128 [R235+0x7080], [R36.64], !P4 ;  /* 0x0708000024eb7fae */ /* 0x0005e2000e101d50 */
[----:B------:R-:W-:Y:S01]  /*16e0*/  ISETP.GE.AND P4, PT, R15, c[0x0][0x19c], PT ;  /* 0x000067000f007a0c */ /* 0x000fe20003f86270 */
[----:B------:R-:W-:Y:S01]  /*16f0*/  IMAD R0, R13, c[0x0][0x188], RZ ;  /* 0x000062000d007a24 */ /* 0x000fe200078e02ff */
[C---:B------:R-:W-:Y:S01]  /*1700*/  ISETP.LT.OR P0, PT, R19.reuse, 0x1, P5 ;  /* 0x000000011300780c */ /* 0x040fe20002f01670 */
[----:B------:R2:W-:Y:S01]  /*1710*/  LDGSTS.E.BYPASS.LTC128B.128 [R235+0x9080], [R36.64+0x80], !P3 ;  /* 0x0908008024eb7fae */ /* 0x0005e2000d901d50 */
[----:B------:R-:W-:Y:S01]  /*1720*/  ISETP.LT.OR P6, PT, R19, 0x1, P4 ;  /* 0x000000011300780c */ /* 0x000fe200027c1670 */
[----:B------:R-:W-:Y:S01]  /*1730*/  IMAD R5, R11, c[0x0][0x18c], R0 ;  /* 0x000063000b057a24 */ /* 0x000fe200078e0200 */
[C---:B------:R-:W-:Y:S01]  /*1740*/  ISETP.LT.OR P5, PT, R19.reuse, 0x21, P5 ;  /* 0x000000211300780c */ /* 0x040fe20002fa1670 */
[----:B------:R2:W-:Y:S01]  /*1750*/  LDGSTS.E.BYPASS.LTC128B.128 [R235+0xb080], [R36.64+0x100], !P2 ;  /* 0x0b08010024eb7fae */ /* 0x0005e2000d101d50 */
[----:B------:R-:W-:Y:S01]  /*1760*/  ISETP.LT.OR P2, PT, R19, 0x1, P1 ;  /* 0x000000011300780c */ /* 0x000fe20000f41670 */
[----:B------:R-:W-:Y:S01]  /*1770*/  IMAD.IADD R232, R245, 0x1, R5 ;  /* 0x00000001f5e87824 */ /* 0x000fe200078e0205 */
[C---:B------:R-:W-:Y:S01]  /*1780*/  ISETP.LT.OR P1, PT, R19.reuse, 0x21, P1 ;  /* 0x000000211300780c */ /* 0x040fe20000f21670 */
[----:B------:R-:W0:Y:S01]  /*1790*/  LDGDEPBAR ;  /* 0x00000000000079af */ /* 0x000e220000000000 */
[----:B------:R-:W-:Y:S01]  /*17a0*/  ISETP.LT.OR P4, PT, R19, 0x21, P4 ;  /* 0x000000211300780c */ /* 0x000fe20002781670 */
[----:B------:R-:W-:Y:S01]  /*17b0*/  IMAD R240, R22, c[0x0][0x210], RZ ;  /* 0x0000840016f07a24 */ /* 0x000fe200078e02ff */
[----:B------:R-:W-:Y:S01]  /*17c0*/  LOP3.LUT P3, RZ, R9, 0x4, RZ, 0xc0, !PT ;  /* 0x0000000409ff7812 */ /* 0x000fe2000786c0ff */
[C---:B------:R-:W-:Y:S01]  /*17d0*/  IMAD.WIDE.U32 R32, R3.reuse, c[0x0][0x210], R32 ;  /* 0x0000840003207a25 */ /* 0x040fe200078e0020 */
[----:B------:R-:W-:Y:S01]  /*17e0*/  ULDC.64 UR4, c[0x0][0x208] ;  /* 0x0000820000047ab9 */ /* 0x000fe20000000a00 */
[----:B------:R-:W-:Y:S01]  /*17f0*/  CS2R R68, SRZ ;  /* 0x0000000000447805 */ /* 0x000fe2000001ff00 */
[----:B------:R-:W-:Y:S01]  /*1800*/  USHF.L.U64.HI UR9, UR4, UR9, UR5 ;  /* 0x0000000904097299 */ /* 0x000fe20008010205 */
[----:B------:R-:W-:Y:S01]  /*1810*/  IMAD R240, R3, c[0x0][0x214], R240 ;  /* 0x0000850003f07a24 */ /* 0x000fe200078e02f0 */
[----:B------:R-:W-:Y:S01]  /*1820*/  CS2R R66, SRZ ;  /* 0x0000000000427805 */ /* 0x000fe2000001ff00 */
[----:B------:R3:W-:Y:S01]  /*1830*/  LDGSTS.E.BYPASS.LTC128B.128 [R235+0x80], [R34.64], !P2 ;  /* 0x0008000022eb7fae */ /* 0x0007e2000d101d50 */
[----:B------:R-:W-:Y:S01]  /*1840*/  IMAD R20, R4, 0x800, R21 ;  /* 0x0000080004147824 */ /* 0x000fe200078e0215 */
[----:B------:R-:W-:Y:S01]  /*1850*/  UIMAD UR9, UR9, UR6, URZ ;  /* 0x00000006090972a4 */ /* 0x000fe2000f8e023f */
        /* <DEDUP_REMOVED lines=12> */
[----:B------:R-:W-:Y:S01]  /*1920*/  IMAD.MOV.U32 R21, RZ, RZ, c[0x0][0x178] ;  /* 0x00005e00ff157624 */ /* 0x000fe200078e00ff */
[----:B------:R4:W-:Y:S01]  /*1930*/  LDGSTS.E.BYPASS.LTC128B.128 [R235+0x3080], [R24.64+0x80], !P5 ;  /* 0x0308008018eb7fae */ /* 0x0009e2000e901d50 */
[----:B------:R-:W-:Y:S01]  /*1940*/  LOP3.LUT R231, R9, 0x8, R8, 0xf8, !PT ;  /* 0x0000000809e77812 */ /* 0x000fe200078ef808 */
[----:B------:R-:W-:Y:S01]  /*1950*/  IMAD.WIDE.U32 R240, R11, c[0x0][0x218], R240 ;  /* 0x000086000bf07a25 */ /* 0x000fe200078e00f0 */
[C---:B------:R-:W-:Y:S01]  /*1960*/  LEA R5, P2, R36.reuse, R244, 0x6 ;  /* 0x000000f424057211 */ /* 0x040fe200078430ff */
[----:B------:R4:W-:Y:S01]  /*1970*/  LDGSTS.E.BYPASS.LTC128B.128 [R235+0x5080], [R24.64+0x100], !P4 ;  /* 0x0508010018eb7fae */ /* 0x0009e2000e101d50 */
[----:B------:R-:W-:Y:S01]  /*1980*/  SHF.R.U32.HI R6, RZ, 0x3, R9 ;  /* 0x00000003ff067819 */ /* 0x000fe20000011609 */
[----:B------:R-:W-:Y:S01]  /*1990*/  IMAD.MOV.U32 R19, RZ, RZ, c[0x0][0x17c] ;  /* 0x00005f00ff137624 */ /* 0x000fe200078e00ff */
[----:B------:R-:W-:Y:S01]  /*19a0*/  LEA.HI.X R2, R36, R232, R23, 0x6, P2 ;  /* 0x000000e824027211 */ /* 0x000fe200010f3417 */
[----:B------:R-:W0:Y:S01]  /*19b0*/  LDGDEPBAR ;  /* 0x00000000000079af */ /* 0x000e220000000000 */
[----:B------:R-:W-:Y:S01]  /*19c0*/  ISETP.GE.AND P2, PT, R30, c[0x0][0x16c], PT ;  /* 0x00005b001e007a0c */ /* 0x000fe20003f46270 */
[----:B------:R-:W-:Y:S01]  /*19d0*/  USHF.L.U32 UR18, UR4, 0x6, URZ ;  /* 0x0000000604127899 */ /* 0x000fe2000800063f */
[----:B------:R-:W-:Y:S01]  /*19e0*/  SEL R14, RZ, 0x2, P1 ;  /* 0x00000002ff0e7807 */ /* 0x000fe20000800000 */
[----:B------:R-:W-:Y:S01]  /*19f0*/  IMAD.MOV.U32 R44, RZ, RZ, R240 ;  /* 0x000000ffff2c7224 */ /* 0x000fe200078e00f0 */
[----:B------:R-:W-:Y:S01]  /*1a00*/  SEL R249, RZ, 0x1, P2 ;  /* 0x00000001fff97807 */ /* 0x000fe20001000000 */
[----:B------:R-:W-:Y:S01]  /*1a10*/  UIMAD UR9, UR8, UR18, UR9 ;  /* 0x00000012080972a4 */ /* 0x000fe2000f8e0209 */
[C---:B-1----:R-:W-:Y:S01]  /*1a20*/  LEA R38, P2, R5.reuse, c[0x0][0x160], 0x1 ;  /* 0x0000580005267a11 */ /* 0x042fe200078408ff */
[----:B------:R-:W-:Y:S01]  /*1a30*/  IMAD.U32 R37, RZ, RZ, UR19 ;  /* 0x00000013ff257e24 */ /* 0x000fe2000f8e00ff */
[----:B------:R-:W-:Y:S01]  /*1a40*/  SEL R0, RZ, 0x4, P6 ;  /* 0x00000004ff007807 */ /* 0x000fe20003000000 */
[----:B------:R-:W-:Y:S01]  /*1a50*/  UMOV UR8, 0x5 ;  /* 0x0000000500087882 */ /* 0x000fe20000000000 */
[----:B------:R-:W-:Y:S01]  /*1a60*/  LEA.HI.X R39, R5, c[0x0][0x164], R2, 0x1, P2 ;  /* 0x0000590005277a11 */ /* 0x000fe200010f0c02 */
[----:B------:R-:W-:Y:S01]  /*1a70*/  IMAD R2, R13, c[0x0][0x218], RZ ;  /* 0x000086000d027a24 */ /* 0x000fe200078e02ff */
[----:B------:R-:W-:Y:S01]  /*1a80*/  LOP3.LUT R231, R231, R6, RZ, 0x3c, !PT ;  /* 0x00000006e7e77212 */ /* 0x000fe200078e3cff */
[----:B------:R-:W-:Y:S01]  /*1a90*/  IMAD.WIDE.U32 R36, R3, c[0x0][0x270], R28 ;  /* 0x00009c0003247a25 */ /* 0x000fe200078e001c */
[----:B------:R-:W-:Y:S01]  /*1aa0*/  LEA R32, P2, R21, R38, 0x6 ;  /* 0x0000002615207211 */ /* 0x000fe200078430ff */
[----:B------:R-:W-:Y:S01]  /*1ab0*/  USHF.L.U64.HI UR8, UR4, UR8, UR5 ;  /* 0x0000000804087299 */ /* 0x000fe20008010205 */
[----:B------:R-:W-:Y:S01]  /*1ac0*/  IADD3 R0, R0, R14, R249 ;  /* 0x0000000e00007210 */ /* 0x000fe20007ffe0f9 */
[----:B------:R-:W-:Y:S01]  /*1ad0*/  IMAD R5, R11, c[0x0][0x21c], R2 ;  /* 0x000087000b057a24 */ /* 0x000fe200078e0202 */
[----:B------:R-:W-:Y:S01]  /*1ae0*/  LEA.HI.X R33, R21, R39, R19, 0x6, P2 ;  /* 0x0000002715217211 */ /* 0x000fe200010f3413 */
[----:B------:R-:W-:Y:S01]  /*1af0*/  IMAD R2, R22, c[0x0][0x270], RZ ;  /* 0x00009c0016027a24 */ /* 0x000fe200078e02ff */
[C---:B------:R-:W-:Y:S01]  /*1b00*/  LOP3.LUT P5, RZ, R0.reuse, 0x1, RZ, 0xc0, !PT ;  /* 0x0000000100ff7812 */ /* 0x040fe200078ac0ff */
[----:B------:R-:W-:Y:S01]  /*1b10*/  IMAD.IADD R45, R241, 0x1, R5 ;  /* 0x00000001f12d7824 */ /* 0x000fe200078e0205 */
[----:B------:R-:W-:Y:S01]  /*1b20*/  LOP3.LUT P4, RZ, R0, 0x2, RZ, 0xc0, !PT ;  /* 0x0000000200ff7812 */ /* 0x000fe2000788c0ff */
[----:B------:R-:W-:-:S04]  /*1b30*/  DEPBAR.LE SB0, 0x1 ;  /* 0x000080400000791a */ /* 0x000fc80000000000 */
[----:B------:R-:W-:Y:S01]  /*1b40*/  IMAD.MOV.U32 R5, RZ, RZ, 0x20 ;  /* 0x00000020ff057424 */ /* 0x000fe200078e00ff */
[----:B------:R-:W-:Y:S01]  /*1b50*/  LOP3.LUT P2, RZ, R0, 0x4, RZ, 0xc0, !PT ;  /* 0x0000000400ff7812 */ /* 0x000fe2000784c0ff */
[----:B------:R-:W-:Y:S01]  /*1b60*/  IMAD.IADD R231, R20, 0x1, R231 ;  /* 0x0000000114e77824 */ /* 0x000fe200078e02e7 */
[----:B------:R1:W-:Y:S01]  /*1b70*/  STL.64 [R1], R44 ;  /* 0x0000002c01007387 */ /* 0x0003e20000100a00 */
[----:B------:R-:W-:Y:S01]  /*1b80*/  IMAD.MOV.U32 R0, RZ, RZ, 0x40 ;  /* 0x00000040ff007424 */ /* 0x000fe200078e00ff */
[----:B------:R-:W-:Y:S01]  /*1b90*/  UIADD3 UR5, UR7, 0x1, -UR14 ;  /* 0x0000000107057890 */ /* 0x000fe2000fffe80e */
[----:B------:R-:W-:Y:S01]  /*1ba0*/  IMAD R23, R3, c[0x0][0x274], R2 ;  /* 0x00009d0003177a24 */ /* 0x000fe200078e0202 */
[----:B------:R-:W-:Y:S01]  /*1bb0*/  SEL R2, R5, 0xffffffe0, !P0 ;  /* 0xffffffe005027807 */ /* 0x000fe20004000000 */
[----:B------:R-:W-:Y:S01]  /*1bc0*/  IMAD.SHL.U32 R231, R231, 0x2, RZ ;  /* 0x00000002e7e77824 */ /* 0x000fe200078e00ff */
[----:B------:R-:W-:Y:S01]  /*1bd0*/  BAR.SYNC.DEFER_BLOCKING 0x0 ;  /* 0x0000000000007b1d */ /* 0x000fe20000010000 */
[----:B------:R-:W-:Y:S01]  /*1be0*/  SEL R0, R0, 0xffffffc0, !P3 ;  /* 0xffffffc000007807 */ /* 0x000fe20005800000 */
[----:B------:R-:W-:Y:S01]  /*1bf0*/  IMAD.U32 R14, RZ, RZ, UR15 ;  /* 0x0000000fff0e7e24 */ /* 0x000fe2000f8e00ff */
[----:B------:R-:W-:Y:S01]  /*1c00*/  CS2R R62, SRZ ;  /* 0x00000000003e7805 */ /* 0x000fe2000001ff00 */
[C---:B------:R-:W-:Y:S01]  /*1c10*/  IMAD.IADD R227, R231.reuse, 0x1, R2 ;  /* 0x00000001e7e37824 */ /* 0x040fe200078e0202 */
[----:B------:R-:W-:Y:S01]  /*1c20*/  CS2R R60, SRZ ;  /* 0x00000000003c7805 */ /* 0x000fe2000001ff00 */
[----:B------:R-:W-:Y:S01]  /*1c30*/  IMAD.IADD R226, R231, 0x1, R0 ;  /* 0x00000001e7e27824 */ /* 0x000fe200078e0200 */
[----:B------:R-:W-:Y:S01]  /*1c40*/  IADD3 R19, -R237, UR13, -R14 ;  /* 0x0000000ded137c10 */ /* 0x000fe2000fffe90e */
[----:B------:R-:W-:Y:S01]  /*1c50*/  IMAD.IADD R225, R0, 0x1, R227 ;  /* 0x0000000100e17824 */ /* 0x000fe200078e02e3 */
[----:B------:R-:W-:Y:S01]  /*1c60*/  IADD3 R14, -R14, UR13, -R237 ;  /* 0x0000000d0e0e7c10 */ /* 0x000fe2000fffe9ed */
[----:B------:R-:W-:Y:S01]  /*1c70*/  IMAD.U32 R20, RZ, RZ, UR18 ;  /* 0x00000012ff147e24 */ /* 0x000fe2000f8e00ff */
[----:B------:R-:W-:Y:S01]  /*1c80*/  ISETP.LT.OR P3, PT, R19, 0x1, !P5 ;  /* 0x000000011300780c */ /* 0x000fe20006f61670 */
[----:B------:R-:W-:Y:S01]  /*1c90*/  IMAD.IADD R37, R37, 0x1, R23 ;  /* 0x0000000125257824 */ /* 0x000fe200078e0217 */
[C---:B------:R-:W-:Y:S01]  /*1ca0*/  ISETP.LT.OR P0, PT, R19.reuse, 0x1, !P4 ;  /* 0x000000011300780c */ /* 0x040fe20006701670 */
[----:B------:R-:W-:Y:S01]  /*1cb0*/  IMAD.WIDE.U32 R20, R20, UR6, R44 ;  /* 0x0000000614147c25 */ /* 0x000fe2000f8e002c */
[C---:B------:R-:W-:Y:S01]  /*1cc0*/  ISETP.LT.OR P5, PT, R19.reuse, 0x21, !P5 ;  /* 0x000000211300780c */ /* 0x040fe20006fa1670 */
[----:B------:R-:W-:Y:S01]  /*1cd0*/  CS2R R58, SRZ ;  /* 0x00000000003a7805 */ /* 0x000fe2000001ff00 */
[----:B------:R-:W-:Y:S01]  /*1ce0*/  ISETP.LT.OR P4, PT, R19, 0x21, !P4 ;  /* 0x000000211300780c */ /* 0x000fe20006781670 */
[----:B------:R-:W-:Y:S01]  /*1cf0*/  IMAD R246, R13, c[0x0][0x278], RZ ;  /* 0x00009e000df67a24 */ /* 0x000fe200078e02ff */
[----:B------:R-:W-:Y:S01]  /*1d00*/  IADD3 R2, R21, UR9, RZ ;  /* 0x0000000915027c10 */ /* 0x000fe2000fffe0ff */
[----:B------:R-:W-:Y:S01]  /*1d10*/  USHF.L.U32 UR9, UR4, 0x5, URZ ;  /* 0x0000000504097899 */ /* 0x000fe2000800063f */
[C---:B------:R-:W-:Y:S01]  /*1d20*/  IMAD.WIDE.U32 R40, R11.reuse, c[0x0][0x278], R36 ;  /* 0x00009e000b287a25 */ /* 0x040fe200078e0024 */
[----:B------:R-:W-:Y:S01]  /*1d30*/  USHF.R.S32.HI UR4, URZ, 0x1f, UR15 ;  /* 0x0000001f3f047899 */ /* 0x000fe2000801140f */
[----:B------:R-:W-:Y:S01]  /*1d40*/  SHF.R.S32.HI R23, RZ, 0x1f, R18 ;  /* 0x0000001fff177819 */ /* 0x000fe20000011412 */
[----:B------:R-:W2:Y:S01]  /*1d50*/  LDSM.16.M88.4 R148, [R231+0x6080] ;  /* 0x00608000e794783b */ /* 0x000ea20000000200 */
[----:B------:R-:W-:Y:S01]  /*1d60*/  IMAD R246, R11, c[0x0][0x27c], R246 ;  /* 0x00009f000bf67a24 */ /* 0x000fe200078e02f6 */
[----:B------:R-:W-:Y:S01]  /*1d70*/  CS2R R56, SRZ ;  /* 0x0000000000387805 */ /* 0x000fe2000001ff00 */
[----:B------:R-:W-:Y:S01]  /*1d80*/  IMAD.U32 R21, RZ, RZ, UR9 ;  /* 0x00000009ff157e24 */ /* 0x000fe2000f8e00ff */
[----:B------:R-:W2:Y:S01]  /*1d90*/  LDSM.16.M88.4 R152, [R227+0x6080] ;  /* 0x00608000e398783b */ /* 0x000ea20000000200 */
[C---:B----4-:R-:W-:Y:S01]  /*1da0*/  IMAD R24, R22.reuse, c[0x0][0x288], RZ ;  /* 0x0000a20016187a24 */ /* 0x050fe200078e02ff */
[----:B------:R-:W-:Y:S01]  /*1db0*/  LEA.HI R23, R23, R18, RZ, 0x2 ;  /* 0x0000001217177211 */ /* 0x000fe200078f10ff */
[----:B------:R-:W-:Y:S01]  /*1dc0*/  IMAD R22, R22, c[0x0][0x238], RZ ;  /* 0x00008e0016167a24 */ /* 0x000fe200078e02ff */
[----:B------:R-:W4:Y:S01]  /*1dd0*/  LDSM.16.M88.4 R156, [R226+0x6080] ;  /* 0x00608000e29c783b */ /* 0x000f220000000200 */
[----:B------:R-:W-:Y:S01]  /*1de0*/  IMAD.IADD R246, R41, 0x1, R246 ;  /* 0x0000000129f67824 */ /* 0x000fe200078e02f6 */
[----:B------:R-:W-:Y:S01]  /*1df0*/  LOP3.LUT R23, R23, 0x1ffffffc, RZ, 0xc0, !PT ;  /* 0x1ffffffc17177812 */ /* 0x000fe200078ec0ff */
[C---:B------:R-:W-:Y:S01]  /*1e00*/  IMAD R24, R3.reuse, c[0x0][0x28c], R24 ;  /* 0x0000a30003187a24 */ /* 0x040fe200078e0218 */
[----:B------:R-:W2:Y:S01]  /*1e10*/  LDSM.16.M88.4 R168, [R231+0x8080] ;  /* 0x00808000e7a8783b */ /* 0x000ea20000000200 */
[C---:B------:R-:W-:Y:S01]  /*1e20*/  IMAD R22, R3.reuse, c[0x0][0x23c], R22 ;  /* 0x00008f0003167a24 */ /* 0x040fe200078e0216 */
[----:B------:R-:W-:Y:S01]  /*1e30*/  CS2R R54, SRZ ;  /* 0x0000000000367805 */ /* 0x000fe2000001ff00 */
[----:B------:R-:W-:Y:S01]  /*1e40*/  IMAD.WIDE.U32 R28, R3, c[0x0][0x288], R28 ;  /* 0x0000a200031c7a25 */ /* 0x000fe200078e001c */
[----:B------:R-:W2:Y:S01]  /*1e50*/  LDSM.16.M88.4 R172, [R227+0x8080] ;  /* 0x00808000e3ac783b */ /* 0x000ea20000000200 */
[----:B------:R-:W-:Y:S01]  /*1e60*/  CS2R R52, SRZ ;  /* 0x0000000000347805 */ /* 0x000fe2000001ff00 */
[----:B------:R-:W-:Y:S01]  /*1e70*/  CS2R R50, SRZ ;  /* 0x0000000000327805 */ /* 0x000fe2000001ff00 */
[----:B------:R-:W-:Y:S01]  /*1e80*/  IMAD.IADD R27, R27, 0x1, R22 ;  /* 0x000000011b1b7824 */ /* 0x000fe200078e0216 */
[----:B------:R-:W2:Y:S01]  /*1e90*/  LDSM.16.M88.4 R176, [R226+0x8080] ;  /* 0x00808000e2b0783b */ /* 0x000ea20000000200 */
[----:B------:R-:W-:Y:S01]  /*1ea0*/  LOP3.LUT R22, R17, 0xfffffff0, RZ, 0xc0, !PT ;  /* 0xfffffff011167812 */ /* 0x000fe200078ec0ff */
[----:B------:R-:W-:Y:S01]  /*1eb0*/  IMAD.IADD R247, R18, 0x1, -R23 ;  /* 0x0000000112f77824 */ /* 0x000fe200078e0a17 */
[----:B------:R-:W-:Y:S01]  /*1ec0*/  CS2R R48, SRZ ;  /* 0x0000000000307805 */ /* 0x000fe2000001ff00 */
[----:B------:R-:W2:Y:S01]  /*1ed0*/  LDSM.16.M88.4 R184, [R231+0xa080] ;  /* 0x00a08000e7b8783b */ /* 0x000ea20000000200 */
[C---:B------:R-:W-:Y:S01]  /*1ee0*/  IMAD R18, R13.reuse, c[0x0][0x290], RZ ;  /* 0x0000a4000d127a24 */ /* 0x040fe200078e02ff */
[----:B------:R-:W-:Y:S01]  /*1ef0*/  CS2R R46, SRZ ;  /* 0x00000000002e7805 */ /* 0x000fe2000001ff00 */
[----:B------:R-:W-:Y:S01]  /*1f00*/  IMAD R242, R13, c[0x0][0x240], RZ ;  /* 0x000090000df27a24 */ /* 0x000fe200078e02ff */
[----:B------:R-:W2:Y:S01]  /*1f10*/  LDSM.16.M88.4 R188, [R227+0xa080] ;  /* 0x00a08000e3bc783b */ /* 0x000ea20000000200 */
[----:B------:R-:W-:Y:S01]  /*1f20*/  IMAD.IADD R13, R233, 0x1, -R22 ;  /* 0x00000001e90d7824 */ /* 0x000fe200078e0a16 */
[----:B-1----:R-:W-:Y:S01]  /*1f30*/  CS2R R44, SRZ ;  /* 0x00000000002c7805 */ /* 0x002fe2000001ff00 */
[----:B------:R-:W-:Y:S01]  /*1f40*/  IMAD R243, R11, c[0x0][0x294], R18 ;  /* 0x0000a5000bf37a24 */ /* 0x000fe200078e0212 */
[----:B------:R-:W1:Y:S01]  /*1f50*/  LDSM.16.M88.4 R192, [R226+0xa080] ;  /* 0x00a08000e2c0783b */ /* 0x000e620000000200 */
[----:B------:R-:W-:Y:S01]  /*1f60*/  IMAD.SHL.U32 R12, R12, 0x10, RZ ;  /* 0x000000100c0c7824 */ /* 0x000fe200078e00ff */
[----:B------:R-:W-:Y:S01]  /*1f70*/  SHF.R.S32.HI R18, RZ, 0x1f, R13 ;  /* 0x0000001fff127819 */ /* 0x000fe2000001140d */
[----:B------:R-:W-:Y:S01]  /*1f80*/  IMAD.IADD R10, R233, 0x1, -R10 ;  /* 0x00000001e90a7824 */ /* 0x000fe200078e0a0a */
[----:B------:R-:W1:Y:S01]  /*1f90*/  LDSM.16.M88.4 R164, [R225+0x6080] ;  /* 0x00608000e1a4783b */ /* 0x000e620000000200 */
[C---:B------:R-:W-:Y:S01]  /*1fa0*/  IMAD R242, R11.reuse, c[0x0][0x244], R242 ;  /* 0x000091000bf27a24 */ /* 0x040fe200078e02f2 */
[----:B------:R-:W-:Y:S01]  /*1fb0*/  LEA.HI R18, R18, R13, RZ, 0x3 ;  /* 0x0000000d12127211 */ /* 0x000fe200078f18ff */
[----:B------:R-:W-:Y:S01]  /*1fc0*/  IMAD.WIDE.U32 R132, R11, c[0x0][0x240], R26 ;  /* 0x000090000b847a25 */ /* 0x000fe200078e001a */
[----:B------:R-:W1:Y:S01]  /*1fd0*/  LDSM.16.M88.4 R180, [R225+0x8080] ;  /* 0x00808000e1b4783b */ /* 0x000e620000000200 */
[----:B------:R-:W-:Y:S01]  /*1fe0*/  LOP3.LUT R9, R9, 0x10, R12, 0xf8, !PT ;  /* 0x0000001009097812 */ /* 0x000fe200078ef80c */
[----:B------:R-:W-:Y:S01]  /*1ff0*/  CS2R R42, SRZ ;  /* 0x00000000002a7805 */ /* 0x000fe2000001ff00 */
[----:B------:R-:W-:Y:S01]  /*2000*/  LOP3.LUT R22, R18, 0xfffffff8, RZ, 0xc0, !PT ;  /* 0xfffffff812167812 */ /* 0x000fe200078ec0ff */
[----:B------:R-:W1:Y:S01]  /*2010*/  LDSM.16.M88.4 R196, [R225+0xa080] ;  /* 0x00a08000e1c4783b */ /* 0x000e620000000200 */
[----:B------:R-:W-:Y:S01]  /*2020*/  LOP3.LUT R9, R9, 0x8, R8, 0xf8, !PT ;  /* 0x0000000809097812 */ /* 0x000fe200078ef808 */
[----:B------:R-:W-:Y:S01]  /*2030*/  IMAD.U32 R252, RZ, RZ, UR5 ;  /* 0x00000005fffc7e24 */ /* 0x000fe2000f8e00ff */
[----:B------:R-:W-:Y:S01]  /*2040*/  UIADD3 UR7, UR7, -UR13, URZ ;  /* 0x8000000d07077290 */ /* 0x000fe2000fffe03f */
[----:B------:R-:W-:Y:S01]  /*2050*/  BAR.SYNC.DEFER_BLOCKING 0x0 ;  /* 0x0000000000007b1d */ /* 0x000fe20000010000 */
[----:B------:R-:W-:Y:S01]  /*2060*/  IMAD.IADD R13, R13, 0x1, -R22 ;  /* 0x000000010d0d7824 */ /* 0x000fe200078e0a16 */
[----:B------:R-:W-:Y:S01]  /*2070*/  LOP3.LUT R9, R9, R6, RZ, 0x3c, !PT ;  /* 0x0000000609097212 */ /* 0x000fe200078e3cff */
[----:B------:R-:W-:Y:S01]  /*2080*/  IMAD.IADD R242, R133, 0x1, R242 ;  /* 0x0000000185f27824 */ /* 0x000fe200078e02f2 */
[----:B------:R-:W-:Y:S01]  /*2090*/  UISETP.GT.AND UP1, UPT, UR10, -0x1, UPT ;  /* 0xffffffff0a00788c */ /* 0x000fe2000bf24270 */
[----:B------:R-:W-:Y:S01]  /*20a0*/  IMAD.SHL.U32 R6, R13, 0x40, RZ ;  /* 0x000000400d067824 */ /* 0x000fe200078e00ff */
[----:B------:R5:W-:Y:S01]  /*20b0*/  STL.64 [R1+0x18], R40 ;  /* 0x0000182801007387 */ /* 0x000be20000100a00 */
[----:B------:R-:W-:-:S02]  /*20c0*/  IMAD R229, R4, 0x200, R9 ;  /* 0x0000020004e57824 */ /* 0x000fc400078e0209 */
[----:B------:R-:W-:Y:S02]  /*20d0*/  IMAD.SHL.U32 R9, R18, 0x40, RZ ;  /* 0x0000004012097824 */ /* 0x000fe400078e00ff */
[C---:B------:R-:W-:Y:S02]  /*20e0*/  IMAD R0, R229.reuse, 0x2, R0 ;  /* 0x00000002e5007824 */ /* 0x040fe400078e0200 */
[----:B------:R-:W-:Y:S01]  /*20f0*/  IMAD.SHL.U32 R229, R229, 0x2, RZ ;  /* 0x00000002e5e57824 */ /* 0x000fe200078e00ff */
[----:B------:R-:W-:Y:S01]  /*2100*/  LOP3.LUT R9, R9, 0xfffffe00, RZ, 0xc0, !PT ;  /* 0xfffffe0009097812 */ /* 0x000fe200078ec0ff */
[----:B------:R-:W-:Y:S01]  /*2110*/  @!PT LDS RZ, [RZ] ;  /* 0x00000000fffff984 */ /* 0x000fe20000000800 */
[----:B------:R-:W-:Y:S01]  /*2120*/  @!PT LDS RZ, [RZ] ;  /* 0x00000000fffff984 */ /* 0x000fe20000000800 */
[----:B------:R-:W-:Y:S01]  /*2130*/  @!PT LDS RZ, [RZ] ;  /* 0x00000000fffff984 */ /* 0x000fe20000000800 */
[----:B------:R1:W-:Y:S01]  /*2140*/  LDGSTS.E.BYPASS.LTC128B.128 [R235+0x6080], [R38.64], !P3 ;  /* 0x0608000026eb7fae */ /* 0x0003e2000d901d50 */
[C---:B------:R-:W-:Y:S02]  /*2150*/  ISETP.LT.OR P3, PT, R19.reuse, 0x1, !P2 ;  /* 0x000000011300780c */ /* 0x040fe40005761670 */
[----:B------:R-:W-:Y:S01]  /*2160*/  ISETP.LT.OR P2, PT, R19, 0x21, !P2 ;  /* 0x000000211300780c */ /* 0x000fe20005741670 */
[----:B------:R1:W-:Y:S01]  /*2170*/  LDGSTS.E.BYPASS.LTC128B.128 [R235+0x8080], [R38.64+0x80], !P0 ;  /* 0x0808008026eb7fae */ /* 0x0003e2000c101d50 */
[----:B---3--:R-:W-:Y:S01]  /*2180*/  LEA R34, P0, R20, c[0x0][0x1f0], 0x1 ;  /* 0x00007c0014227a11 */ /* 0x008fe200078008ff */
[----:B------:R-:W-:-:S03]  /*2190*/  IMAD.U32 R19, RZ, RZ, UR9 ;  /* 0x00000009ff137e24 */ /* 0x000fc6000f8e00ff */
[----:B------:R-:W-:Y:S01]  /*21a0*/  LEA.HI.X R35, R20, c[0x0][0x1f4], R2, 0x1, P0 ;  /* 0x00007d0014237a11 */ /* 0x000fe200000f0c02 */
[----:B------:R-:W-:Y:S01]  /*21b0*/  IMAD.U32 R2, RZ, RZ, UR8 ;  /* 0x00000008ff027e24 */ /* 0x000fe2000f8e00ff */
[----:B------:R-:W-:-:S03]  /*21c0*/  LEA R20, P0, R21, R34, 0x1 ;  /* 0x0000002215147211 */ /* 0x000fc600078008ff */
[----:B------:R1:W-:Y:S01]  /*21d0*/  LDGSTS.E.BYPASS.LTC128B.128 [R235+0xa080], [R38.64+0x100], !P3 ;  /* 0x0a08010026eb7fae */ /* 0x0003e2000d901d50 */
[----:B------:R-:W-:Y:S02]  /*21e0*/  ISETP.GT.AND P3, PT, R233, 0xf, PT ;  /* 0x0000000fe900780c */ /* 0x000fe40003f64270 */
[----:B------:R-:W-:Y:S01]  /*21f0*/  LEA.HI.X R21, R19, R35, R2, 0x1, P0 ;  /* 0x0000002313157211 */ /* 0x000fe200000f0c02 */
[----:B------:R3:W-:Y:S01]  /*2200*/  LDGSTS.E.BYPASS.LTC128B.128 [R235+0x7080], [R32.64], !P5 ;  /* 0x0708000020eb7fae */ /* 0x0007e2000e901d50 */
[C---:B------:R-:W-:Y:S01]  /*2210*/  ISETP.GE.AND P5, PT, R30.reuse, c[0x0][0x1fc], PT ;  /* 0x00007f001e007a0c */ /* 0x040fe20003fa6270 */
[----:B------:R-:W-:Y:S02]  /*2220*/  IMAD.MOV.U32 R19, RZ, RZ, c[0x0][0x2a8] ;  /* 0x0000aa00ff137624 */ /* 0x000fe400078e00ff */
[----:B------:R3:W-:Y:S01]  /*2230*/  LDGSTS.E.BYPASS.LTC128B.128 [R235+0x9080], [R32.64+0x80], !P4 ;  /* 0x0908008020eb7fae */ /* 0x0007e2000e101d50 */
[----:B------:R-:W-:-:S03]  /*2240*/  ISETP.GE.AND P4, PT, R30, c[0x0][0x1fc], PT ;  /* 0x00007f001e007a0c */ /* 0x000fc60003f86270 */
[----:B------:R3:W-:Y:S01]  /*2250*/  LDGSTS.E.BYPASS.LTC128B.128 [R235+0xb080], [R32.64+0x100], !P2 ;  /* 0x0b08010020eb7fae */ /* 0x0007e2000d101d50 */
[----:B------:R-:W-:Y:S01]  /*2260*/  ISETP.GE.AND P2, PT, R16, c[0x0][0x1fc], PT ;  /* 0x00007f0010007a0c */ /* 0x000fe20003f46270 */
[----:B------:R-:W-:Y:S01]  /*2270*/  @!P3 IMAD.SHL.U32 R25, R233, 0x10, RZ ;  /* 0x00000010e919b824 */ /* 0x000fe200078e00ff */
[----:B------:R-:W-:Y:S02]  /*2280*/  @!P3 IADD3 R2, P0, R40, UR15, RZ ;  /* 0x0000000f2802bc10 */ /* 0x000fe4000ff1e0ff */
[----:B-----5:R-:W-:Y:S02]  /*2290*/  CS2R R40, SRZ ;  /* 0x0000000000287805 */ /* 0x020fe4000001ff00 */
[----:B------:R-:W-:Y:S02]  /*22a0*/  @!P3 IADD3.X R3, R246, UR4, RZ, P0, !PT ;  /* 0x00000004f603bc10 */ /* 0x000fe400087fe4ff */
[----:B------:R-:W-:-:S04]  /*22b0*/  @!P3 LEA R36, P0, R2, c[0x0][0x258], 0x2 ;  /* 0x000096000224ba11 */ /* 0x000fc800078010ff */
[----:B------:R-:W-:Y:S02]  /*22c0*/  @!P3 LEA.HI.X R37, R2, c[0x0][0x25c], R3, 0x2, P0 ;  /* 0x000097000225ba11 */ /* 0x000fe400000f1403 */
[----:B------:R-:W-:Y:S02]  /*22d0*/  ISETP.LT.OR P0, PT, R14, 0x1, P4 ;  /* 0x000000010e00780c */ /* 0x000fe40002701670 */
[----:B------:R-:W-:Y:S01]  /*22e0*/  SEL R3, RZ, 0xffffffff, P1 ;  /* 0xffffffffff037807 */ /* 0x000fe20000800000 */
[----:B------:R5:W-:Y:S01]  /*22f0*/  @!P3 LDGSTS.E.BYPASS.LTC128B.128 [R25+0x12080], [R36.64] ;  /* 0x120800002419bfae */ /* 0x000be2000b901d50 */
[----:B------:R-:W-:Y:S02]  /*2300*/  ISETP.GE.AND P1, PT, R16, c[0x0][0x1fc], PT ;  /* 0x00007f0010007a0c */ /* 0x000fe40003f26270 */
[----:B------:R-:W-:Y:S01]  /*2310*/  SEL R2, RZ, 0x1, P5 ;  /* 0x00000001ff027807 */ /* 0x000fe20002800000 */
[----:B------:R-:W0:Y:S01]  /*2320*/  LDGDEPBAR ;  /* 0x00000000000079af */ /* 0x000e220000000000 */
[----:B------:R-:W-:Y:S01]  /*2330*/  SEL R16, RZ, 0xffffffff, P1 ;  /* 0xffffffffff107807 */ /* 0x000fe20000800000 */
[----:B------:R-:W-:Y:S01]  /*2340*/  IMAD.SHL.U32 R8, R3, 0x2, RZ ;  /* 0x0000000203087824 */ /* 0x000fe200078e00ff */
[----:B------:R-:W-:-:S02]  /*2350*/  ISETP.GE.AND P1, PT, R15, c[0x0][0x1fc], PT ;  /* 0x00007f000f007a0c */ /* 0x000fc40003f26270 */
[C---:B------:R-:W-:Y:S01]  /*2360*/  ISETP.LT.OR P5, PT, R14.reuse, 0x1, P2 ;  /* 0x000000010e00780c */ /* 0x040fe200017a1670 */
[----:B------:R3:W-:Y:S01]  /*2370*/  LDGSTS.E.BYPASS.LTC128B.128 [R235+0xc080], [R34.64], !P0 ;  /* 0x0c08000022eb7fae */ /* 0x0007e2000c101d50 */
[----:B------:R-:W-:Y:S01]  /*2380*/  ISETP.LT.OR P0, PT, R14, 0x1, P1 ;  /* 0x000000010e00780c */ /* 0x000fe20000f01670 */
[----:B------:R-:W-:Y:S01]  /*2390*/  IMAD.SHL.U32 R3, R16, 0x2, RZ ;  /* 0x0000000210037824 */ /* 0x000fe200078e00ff */
[C---:B------:R-:W-:Y:S02]  /*23a0*/  ISETP.LT.OR P4, PT, R14.reuse, 0x21, P4 ;  /* 0x000000210e00780c */ /* 0x040fe40002781670 */
[C---:B------:R-:W-:Y:S02]  /*23b0*/  ISETP.LT.OR P2, PT, R14.reuse, 0x21, P2 ;  /* 0x000000210e00780c */ /* 0x040fe40001741670 */
[----:B------:R-:W-:Y:S02]  /*23c0*/  ISETP.LT.OR P1, PT, R14, 0x21, P1 ;  /* 0x000000210e00780c */ /* 0x000fe40000f21670 */
[----:B------:R-:W-:-:S02]  /*23d0*/  LOP3.LUT R2, R3, 0x2, R2, 0xe2, !PT ;  /* 0x0000000203027812 */ /* 0x000fc400078ee202 */
[----:B------:R-:W-:Y:S01]  /*23e0*/  LOP3.LUT R249, R8, 0x2, R249, 0xe2, !PT ;  /* 0x0000000208f97812 */ /* 0x000fe200078ee2f9 */
[----:B------:R3:W-:Y:S01]  /*23f0*/  LDGSTS.E.BYPASS.LTC128B.128 [R235+0xe080], [R34.64+0x80], !P5 ;  /* 0x0e08008022eb7fae */ /* 0x0007e2000e901d50 */
[----:B------:R-:W-:-:S03]  /*2400*/  ISETP.GE.AND P5, PT, R19, 0x1, PT ;  /* 0x000000011300780c */ /* 0x000fc60003fa6270 */
[----:B------:R3:W-:Y:S01]  /*2410*/  LDGSTS.E.BYPASS.LTC128B.128 [R235+0x10080], [R34.64+0x100], !P0 ;  /* 0x1008010022eb7fae */ /* 0x0007e2000c101d50 */
[----:B------:R-:W-:Y:S01]  /*2420*/  ISETP.GE.AND P0, PT, R15, c[0x0][0x1fc], PT ;  /* 0x00007f000f007a0c */ /* 0x000fe20003f06270 */
[----:B-----5:R-:W-:Y:S01]  /*2430*/  IMAD.IADD R25, R29, 0x1, R24 ;  /* 0x000000011d197824 */ /* 0x020fe200078e0218 */
[----:B------:R-:W-:Y:S01]  /*2440*/  SHF.R.S32.HI R15, RZ, 0x1f, R10 ;  /* 0x0000001fff0f7819 */ /* 0x000fe2000001140a */
[----:B------:R-:W-:Y:S01]  /*2450*/  IMAD.MOV.U32 R24, RZ, RZ, R28 ;  /* 0x000000ffff187224 */ /* 0x000fe200078e001c */
[----:B------:R3:W-:Y:S01]  /*2460*/  LDGSTS.E.BYPASS.LTC128B.128 [R235+0xd080], [R20.64], !P4 ;  /* 0x0d08000014eb7fae */ /* 0x0007e2000e101d50 */
[----:B------:R-:W-:Y:S01]  /*2470*/  LOP3.LUT P4, RZ, R13, 0x4, RZ, 0xc0, !PT ;  /* 0x000000040dff7812 */ /* 0x000fe2000788c0ff */
[----:B------:R-:W-:Y:S01]  /*2480*/  CS2R R36, SRZ ;  /* 0x0000000000247805 */ /* 0x000fe2000001ff00 */
[----:B------:R-:W-:Y:S01]  /*2490*/  LEA.HI R250, R15, R10, RZ, 0x2 ;  /* 0x0000000a0ffa7211 */ /* 0x000fe200078f10ff */
[----:B-1----:R-:W-:Y:S01]  /*24a0*/  IMAD.WIDE.U32 R38, R11, c[0x0][0x290], R24 ;  /* 0x0000a4000b267a25 */ /* 0x002fe200078e0018 */
[----:B------:R3:W-:Y:S01]  /*24b0*/  LDGSTS.E.BYPASS.LTC128B.128 [R235+0xf080], [R20.64+0x80], !P2 ;  /* 0x0f08008014eb7fae */ /* 0x0007e2000d101d50 */
[----:B------:R-:W-:-:S02]  /*24c0*/  LOP3.LUT P2, RZ, R13, 0x2, RZ, 0xc0, !PT ;  /* 0x000000020dff7812 */ /* 0x000fc4000784c0ff */
[----:B------:R-:W-:Y:S01]  /*24d0*/  LOP3.LUT R11, R250, 0x7ffffffc, RZ, 0xc0, !PT ;  /* 0x7ffffffcfa0b7812 */ /* 0x000fe200078ec0ff */
[----:B------:R3:W-:Y:S01]  /*24e0*/  LDGSTS.E.BYPASS.LTC128B.128 [R235+0x11080], [R20.64+0x100], !P1 ;  /* 0x1108010014eb7fae */ /* 0x0007e2000c901d50 */
[----:B------:R-:W-:Y:S01]  /*24f0*/  ISETP.GE.AND P1, PT, R233, 0x10, PT ;  /* 0x00000010e900780c */ /* 0x000fe20003f26270 */
[----:B------:R-:W-:Y:S01]  /*2500*/  IMAD.SHL.U32 R13, R4, 0x8, RZ ;  /* 0x00000008040d7824 */ /* 0x000fe200078e00ff */
[----:B------:R-:W-:Y:S01]  /*2510*/  LEA.HI.SX32 R250, R250, R12, 0x1e ;  /* 0x0000000cfafa7211 */ /* 0x000fe200078ff2ff */
[----:B------:R-:W-:Y:S01]  /*2520*/  IMAD.SHL.U32 R12, R4, 0x20, RZ ;  /* 0x00000020040c7824 */ /* 0x000fe200078e00ff */
[----:B------:R-:W-:Y:S01]  /*2530*/  SEL R3, RZ, 0x4, P0 ;  /* 0x00000004ff037807 */ /* 0x000fe20000000000 */
[----:B------:R-:W-:Y:S01]  /*2540*/  IMAD.IADD R10, R10, 0x1, -R11 ;  /* 0x000000010a0a7824 */ /* 0x000fe200078e0a0b */
[----:B------:R-:W-:Y:S01]  /*2550*/  LOP3.LUT R4, R6, 0x1c0, RZ, 0xc0, !PT ;  /* 0x000001c006047812 */ /* 0x000fe200078ec0ff */
[----:B------:R-:W-:Y:S01]  /*2560*/  IMAD.IADD R243, R39, 0x1, R243 ;  /* 0x0000000127f37824 */ /* 0x000fe200078e02f3 */
[----:B------:R-:W-:Y:S01]  /*2570*/  IADD3 R6, P0, R38, UR15, RZ ;  /* 0x0000000f26067c10 */ /* 0x000fe2000ff1e0ff */
[----:B------:R-:W-:Y:S01]  /*2580*/  IMAD R247, R247, 0x4, R10 ;  /* 0x00000004f7f77824 */ /* 0x000fe200078e020a */
[----:B------:R-:W-:Y:S01]  /*2590*/  LOP3.LUT R7, R7, 0x20, R12, 0xf8, !PT ;  /* 0x0000002007077812 */ /* 0x000fe200078ef80c */
[----:B------:R1:W-:Y:S01]  /*25a0*/  STL.64 [R1+0x10], R38 ;  /* 0x0000102601007387 */ /* 0x0003e20000100a00 */
[----:B------:R-:W-:Y:S01]  /*25b0*/  LOP3.LUT R13, R4, 0x8, R13, 0xf8, !PT ;  /* 0x00000008040d7812 */ /* 0x000fe200078ef80d */
[----:B------:R-:W-:Y:S01]  /*25c0*/  IMAD.SHL.U32 R247, R247, 0x2, RZ ;  /* 0x00000002f7f77824 */ /* 0x000fe200078e00ff */
[----:B------:R-:W-:Y:S01]  /*25d0*/  SHF.R.U32.HI R10, RZ, 0x3, R4 ;  /* 0x00000003ff0a7819 */ /* 0x000fe20000011604 */
[----:B------:R3:W-:Y:S01]  /*25e0*/  STL.64 [R1+0x8], R132 ;  /* 0x0000088401007387 */ /* 0x0007e20000100a00 */
[----:B------:R-:W-:Y:S01]  /*25f0*/  IADD3.X R11, R243, UR4, RZ, P0, !PT ;  /* 0x00000004f30b7c10 */ /* 0x000fe200087fe4ff */
[----:B------:R-:W-:Y:S01]  /*2600*/  ULDC UR4, c[0x0][0x2a0] ;  /* 0x0000a80000047ab9 */ /* 0x000fe20000000800 */
[----:B------:R-:W-:Y:S01]  /*2610*/  LEA R12, P0, R6, c[0x0][0x280], 0x2 ;  /* 0x0000a000060c7a11 */ /* 0x000fe200078010ff */
[----:B------:R-:W-:Y:S01]  /*2620*/  ULOP3.LUT UR4, URZ, UR4, URZ, 0x33, !UPT ;  /* 0x000000043f047292 */ /* 0x000fe2000f8e333f */
[----:B------:R-:W-:-:S02]  /*2630*/  LOP3.LUT R8, R13, R10, RZ, 0x3c, !PT ;  /* 0x0000000a0d087212 */ /* 0x000fc400078e3cff */
[----:B------:R-:W-:Y:S01]  /*2640*/  LOP3.LUT R228, R10, R7, R4, 0x1e, !PT ;  /* 0x000000070ae47212 */ /* 0x000fe200078e1e04 */
[----:B------:R-:W-:Y:S01]  /*2650*/  @!P1 IMAD.SHL.U32 R7, R233, 0x10, RZ ;  /* 0x00000010e9079824 */ /* 0x000fe200078e00ff */
[----:B------:R-:W-:Y:S02]  /*2660*/  LEA.HI.X R13, R6, c[0x0][0x284], R11, 0x2, P0 ;  /* 0x0000a100060d7a11 */ /* 0x000fe400000f140b */
[----:B------:R-:W-:Y:S01]  /*2670*/  LOP3.LUT R248, R2, R3, RZ, 0xfc, !PT ;  /* 0x0000000302f87212 */ /* 0x000fe200078efcff */
[----:B------:R-:W-:Y:S01]  /*2680*/  IMAD.MOV.U32 R3, RZ, RZ, 0x10 ;  /* 0x00000010ff037424 */ /* 0x000fe200078e00ff */
[-C--:B------:R-:W-:Y:S01]  /*2690*/  IADD3 R230, R8, R9.reuse, R230 ;  /* 0x0000000908e67210 */ /* 0x080fe20007ffe0e6 */
[----:B------:R3:W-:Y:S01]  /*26a0*/  @!P1 LDGSTS.E.BYPASS.LTC128B.128 [R7+0x12180], [R12.64] ;  /* 0x121800000c079fae */ /* 0x0007e2000b901d50 */
[----:B------:R-:W-:Y:S02]  /*26b0*/  LOP3.LUT R228, R228, R9, RZ, 0xfc, !PT ;  /* 0x00000009e4e47212 */ /* 0x000fe400078efcff */
[----:B------:R-:W-:Y:S01]  /*26c0*/  SEL R3, R3, 0xfffffff0, !P2 ;  /* 0xfffffff003037807 */ /* 0x000fe20005000000 */
[----:B------:R-:W0:Y:S01]  /*26d0*/  LDGDEPBAR ;  /* 0x00000000000079af */ /* 0x000e220000000000 */
[----:B------:R-:W-:Y:S01]  /*26e0*/  IMAD.SHL.U32 R230, R230, 0x2, RZ ;  /* 0x00000002e6e67824 */ /* 0x000fe200078e00ff */
[----:B------:R-:W-:Y:S01]  /*26f0*/  SEL R5, R5, 0xffffffe0, !P4 ;  /* 0xffffffe005057807 */ /* 0x000fe20006000000 */
[----:B------:R-:W-:Y:S01]  /*2700*/  IMAD.SHL.U32 R228, R228, 0x2, RZ ;  /* 0x00000002e4e47824 */ /* 0x000fe200078e00ff */
[----:B------:R-:W-:Y:S01]  /*2710*/  IADD3 R252, R252, -UR13, -R247 ;  /* 0x8000000dfcfc7c10 */ /* 0x000fe2000fffe8f7 */
[--C-:B------:R-:W-:Y:S01]  /*2720*/  IMAD R224, R3, 0x2, R230.reuse ;  /* 0x0000000203e07824 */ /* 0x100fe200078e02e6 */
[----:B-1----:R-:W-:Y:S01]  /*2730*/  CS2R R38, SRZ ;  /* 0x0000000000267805 */ /* 0x002fe2000001ff00 */
[----:B------:R-:W-:Y:S01]  /*2740*/  IADD3 R239, -R247, UR11, RZ ;  /* 0x0000000bf7ef7c10 */ /* 0x000fe2000fffe1ff */
[C---:B------:R-:W-:Y:S01]  /*2750*/  IMAD R3, R5.reuse, 0x2, R230 ;  /* 0x0000000205037824 */ /* 0x040fe200078e02e6 */
[C---:B------:R-:W-:Y:S01]  /*2760*/  IADD3 R251, R252.reuse, c[0x0][0x2a4], RZ ;  /* 0x0000a900fcfb7a10 */ /* 0x040fe20007ffe0ff */
[----:B------:R-:W-:Y:S01]  /*2770*/  IMAD R2, R5, 0x2, R224 ;  /* 0x0000000205027824 */ /* 0x000fe200078e02e0 */
[----:B--2-4-:R-:W-:-:S02]  /*2780*/  IADD3 R252, R252, UR4, RZ ;  /* 0x00000004fcfc7c10 */ /* 0x014fc4000fffe0ff */
.L_x_405:
        /* <DEDUP_REMOVED lines=109> */
.L_x_389:
[----:B------:R-:W-:Y:S04]  /*2e60*/  MOV R20, c[0x0][0x2a8] ;  /* 0x0000aa0000147a02 */ /* 0x000fe80000000f00 */
[----:B------:R-:W-:Y:S11]  /*2e70*/  ISETP.NE.AND P0, PT, R20, 0x1, PT ;  /* 0x000000011400780c */ /* 0x000ff60003f05270 */
[----:B------:R-:W-:Y:S02]  /*2e80*/  @!UPT UIADD3 URZ, URZ, URZ, URZ ;  /* 0x0000003f3f3ff290 */ /* 0x000fe4000fffe03f */
[----:B------:R-:W-:Y:S05]  /*2e90*/  @P0 IMAD.HI.U32 R20, R21, c[0x0][0x2ac], RZ ;  /* 0x0000ab0015140a27 */ /* 0x000fea00078e00ff */
[----:B------:R-:W-:Y:S02]  /*2ea0*/  @P0 SHF.R.U32.HI R21, RZ, c[0x0][0x2b0], R20 ;  /* 0x0000ac00ff150a19 */ /* 0x000fe40000011614 */
.L_x_390:
[----:B------:R-:W-:Y:S05]  /*2eb0*/  BSYNC B0 ;  /* 0x0000000000007941 */ /* 0x000fea0003800000 */
.L_x_388:
[----:B------:R-:W-:Y:S04]  /*2ec0*/  IMAD.MOV.U32 R20, RZ, RZ, c[0x0][0x2a8] ;  /* 0x0000aa00ff147624 */ /* 0x000fe800078e00ff */
[----:B------:R-:W-:Y:S04]  /*2ed0*/  IMAD R20, R21, R20, -UR14 ;  /* 0x8000000e15147e24 */ /* 0x000fe8000f8e0214 */
[----:B------:R-:W-:Y:S05]  /*2ee0*/  IMAD.IADD R20, R20, 0x1, -R247 ;  /* 0x0000000114147824 */ /* 0x000fea00078e0af7 */
[----:B------:R-:W-:Y:S02]  /*2ef0*/  IADD3 R21, R20, c[0x0][0x2a8], RZ ;  /* 0x0000aa0014157a10 */ /* 0x000fe40007ffe0ff */
[----:B------:R-:W-:Y:S02]  /*2f00*/  IMNMX R211, R211, R20, !PT ;  /* 0x00000014d3d37217 */ /* 0x000fe40007800200 */
[----:B------:R-:W-:Y:S02]  /*2f10*/  IMNMX R210, R210, R21, PT ;  /* 0x00000015d2d27217 */ /* 0x000fe40003800200 */
.L_x_387:
        /* <DEDUP_REMOVED lines=18> */
.L_x_393:
[----:B------:R-:W-:Y:S04]  /*3040*/  MOV R20, c[0x0][0x2a8] ;  /* 0x0000aa0000147a02 */ /* 0x000fe80000000f00 */
[----:B------:R-:W-:Y:S11]  /*3050*/  ISETP.NE.AND P0, PT, R20, 0x1, PT ;  /* 0x000000011400780c */ /* 0x000ff60003f05270 */
[----:B------:R-:W-:Y:S02]  /*3060*/  @!UPT UIADD3 URZ, URZ, URZ, URZ ;  /* 0x0000003f3f3ff290 */ /* 0x000fe4000fffe03f */
[----:B------:R-:W-:Y:S05]  /*3070*/  @P0 IMAD.HI.U32 R20, R21, c[0x0][0x2ac], RZ ;  /* 0x0000ab0015140a27 */ /* 0x000fea00078e00ff */
[----:B------:R-:W-:Y:S02]  /*3080*/  @P0 SHF.R.U32.HI R21, RZ, c[0x0][0x2b0], R20 ;  /* 0x0000ac00ff150a19 */ /* 0x000fe40000011614 */
.L_x_394:
[----:B------:R-:W-:Y:S05]  /*3090*/  BSYNC B0 ;  /* 0x0000000000007941 */ /* 0x000fea0003800000 */
.L_x_392:
[----:B------:R-:W-:Y:S04]  /*30a0*/  IMAD.MOV.U32 R20, RZ, RZ, c[0x0][0x2a8] ;  /* 0x0000aa00ff147624 */ /* 0x000fe800078e00ff */
[----:B------:R-:W-:Y:S04]  /*30b0*/  IMAD R20, R21, R20, -UR14 ;  /* 0x8000000e15147e24 */ /* 0x000fe8000f8e0214 */
[----:B------:R-:W-:Y:S05]  /*30c0*/  IMAD.IADD R20, R20, 0x1, -R247 ;  /* 0x0000000114147824 */ /* 0x000fea00078e0af7 */
[----:B------:R-:W-:Y:S02]  /*30d0*/  IADD3 R21, R20, c[0x0][0x2a8], RZ ;  /* 0x0000aa0014157a10 */ /* 0x000fe40007ffe0ff */
[----:B------:R-:W-:Y:S02]  /*30e0*/  IMNMX R209, R209, R20, !PT ;  /* 0x00000014d1d17217 */ /* 0x000fe40007800200 */
[----:B------:R-:W-:Y:S02]  /*30f0*/  IMNMX R208, R208, R21, PT ;  /* 0x00000015d0d07217 */ /* 0x000fe40003800200 */
.L_x_391:
        /* <DEDUP_REMOVED lines=18> */
.L_x_397:
[----:B------:R-:W-:Y:S04]  /*3220*/  MOV R20, c[0x0][0x2a8] ;  /* 0x0000aa0000147a02 */ /* 0x000fe80000000f00 */
[----:B------:R-:W-:Y:S11]  /*3230*/  ISETP.NE.AND P0, PT, R20, 0x1, PT ;  /* 0x000000011400780c */ /* 0x000ff60003f05270 */
[----:B------:R-:W-:Y:S02]  /*3240*/  @!UPT UIADD3 URZ, URZ, URZ, URZ ;  /* 0x0000003f3f3ff290 */ /* 0x000fe4000fffe03f */
[----:B------:R-:W-:Y:S05]  /*3250*/  @P0 IMAD.HI.U32 R20, R21, c[0x0][0x2ac], RZ ;  /* 0x0000ab0015140a27 */ /* 0x000fea00078e00ff */
[----:B------:R-:W-:Y:S02]  /*3260*/  @P0 SHF.R.U32.HI R21, RZ, c[0x0][0x2b0], R20 ;  /* 0x0000ac00ff150a19 */ /* 0x000fe40000011614 */
.L_x_398:
[----:B------:R-:W-:Y:S05]  /*3270*/  BSYNC B0 ;  /* 0x0000000000007941 */ /* 0x000fea0003800000 */
.L_x_396:
[----:B------:R-:W-:Y:S04]  /*3280*/  IMAD.MOV.U32 R20, RZ, RZ, c[0x0][0x2a8] ;  /* 0x0000aa00ff147624 */ /* 0x000fe800078e00ff */
[----:B------:R-:W-:Y:S04]  /*3290*/  IMAD R20, R21, R20, -UR14 ;  /* 0x8000000e15147e24 */ /* 0x000fe8000f8e0214 */
[----:B------:R-:W-:Y:S05]  /*32a0*/  IMAD.IADD R20, R20, 0x1, -R247 ;  /* 0x0000000114147824 */ /* 0x000fea00078e0af7 */
[----:B------:R-:W-:Y:S02]  /*32b0*/  IADD3 R21, R20, c[0x0][0x2a8], RZ ;  /* 0x0000aa0014157a10 */ /* 0x000fe40007ffe0ff */
[----:B------:R-:W-:Y:S02]  /*32c0*/  IMNMX R205, R205, R20, !PT ;  /* 0x00000014cdcd7217 */ /* 0x000fe40007800200 */
[----:B------:R-:W-:Y:S02]  /*32d0*/  IMNMX R206, R206, R21, PT ;  /* 0x00000015cece7217 */ /* 0x000fe40003800200 */
.L_x_395:
        /* <DEDUP_REMOVED lines=18> */
.L_x_401:
[----:B------:R-:W-:Y:S04]  /*3400*/  MOV R20, c[0x0][0x2a8] ;  /* 0x0000aa0000147a02 */ /* 0x000fe80000000f00 */
[----:B------:R-:W-:Y:S11]  /*3410*/  ISETP.NE.AND P0, PT, R20, 0x1, PT ;  /* 0x000000011400780c */ /* 0x000ff60003f05270 */
[----:B------:R-:W-:Y:S02]  /*3420*/  @!UPT UIADD3 URZ, URZ, URZ, URZ ;  /* 0x0000003f3f3ff290 */ /* 0x000fe4000fffe03f */
[----:B------:R-:W-:Y:S05]  /*3430*/  @P0 IMAD.HI.U32 R20, R21, c[0x0][0x2ac], RZ ;  /* 0x0000ab0015140a27 */ /* 0x000fea00078e00ff */
[----:B------:R-:W-:Y:S02]  /*3440*/  @P0 SHF.R.U32.HI R21, RZ, c[0x0][0x2b0], R20 ;  /* 0x0000ac00ff150a19 */ /* 0x000fe40000011614 */
.L_x_402:
[----:B------:R-:W-:Y:S05]  /*3450*/  BSYNC B0 ;  /* 0x0000000000007941 */ /* 0x000fea0003800000 */
.L_x_400:
[----:B------:R-:W-:Y:S04]  /*3460*/  IMAD.MOV.U32 R20, RZ, RZ, c[0x0][0x2a8] ;  /* 0x0000aa00ff147624 */ /* 0x000fe800078e00ff */
[----:B------:R-:W-:Y:S04]  /*3470*/  IMAD R20, R21, R20, -UR14 ;  /* 0x8000000e15147e24 */ /* 0x000fe8000f8e0214 */
[----:B------:R-:W-:Y:S05]  /*3480*/  IMAD.IADD R20, R20, 0x1, -R247 ;  /* 0x0000000114147824 */ /* 0x000fea00078e0af7 */
[----:B------:R-:W-:Y:S02]  /*3490*/  IADD3 R21, R20, c[0x0][0x2a8], RZ ;  /* 0x0000aa0014157a10 */ /* 0x000fe40007ffe0ff */
[----:B------:R-:W-:Y:S02]  /*34a0*/  IMNMX R203, R203, R20, !PT ;  /* 0x00000014cbcb7217 */ /* 0x000fe40007800200 */
[----:B------:R-:W-:Y:S02]  /*34b0*/  IMNMX R204, R204, R21, PT ;  /* 0x00000015cccc7217 */ /* 0x000fe40003800200 */
.L_x_399:
        /* <DEDUP_REMOVED lines=355> */
.L_x_403:
        /* <DEDUP_REMOVED lines=118> */
.L_x_404:
        /* <DEDUP_REMOVED lines=167> */
.L_x_386:
[----:B------:R-:W-:Y:S05]  /*5cc0*/  @P2 EXIT ;  /* 0x000000000000294d */ /* 0x000fea0003800000 */
[----:B------:R-:W-:-:S04]  /*5cd0*/  ISETP.NE.U32.AND P2, PT, RZ, c[0x0][0x360], PT ;  /* 0x0000d800ff007a0c */ /* 0x000fc80003f45070 */
[----:B------:R-:W-:-:S13]  /*5ce0*/  ISETP.NE.AND.EX P2, PT, RZ, c[0x0][0x364], PT, P2 ;  /* 0x0000d900ff007a0c */ /* 0x000fda0003f45320 */
[----:B------:R-:W-:-:S04]  /*5cf0*/  @P2 IMAD.MOV.U32 R3, RZ, RZ, 0x4 ;  /* 0x00000004ff032424 */ /* 0x000fc800078e00ff */
[----:B-1----:R-:W-:-:S05]  /*5d00*/  @P2 IMAD.WIDE R8, R238, R3, c[0x0][0x360] ;  /* 0x0000d800ee082625 */ /* 0x002fca00078e0203 */
[----:B------:R-:W2:Y:S01]  /*5d10*/  @P2 LDG.E R3, [R8.64] ;  /* 0x0000001008032981 */ /* 0x000ea2000c1e1900 */
[----:B------:R-:W-:Y:S01]  /*5d20*/  MOV R0, c[0x0][0x338] ;  /* 0x0000ce0000007a02 */ /* 0x000fe20000000f00 */
[----:B------:R-:W-:Y:S02]  /*5d30*/  UIMAD UR5, UR10, 0x3000, URZ ;  /* 0x000030000a0578a4 */ /* 0x000fe4000f8e023f */
[----:B------:R-:W1:Y:S04]  /*5d40*/  S2R R4, SR_CTAID.Y ;  /* 0x0000000000047919 */ /* 0x000e680000002600 */
[----:B------:R-:W-:Y:S01]  /*5d50*/  BAR.SYNC.DEFER_BLOCKING 0x1, 0x100 ;  /* 0x0044000000007b1d */ /* 0x000fe20000010000 */
[----:B------:R-:W-:Y:S01]  /*5d60*/  ISETP.NE.AND P0, PT, R0, 0x1, PT ;  /* 0x000000010000780c */ /* 0x000fe20003f05270 */
[----:B------:R-:W-:-:S12]  /*5d70*/  USHF.R.S32.HI UR4, URZ, 0x1f, UR5 ;  /* 0x0000001f3f047899 */ /* 0x000fd80008011405 */
[----:B-1----:R-:W-:-:S05]  /*5d80*/  @P0 IMAD.HI.U32 R0, R4, c[0x0][0x33c], RZ ;  /* 0x0000cf0004000a27 */ /* 0x002fca00078e00ff */
[----:B------:R-:W-:Y:S02]  /*5d90*/  @P0 SHF.R.U32.HI R4, RZ, c[0x0][0x340], R0 ;  /* 0x0000d000ff040a19 */ /* 0x000fe40000011600 */
[----:B------:R-:W-:Y:S02]  /*5da0*/  SHF.R.S32.HI R0, RZ, 0x1f, R233 ;  /* 0x0000001fff007819 */ /* 0x000fe400000114e9 */
[----:B------:R-:W-:Y:S01]  /*5db0*/  SHF.R.S32.HI R5, RZ, 0x1f, R4 ;  /* 0x0000001fff057819 */ /* 0x000fe20000011404 */
[----:B--2---:R-:W-:-:S05]  /*5dc0*/  @P2 IMAD R3, R238, 0x40, R3 ;  /* 0x00000040ee032824 */ /* 0x004fca00078e0203 */
[----:B------:R-:W-:-:S04]  /*5dd0*/  @P2 SHF.R.S32.HI R2, RZ, 0x1f, R3 ;  /* 0x0000001fff022819 */ /* 0x000fc80000011403 */
[----:B------:R-:W-:Y:S01]  /*5de0*/  @P2 LEA.HI R2, R2, R3, RZ, 0x6 ;  /* 0x0000000302022211 */ /* 0x000fe200078f30ff */
[C---:B------:R-:W-:Y:S02]  /*5df0*/  IMAD R3, R5.reuse, c[0x0][0x328], RZ ;  /* 0x0000ca0005037a24 */ /* 0x040fe400078e02ff */
[----:B------:R-:W-:Y:S01]  /*5e00*/  IMAD R5, R5, c[0x0][0x300], RZ ;  /* 0x0000c00005057a24 */ /* 0x000fe200078e02ff */
[----:B------:R-:W-:Y:S01]  /*5e10*/  @P2 SHF.R.S32.HI R6, RZ, 0x6, R2 ;  /* 0x00000006ff062819 */ /* 0x000fe20000011402 */
[C---:B------:R-:W-:Y:S02]  /*5e20*/  IMAD R3, R4.reuse, c[0x0][0x32c], R3 ;  /* 0x0000cb0004037a24 */ /* 0x040fe400078e0203 */
[----:B------:R-:W-:Y:S02]  /*5e30*/  IMAD R2, R4, c[0x0][0x304], R5 ;  /* 0x0000c10004027a24 */ /* 0x000fe400078e0205 */
[----:B------:R-:W-:-:S05]  /*5e40*/  @P2 IMAD R6, R6, 0x3000, RZ ;  /* 0x0000300006062824 */ /* 0x000fca00078e02ff */
[----:B------:R-:W-:Y:S02]  /*5e50*/  @P2 SHF.R.S32.HI R7, RZ, 0x1f, R6 ;  /* 0x0000001fff072819 */ /* 0x000fe40000011406 */
[----:B------:R-:W-:-:S06]  /*5e60*/  @!P2 CS2R R6, SRZ ;  /* 0x000000000006a805 */ /* 0x000fcc000001ff00 */
[----:B------:R-:W-:-:S04]  /*5e70*/  IADD3 R8, P1, P0, R6, UR5, R233 ;  /* 0x0000000506087c10 */ /* 0x000fc8000f83e0e9 */
[----:B------:R-:W-:Y:S02]  /*5e80*/  IADD3.X R9, R7, UR4, R0, P1, P0 ;  /* 0x0000000407097c10 */ /* 0x000fe40008fe0400 */
[----:B------:R-:W-:-:S03]  /*5e90*/  SHF.R.S32.HI R0, RZ, 0x1f, R238 ;  /* 0x0000001fff007819 */ /* 0x000fc600000114ee */
[----:B------:R-:W-:Y:S01]  /*5ea0*/  IMAD.WIDE.U32 R6, R4, c[0x0][0x328], R8 ;  /* 0x0000ca0004067a25 */ /* 0x000fe200078e0008 */
[----:B------:R-:W-:-:S03]  /*5eb0*/  SEL R0, R0, RZ, !P2 ;  /* 0x000000ff00007207 */ /* 0x000fc60005000000 */
[----:B------:R-:W-:-:S04]  /*5ec0*/  IMAD.WIDE.U32 R4, R4, c[0x0][0x300], R8 ;  /* 0x0000c00004047a25 */ /* 0x000fc800078e0008 */
[----:B------:R-:W-:Y:S01]  /*5ed0*/  IMAD.IADD R7, R7, 0x1, R3 ;  /* 0x0000000107077824 */ /* 0x000fe200078e0203 */
[----:B------:R-:W-:Y:S01]  /*5ee0*/  IADD3 R5, R5, R2, RZ ;  /* 0x0000000205057210 */ /* 0x000fe20007ffe0ff */
[----:B------:R-:W-:Y:S01]  /*5ef0*/  IMAD R2, R0, c[0x0][0x330], RZ ;  /* 0x0000cc0000027a24 */ /* 0x000fe200078e02ff */
[----:B------:R-:W-:Y:S01]  /*5f00*/  SEL R3, R238, RZ, !P2 ;  /* 0x000000ffee037207 */ /* 0x000fe20005000000 */
[----:B------:R-:W-:-:S04]  /*5f10*/  IMAD R0, R0, c[0x0][0x308], RZ ;  /* 0x0000c20000007a24 */ /* 0x000fc800078e02ff */
[C---:B------:R-:W-:Y:S02]  /*5f20*/  IMAD R2, R3.reuse, c[0x0][0x334], R2 ;  /* 0x0000cd0003027a24 */ /* 0x040fe400078e0202 */
[----:B------:R-:W-:-:S04]  /*5f30*/  IMAD.WIDE.U32 R6, R3, c[0x0][0x330], R6 ;  /* 0x0000cc0003067a25 */ /* 0x000fc800078e0006 */
[C---:B------:R-:W-:Y:S01]  /*5f40*/  IMAD R0, R3.reuse, c[0x0][0x30c], R0 ;  /* 0x0000c30003007a24 */ /* 0x040fe200078e0200 */
        /* <DEDUP_REMOVED lines=104> */
.L_x_406:
        /* <DEDUP_REMOVED lines=11> */
.L_x_1388:


//--------------------- .text._ZN7cutlass13device_kernelIN5flash19enable_sm80_to_sm89INS1_16FlashAttnBwdSm80INS1_25CollectiveMainloopBwdSm80ILi1ELi1EN4cute5tupleIJNS5_1CILi64EEES8_NS7_ILi192EEEEEENS_6half_tEfNS_4arch4Sm80ELb0ELb1ELb0ELb1ELb1ELb0ELb0ELb0ELi2ELi2ELi2ELi2ELb1EEENS1_24CollectiveEpilogueBwdGQAISA_fSD_Li256ELb1ELb1EEENS1_19SingleTileSchedulerILb1ELb0ELb0ELi64EEEEEEEEEvNT_6ParamsE --------------------------
	.section	.text._ZN7cutlass13device_kernelIN5flash19enable_sm80_to_sm89INS1_16FlashAttnBwdSm80INS1_25CollectiveMainloopBwdSm80ILi1ELi1EN4cute5tupleIJNS5_1CILi64EEES8_NS7_ILi192EEEEEENS_6half_tEfNS_4arch4Sm80ELb0ELb1ELb0ELb1ELb1ELb0ELb0ELb0ELi2ELi2ELi2ELi2ELb1EEENS1_24CollectiveEpilogueBwdGQAISA_fSD_Li256ELb1ELb1EEENS1_19SingleTileSchedulerILb1ELb0ELb0ELi64EEEEEEEEEvNT_6ParamsE,"ax",@progbits
	.sectioninfo	@"SHI_REGISTERS=255"
	.align	128
.text._ZN7cutlass13device_kernelIN5flash19enable_sm80_to_sm89INS1_16FlashAttnBwdSm80INS1_25CollectiveMainloopBwdSm80ILi1ELi1EN4cute5tupleIJNS5_1CILi64EEES8_NS7_ILi192EEEEEENS_6half_tEfNS_4arch4Sm80ELb0ELb1ELb0ELb1ELb1ELb0ELb0ELb0ELi2ELi2ELi2ELi2ELb1EEENS1_24CollectiveEpilogueBwdGQAISA_fSD_Li256ELb1ELb1EEENS1_19SingleTileSchedulerILb1ELb0ELb0ELi64EEEEEEEEEvNT_6ParamsE:
        .type           _ZN7cutlass13device_kernelIN5flash19enable_sm80_to_sm89INS1_16FlashAttnBwdSm80INS1_25CollectiveMainloopBwdSm80ILi1ELi1EN4cute5tupleIJNS5_1CILi64EEES8_NS7_ILi192EEEEEENS_6half_tEfNS_4arch4Sm80ELb0ELb1ELb0ELb1ELb1ELb0ELb0ELb0ELi2ELi2ELi2ELi2ELb1EEENS1_24CollectiveEpilogueBwdGQAISA_fSD_Li256ELb1ELb1EEENS1_19SingleTileSchedulerILb1ELb0ELb0ELi64EEEEEEEEEvNT_6ParamsE,@function
        .size           _ZN7cutlass13device_kernelIN5flash19enable_sm80_to_sm89INS1_16FlashAttnBwdSm80INS1_25CollectiveMainloopBwdSm80ILi1ELi1EN4cute5tupleIJNS5_1CILi64EEES8_NS7_ILi192EEEEEENS_6half_tEfNS_4arch4Sm80ELb0ELb1ELb0ELb1ELb1ELb0ELb0ELb0ELi2ELi2ELi2ELi2ELb1EEENS1_24CollectiveEpilogueBwdGQAISA_fSD_Li256ELb1ELb1EEENS1_19SingleTileSchedulerILb1ELb0ELb0ELi64EEEEEEEEEvNT_6ParamsE,(.L_x_1389 - _ZN7cutlass13device_kernelIN5flash19enable_sm80_to_sm89INS1_16FlashAttnBwdSm80INS1_25CollectiveMainloopBwdSm80ILi1ELi1EN4cute5tupleIJNS5_1CILi64EEES8_NS7_ILi192EEEEEENS_6half_tEfNS_4arch4Sm80ELb0ELb1ELb0ELb1ELb1ELb0ELb0ELb0ELi2ELi2ELi2ELi2ELb1EEENS1_24CollectiveEpilogueBwdGQAISA_fSD_Li256ELb1ELb1EEENS1_19SingleTileSchedulerILb1ELb0ELb0ELi64EEEEEEEEEvNT_6ParamsE)
        .other          _ZN7cutlass13device_kernelIN5flash19enable_sm80_to_sm89INS1_16FlashAttnBwdSm80INS1_25CollectiveMainloopBwdSm80ILi1ELi1EN4cute5tupleIJNS5_1CILi64EEES8_NS7_ILi192EEEEEENS_6half_tEfNS_4arch4Sm80ELb0ELb1ELb0ELb1ELb1ELb0ELb0ELb0ELi2ELi2ELi2ELi2ELb1EEENS1_24CollectiveEpilogueBwdGQAISA_fSD_Li256ELb1ELb1EEENS1_19SingleTileSchedulerILb1ELb0ELb0ELi64EEEEEEEEEvNT_6ParamsE,@"STO_CUDA_ENTRY STV_DEFAULT"
_ZN7cutlass13device_kernelIN5flash19enable_sm80_to_sm89INS1_16FlashAttnBwdSm80INS1_25CollectiveMainloopBwdSm80ILi1ELi1EN4cute5tupleIJNS5_1CILi64EEES8_NS7_ILi192EEEEEENS_6half_tEfNS_4arch4Sm80ELb0ELb1ELb0ELb1ELb1ELb0ELb0ELb0ELi2ELi2ELi2ELi2ELb1EEENS1_24CollectiveEpilogueBwdGQAISA_fSD_Li256ELb1ELb1EEENS1_19SingleTileSchedulerILb1ELb0ELb0ELi64EEEEEEEEEvNT_6ParamsE:
        /* <DEDUP_REMOVED lines=18> */
.L_x_408:
        /* <DEDUP_REMOVED lines=8> */
.L_x_410:
[----:B------:R-:W-:Y:S02]  /*01a0*/  MOV R0, c[0x0][0x3ac] ;  /* 0x0000eb0000007a02 */ /* 0x000fe40000000f00 */
.L_x_409:
[----:B------:R-:W-:-:S06]  /*01b0*/  USHF.L.U32 UR14, UR10, 0x6, URZ ;  /* 0x000000060a0e7899 */ /* 0x000fcc000800063f */
[----:B-----5:R-:W-:-:S04]  /*01c0*/  ISETP.LE.AND P0, PT, R0, UR14, PT ;  /* 0x0000000e00007c0c */ /* 0x020fc8000bf03270 */
[----:B------:R-:W-:Y:S01]  /*01d0*/  SEL R238, R238, 0xffffffff, !P0 ;  /* 0xffffffffeeee7807 */ /* 0x000fe20004000000 */
[----:B------:R-:W-:Y:S05]  /*01e0*/  BRA `(.L_x_411) ;  /* 0x0000011000007947 */ /* 0x000fea0003800000 */
.L_x_407:
[----:B--2-4-:R-:W-:-:S04]  /*01f0*/  ISETP.NE.U32.AND P0, PT, RZ, c[0x0][0x3c8], PT ;  /* 0x0000f200ff007a0c */ /* 0x014fc80003f05070 */
[----:B------:R-:W-:-:S13]  /*0200*/  ISETP.NE.AND.EX P0, PT, RZ, c[0x0][0x3cc], PT, P0 ;  /* 0x0000f300ff007a0c */ /* 0x000fda0003f05300 */
[----:B------:R-:W-:Y:S05]  /*0210*/  @!P0 BRA `(.L_x_412) ;  /* 0x0000002000008947 */ /* 0x000fea0003800000 */
[----:B------:R1:W5:Y:S01]  /*0220*/  LDG.E R0, [R4.64] ;  /* 0x0000001004007981 */ /* 0x000362000c1e1900 */
[----:B------:R-:W-:Y:S05]  /*0230*/  BRA `(.L_x_413) ;  /* 0x0000009000007947 */ /* 0x000fea0003800000 */
.L_x_412:
        /* <DEDUP_REMOVED lines=8> */
.L_x_414:
[----:B------:R-:W-:Y:S02]  /*02c0*/  MOV R0, c[0x0][0x3ac] ;  /* 0x0000eb0000007a02 */ /* 0x000fe40000000f00 */
.L_x_413:
[----:B------:R-:W-:-:S06]  /*02d0*/  USHF.L.U32 UR14, UR10, 0x6, URZ ;  /* 0x000000060a0e7899 */ /* 0x000fcc000800063f */
[----:B-----5:R-:W-:-:S04]  /*02e0*/  ISETP.LE.AND P0, PT, R0, UR14, PT ;  /* 0x0000000e00007c0c */ /* 0x020fc8000bf03270 */
[----:B------:R-:W-:-:S04]  /*02f0*/  SEL R238, R238, 0xffffffff, !P0 ;  /* 0xffffffffeeee7807 */ /* 0x000fc80004000000 */
.L_x_411:
        /* <DEDUP_REMOVED lines=36> */
.L_x_415:
[----:B------:R-:W-:-:S04]  /*0540*/  ISETP.NE.U32.AND P0, PT, RZ, c[0x0][0x2e0], PT ;  /* 0x0000b800ff007a0c */ /* 0x000fc80003f05070 */
[----:B------:R-:W-:-:S13]  /*0550*/  ISETP.NE.AND.EX P0, PT, RZ, c[0x0][0x2e4], PT, P0 ;  /* 0x0000b900ff007a0c */ /* 0x000fda0003f05300 */
[----:B------:R-:W-:Y:S05]  /*0560*/  @!P0 BRA `(.L_x_416) ;  /* 0x0000004000008947 */ /* 0x000fea0003800000 */
[----:B-1----:R-:W-:-:S05]  /*0570*/  IMAD.WIDE R8, R238, R9, c[0x0][0x2e0] ;  /* 0x0000b800ee087625 */ /* 0x002fca00078e0209 */
[----:B------:R-:W3:Y:S02]  /*0580*/  LDG.E R2, [R8.64] ;  /* 0x0000001008027981 */ /* 0x000ee4000c1e1900 */
[----:B---3--:R1:W3:Y:S02]  /*0590*/  R2UR UR7, R2 ;  /* 0x00000000020773c2 */ /* 0x0082e400000e0000 */
[----:B-1-3--:R-:W-:Y:S05]  /*05a0*/  BRA `(.L_x_417) ;  /* 0x0000006000007947 */ /* 0x00afea0003800000 */
.L_x_416:
[----:B------:R-:W-:Y:S05]  /*05b0*/  @!P4 BRA `(.L_x_417) ;  /* 0x000000500000c947 */ /* 0x000fea0003800000 */
[----:B------:R-:W3:Y:S04]  /*05c0*/  LDG.E R2, [R14.64] ;  /* 0x000000100e027981 */ /* 0x000ee8000c1e1900 */
[----:B-1----:R-:W4:Y:S01]  /*05d0*/  LDG.E R8, [R14.64+0x4] ;  /* 0x000004100e087981 */ /* 0x002f22000c1e1900 */
[----:B---3--:R-:W1:Y:S08]  /*05e0*/  R2UR UR7, R2 ;  /* 0x00000000020773c2 */ /* 0x008e7000000e0000 */
[----:B----4-:R-:W1:Y:S02]  /*05f0*/  R2UR UR4, R8 ;  /* 0x00000000080473c2 */ /* 0x010e6400000e0000 */
[----:B-1----:R-:W-:-:S06]  /*0600*/  UIADD3 UR7, -UR7, UR4, URZ ;  /* 0x0000000407077290 */ /* 0x002fcc000fffe13f */
.L_x_417:
        /* <DEDUP_REMOVED lines=15> */
.L_x_418:
        /* <DEDUP_REMOVED lines=521> */
.L_x_438:
        /* <DEDUP_REMOVED lines=109> */
.L_x_422:
[----:B------:R-:W-:Y:S04]  /*2e60*/  MOV R20, c[0x0][0x2a8] ;  /* 0x0000aa0000147a02 */ /* 0x000fe80000000f00 */
[----:B------:R-:W-:Y:S11]  /*2e70*/  ISETP.NE.AND P0, PT, R20, 0x1, PT ;  /* 0x000000011400780c */ /* 0x000ff60003f05270 */
[----:B------:R-:W-:Y:S02]  /*2e80*/  @!UPT UIADD3 URZ, URZ, URZ, URZ ;  /* 0x0000003f3f3ff290 */ /* 0x000fe4000fffe03f */
[----:B------:R-:W-:Y:S05]  /*2e90*/  @P0 IMAD.HI.U32 R20, R21, c[0x0][0x2ac], RZ ;  /* 0x0000ab0015140a27 */ /* 0x000fea00078e00ff */
[----:B------:R-:W-:Y:S02]  /*2ea0*/  @P0 SHF.R.U32.HI R21, RZ, c[0x0][0x2b0], R20 ;  /* 0x0000ac00ff150a19 */ /* 0x000fe40000011614 */
.L_x_423:
[----:B------:R-:W-:Y:S05]  /*2eb0*/  BSYNC B0 ;  /* 0x0000000000007941 */ /* 0x000fea0003800000 */
.L_x_421:
[----:B------:R-:W-:Y:S04]  /*2ec0*/  IMAD.MOV.U32 R20, RZ, RZ, c[0x0][0x2a8] ;  /* 0x0000aa00ff147624 */ /* 0x000fe800078e00ff */
[----:B------:R-:W-:Y:S04]  /*2ed0*/  IMAD R20, R21, R20, -UR14 ;  /* 0x8000000e15147e24 */ /* 0x000fe8000f8e0214 */
[----:B------:R-:W-:Y:S05]  /*2ee0*/  IMAD.IADD R20, R20, 0x1, -R247 ;  /* 0x0000000114147824 */ /* 0x000fea00078e0af7 */
[----:B------:R-:W-:Y:S02]  /*2ef0*/  IADD3 R21, R20, c[0x0][0x2a8], RZ ;  /* 0x0000aa0014157a10 */ /* 0x000fe40007ffe0ff */
[----:B------:R-:W-:Y:S02]  /*2f00*/  IMNMX R211, R211, R20, !PT ;  /* 0x00000014d3d37217 */ /* 0x000fe40007800200 */
[----:B------:R-:W-:Y:S02]  /*2f10*/  IMNMX R210, R210, R21, PT ;  /* 0x00000015d2d27217 */ /* 0x000fe40003800200 */
.L_x_420:
        /* <DEDUP_REMOVED lines=18> */
.L_x_426:
[----:B------:R-:W-:Y:S04]  /*3040*/  MOV R20, c[0x0][0x2a8] ;  /* 0x0000aa0000147a02 */ /* 0x000fe80000000f00 */
[----:B------:R-:W-:Y:S11]  /*3050*/  ISETP.NE.AND P0, PT, R20, 0x1, PT ;  /* 0x000000011400780c */ /* 0x000ff60003f05270 */
[----:B------:R-:W-:Y:S02]  /*3060*/  @!UPT UIADD3 URZ, URZ, URZ, URZ ;  /* 0x0000003f3f3ff290 */ /* 0x000fe4000fffe03f */
[----:B------:R-:W-:Y:S05]  /*3070*/  @P0 IMAD.HI.U32 R20, R21, c[0x0][0x2ac], RZ ;  /* 0x0000ab0015140a27 */ /* 0x000fea00078e00ff */
[----:B------:R-:W-:Y:S02]  /*3080*/  @P0 SHF.R.U32.HI R21, RZ, c[0x0][0x2b0], R20 ;  /* 0x0000ac00ff150a19 */ /* 0x000fe40000011614 */
.L_x_427:
[----:B------:R-:W-:Y:S05]  /*3090*/  BSYNC B0 ;  /* 0x0000000000007941 */ /* 0x000fea0003800000 */
.L_x_425:
[----:B------:R-:W-:Y:S04]  /*30a0*/  IMAD.MOV.U32 R20, RZ, RZ, c[0x0][0x2a8] ;  /* 0x0000aa00ff147624 */ /* 0x000fe800078e00ff */
[----:B------:R-:W-:Y:S04]  /*30b0*/  IMAD R20, R21, R20, -UR14 ;  /* 0x8000000e15147e24 */ /* 0x000fe8000f8e0214 */
[----:B------:R-:W-:Y:S05]  /*30c0*/  IMAD.IADD R20, R20, 0x1, -R247 ;  /* 0x0000000114147824 */ /* 0x000fea00078e0af7 */
[----:B------:R-:W-:Y:S02]  /*30d0*/  IADD3 R21, R20, c[0x0][0x2a8], RZ ;  /* 0x0000aa0014157a10 */ /* 0x000fe40007ffe0ff */
[----:B------:R-:W-:Y:S02]  /*30e0*/  IMNMX R209, R209, R20, !PT ;  /* 0x00000014d1d17217 */ /* 0x000fe40007800200 */
[----:B------:R-:W-:Y:S02]  /*30f0*/  IMNMX R208, R208, R21, PT ;  /* 0x00000015d0d07217 */ /* 0x000fe40003800200 */
.L_x_424:
        /* <DEDUP_REMOVED lines=18> */
.L_x_430:
[----:B------:R-:W-:Y:S04]  /*3220*/  MOV R20, c[0x0][0x2a8] ;  /* 0x0000aa0000147a02 */ /* 0x000fe80000000f00 */
[----:B------:R-:W-:Y:S11]  /*3230*/  ISETP.NE.AND P0, PT, R20, 0x1, PT ;  /* 0x000000011400780c */ /* 0x000ff60003f05270 */
[----:B------:R-:W-:Y:S02]  /*3240*/  @!UPT UIADD3 URZ, URZ, URZ, URZ ;  /* 0x0000003f3f3ff290 */ /* 0x000fe4000fffe03f */
[----:B------:R-:W-:Y:S05]  /*3250*/  @P0 IMAD.HI.U32 R20, R21, c[0x0][0x2ac], RZ ;  /* 0x0000ab0015140a27 */ /* 0x000fea00078e00ff */
[----:B------:R-:W-:Y:S02]  /*3260*/  @P0 SHF.R.U32.HI R21, RZ, c[0x0][0x2b0], R20 ;  /* 0x0000ac00ff150a19 */ /* 0x000fe40000011614 */
.L_x_431:
[----:B------:R-:W-:Y:S05]  /*3270*/  BSYNC B0 ;  /* 0x0000000000007941 */ /* 0x000fea0003800000 */
.L_x_429:
[----:B------:R-:W-:Y:S04]  /*3280*/  IMAD.MOV.U32 R20, RZ, RZ, c[0x0][0x2a8] ;  /* 0x0000aa00ff147624 */ /* 0x000fe800078e00ff */
[----:B------:R-:W-:Y:S04]  /*3290*/  IMAD R20, R21, R20, -UR14 ;  /* 0x8000000e15147e24 */ /* 0x000fe8000f8e0214 */
[----:B------:R-:W-:Y:S05]  /*32a0*/  IMAD.IADD R20, R20, 0x1, -R247 ;  /* 0x0000000114147824 */ /* 0x000fea00078e0af7 */
[----:B------:R-:W-:Y:S02]  /*32b0*/  IADD3 R21, R20, c[0x0][0x2a8], RZ ;  /* 0x0000aa0014157a10 */ /* 0x000fe40007ffe0ff */
[----:B------:R-:W-:Y:S02]  /*32c0*/  IMNMX R205, R205, R20, !PT ;  /* 0x00000014cdcd7217 */ /* 0x000fe40007800200 */
[----:B------:R-:W-:Y:S02]  /*32d0*/  IMNMX R206, R206, R21, PT ;  /* 0x00000015cece7217 */ /* 0x000fe40003800200 */
.L_x_428:
        /* <DEDUP_REMOVED lines=18> */
.L_x_434:
[----:B------:R-:W-:Y:S04]  /*3400*/  MOV R20, c[0x0][0x2a8] ;  /* 0x0000aa0000147a02 */ /* 0x000fe80000000f00 */
[----:B------:R-:W-:Y:S11]  /*3410*/  ISETP.NE.AND P0, PT, R20, 0x1, PT ;  /* 0x000000011400780c */ /* 0x000ff60003f05270 */
[----:B------:R-:W-:Y:S02]  /*3420*/  @!UPT UIADD3 URZ, URZ, URZ, URZ ;  /* 0x0000003f3f3ff290 */ /* 0x000fe4000fffe03f */
[----:B------:R-:W-:Y:S05]  /*3430*/  @P0 IMAD.HI.U32 R20, R21, c[0x0][0x2ac], RZ ;  /* 0x0000ab0015140a27 */ /* 0x000fea00078e00ff */
[----:B------:R-:W-:Y:S02]  /*3440*/  @P0 SHF.R.U32.HI R21, RZ, c[0x0][0x2b0], R20 ;  /* 0x0000ac00ff150a19 */ /* 0x000fe40000011614 */
.L_x_435:
[----:B------:R-:W-:Y:S05]  /*3450*/  BSYNC B0 ;  /* 0x0000000000007941 */ /* 0x000fea0003800000 */
.L_x_433:
[----:B------:R-:W-:Y:S04]  /*3460*/  IMAD.MOV.U32 R20, RZ, RZ, c[0x0][0x2a8] ;  /* 0x0000aa00ff147624 */ /* 0x000fe800078e00ff */
[----:B------:R-:W-:Y:S04]  /*3470*/  IMAD R20, R21, R20, -UR14 ;  /* 0x8000000e15147e24 */ /* 0x000fe8000f8e0214 */
[----:B------:R-:W-:Y:S05]  /*3480*/  IMAD.IADD R20, R20, 0x1, -R247 ;  /* 0x0000000114147824 */ /* 0x000fea00078e0af7 */
[----:B------:R-:W-:Y:S02]  /*3490*/  IADD3 R21, R20, c[0x0][0x2a8], RZ ;  /* 0x0000aa0014157a10 */ /* 0x000fe40007ffe0ff */
[----:B------:R-:W-:Y:S02]  /*34a0*/  IMNMX R203, R203, R20, !PT ;  /* 0x00000014cbcb7217 */ /* 0x000fe40007800200 */
[----:B------:R-:W-:Y:S02]  /*34b0*/  IMNMX R204, R204, R21, PT ;  /* 0x00000015cccc7217 */ /* 0x000fe40003800200 */
.L_x_432:
        /* <DEDUP_REMOVED lines=355> */
.L_x_436:
        /* <DEDUP_REMOVED lines=118> */
.L_x_437:
        /* <DEDUP_REMOVED lines=167> */
.L_x_419:
[----:B------:R-:W-:Y:S05]  /*5cc0*/  @P2 EXIT ;  /* 0x000000000000294d */ /* 0x000fea0003800000 */
[----:B------:R-:W-:-:S04]  /*5cd0*/  ISETP.NE.U32.AND P1, PT, RZ, c[0x0][0x360], PT ;  /* 0x0000d800ff007a0c */ /* 0x000fc80003f25070 */
[----:B------:R-:W-:-:S13]  /*5ce0*/  ISETP.NE.AND.EX P1, PT, RZ, c[0x0][0x364], PT, P1 ;  /* 0x0000d900ff007a0c */ /* 0x000fda0003f25310 */
[----:B------:R-:W-:-:S04]  /*5cf0*/  @P1 IMAD.MOV.U32 R3, RZ, RZ, 0x4 ;  /* 0x00000004ff031424 */ /* 0x000fc800078e00ff */
[----:B-1----:R-:W-:-:S05]  /*5d00*/  @P1 IMAD.WIDE R4, R238, R3, c[0x0][0x360] ;  /* 0x0000d800ee041625 */ /* 0x002fca00078e0203 */
[----:B------:R1:W2:Y:S01]  /*5d10*/  @P1 LDG.E R7, [R4.64] ;  /* 0x0000001004071981 */ /* 0x0002a2000c1e1900 */
[----:B------:R-:W-:Y:S01]  /*5d20*/  IMAD.MOV.U32 R0, RZ, RZ, c[0x0][0x338] ;  /* 0x0000ce00ff007624 */ /* 0x000fe200078e00ff */
[----:B------:R-:W-:Y:S01]  /*5d30*/  ULDC UR5, c[0x0][0x358] ;  /* 0x0000d60000057ab9 */ /* 0x000fe20000000800 */
[----:B------:R-:W-:Y:S01]  /*5d40*/  IMAD R3, R238, c[0x0][0x2f4], RZ ;  /* 0x0000bd00ee037a24 */ /* 0x000fe200078e02ff */
[----:B------:R-:W3:Y:S01]  /*5d50*/  S2R R2, SR_CTAID.Y ;  /* 0x0000000000027919 */ /* 0x000ee20000002600 */
[----:B------:R-:W-:-:S03]  /*5d60*/  UIMAD UR5, UR10, UR5, URZ ;  /* 0x000000050a0572a4 */ /* 0x000fc6000f8e023f */
[----:B------:R-:W-:Y:S01]  /*5d70*/  BAR.SYNC.DEFER_BLOCKING 0x1, 0x100 ;  /* 0x0044000000007b1d */ /* 0x000fe20000010000 */
[----:B------:R-:W-:-:S05]  /*5d80*/  ISETP.NE.AND P0, PT, R0, 0x1, PT ;  /* 0x000000010000780c */ /* 0x000fca0003f05270 */
[----:B------:R-:W-:Y:S01]  /*5d90*/  ULDC UR4, c[0x0][0x2f4] ;  /* 0x0000bd0000047ab9 */ /* 0x000fe20000000800 */
[----:B------:R-:W-:Y:S01]  /*5da0*/  BSSY B0, `(.L_x_439) ;  /* 0x0000022000007945 */ /* 0x000fe20003800000 */
[----:B------:R-:W-:-:S04]  /*5db0*/  UIMAD UR5, UR5, UR4, URZ ;  /* 0x00000004050572a4 */ /* 0x000fc8000f8e023f */
[----:B------:R-:W-:Y:S01]  /*5dc0*/  USHF.R.S32.HI UR4, URZ, 0x1f, UR5 ;  /* 0x0000001f3f047899 */ /* 0x000fe20008011405 */
[----:B-1----:R-:W-:Y:S01]  /*5dd0*/  SHF.R.S32.HI R4, RZ, 0x1f, R3 ;  /* 0x0000001fff047819 */ /* 0x002fe20000011403 */
[----:B---3--:R-:W-:-:S04]  /*5de0*/  @P0 IMAD.HI.U32 R0, R2, c[0x0][0x33c], RZ ;  /* 0x0000cf0002000a27 */ /* 0x008fc800078e00ff */
[----:B------:R-:W-:Y:S01]  /*5df0*/  IMAD.MOV.U32 R8, RZ, RZ, R2 ;  /* 0x000000ffff087224 */ /* 0x000fe200078e0002 */
[----:B------:R-:W-:Y:S02]  /*5e00*/  @P0 SHF.R.U32.HI R8, RZ, c[0x0][0x340], R0 ;  /* 0x0000d000ff080a19 */ /* 0x000fe40000011600 */
[----:B------:R-:W-:Y:S02]  /*5e10*/  SHF.R.S32.HI R0, RZ, 0x1f, R238 ;  /* 0x0000001fff007819 */ /* 0x000fe400000114ee */
[--C-:B------:R-:W-:Y:S02]  /*5e20*/  IADD3 R3, P2, P0, R3, UR5, R8.reuse ;  /* 0x0000000503037c10 */ /* 0x100fe4000f85e008 */
[----:B------:R-:W-:Y:S02]  /*5e30*/  SHF.R.S32.HI R5, RZ, 0x1f, R8 ;  /* 0x0000001fff057819 */ /* 0x000fe40000011408 */
[----:B------:R-:W-:Y:S02]  /*5e40*/  SEL R0, R0, RZ, !P1 ;  /* 0x000000ff00007207 */ /* 0x000fe40004800000 */
[----:B------:R-:W-:-:S02]  /*5e50*/  IADD3.X R4, R4, UR4, R5, P2, P0 ;  /* 0x0000000404047c10 */ /* 0x000fc400097e0405 */
[----:B------:R-:W-:Y:S02]  /*5e60*/  ISETP.NE.AND P2, PT, R233, RZ, PT ;  /* 0x000000ffe900720c */ /* 0x000fe40003f45270 */
[C---:B------:R-:W-:Y:S01]  /*5e70*/  SHF.L.U64.HI R4, R3.reuse, 0x2, R4 ;  /* 0x0000000203047819 */ /* 0x040fe20000010204 */
[----:B------:R-:W-:-:S05]  /*5e80*/  IMAD.SHL.U32 R3, R3, 0x4, RZ ;  /* 0x0000000403037824 */ /* 0x000fca00078e00ff */
[----:B------:R-:W-:-:S04]  /*5e90*/  IADD3 R10, P0, R3, c[0x0][0x350], RZ ;  /* 0x0000d400030a7a10 */ /* 0x000fc80007f1e0ff */
[----:B------:R-:W-:Y:S01]  /*5ea0*/  IADD3.X R11, R4, c[0x0][0x354], RZ, P0, !PT ;  /* 0x0000d500040b7a10 */ /* 0x000fe200007fe4ff */
[C---:B--2---:R-:W-:Y:S01]  /*5eb0*/  @P1 IMAD R7, R238.reuse, 0x40, R7 ;  /* 0x00000040ee071824 */ /* 0x044fe200078e0207 */
[----:B------:R-:W-:-:S04]  /*5ec0*/  SEL R238, R238, RZ, !P1 ;  /* 0x000000ffeeee7207 */ /* 0x000fc80004800000 */
[----:B------:R-:W-:-:S04]  /*5ed0*/  @P1 SHF.R.S32.HI R6, RZ, 0x1f, R7 ;  /* 0x0000001fff061819 */ /* 0x000fc80000011407 */
[----:B------:R-:W-:Y:S01]  /*5ee0*/  @P1 LEA.HI R6, R6, R7, RZ, 0x6 ;  /* 0x0000000706061211 */ /* 0x000fe200078f30ff */
[----:B------:R-:W-:-:S03]  /*5ef0*/  IMAD.MOV R7, RZ, RZ, -R8 ;  /* 0x000000ffff077224 */ /* 0x000fc600078e0a08 */
[----:B------:R-:W-:Y:S01]  /*5f00*/  @P1 SHF.R.S32.HI R6, RZ, 0x6, R6 ;  /* 0x00000006ff061819 */ /* 0x000fe20000011406 */
[----:B------:R-:W-:-:S04]  /*5f10*/  IMAD R7, R7, c[0x0][0x338], R2 ;  /* 0x0000ce0007077a24 */ /* 0x000fc800078e0202 */
[----:B------:R-:W-:-:S04]  /*5f20*/  @P1 IMAD R6, R6, 0x3000, RZ ;  /* 0x0000300006061824 */ /* 0x000fc800078e02ff */
[--C-:B------:R-:W-:Y:S01]  /*5f30*/  @P1 IMAD.MOV.U32 R12, RZ, RZ, R6.reuse ;  /* 0x000000ffff0c1224 */ /* 0x100fe200078e0006 */
[----:B------:R-:W-:Y:S01]  /*5f40*/  @P1 SHF.R.S32.HI R13, RZ, 0x1f, R6 ;  /* 0x0000001fff0d1819 */ /* 0x000fe20000011406 */
[----:B------:R-:W-:Y:S01]  /*5f50*/  @!P1 CS2R R12, SRZ ;  /* 0x00000000000c9805 */ /* 0x000fe2000001ff00 */
[----:B------:R-:W-:Y:S05]  /*5f60*/  @P2 BRA `(.L_x_440) ;  /* 0x0000005000002947 */ /* 0x000fea0003800000 */
.L_x_441:
[----:B------:R-:W2:Y:S01]  /*5f70*/  LDG.E.STRONG.GPU R2, [R10.64] ;  /* 0x000000100a027981 */ /* 0x000ea2000c1ef900 */
[----:B------:R-:W-:Y:S01]  /*5f80*/  YIELD ;  /* 0x0000000000007946 */ /* 0x000fe20003800000 */
[----:B--2---:R-:W-:Y:S01]  /*5f90*/  ISETP.NE.AND P0, PT, R2, R7, PT ;  /* 0x000000070200720c */ /* 0x004fe20003f05270 */
[----:B------:R-:W-:-:S12]  /*5fa0*/  CCTL.IVALL ;  /* 0x00000000ff00798f */ /* 0x000fd80002000000 */
[----:B------:R-:W-:Y:S05]  /*5fb0*/  @P0 BRA `(.L_x_441) ;  /* 0xffffffb000000947 */ /* 0x000fea000383ffff */
.L_x_440:
[----:B------:R-:W-:Y:S05]  /*5fc0*/  BSYNC B0 ;  /* 0x0000000000007941 */ /* 0x000fea0003800000 */
.L_x_439:
[----:B------:R-:W-:Y:S01]  /*5fd0*/  MOV R2, 0xffffffff ;  /* 0xffffffff00027802 */ /* 0x000fe20000000f00 */
[----:B------:R-:W-:Y:S05]  /*5fe0*/  BRA.CONV ~URZ, `(.L_x_442) ;  /* 0x000000237f007947 */ /* 0x000fea000b800000 */
[----:B------:R-:W-:Y:S02]  /*5ff0*/  MOV R6, 0x6010 ;  /* 0x0000601000067802 */ /* 0x000fe40000000f00 */
[----:B------:R-:W-:Y:S05]  /*6000*/  CALL.REL.NOINC `($__internal_3_$__cuda_sm70_warpsync) ;  /* 0x00000a9000007944 */ /* 0x000fea0003c00000 */
.L_x_442:
        /* <DEDUP_REMOVED lines=9> */
[----:B------:R-:W-:-:S04]  /*60a0*/  IMAD.WIDE.U32 R16, R8, c[0x0][0x328], R12 ;  /* 0x0000ca0008107a25 */ /* 0x000fc800078e000c */
[----:B------:R-:W-:Y:S01]  /*60b0*/  IMAD R9, R238, c[0x0][0x334], R9 ;  /* 0x0000cd00ee097a24 */ /* 0x000fe200078e0209 */
[----:B------:R-:W-:-:S05]  /*60c0*/  IADD3 R17, R17, R15, RZ ;  /* 0x0000000f11117210 */ /* 0x000fca0007ffe0ff */
        /* <DEDUP_REMOVED lines=54> */
[----:B-1----:R-:W-:Y:S05]  /*6430*/  CALL.REL.NOINC `($__internal_3_$__cuda_sm70_warpsync) ;  /* 0x0000066000007944 */ /* 0x002fea0003c00000 */
.L_x_443:
        /* <DEDUP_REMOVED lines=12> */
.L_x_445:
[----:B------:R-:W-:Y:S05]  /*6500*/  BSYNC B0 ;  /* 0x0000000000007941 */ /* 0x000fea0003800000 */
.L_x_444:
[----:B--2---:R-:W-:Y:S01]  /*6510*/  IADD3 R10, P0, R3, c[0x0][0x348], RZ ;  /* 0x0000d200030a7a10 */ /* 0x004fe20007f1e0ff */
[----:B------:R-:W-:Y:S03]  /*6520*/  BSSY B0, `(.L_x_446) ;  /* 0x0000008000007945 */ /* 0x000fe60003800000 */
[----:B------:R-:W-:Y:S01]  /*6530*/  IADD3.X R11, R4, c[0x0][0x34c], RZ, P0, !PT ;  /* 0x0000d300040b7a10 */ /* 0x000fe200007fe4ff */
[----:B------:R-:W-:Y:S05]  /*6540*/  @P2 BRA `(.L_x_447) ;  /* 0x0000005000002947 */ /* 0x000fea0003800000 */
.L_x_448:
[----:B------:R-:W2:Y:S01]  /*6550*/  LDG.E.STRONG.GPU R4, [R10.64] ;  /* 0x000000100a047981 */ /* 0x000ea2000c1ef900 */
[----:B------:R-:W-:Y:S01]  /*6560*/  YIELD ;  /* 0x0000000000007946 */ /* 0x000fe20003800000 */
[----:B--2---:R-:W-:Y:S01]  /*6570*/  ISETP.NE.AND P0, PT, R4, R7, PT ;  /* 0x000000070400720c */ /* 0x004fe20003f05270 */
[----:B------:R-:W-:-:S12]  /*6580*/  CCTL.IVALL ;  /* 0x00000000ff00798f */ /* 0x000fd80002000000 */
[----:B------:R-:W-:Y:S05]  /*6590*/  @P0 BRA `(.L_x_448) ;  /* 0xffffffb000000947 */ /* 0x000fea000383ffff */
.L_x_447:
[----:B------:R-:W-:Y:S05]  /*65a0*/  BSYNC B0 ;  /* 0x0000000000007941 */ /* 0x000fea0003800000 */
.L_x_446:
[----:B------:R-:W-:Y:S05]  /*65b0*/  BRA.CONV ~URZ, `(.L_x_449) ;  /* 0x000000237f007947 */ /* 0x000fea000b800000 */
[----:B------:R-:W-:Y:S02]  /*65c0*/  MOV R6, 0x65e0 ;  /* 0x000065e000067802 */ /* 0x000fe40000000f00 */
[----:B-1----:R-:W-:Y:S05]  /*65d0*/  CALL.REL.NOINC `($__internal_3_$__cuda_sm70_warpsync) ;  /* 0x000004c000007944 */ /* 0x002fea0003c00000 */
.L_x_449:
[----:B------:R-:W-:Y:S01]  /*65e0*/  MOV R6, R12 ;  /* 0x0000000c00067202 */ /* 0x000fe20000000f00 */
[----:B------:R-:W-:Y:S01]  /*65f0*/  IMAD R5, R5, c[0x0][0x300], RZ ;  /* 0x0000c00005057a24 */ /* 0x000fe200078e02ff */
[----:B------:R-:W-:Y:S01]  /*6600*/  MOV R7, R13 ;  /* 0x0000000d00077202 */ /* 0x000fe20000000f00 */
[----:B------:R-:W-:Y:S01]  /*6610*/  IMAD R3, R0, c[0x0][0x308], RZ ;  /* 0x0000c20000037a24 */ /* 0x000fe200078e02ff */
[----:B------:R-:W-:-:S06]  /*6620*/  NOP ;  /* 0x0000000000007918 */ /* 0x000fcc0000000000 */
[----:B------:R-:W-:-:S04]  /*6630*/  IMAD.WIDE.U32 R6, R8, c[0x0][0x300], R6 ;  /* 0x0000c00008067a25 */ /* 0x000fc800078e0006 */
[----:B------:R-:W-:Y:S02]  /*6640*/  IMAD R5, R8, c[0x0][0x304], R5 ;  /* 0x0000c10008057a24 */ /* 0x000fe400078e0205 */
[----:B------:R-:W-:-:S03]  /*6650*/  IMAD R3, R238, c[0x0][0x30c], R3 ;  /* 0x0000c300ee037a24 */ /* 0x000fc600078e0203 */
        /* <DEDUP_REMOVED lines=55> */
[----:B-12---:R-:W-:Y:S05]  /*69d0*/  CALL.REL.NOINC `($__internal_3_$__cuda_sm70_warpsync) ;  /* 0x000000c000007944 */ /* 0x006fea0003c00000 */
.L_x_450:
        /* <DEDUP_REMOVED lines=12> */
        .weak           $__internal_3_$__cuda_sm70_warpsync
        .type           $__internal_3_$__cuda_sm70_warpsync,@function
        .size           $__internal_3_$__cuda_sm70_warpsync,(.L_x_1389 - $__internal_3_$__cuda_sm70_warpsync)
$__internal_3_$__cuda_sm70_warpsync:
[----:B------:R-:W-:Y:S01]  /*6aa0*/  MOV R14, R6 ;  /* 0x00000006000e7202 */ /* 0x000fe20000000f00 */
[----:B------:R-:W-:Y:S04]  /*6ab0*/  WARPSYNC R2 ;  /* 0x0000000200007348 */ /* 0x000fe80003800000 */
[----:B------:R-:W-:-:S04]  /*6ac0*/  MOV R15, 0x0 ;  /* 0x00000000000f7802 */ /* 0x000fc80000000f00 */
[----:B------:R-:W-:Y:S05]  /*6ad0*/  RET.REL.NODEC R14 `(_ZN7cutlass13device_kernelIN5flash19enable_sm80_to_sm89INS1_16FlashAttnBwdSm80INS1_25CollectiveMainloopBwdSm80ILi1ELi1EN4cute5tupleIJNS5_1CILi64EEES8_NS7_ILi192EEEEEENS_6half_tEfNS_4arch4Sm80ELb0ELb1ELb0ELb1ELb1ELb0ELb0ELb0ELi2ELi2ELi2ELi2ELb1EEENS1_24CollectiveEpilogueBwdGQAISA_fSD_Li256ELb1ELb1EEENS1_19SingleTileSchedulerILb1ELb0ELb0ELi64EEEEEEEEEvNT_6ParamsE) ;  /* 0xffff95200e007950 */ /* 0x000fea0003c3ffff */
.L_x_451:
        /* <DEDUP_REMOVED lines=10> */
.L_x_1389:


//--------------------- .text._ZN7cutlass13device_kernelIN5flash19enable_sm80_to_sm89INS1_16FlashAttnBwdSm80INS1_25CollectiveMainloopBwdSm80ILi1ELi1EN4cute5tupleIJNS5_1CILi64EEES8_NS7_ILi192EEEEEENS_6half_tEfNS_4arch4Sm80ELb1ELb0ELb0ELb0ELb0ELb0ELb0ELb0ELi2ELi2ELi2ELi2ELb1EEENS1_21CollectiveEpilogueBwdISA_SB_SD_Li256ELb0ELb0ELi4EEENS1_25SingleTileBwdLPTSchedulerILb0ELi64ELb0EEEEEEEEEvNT_6ParamsE --------------------------
	.section	.text._ZN7cutlass13device_kernelIN5flash19enable_sm80_to_sm89INS1_16FlashAttnBwdSm80INS1_25CollectiveMainloopBwdSm80ILi1ELi1EN4cute5tupleIJNS5_1CILi64EEES8_NS7_ILi192EEEEEENS_6half_tEfNS_4arch4Sm80ELb1ELb0ELb0ELb0ELb0ELb0ELb0ELb0ELi2ELi2ELi2ELi2ELb1EEENS1_21CollectiveEpilogueBwdISA_SB_SD_Li256ELb0ELb0ELi4EEENS1_25SingleTileBwdLPTSchedulerILb0ELi64ELb0EEEEEEEEEvNT_6ParamsE,"ax",@progbits
	.sectioninfo	@"SHI_REGISTERS=255"
	.align	128
.text._ZN7cutlass13device_kernelIN5flash19enable_sm80_to_sm89INS1_16FlashAttnBwdSm80INS1_25CollectiveMainloopBwdSm80ILi1ELi1EN4cute5tupleIJNS5_1CILi64EEES8_NS7_ILi192EEEEEENS_6half_tEfNS_4arch4Sm80ELb1ELb0ELb0ELb0ELb0ELb0ELb0ELb0ELi2ELi2ELi2ELi2ELb1EEENS1_21CollectiveEpilogueBwdISA_SB_SD_Li256ELb0ELb0ELi4EEENS1_25SingleTileBwdLPTSchedulerILb0ELi64ELb0EEEEEEEEEvNT_6ParamsE:
        .type           _ZN7cutlass13device_kernelIN5flash19enable_sm80_to_sm89INS1_16FlashAttnBwdSm80INS1_25CollectiveMainloopBwdSm80ILi1ELi1EN4cute5tupleIJNS5_1CILi64EEES8_NS7_ILi192EEEEEENS_6half_tEfNS_4arch4Sm80ELb1ELb0ELb0ELb0ELb0ELb0ELb0ELb0ELi2ELi2ELi2ELi2ELb1EEENS1_21CollectiveEpilogueBwdISA_SB_SD_Li256ELb0ELb0ELi4EEENS1_25SingleTileBwdLPTSchedulerILb0ELi64ELb0EEEEEEEEEvNT_6ParamsE,@function
        .size           _ZN7cutlass13device_kernelIN5flash19enable_sm80_to_sm89INS1_16FlashAttnBwdSm80INS1_25CollectiveMainloopBwdSm80ILi1ELi1EN4cute5tupleIJNS5_1CILi64EEES8_NS7_ILi192EEEEEENS_6half_tEfNS_4arch4Sm80ELb1ELb0ELb0ELb0ELb0ELb0ELb0ELb0ELi2ELi2ELi2ELi2ELb1EEENS1_21CollectiveEpilogueBwdISA_SB_SD_Li256ELb0ELb0ELi4EEENS1_25SingleTileBwdLPTSchedulerILb0ELi64ELb0EEEEEEEEEvNT_6ParamsE,(.L_x_1391 - _ZN7cutlass13device_kernelIN5flash19enable_sm80_to_sm89INS1_16FlashAttnBwdSm80INS1_25CollectiveMainloopBwdSm80ILi1ELi1EN4cute5tupleIJNS5_1CILi64EEES8_NS7_ILi192EEEEEENS_6half_tEfNS_4arch4Sm80ELb1ELb0ELb0ELb0ELb0ELb0ELb0ELb0ELi2ELi2ELi2ELi2ELb1EEENS1_21CollectiveEpilogueBwdISA_SB_SD_Li256ELb0ELb0ELi4EEENS1_25SingleTileBwdLPTSchedulerILb0ELi64ELb0EEEEEEEEEvNT_6ParamsE)
        .other          _ZN7cutlass13device_kernelIN5flash19enable_sm80_to_sm89INS1_16FlashAttnBwdSm80INS1_25CollectiveMainloopBwdSm80ILi1ELi1EN4cute5tupleIJNS5_1CILi64EEES8_NS7_ILi192EEEEEENS_6half_tEfNS_4arch4Sm80ELb1ELb0ELb0ELb0ELb0ELb0ELb0ELb0ELi2ELi2ELi2ELi2ELb1EEENS1_21CollectiveEpilogueBwdISA_SB_SD_Li256ELb0ELb0ELi4EEENS1_25SingleTileBwdLPTSchedulerILb0ELi64ELb0EEEEEEEEEvNT_6ParamsE,@"STO_CUDA_ENTRY STV_DEFAULT"
_ZN7cutlass13device_kernelIN5flash19enable_sm80_to_sm89INS1_16FlashAttnBwdSm80INS1_25CollectiveMainloopBwdSm80ILi1ELi1EN4cute5tupleIJNS5_1CILi64EEES8_NS7_ILi192EEEEEENS_6half_tEfNS_4arch4Sm80ELb1ELb0ELb0ELb0ELb0ELb0ELb0ELb0ELi2ELi2ELi2ELi2ELb1EEENS1_21CollectiveEpilogueBwdISA_SB_SD_Li256ELb0ELb0ELi4EEENS1_25SingleTileBwdLPTSchedulerILb0ELi64ELb0EEEEEEEEEvNT_6ParamsE:
[----:B------:R-:W-:Y:S02]  /*0000*/  MOV R1, c[0x0][0x28] ;  /* 0x00000a0000017a02 */ /* 0x000fe40000000f00 */
[----:B------:R-:W1:Y:S01]  /*0010*/  S2R R234, SR_TID.X ;  /* 0x0000000000ea7919 */ /* 0x000e620000002100 */
[----:B------:R-:W2:Y:S01]  /*0020*/  S2UR UR4, SR_CTAID.X ;  /* 0x00000000000479c3 */ /* 0x000ea20000002500 */
[----:B------:R-:W-:Y:S02]  /*0030*/  IADD3 R1, R1, -0x8, RZ ;  /* 0xfffffff801017810 */ /* 0x000fe40007ffe0ff */
[----:B-1----:R-:W-:-:S06]  /*0040*/  SHF.R.U32.HI R0, RZ, 0x5, R234 ;  /* 0x00000005ff007819 */ /* 0x002fcc00000116ea */
[----:B------:R-:W1:Y:S02]  /*0050*/  SHFL.IDX PT, R0, R0, RZ, 0x1f ;  /* 0x00001fff00007589 */ /* 0x000e6400000e0000 */
[----:B-1----:R-:W-:-:S13]  /*0060*/  ISETP.NE.AND P0, PT, R0, RZ, PT ;  /* 0x000000ff0000720c */ /* 0x002fda0003f05270 */
[----:B--2---:R-:W-:Y:S05]  /*0070*/  @!P0 BRA `(.L_x_452) ;  /* 0x0000026000008947 */ /* 0x004fea0003800000 */
[----:B------:R-:W-:Y:S02]  /*0080*/  ULDC.64 UR6, c[0x0][0x3b8] ;  /* 0x0000ee0000067ab9 */ /* 0x000fe40000000a00 */
[----:B------:R-:W-:Y:S02]  /*0090*/  UISETP.NE.AND UP0, UPT, UR6, 0x1, UPT ;  /* 0x000000010600788c */ /* 0x000fe4000bf05270 */
[----:B------:R-:W-:Y:S02]  /*00a0*/  UIMAD.WIDE.U32 UR10, UR4, UR7, URZ ;  /* 0x00000007040a72a5 */ /* 0x000fe4000f8e003f */
[----:B------:R-:W-:Y:S02]  /*00b0*/  ULDC UR5, c[0x0][0x3c0] ;  /* 0x0000f00000057ab9 */ /* 0x000fe40000000800 */
[----:B------:R-:W-:-:S05]  /*00c0*/  UMOV UR8, UR4 ;  /* 0x0000000400087c82 */ /* 0x000fca0008000000 */
[----:B------:R-:W-:-:S03]  /*00d0*/  @UP0 USHF.R.U32.HI UR8, URZ, UR5, UR11 ;  /* 0x000000053f080299 */ /* 0x000fc6000801160b */
[----:B------:R-:W-:Y:S02]  /*00e0*/  ULDC UR5, c[0x0][0x3d0] ;  /* 0x0000f40000057ab9 */ /* 0x000fe40000000800 */
[----:B------:R-:W-:Y:S02]  /*00f0*/  UISETP.GE.AND UP0, UPT, UR8, UR5, UPT ;  /* 0x000000050800728c */ /* 0x000fe4000bf06270 */
[----:B------:R-:W-:-:S04]  /*0100*/  UIADD3 UR5, -UR8, URZ, URZ ;  /* 0x0000003f08057290 */ /* 0x000fc8000fffe13f */
[----:B------:R-:W-:Y:S01]  /*0110*/  PLOP3.LUT P0, PT, PT, PT, UP0, 0x80, 0x0 ;  /* 0x000000000000781c */ /* 0x000fe20003f0f008 */
[----:B------:R-:W-:-:S12]  /*0120*/  UIMAD UR6, UR5, UR6, UR4 ;  /* 0x00000006050672a4 */ /* 0x000fd8000f8e0204 */
[----:B------:R-:W-:Y:S05]  /*0130*/  @!P0 BRA `(.L_x_453) ;  /* 0x0000008000008947 */ /* 0x000fea0003800000 */
[----:B------:R-:W-:Y:S02]  /*0140*/  ULDC UR7, c[0x0][0x3c4] ;  /* 0x0000f10000077ab9 */ /* 0x000fe40000000800 */
[----:B------:R-:W-:Y:S02]  /*0150*/  UISETP.NE.AND UP0, UPT, UR7, 0x1, UPT ;  /* 0x000000010700788c */ /* 0x000fe4000bf05270 */
[----:B------:R-:W-:Y:S02]  /*0160*/  ULDC.64 UR4, c[0x0][0x3c8] ;  /* 0x0000f20000047ab9 */ /* 0x000fe40000000a00 */
[----:B------:R-:W-:Y:S02]  /*0170*/  UIMAD.WIDE.U32 UR10, UR6, UR4, URZ ;  /* 0x00000004060a72a5 */ /* 0x000fe4000f8e003f */
[----:B------:R-:W-:-:S05]  /*0180*/  UMOV UR15, UR6 ;  /* 0x00000006000f7c82 */ /* 0x000fca0008000000 */
[----:B------:R-:W-:-:S04]  /*0190*/  @UP0 USHF.R.U32.HI UR15, URZ, UR5, UR11 ;  /* 0x000000053f0f0299 */ /* 0x000fc8000801160b */
[----:B------:R-:W-:Y:S01]  /*01a0*/  UIMAD UR7, UR15, UR7, URZ ;  /* 0x000000070f0772a4 */ /* 0x000fe2000f8e023f */
[----:B------:R-:W-:Y:S05]  /*01b0*/  BRA `(.L_x_454) ;  /* 0x0000007000007947 */ /* 0x000fea0003800000 */
.L_x_453:
[----:B------:R-:W-:Y:S02]  /*01c0*/  ULDC UR7, c[0x0][0x3ac] ;  /* 0x0000eb0000077ab9 */ /* 0x000fe40000000800 */
[----:B------:R-:W-:Y:S02]  /*01d0*/  UISETP.NE.AND UP0, UPT, UR7, 0x1, UPT ;  /* 0x000000010700788c */ /* 0x000fe4000bf05270 */
[----:B------:R-:W-:Y:S02]  /*01e0*/  ULDC.64 UR4, c[0x0][0x3b0] ;  /* 0x0000ec0000047ab9 */ /* 0x000fe40000000a00 */
[----:B------:R-:W-:Y:S02]  /*01f0*/  UIMAD.WIDE.U32 UR10, UR6, UR4, URZ ;  /* 0x00000004060a72a5 */ /* 0x000fe4000f8e003f */
[----:B------:R-:W-:-:S05]  /*0200*/  UMOV UR15, UR6 ;  /* 0x00000006000f7c82 */ /* 0x000fca0008000000 */
[----:B------:R-:W-:-:S04]  /*0210*/  @UP0 USHF.R.U32.HI UR15, URZ, UR5, UR11 ;  /* 0x000000053f0f0299 */ /* 0x000fc8000801160b */
[----:B------:R-:W-:-:S04]  /*0220*/  UIMAD UR7, UR15, UR7, URZ ;  /* 0x000000070f0772a4 */ /* 0x000fc8000f8e023f */
.L_x_454:
[----:B------:R-:W-:Y:S02]  /*0230*/  UIADD3 UR9, UR6, -UR7, URZ ;  /* 0x8000000706097290 */ /* 0x000fe4000fffe03f */
[----:B------:R-:W-:Y:S02]  /*0240*/  ULDC.64 UR4, c[0x0][0x3a8] ;  /* 0x0000ea0000047ab9 */ /* 0x000fe40000000a00 */
[----:B------:R-:W-:Y:S02]  /*0250*/  ULDC.64 UR6, c[0x0][0x3a0] ;  /* 0x0000e80000067ab9 */ /* 0x000fe40000000a00 */
[----:B------:R-:W-:Y:S02]  /*0260*/  UISETP.NE.AND UP0, UPT, UR6, 0x1, UPT ;  /* 0x000000010600788c */ /* 0x000fe4000bf05270 */
[----:B------:R-:W-:-:S04]  /*0270*/  UIMAD UR5, UR8, UR5, UR9 ;  /* 0x00000005080572a4 */ /* 0x000fc8000f8e0209 */
[----:B------:R-:W-:-:S03]  /*0280*/  UIMAD.WIDE.U32 UR8, UR5, UR7, URZ ;  /* 0x00000007050872a5 */ /* 0x000fc6000f8e003f */
[----:B------:R-:W-:Y:S02]  /*0290*/  UMOV UR14, UR5 ;  /* 0x00000005000e7c82 */ /* 0x000fe40008000000 */
[----:B------:R-:W-:-:S04]  /*02a0*/  @UP0 USHF.R.U32.HI UR14, URZ, UR4, UR9 ;  /* 0x000000043f0e0299 */ /* 0x000fc80008011609 */
[----:B------:R-:W-:-:S04]  /*02b0*/  UIADD3 UR13, -UR14, URZ, URZ ;  /* 0x0000003f0e0d7290 */ /* 0x000fc8000fffe13f */
[----:B------:R-:W-:Y:S01]  /*02c0*/  UIMAD UR13, UR13, UR6, UR5 ;  /* 0x000000060d0d72a4 */ /* 0x000fe2000f8e0205 */
[----:B------:R-:W-:Y:S05]  /*02d0*/  BRA `(.L_x_455) ;  /* 0x0000025000007947 */ /* 0x000fea0003800000 */
.L_x_452:
        /* <DEDUP_REMOVED lines=20> */
.L_x_456:
[----:B------:R-:W-:Y:S02]  /*0420*/  ULDC UR7, c[0x0][0x3ac] ;  /* 0x0000eb0000077ab9 */ /* 0x000fe40000000800 */
[----:B------:R-:W-:Y:S02]  /*0430*/  UISETP.NE.AND UP0, UPT, UR7, 0x1, UPT ;  /* 0x000000010700788c */ /* 0x000fe4000bf05270 */
[----:B------:R-:W-:Y:S02]  /*0440*/  ULDC.64 UR4, c[0x0][0x3b0] ;  /* 0x0000ec0000047ab9 */ /* 0x000fe40000000a00 */
[----:B------:R-:W-:Y:S02]  /*0450*/  UIMAD.WIDE.U32 UR10, UR6, UR4, URZ ;  /* 0x00000004060a72a5 */ /* 0x000fe4000f8e003f */
[----:B------:R-:W-:-:S05]  /*0460*/  UMOV UR15, UR6 ;  /* 0x00000006000f7c82 */ /* 0x000fca0008000000 */
[----:B------:R-:W-:-:S04]  /*0470*/  @UP0 USHF.R.U32.HI UR15, URZ, UR5, UR11 ;  /* 0x000000053f0f0299 */ /* 0x000fc8000801160b */
[----:B------:R-:W-:-:S04]  /*0480*/  UIMAD UR7, UR15, UR7, URZ ;  /* 0x000000070f0772a4 */ /* 0x000fc8000f8e023f */
.L_x_457:
        /* <DEDUP_REMOVED lines=9> */
[----:B------:R-:W-:Y:S02]  /*0520*/  UIMAD UR13, UR13, UR6, UR5 ;  /* 0x000000060d0d72a4 */ /* 0x000fe4000f8e0205 */
.L_x_455:
[----:B------:R-:W-:-:S13]  /*0530*/  ISETP.LE.AND P0, PT, RZ, UR14, PT ;  /* 0x0000000eff007c0c */ /* 0x000fda000bf03270 */
[----:B------:R-:W-:Y:S05]  /*0540*/  @!P0 EXIT ;  /* 0x000000000000894d */ /* 0x000fea0003800000 */
[----:B------:R-:W-:Y:S01]  /*0550*/  USHF.L.U32 UR10, UR15, 0x6, URZ ;  /* 0x000000060f0a7899 */ /* 0x000fe2000800063f */
        /* <DEDUP_REMOVED lines=13> */
[----:B------:R-:W-:Y:S01]  /*0630*/  UIADD3 UR6, UR6, 0x3f, URZ ;  /* 0x0000003f06067890 */ /* 0x000fe2000fffe03f */
[----:B------:R-:W-:Y:S01]  /*0640*/  IMAD.MOV.U32 R120, RZ, RZ, RZ ;  /* 0x000000ffff787224 */ /* 0x000fe200078e00ff */
[----:B------:R-:W-:Y:S01]  /*0650*/  USHF.R.S32.HI UR4, URZ, 0x1f, UR5 ;  /* 0x0000001f3f047899 */ /* 0x000fe20008011405 */
[----:B------:R-:W-:Y:S01]  /*0660*/  MOV R11, RZ ;  /* 0x000000ff000b7202 */ /* 0x000fe20000000f00 */
[----:B------:R-:W-:Y:S01]  /*0670*/  ULDC.64 UR16, c[0x0][0x118] ;  /* 0x0000460000107ab9 */ /* 0x000fe20000000a00 */
[----:B------:R-:W-:Y:S01]  /*0680*/  IMAD.MOV.U32 R118, RZ, RZ, RZ ;  /* 0x000000ffff767224 */ /* 0x000fe200078e00ff */
[----:B------:R-:W-:Y:S01]  /*0690*/  ULEA.HI UR11, UR4, UR5, URZ, 0x6 ;  /* 0x00000005040b7291 */ /* 0x000fe2000f8f303f */
[----:B------:R-:W-:Y:S01]  /*06a0*/  CS2R R12, SRZ ;  /* 0x00000000000c7805 */ /* 0x000fe2000001ff00 */
[----:B------:R-:W-:Y:S01]  /*06b0*/  USHF.R.S32.HI UR4, URZ, 0x1f, UR6 ;  /* 0x0000001f3f047899 */ /* 0x000fe20008011406 */
[----:B------:R-:W-:Y:S01]  /*06c0*/  MOV R116, RZ ;  /* 0x000000ff00747202 */ /* 0x000fe20000000f00 */
[----:B------:R-:W-:Y:S01]  /*06d0*/  USHF.R.S32.HI UR11, URZ, 0x6, UR11 ;  /* 0x000000063f0b7899 */ /* 0x000fe2000801140b */
[----:B------:R-:W-:Y:S01]  /*06e0*/  IMAD.MOV.U32 R110, RZ, RZ, RZ ;  /* 0x000000ffff6e7224 */ /* 0x000fe200078e00ff */
[----:B------:R-:W-:Y:S01]  /*06f0*/  ULEA.HI UR4, UR4, UR6, URZ, 0x6 ;  /* 0x0000000604047291 */ /* 0x000fe2000f8f303f */
[----:B------:R-:W-:Y:S01]  /*0700*/  MOV R15, RZ ;  /* 0x000000ff000f7202 */ /* 0x000fe20000000f00 */
[----:B------:R-:W-:Y:S01]  /*0710*/  UISETP.LT.AND UP0, UPT, URZ, UR11, UPT ;  /* 0x0000000b3f00728c */ /* 0x000fe2000bf01270 */
[----:B------:R-:W-:Y:S01]  /*0720*/  IMAD.MOV.U32 R108, RZ, RZ, RZ ;  /* 0x000000ffff6c7224 */ /* 0x000fe200078e00ff */
[----:B------:R-:W-:Y:S01]  /*0730*/  USHF.R.S32.HI UR12, URZ, 0x6, UR4 ;  /* 0x000000063f0c7899 */ /* 0x000fe20008011404 */
[----:B------:R-:W-:Y:S01]  /*0740*/  CS2R R16, SRZ ;  /* 0x0000000000107805 */ /* 0x000fe2000001ff00 */
[----:B------:R-:W-:Y:S01]  /*0750*/  USEL UR11, URZ, UR11, !UP0 ;  /* 0x0000000b3f0b7287 */ /* 0x000fe2000c000000 */
[----:B------:R-:W-:Y:S01]  /*0760*/  MOV R114, RZ ;  /* 0x000000ff00727202 */ /* 0x000fe20000000f00 */
[----:B------:R-:W-:Y:S01]  /*0770*/  IMAD.MOV.U32 R112, RZ, RZ, RZ ;  /* 0x000000ffff707224 */ /* 0x000fe200078e00ff */
[----:B------:R-:W-:Y:S01]  /*0780*/  CS2R R18, SRZ ;  /* 0x0000000000127805 */ /* 0x000fe2000001ff00 */
[----:B------:R-:W-:Y:S01]  /*0790*/  UISETP.GT.AND UP0, UPT, UR12, UR11, UPT ;  /* 0x0000000b0c00728c */ /* 0x000fe2000bf04270 */
[----:B------:R-:W-:Y:S01]  /*07a0*/  MOV R106, RZ ;  /* 0x000000ff006a7202 */ /* 0x000fe20000000f00 */
[----:B------:R-:W-:Y:S01]  /*07b0*/  IMAD.MOV.U32 R104, RZ, RZ, RZ ;  /* 0x000000ffff687224 */ /* 0x000fe200078e00ff */
[----:B------:R-:W-:Y:S01]  /*07c0*/  CS2R R20, SRZ ;  /* 0x0000000000147805 */ /* 0x000fe2000001ff00 */
[----:B------:R-:W-:Y:S01]  /*07d0*/  MOV R102, RZ ;  /* 0x000000ff00667202 */ /* 0x000fe20000000f00 */
[----:B------:R-:W-:Y:S01]  /*07e0*/  IMAD.MOV.U32 R100, RZ, RZ, RZ ;  /* 0x000000ffff647224 */ /* 0x000fe200078e00ff */
[----:B------:R-:W-:Y:S01]  /*07f0*/  PLOP3.LUT P0, PT, PT, PT, UP0, 0x80, 0x0 ;  /* 0x000000000000781c */ /* 0x000fe20003f0f008 */
        /* <DEDUP_REMOVED lines=37> */
[----:B------:R-:W-:Y:S01]  /*0a50*/  IMAD.SHL.U32 R2, R234, 0x4, RZ ;  /* 0x00000004ea027824 */ /* 0x000fe200078e00ff */
[----:B------:R-:W-:Y:S01]  /*0a60*/  SHF.R.S32.HI R14, RZ, 0x1f, R234 ;  /* 0x0000001fff0e7819 */ /* 0x000fe200000114ea */
[----:B------:R-:W-:Y:S01]  /*0a70*/  ULDC.64 UR4, c[0x0][0x248] ;  /* 0x0000920000047ab9 */ /* 0x000fe20000000a00 */
[----:B------:R-:W-:Y:S01]  /*0a80*/  IMAD.U32 R0, RZ, RZ, UR13 ;  /* 0x0000000dff007e24 */ /* 0x000fe2000f8e00ff */
[----:B------:R-:W-:Y:S01]  /*0a90*/  USHF.R.S32.HI UR18, URZ, 0x1f, UR13 ;  /* 0x0000001f3f127899 */ /* 0x000fe2000801140d */
[----:B------:R-:W-:Y:S01]  /*0aa0*/  SHF.R.S32.HI R3, RZ, 0x1f, R2 ;  /* 0x0000001fff037819 */ /* 0x000fe20000011402 */
[----:B------:R-:W-:Y:S01]  /*0ab0*/  UISETP.NE.AND UP0, UPT, UR4, 0x1, UPT ;  /* 0x000000010400788c */ /* 0x000fe2000bf05270 */
[-C--:B------:R-:W-:Y:S01]  /*0ac0*/  LEA.HI R27, R14, R234.reuse, RZ, 0x3 ;  /* 0x000000ea0e1b7211 */ /* 0x080fe200078f18ff */
[----:B------:R-:W-:Y:S01]  /*0ad0*/  UIMAD.WIDE.U32 UR8, UR13, UR5, URZ ;  /* 0x000000050d0872a5 */ /* 0x000fe2000f8e003f */
[----:B------:R-:W-:Y:S01]  /*0ae0*/  SHF.R.S32.HI R235, RZ, 0x1f, R234 ;  /* 0x0000001fffeb7819 */ /* 0x000fe200000114ea */
[----:B------:R-:W-:Y:S01]  /*0af0*/  IMAD.WIDE.U32 R22, R0, c[0x0][0x288], R2 ;  /* 0x0000a20000167a25 */ /* 0x000fe200078e0002 */
[----:B------:R-:W-:Y:S01]  /*0b00*/  ULDC.64 UR4, c[0x0][0x238] ;  /* 0x00008e0000047ab9 */ /* 0x000fe20000000a00 */
[----:B------:R-:W-:Y:S01]  /*0b10*/  LOP3.LUT R0, R27, 0xfffffff8, RZ, 0xc0, !PT ;  /* 0xfffffff81b007812 */ /* 0x000fe200078ec0ff */
[----:B------:R-:W-:Y:S01]  /*0b20*/  UIMAD UR4, UR18, UR4, URZ ;  /* 0x00000004120472a4 */ /* 0x000fe2000f8e023f */
[----:B------:R-:W-:Y:S01]  /*0b30*/  IMAD.U32 R4, RZ, RZ, UR13 ;  /* 0x0000000dff047e24 */ /* 0x000fe2000f8e00ff */
[CC--:B------:R-:W-:Y:S01]  /*0b40*/  LEA.HI R31, R14.reuse, R234.reuse, RZ, 0x2 ;  /* 0x000000ea0e1f7211 */ /* 0x0c0fe200078f10ff */
[----:B------:R-:W-:Y:S01]  /*0b50*/  IMAD.U32 R6, RZ, RZ, UR13 ;  /* 0x0000000dff067e24 */ /* 0x000fe2000f8e00ff */
[-C--:B------:R-:W-:Y:S01]  /*0b60*/  LEA.HI R25, R14, R234.reuse, RZ, 0x4 ;  /* 0x000000ea0e197211 */ /* 0x080fe200078f20ff */
[----:B------:R-:W-:Y:S01]  /*0b70*/  UIMAD UR5, UR13, UR5, UR4 ;  /* 0x000000050d0572a4 */ /* 0x000fe2000f8e0204 */
[----:B------:R-:W-:Y:S01]  /*0b80*/  IMAD.WIDE.U32 R4, R4, c[0x0][0x238], R234 ;  /* 0x00008e0004047a25 */ /* 0x000fe200078e00ea */
[----:B------:R-:W-:Y:S01]  /*0b90*/  UMOV UR7, UR13 ;  /* 0x0000000d00077c82 */ /* 0x000fe20008000000 */
[----:B------:R-:W-:Y:S01]  /*0ba0*/  SHF.R.S32.HI R7, RZ, 0x4, R25 ;  /* 0x00000004ff077819 */ /* 0x000fe20000011419 */
[----:B------:R-:W-:Y:S01]  /*0bb0*/  ULDC UR4, c[0x0][0x250] ;  /* 0x0000940000047ab9 */ /* 0x000fe20000000800 */
[----:B------:R-:W-:Y:S01]  /*0bc0*/  IMAD.WIDE.U32 R20, R6, c[0x0][0x270], R2 ;  /* 0x00009c0006147a25 */ /* 0x000fe200078e0002 */
[--C-:B------:R-:W-:Y:S01]  /*0bd0*/  SHF.R.S32.HI R6, RZ, 0x2, R31.reuse ;  /* 0x00000002ff067819 */ /* 0x100fe2000001141f */
[----:B------:R-:W-:Y:S01]  /*0be0*/  @UP0 USHF.R.U32.HI UR7, URZ, UR4, UR9 ;  /* 0x000000043f070299 */ /* 0x000fe20008011609 */
[----:B------:R-:W-:Y:S01]  /*0bf0*/  LEA.HI R26, R14, R234, RZ, 0x5 ;  /* 0x000000ea0e1a7211 */ /* 0x000fe200078f28ff */
[----:B------:R-:W-:Y:S01]  /*0c00*/  IMAD.IADD R15, R234, 0x1, -R0 ;  /* 0x00000001ea0f7824 */ /* 0x000fe200078e0a00 */
[----:B------:R-:W-:Y:S01]  /*0c10*/  SHF.R.S32.HI R0, RZ, 0x1f, R31 ;  /* 0x0000001fff007819 */ /* 0x000fe2000001141f */
[----:B------:R-:W-:Y:S01]  /*0c20*/  IMAD.MOV.U32 R18, RZ, RZ, R4 ;  /* 0x000000ffff127224 */ /* 0x000fe200078e0004 */
[----:B------:R-:W-:Y:S01]  /*0c30*/  LEA.HI R4, R25, R7, RZ, 0x1 ;  /* 0x0000000719047211 */ /* 0x000fe200078f08ff */
[----:B------:R-:W-:Y:S01]  /*0c40*/  USHF.R.S32.HI UR6, URZ, 0x1f, UR7 ;  /* 0x0000001f3f067899 */ /* 0x000fe20008011407 */
[----:B------:R-:W-:Y:S01]  /*0c50*/  LEA.HI R0, R0, R6, RZ, 0x3 ;  /* 0x0000000600007211 */ /* 0x000fe200078f18ff */
[----:B------:R-:W-:Y:S01]  /*0c60*/  IMAD.SHL.U32 R12, R15, 0x8, RZ ;  /* 0x000000080f0c7824 */ /* 0x000fe200078e00ff */
[----:B------:R-:W-:Y:S01]  /*0c70*/  IADD3 R19, R5, UR5, RZ ;  /* 0x0000000505137c10 */ /* 0x000fe2000fffe0ff */
[----:B------:R-:W-:Y:S01]  /*0c80*/  ULDC.64 UR4, c[0x0][0x1e0] ;  /* 0x0000780000047ab9 */ /* 0x000fe20000000a00 */
[----:B------:R-:W-:Y:S01]  /*0c90*/  SHF.R.S32.HI R236, RZ, 0x3, R27 ;  /* 0x00000003ffec7819 */ /* 0x000fe2000001141b */
[----:B------:R-:W-:Y:S01]  /*0ca0*/  UIMAD UR4, UR6, UR4, URZ ;  /* 0x00000004060472a4 */ /* 0x000fe2000f8e023f */
[----:B------:R-:W-:Y:S01]  /*0cb0*/  LOP3.LUT R4, R4, 0xfffffffe, RZ, 0xc0, !PT ;  /* 0xfffffffe04047812 */ /* 0x000fe200078ec0ff */
[----:B------:R-:W-:Y:S01]  /*0cc0*/  IMAD.U32 R2, RZ, RZ, UR15 ;  /* 0x0000000fff027e24 */ /* 0x000fe2000f8e00ff */
[----:B------:R-:W-:Y:S01]  /*0cd0*/  LOP3.LUT R0, R0, 0xfffffff8, RZ, 0xc0, !PT ;  /* 0xfffffff800007812 */ /* 0x000fe200078ec0ff */
[----:B------:R-:W-:Y:S01]  /*0ce0*/  IMAD.U32 R9, RZ, RZ, UR7 ;  /* 0x00000007ff097e24 */ /* 0x000fe2000f8e00ff */
[----:B------:R-:W-:Y:S01]  /*0cf0*/  SHF.R.S32.HI R8, RZ, 0x5, R26 ;  /* 0x00000005ff087819 */ /* 0x000fe2000001141a */
[----:B------:R-:W-:Y:S01]  /*0d00*/  IMAD.IADD R17, R7, 0x1, -R4 ;  /* 0x0000000107117824 */ /* 0x000fe200078e0a04 */
[----:B------:R-:W-:Y:S01]  /*0d10*/  SHF.R.S32.HI R237, RZ, 0x1f, R236 ;  /* 0x0000001fffed7819 */ /* 0x000fe200000114ec */
[----:B------:R-:W-:Y:S01]  /*0d20*/  IMAD.IADD R32, R6, 0x1, -R0 ;  /* 0x0000000106207824 */ /* 0x000fe200078e0a00 */
[----:B------:R-:W-:Y:S01]  /*0d30*/  SHF.R.S32.HI R13, RZ, 0x1f, R12 ;  /* 0x0000001fff0d7819 */ /* 0x000fe2000001140c */
[----:B------:R-:W-:Y:S01]  /*0d40*/  IMAD.SHL.U32 R4, R236, 0x40, RZ ;  /* 0x00000040ec047824 */ /* 0x000fe200078e00ff */
[----:B------:R-:W-:Y:S01]  /*0d50*/  LEA.HI R5, R26, R8, RZ, 0x1 ;  /* 0x000000081a057211 */ /* 0x000fe200078f08ff */
[----:B------:R-:W-:Y:S01]  /*0d60*/  UIMAD UR8, UR7, UR5, UR4 ;  /* 0x00000005070872a4 */ /* 0x000fe2000f8e0204 */
[----:B------:R-:W-:Y:S01]  /*0d70*/  LEA.HI R0, R14, R234, RZ, 0x6 ;  /* 0x000000ea0e007211 */ /* 0x000fe200078f30ff */
[----:B------:R-:W-:Y:S01]  /*0d80*/  IMAD.WIDE R10, R2, 0x40, R236 ;  /* 0x00000040020a7825 */ /* 0x000fe200078e02ec */
[----:B------:R-:W-:Y:S01]  /*0d90*/  ULDC.64 UR4, c[0x0][0x1b0] ;  /* 0x00006c0000047ab9 */ /* 0x000fe20000000a00 */
[----:B------:R-:W-:Y:S01]  /*0da0*/  LOP3.LUT R5, R5, 0xfffffffe, RZ, 0xc0, !PT ;  /* 0xfffffffe05057812 */ /* 0x000fe200078ec0ff */
[----:B------:R-:W-:Y:S01]  /*0db0*/  UIMAD UR6, UR6, UR4, URZ ;  /* 0x00000004060672a4 */ /* 0x000fe2000f8e023f */
[----:B------:R-:W-:Y:S01]  /*0dc0*/  IMAD.WIDE.U32 R2, R9, c[0x0][0x1e0], R12 ;  /* 0x0000780009027a25 */ /* 0x000fe200078e000c */
[----:B------:R-:W-:Y:S01]  /*0dd0*/  SHF.R.S32.HI R29, RZ, 0x6, R0 ;  /* 0x00000006ff1d7819 */ /* 0x000fe20000011400 */
[----:B------:R-:W-:Y:S01]  /*0de0*/  USHF.R.S32.HI UR9, URZ, 0x1f, UR14 ;  /* 0x0000001f3f097899 */ /* 0x000fe2000801140e */
[----:B------:R-:W-:Y:S01]  /*0df0*/  LOP3.LUT R0, R4, 0x1c0, RZ, 0xc0, !PT ;  /* 0x000001c004007812 */ /* 0x000fe200078ec0ff */
[----:B------:R-:W-:Y:S01]  /*0e00*/  IMAD.IADD R220, R8, 0x1, -R5 ;  /* 0x0000000108dc7824 */ /* 0x000fe200078e0a05 */
[----:B------:R-:W-:Y:S01]  /*0e10*/  IADD3 R3, R3, UR8, RZ ;  /* 0x0000000803037c10 */ /* 0x000fe2000fffe0ff */
[----:B------:R-:W-:Y:S01]  /*0e20*/  UIMAD UR6, UR7, UR5, UR6 ;  /* 0x00000005070672a4 */ /* 0x000fe2000f8e0206 */
[----:B------:R-:W-:Y:S01]  /*0e30*/  IMAD.U32 R6, RZ, RZ, UR14 ;  /* 0x0000000eff067e24 */ /* 0x000fe2000f8e00ff */
[----:B------:R-:W-:Y:S01]  /*0e40*/  LOP3.LUT R8, R0, 0x38, R12, 0xf8, !PT ;  /* 0x0000003800087812 */ /* 0x000fe200078ef80c */
[----:B------:R-:W-:Y:S01]  /*0e50*/  IMAD.SHL.U32 R14, R29, 0x200, RZ ;  /* 0x000002001d0e7824 */ /* 0x000fe200078e00ff */
[----:B------:R-:W-:Y:S01]  /*0e60*/  SHF.R.U32.HI R0, RZ, 0x3, R0 ;  /* 0x00000003ff007819 */ /* 0x000fe20000011600 */
[----:B------:R-:W-:Y:S01]  /*0e70*/  IMAD.WIDE.U32 R4, R9, c[0x0][0x1b0], R12 ;  /* 0x00006c0009047a25 */ /* 0x000fe200078e000c */
[----:B------:R-:W-:Y:S01]  /*0e80*/  ULDC.64 UR4, c[0x0][0x1e8] ;  /* 0x00007a0000047ab9 */ /* 0x000fe20000000a00 */
[----:B------:R-:W-:Y:S01]  /*0e90*/  IADD3 R28, R12, 0x40, RZ ;  /* 0x000000400c1c7810 */ /* 0x000fe20007ffe0ff */
[----:B------:R-:W-:Y:S01]  /*0ea0*/  UIMAD UR4, UR9, UR4, URZ ;  /* 0x00000004090472a4 */ /* 0x000fe2000f8e023f */
[----:B------:R-:W-:Y:S01]  /*0eb0*/  IMAD.WIDE.U32 R6, R6, c[0x0][0x1e8], R2 ;  /* 0x00007a0006067a25 */ /* 0x000fe200078e0002 */
[----:B------:R-:W-:Y:S01]  /*0ec0*/  IADD3 R3, R5, UR6, RZ ;  /* 0x0000000605037c10 */ /* 0x000fe2000fffe0ff */
[----:B------:R-:W-:Y:S01]  /*0ed0*/  ULDC UR8, c[0x0][0x198] ;  /* 0x0000660000087ab9 */ /* 0x000fe20000000800 */
[----:B------:R-:W-:Y:S01]  /*0ee0*/  LOP3.LUT R228, R14, R8, R0, 0xf6, !PT ;  /* 0x000000080ee47212 */ /* 0x000fe200078ef600 */
[----:B------:R-:W-:Y:S01]  /*0ef0*/  IMAD.U32 R8, RZ, RZ, UR14 ;  /* 0x0000000eff087e24 */ /* 0x000fe2000f8e00ff */
[----:B------:R-:W-:Y:S01]  /*0f00*/  UIMAD UR7, UR14, UR5, UR4 ;  /* 0x000000050e0772a4 */ /* 0x000fe2000f8e0204 */
[----:B------:R-:W-:Y:S01]  /*0f10*/  IMAD.MOV.U32 R2, RZ, RZ, R4 ;  /* 0x000000ffff027224 */ /* 0x000fe200078e0004 */
[----:B------:R-:W-:Y:S01]  /*0f20*/  UIADD3 UR8, -UR10, UR8, URZ ;  /* 0x000000080a087290 */ /* 0x000fe2000fffe13f */
[----:B------:R-:W-:Y:S01]  /*0f30*/  IMAD.MOV.U32 R4, RZ, RZ, R6 ;  /* 0x000000ffff047224 */ /* 0x000fe200078e0006 */
[----:B------:R-:W-:Y:S01]  /*0f40*/  IADD3 R30, R12, 0x80, RZ ;  /* 0x000000800c1e7810 */ /* 0x000fe20007ffe0ff */
[----:B------:R-:W-:Y:S01]  /*0f50*/  IMAD.WIDE.U32 R8, R8, c[0x0][0x1b8], R2 ;  /* 0x00006e0008087a25 */ /* 0x000fe200078e0002 */
[----:B------:R-:W-:Y:S01]  /*0f60*/  IADD3 R5, R7, UR7, RZ ;  /* 0x0000000707057c10 */ /* 0x000fe2000fffe0ff */
[----:B------:R-:W-:Y:S01]  /*0f70*/  ULDC.64 UR4, c[0x0][0x1b8] ;  /* 0x00006e0000047ab9 */ /* 0x000fe20000000a00 */
[----:B------:R-:W-:Y:S01]  /*0f80*/  ISETP.GE.AND P3, PT, R12, c[0x0][0x1cc], PT ;  /* 0x000073000c007a0c */ /* 0x000fe20003f66270 */
[----:B------:R-:W-:Y:S01]  /*0f90*/  IMAD R2, R237, c[0x0][0x178], RZ ;  /* 0x00005e00ed027a24 */ /* 0x000fe200078e02ff */
[----:B------:R-:W-:Y:S01]  /*0fa0*/  ISETP.GE.AND P2, PT, R28, c[0x0][0x1cc], PT ;  /* 0x000073001c007a0c */ /* 0x000fe20003f46270 */
[----:B------:R-:W-:Y:S01]  /*0fb0*/  IMAD R0, R11, c[0x0][0x1d8], RZ ;  /* 0x000076000b007a24 */ /* 0x000fe200078e02ff */
[----:B------:R-:W-:Y:S01]  /*0fc0*/  ISETP.GE.AND P1, PT, R30, c[0x0][0x1cc], PT ;  /* 0x000073001e007a0c */ /* 0x000fe20003f26270 */
[C---:B------:R-:W-:Y:S01]  /*0fd0*/  IMAD R2, R236.reuse, c[0x0][0x17c], R2 ;  /* 0x00005f00ec027a24 */ /* 0x040fe200078e0202 */
[----:B------:R-:W-:Y:S01]  /*0fe0*/  UIMAD UR4, UR9, UR4, URZ ;  /* 0x00000004090472a4 */ /* 0x000fe2000f8e023f */
[----:B------:R-:W-:Y:S01]  /*0ff0*/  IMAD.WIDE.U32 R6, R236, c[0x0][0x178], R12 ;  /* 0x00005e00ec067a25 */ /* 0x000fe200078e000c */
[----:B------:R-:W-:Y:S01]  /*1000*/  USHF.R.S32.HI UR19, URZ, 0x1f, UR11 ;  /* 0x0000001f3f137899 */ /* 0x000fe2000801140b */
[----:B------:R-:W-:Y:S01]  /*1010*/  CS2R R130, SRZ ;  /* 0x0000000000827805 */ /* 0x000fe2000001ff00 */
[----:B------:R-:W-:Y:S01]  /*1020*/  UIMAD UR5, UR14, UR5, UR4 ;  /* 0x000000050e0572a4 */ /* 0x000fe2000f8e0204 */
[C---:B------:R-:W-:Y:S01]  /*1030*/  IMAD R3, R10.reuse, c[0x0][0x1dc], R0 ;  /* 0x000077000a037a24 */ /* 0x040fe200078e0200 */
[----:B------:R-:W-:Y:S01]  /*1040*/  CS2R R128, SRZ ;  /* 0x0000000000807805 */ /* 0x000fe2000001ff00 */
[----:B------:R-:W-:Y:S01]  /*1050*/  IMAD.U32 R0, RZ, RZ, UR13 ;  /* 0x0000000dff007e24 */ /* 0x000fe2000f8e00ff */
[----:B------:R-:W-:Y:S01]  /*1060*/  CS2R R126, SRZ ;  /* 0x00000000007e7805 */ /* 0x000fe2000001ff00 */
[----:B------:R-:W-:Y:S01]  /*1070*/  IMAD.IADD R7, R7, 0x1, R2 ;  /* 0x0000000107077824 */ /* 0x000fe200078e0202 */
[----:B------:R-:W-:Y:S01]  /*1080*/  IADD3 R9, R9, UR5, RZ ;  /* 0x0000000509097c10 */ /* 0x000fe2000fffe0ff */
[----:B------:R-:W-:Y:S01]  /*1090*/  IMAD.WIDE.U32 R4, R10, c[0x0][0x1d8], R4 ;  /* 0x000076000a047a25 */ /* 0x000fe200078e0004 */
[----:B------:R-:W-:Y:S01]  /*10a0*/  ULDC.64 UR4, c[0x0][0x180] ;  /* 0x0000600000047ab9 */ /* 0x000fe20000000a00 */
[----:B------:R-:W-:Y:S01]  /*10b0*/  CS2R R124, SRZ ;  /* 0x00000000007c7805 */ /* 0x000fe2000001ff00 */
[----:B------:R-:W-:Y:S01]  /*10c0*/  UIMAD UR4, UR18, UR4, URZ ;  /* 0x00000004120472a4 */ /* 0x000fe2000f8e023f */
[----:B------:R-:W-:Y:S01]  /*10d0*/  IMAD.WIDE.U32 R6, R0, c[0x0][0x180], R6 ;  /* 0x0000600000067a25 */ /* 0x000fe200078e0006 */
[----:B------:R-:W-:Y:S01]  /*10e0*/  IADD3 R0, -R236, UR8, RZ ;  /* 0x00000008ec007c10 */ /* 0x000fe2000fffe1ff */
[----:B------:R-:W-:Y:S01]  /*10f0*/  CS2R R122, SRZ ;  /* 0x00000000007a7805 */ /* 0x000fe2000001ff00 */
[----:B------:R-:W-:Y:S01]  /*1100*/  LEA R2, P0, R4, c[0x0][0x1c0], 0x1 ;  /* 0x0000700004027a11 */ /* 0x000fe200078008ff */
[----:B------:R-:W-:Y:S01]  /*1110*/  IMAD.IADD R3, R5, 0x1, R3 ;  /* 0x0000000105037824 */ /* 0x000fe200078e0203 */
[C---:B------:R-:W-:Y:S01]  /*1120*/  ISETP.LT.OR P6, PT, R0.reuse, 0x1, P3 ;  /* 0x000000010000780c */ /* 0x040fe20001fc1670 */
[----:B------:R-:W-:Y:S01]  /*1130*/  IMAD.MOV.U32 R16, RZ, RZ, c[0x0][0x1d8] ;  /* 0x00007600ff107624 */ /* 0x000fe200078e00ff */
[C---:B------:R-:W-:Y:S01]  /*1140*/  ISETP.LT.OR P5, PT, R0.reuse, 0x1, P2 ;  /* 0x000000010000780c */ /* 0x040fe200017a1670 */
[----:B------:R-:W-:Y:S01]  /*1150*/  IMAD.MOV.U32 R24, RZ, RZ, c[0x0][0x1dc] ;  /* 0x00007700ff187624 */ /* 0x000fe200078e00ff */
[C---:B------:R-:W-:Y:S01]  /*1160*/  ISETP.LT.OR P4, PT, R0.reuse, 0x1, P1 ;  /* 0x000000010000780c */ /* 0x040fe20000f81670 */
[----:B------:R-:W-:Y:S01]  /*1170*/  IMAD R5, R11, c[0x0][0x1a8], RZ ;  /* 0x00006a000b057a24 */ /* 0x000fe200078e02ff */
[----:B------:R-:W-:Y:S01]  /*1180*/  ISETP.LT.OR P3, PT, R0, 0x21, P3 ;  /* 0x000000210000780c */ /* 0x000fe20001f61670 */
[----:B------:R-:W-:Y:S01]  /*1190*/  IMAD.SHL.U32 R228, R228, 0x2, RZ ;  /* 0x00000002e4e47824 */ /* 0x000fe200078e00ff */
[----:B------:R-:W-:Y:S01]  /*11a0*/  ISETP.LT.OR P2, PT, R0, 0x21, P2 ;  /* 0x000000210000780c */ /* 0x000fe20001741670 */
[----:B------:R-:W-:Y:S01]  /*11b0*/  IMAD R11, R10, c[0x0][0x1ac], R5 ;  /* 0x00006b000a0b7a24 */ /* 0x000fe200078e0205 */
[----:B------:R-:W-:Y:S01]  /*11c0*/  LEA.HI.X R3, R4, c[0x0][0x1c4], R3, 0x1, P0 ;  /* 0x0000710004037a11 */ /* 0x000fe200000f0c03 */
[----:B------:R-:W-:Y:S01]  /*11d0*/  IMAD.WIDE.U32 R8, R10, c[0x0][0x1a8], R8 ;  /* 0x00006a000a087a25 */ /* 0x000fe200078e0008 */
[----:B------:R-:W-:Y:S01]  /*11e0*/  LEA R4, P0, R16, R2, 0x6 ;  /* 0x0000000210047211 */ /* 0x000fe200078030ff */
[----:B------:R-:W-:Y:S01]  /*11f0*/  UIMAD UR4, UR13, UR5, UR4 ;  /* 0x000000050d0472a4 */ /* 0x000fe2000f8e0204 */
[----:B------:R-:W-:Y:S01]  /*1200*/  ISETP.LT.OR P1, PT, R0, 0x21, P1 ;  /* 0x000000210000780c */ /* 0x000fe20000f21670 */
[----:B------:R-:W-:Y:S01]  /*1210*/  @!PT LDS RZ, [RZ] ;  /* 0x00000000fffff984 */ /* 0x000fe20000000800 */
[----:B------:R-:W-:Y:S01]  /*1220*/  @!PT LDS RZ, [RZ] ;  /* 0x00000000fffff984 */ /* 0x000fe20000000800 */
[----:B------:R-:W-:Y:S01]  /*1230*/  @!PT LDS RZ, [RZ] ;  /* 0x00000000fffff984 */ /* 0x000fe20000000800 */
[----:B------:R1:W-:Y:S01]  /*1240*/  LDGSTS.E.BYPASS.LTC128B.128 [R228+0x6080], [R2.64], !P6 ;  /* 0x0608000002e47fae */ /* 0x0003e2000f101d50 */
[----:B------:R-:W-:Y:S01]  /*1250*/  LEA.HI.X R5, R16, R3, R24, 0x6, P0 ;  /* 0x0000000310057211 */ /* 0x000fe200000f3418 */
[----:B------:R-:W-:Y:S01]  /*1260*/  IMAD.MOV.U32 R33, RZ, RZ, 0x20 ;  /* 0x00000020ff217424 */ /* 0x000fe200078e00ff */
[----:B------:R-:W-:Y:S01]  /*1270*/  ISETP.GE.AND P6, PT, R28, c[0x0][0x19c], PT ;  /* 0x000067001c007a0c */ /* 0x000fe20003fc6270 */
[----:B------:R1:W-:Y:S01]  /*1280*/  LDGSTS.E.BYPASS.LTC128B.128 [R228+0x8080], [R2.64+0x80], !P5 ;  /* 0x0808008002e47fae */ /* 0x0003e2000e901d50 */
[----:B------:R-:W-:Y:S01]  /*1290*/  ISETP.GE.AND P5, PT, R12, c[0x0][0x19c], PT ;  /* 0x000067000c007a0c */ /* 0x000fe20003fa6270 */
[----:B------:R-:W-:Y:S01]  /*12a0*/  IMAD.MOV.U32 R34, RZ, RZ, 0x40 ;  /* 0x00000040ff227424 */ /* 0x000fe200078e00ff */
[----:B------:R-:W-:Y:S01]  /*12b0*/  CS2R R120, SRZ ;  /* 0x0000000000787805 */ /* 0x000fe2000001ff00 */
[----:B------:R1:W-:Y:S01]  /*12c0*/  LDGSTS.E.BYPASS.LTC128B.128 [R228+0xa080], [R2.64+0x100], !P4 ;  /* 0x0a08010002e47fae */ /* 0x0003e2000e101d50 */
[C---:B------:R-:W-:Y:S01]  /*12d0*/  ISETP.LT.OR P4, PT, R0.reuse, 0x1, P5 ;  /* 0x000000010000780c */ /* 0x040fe20002f81670 */
[----:B------:R-:W-:Y:S01]  /*12e0*/  CS2R R118, SRZ ;  /* 0x0000000000767805 */ /* 0x000fe2000001ff00 */
[C---:B------:R-:W-:Y:S01]  /*12f0*/  ISETP.LT.OR P5, PT, R0.reuse, 0x21, P5 ;  /* 0x000000210000780c */ /* 0x040fe20002fa1670 */
[----:B------:R2:W-:Y:S01]  /*1300*/  LDGSTS.E.BYPASS.LTC128B.128 [R228+0x7080], [R4.64], !P3 ;  /* 0x0708000004e47fae */ /* 0x0005e2000d901d50 */
[C---:B------:R-:W-:Y:S01]  /*1310*/  ISETP.LT.OR P3, PT, R0.reuse, 0x1, P6 ;  /* 0x000000010000780c */ /* 0x040fe20003761670 */
[----:B------:R-:W-:Y:S01]  /*1320*/  CS2R R116, SRZ ;  /* 0x0000000000747805 */ /* 0x000fe2000001ff00 */
[----:B------:R-:W-:Y:S01]  /*1330*/  ISETP.LT.OR P6, PT, R0, 0x21, P6 ;  /* 0x000000210000780c */ /* 0x000fe200037c1670 */
[----:B------:R2:W-:Y:S01]  /*1340*/  LDGSTS.E.BYPASS.LTC128B.128 [R228+0x9080], [R4.64+0x80], !P2 ;  /* 0x0908008004e47fae */ /* 0x0005e2000d101d50 */
[----:B------:R-:W-:Y:S01]  /*1350*/  ISETP.GE.AND P2, PT, R30, c[0x0][0x19c], PT ;  /* 0x000067001e007a0c */ /* 0x000fe20003f46270 */
[----:B------:R-:W-:Y:S01]  /*1360*/  CS2R R114, SRZ ;  /* 0x0000000000727805 */ /* 0x000fe2000001ff00 */
[----:B------:R-:W-:Y:S01]  /*1370*/  CS2R R112, SRZ ;  /* 0x0000000000707805 */ /* 0x000fe2000001ff00 */
[----:B------:R2:W-:Y:S01]  /*1380*/  LDGSTS.E.BYPASS.LTC128B.128 [R228+0xb080], [R4.64+0x100], !P1 ;  /* 0x0b08010004e47fae */ /* 0x0005e2000c901d50 */
[C---:B------:R-:W-:Y:S01]  /*1390*/  ISETP.LT.OR P1, PT, R0.reuse, 0x1, P2 ;  /* 0x000000010000780c */ /* 0x040fe20001721670 */
[----:B------:R-:W-:Y:S01]  /*13a0*/  CS2R R110, SRZ ;  /* 0x00000000006e7805 */ /* 0x000fe2000001ff00 */
[----:B------:R-:W-:Y:S01]  /*13b0*/  ISETP.LT.OR P2, PT, R0, 0x21, P2 ;  /* 0x000000210000780c */ /* 0x000fe20001741670 */
[----:B------:R-:W0:Y:S01]  /*13c0*/  LDGDEPBAR ;  /* 0x00000000000079af */ /* 0x000e220000000000 */
[----:B------:R-:W-:Y:S01]  /*13d0*/  IMAD.U32 R0, RZ, RZ, UR14 ;  /* 0x0000000eff007e24 */ /* 0x000fe2000f8e00ff */
        /* <DEDUP_REMOVED lines=9> */
[----:B-1----:R-:W-:Y:S01]  /*1470*/  IMAD.IADD R3, R9, 0x1, R11 ;  /* 0x0000000109037824 */ /* 0x002fe200078e020b */
[C---:B------:R-:W-:Y:S01]  /*1480*/  LEA R2, P0, R8.reuse, c[0x0][0x190], 0x1 ;  /* 0x0000640008027a11 */ /* 0x040fe200078008ff */
[----:B------:R-:W-:Y:S01]  /*1490*/  CS2R R90, SRZ ;  /* 0x00000000005a7805 */ /* 0x000fe2000001ff00 */
[----:B------:R-:W-:Y:S01]  /*14a0*/  CS2R R88, SRZ ;  /* 0x0000000000587805 */ /* 0x000fe2000001ff00 */
[----:B------:R-:W-:Y:S01]  /*14b0*/  CS2R R86, SRZ ;  /* 0x0000000000567805 */ /* 0x000fe2000001ff00 */
[----:B------:R-:W-:Y:S01]  /*14c0*/  LEA.HI.X R3, R8, c[0x0][0x194], R3, 0x1, P0 ;  /* 0x0000650008037a11 */ /* 0x000fe200000f0c03 */
[----:B------:R-:W-:Y:S01]  /*14d0*/  CS2R R84, SRZ ;  /* 0x0000000000547805 */ /* 0x000fe2000001ff00 */
[----:B------:R-:W-:Y:S01]  /*14e0*/  CS2R R82, SRZ ;  /* 0x0000000000527805 */ /* 0x000fe2000001ff00 */
[----:B------:R-:W-:Y:S01]  /*14f0*/  CS2R R80, SRZ ;  /* 0x0000000000507805 */ /* 0x000fe2000001ff00 */
[----:B------:R-:W-:Y:S01]  /*1500*/  CS2R R78, SRZ ;  /* 0x00000000004e7805 */ /* 0x000fe2000001ff00 */
[----:B------:R1:W-:Y:S01]  /*1510*/  LDGSTS.E.BYPASS.LTC128B.128 [R228+0x80], [R2.64], !P4 ;  /* 0x0008000002e47fae */ /* 0x0003e2000e101d50 */
[----:B------:R-:W-:Y:S01]  /*1520*/  ISETP.GE.AND P4, PT, R28, c[0x0][0x16c], PT ;  /* 0x00005b001c007a0c */ /* 0x000fe20003f86270 */
[----:B--2---:R-:W-:Y:S01]  /*1530*/  IMAD.MOV.U32 R4, RZ, RZ, R6 ;  /* 0x000000ffff047224 */ /* 0x004fe200078e0006 */
[----:B------:R-:W-:Y:S01]  /*1540*/  IADD3 R5, R7, UR4, RZ ;  /* 0x0000000407057c10 */ /* 0x000fe2000fffe0ff */
[----:B------:R-:W-:Y:S01]  /*1550*/  IMAD.MOV.U32 R6, RZ, RZ, c[0x0][0x1a8] ;  /* 0x00006a00ff067624 */ /* 0x000fe200078e00ff */
[----:B------:R-:W-:Y:S01]  /*1560*/  ULDC.64 UR4, c[0x0][0x178] ;  /* 0x00005e0000047ab9 */ /* 0x000fe20000000a00 */
[----:B------:R-:W-:Y:S01]  /*1570*/  IMAD.MOV.U32 R7, RZ, RZ, c[0x0][0x1ac] ;  /* 0x00006b00ff077624 */ /* 0x000fe200078e00ff */
[----:B------:R-:W-:Y:S01]  /*1580*/  UIMAD UR6, UR19, UR4, URZ ;  /* 0x00000004130672a4 */ /* 0x000fe2000f8e023f */
[----:B------:R1:W-:Y:S01]  /*1590*/  LDGSTS.E.BYPASS.LTC128B.128 [R228+0x2080], [R2.64+0x80], !P3 ;  /* 0x0208008002e47fae */ /* 0x0003e2000d901d50 */
[----:B------:R-:W-:Y:S01]  /*15a0*/  LEA R8, P0, R6, R2, 0x6 ;  /* 0x0000000206087211 */ /* 0x000fe200078030ff */
[----:B------:R-:W-:Y:S01]  /*15b0*/  UIMAD.WIDE.U32 UR20, UR11, UR4, URZ ;  /* 0x000000040b1472a5 */ /* 0x000fe2000f8e003f */
[----:B------:R-:W-:Y:S01]  /*15c0*/  IMAD.WIDE.U32 R242, R0, c[0x0][0x188], R4 ;  /* 0x0000620000f27a25 */ /* 0x000fe200078e0004 */
[----:B------:R1:W-:Y:S01]  /*15d0*/  LDGSTS.E.BYPASS.LTC128B.128 [R228+0x4080], [R2.64+0x100], !P1 ;  /* 0x0408010002e47fae */ /* 0x0003e2000c901d50 */
[----:B------:R-:W-:Y:S01]  /*15e0*/  LEA.HI.X R9, R6, R3, R7, 0x6, P0 ;  /* 0x0000000306097211 */ /* 0x000fe200000f3407 */
[----:B------:R-:W-:Y:S01]  /*15f0*/  UIMAD UR6, UR11, UR5, UR6 ;  /* 0x000000050b0672a4 */ /* 0x000fe2000f8e0206 */
[----:B------:R-:W-:Y:S01]  /*1600*/  IMAD R0, R237, c[0x0][0x208], RZ ;  /* 0x00008200ed007a24 */ /* 0x000fe200078e02ff */
[----:B------:R-:W-:Y:S01]  /*1610*/  ISETP.GE.AND P0, PT, R12, c[0x0][0x16c], PT ;  /* 0x00005b000c007a0c */ /* 0x000fe20003f06270 */
[----:B------:R-:W-:Y:S01]  /*1620*/  ULDC.64 UR4, c[0x0][0x188] ;  /* 0x0000620000047ab9 */ /* 0x000fe20000000a00 */
[----:B------:R2:W-:Y:S01]  /*1630*/  LDGSTS.E.BYPASS.LTC128B.128 [R228+0x1080], [R8.64], !P5 ;  /* 0x0108000008e47fae */ /* 0x0005e2000e901d50 */
[----:B------:R-:W-:Y:S01]  /*1640*/  UIMAD UR4, UR9, UR4, URZ ;  /* 0x00000004090472a4 */ /* 0x000fe2000f8e023f */
[----:B------:R-:W-:Y:S01]  /*1650*/  IMAD.U32 R5, RZ, RZ, UR21 ;  /* 0x00000015ff057e24 */ /* 0x000fe2000f8e00ff */
[----:B------:R-:W-:Y:S01]  /*1660*/  UIADD3 UR6, UR21, UR6, URZ ;  /* 0x0000000615067290 */ /* 0x000fe2000fffe03f */
[----:B------:R2:W-:Y:S01]  /*1670*/  LDGSTS.E.BYPASS.LTC128B.128 [R228+0x3080], [R8.64+0x80], !P6 ;  /* 0x0308008008e47fae */ /* 0x0005e2000f101d50 */
[----:B------:R-:W-:Y:S01]  /*1680*/  IMAD R5, R236, c[0x0][0x20c], R0 ;  /* 0x00008300ec057a24 */ /* 0x000fe200078e0200 */
[----:B------:R-:W-:Y:S01]  /*1690*/  UIMAD UR4, UR14, UR5, UR4 ;  /* 0x000000050e0472a4 */ /* 0x000fe2000f8e0204 */
[----:B------:R-:W-:Y:S01]  /*16a0*/  IMAD.U32 R4, RZ, RZ, UR20 ;  /* 0x00000014ff047e24 */ /* 0x000fe2000f8e00ff */
[----:B------:R2:W-:Y:S01]  /*16b0*/  LDGSTS.E.BYPASS.LTC128B.128 [R228+0x5080], [R8.64+0x100], !P2 ;  /* 0x0508010008e47fae */ /* 0x0005e2000d101d50 */
[----:B------:R-:W-:Y:S01]  /*16c0*/  ISETP.GE.AND P5, PT, R30, c[0x0][0x16c], PT ;  /* 0x00005b001e007a0c */ /* 0x000fe20003fa6270 */
[----:B------:R-:W-:Y:S01]  /*16d0*/  IMAD.U32 R11, RZ, RZ, UR6 ;  /* 0x00000006ff0b7e24 */ /* 0x000fe2000f8e00ff */
[----:B------:R-:W-:Y:S01]  /*16e0*/  SEL R24, RZ, 0x1, P0 ;  /* 0x00000001ff187807 */ /* 0x000fe20000000000 */
[----:B------:R-:W0:Y:S01]  /*16f0*/  LDGDEPBAR ;  /* 0x00000000000079af */ /* 0x000e220000000000 */
[----:B------:R-:W-:Y:S01]  /*1700*/  IMAD.WIDE.U32 R6, R236, c[0x0][0x208], R12 ;  /* 0x00008200ec067a25 */ /* 0x000fe200078e000c */
[----:B------:R-:W-:Y:S01]  /*1710*/  SEL R13, RZ, 0x2, P4 ;  /* 0x00000002ff0d7807 */ /* 0x000fe20002000000 */
[----:B------:R-:W-:Y:S01]  /*1720*/  ULDC.64 UR6, c[0x0][0x270] ;  /* 0x00009c0000067ab9 */ /* 0x000fe20000000a00 */
[----:B------:R-:W-:Y:S01]  /*1730*/  SEL R10, RZ, 0x4, P5 ;  /* 0x00000004ff0a7807 */ /* 0x000fe20002800000 */
[----:B------:R-:W-:Y:S01]  /*1740*/  IMAD.IADD R5, R7, 0x1, R5 ;  /* 0x0000000107057824 */ /* 0x000fe200078e0205 */
[----:B------:R-:W-:Y:S01]  /*1750*/  IADD3 R244, R243, UR4, RZ ;  /* 0x00000004f3f47c10 */ /* 0x000fe2000fffe0ff */
[----:B------:R-:W-:Y:S01]  /*1760*/  ULDC.64 UR4, c[0x0][0x210] ;  /* 0x0000840000047ab9 */ /* 0x000fe20000000a00 */
[C---:B------:R-:W-:Y:S01]  /*1770*/  LOP3.LUT P1, RZ, R15.reuse, 0x2, RZ, 0xc0, !PT ;  /* 0x000000020fff7812 */ /* 0x040fe2000782c0ff */
[----:B-1----:R-:W-:Y:S01]  /*1780*/  IMAD.SHL.U32 R2, R15, 0x40, RZ ;  /* 0x000000400f027824 */ /* 0x002fe200078e00ff */
[----:B------:R-:W-:Y:S01]  /*1790*/  UIMAD UR4, UR18, UR4, URZ ;  /* 0x00000004120472a4 */ /* 0x000fe2000f8e023f */
[----:B------:R-:W-:Y:S01]  /*17a0*/  IMAD R3, R17, 0x800, R14 ;  /* 0x0000080011037824 */ /* 0x000fe200078e020e */
[----:B------:R-:W-:Y:S01]  /*17b0*/  LOP3.LUT P3, RZ, R15, 0x4, RZ, 0xc0, !PT ;  /* 0x000000040fff7812 */ /* 0x000fe2000786c0ff */
[----:B------:R-:W-:Y:S01]  /*17c0*/  UIMAD UR6, UR18, UR6, URZ ;  /* 0x00000006120672a4 */ /* 0x000fe2000f8e023f */
[----:B------:R-:W-:Y:S01]  /*17d0*/  LOP3.LUT R16, R2, 0x1c0, RZ, 0xc0, !PT ;  /* 0x000001c002107812 */ /* 0x000fe200078ec0ff */
[----:B------:R-:W-:Y:S01]  /*17e0*/  UIMAD UR20, UR13, UR5, UR4 ;  /* 0x000000050d1472a4 */ /* 0x000fe2000f8e0204 */
[----:B------:R-:W-:Y:S01]  /*17f0*/  SEL R222, R34, 0xffffffc0, !P3 ;  /* 0xffffffc022de7807 */ /* 0x000fe20005800000 */
[----:B------:R-:W-:Y:S01]  /*1800*/  UIMAD UR22, UR13, UR7, UR6 ;  /* 0x000000070d1672a4 */ /* 0x000fe2000f8e0206 */
[----:B------:R-:W-:Y:S01]  /*1810*/  LOP3.LUT R0, R16, 0x8, R27, 0xf8, !PT ;  /* 0x0000000810007812 */ /* 0x000fe200078ef81b */
[----:B------:R-:W-:Y:S01]  /*1820*/  ULDC.64 UR4, c[0x0][0x218] ;  /* 0x0000860000047ab9 */ /* 0x000fe20000000a00 */
[----:B------:R-:W-:Y:S01]  /*1830*/  SHF.R.U32.HI R223, RZ, 0x3, R16 ;  /* 0x00000003ffdf7819 */ /* 0x000fe20000011610 */
[----:B------:R-:W-:Y:S01]  /*1840*/  ULDC.64 UR6, c[0x0][0x208] ;  /* 0x0000820000067ab9 */ /* 0x000fe20000000a00 */
[----:B------:R-:W-:Y:S01]  /*1850*/  SEL R238, RZ, 0xffffffff, P4 ;  /* 0xffffffffffee7807 */ /* 0x000fe20002000000 */
[----:B------:R-:W-:Y:S01]  /*1860*/  UIMAD UR19, UR19, UR6, URZ ;  /* 0x00000006131372a4 */ /* 0x000fe2000f8e023f */
[----:B------:R-:W-:Y:S01]  /*1870*/  LOP3.LUT R2, R0, R223, RZ, 0x3c, !PT ;  /* 0x000000df00027212 */ /* 0x000fe200078e3cff */
[----:B------:R-:W-:-:S04]  /*1880*/  DEPBAR.LE SB0, 0x1 ;  /* 0x000080400000791a */ /* 0x000fc80000000000 */
[----:B------:R-:W-:Y:S01]  /*1890*/  LEA R0, P0, R4, R242, 0x6 ;  /* 0x000000f204007211 */ /* 0x000fe200078030ff */
[----:B------:R-:W-:Y:S01]  /*18a0*/  IMAD.IADD R2, R3, 0x1, R2 ;  /* 0x0000000103027824 */ /* 0x000fe200078e0202 */
[----:B------:R-:W-:Y:S01]  /*18b0*/  IADD3 R3, R10, R13, R24 ;  /* 0x0000000d0a037210 */ /* 0x000fe20007ffe018 */
[----:B------:R-:W-:Y:S01]  /*18c0*/  UIMAD.WIDE.U32 UR24, UR11, UR6, URZ ;  /* 0x000000060b1872a5 */ /* 0x000fe2000f8e003f */
[----:B------:R-:W-:Y:S01]  /*18d0*/  LEA.HI.X R7, R4, R244, R11, 0x6, P0 ;  /* 0x000000f404077211 */ /* 0x000fe200000f340b */
[----:B------:R-:W-:Y:S01]  /*18e0*/  IMAD.MOV.U32 R4, RZ, RZ, R6 ;  /* 0x000000ffff047224 */ /* 0x000fe200078e0006 */
[----:B------:R-:W-:Y:S01]  /*18f0*/  LEA R10, P0, R0, c[0x0][0x160], 0x1 ;  /* 0x00005800000a7a11 */ /* 0x000fe200078008ff */
[----:B------:R-:W-:Y:S01]  /*1900*/  IMAD.SHL.U32 R224, R2, 0x2, RZ ;  /* 0x0000000202e07824 */ /* 0x000fe200078e00ff */
[----:B------:R-:W-:Y:S01]  /*1910*/  BAR.SYNC.DEFER_BLOCKING 0x0 ;  /* 0x0000000000007b1d */ /* 0x000fe20000010000 */
[C---:B------:R-:W-:Y:S01]  /*1920*/  LOP3.LUT P6, RZ, R3.reuse, 0x1, RZ, 0xc0, !PT ;  /* 0x0000000103ff7812 */ /* 0x040fe200078cc0ff */
[----:B------:R-:W-:Y:S01]  /*1930*/  IMAD.MOV.U32 R6, RZ, RZ, c[0x0][0x178] ;  /* 0x00005e00ff067624 */ /* 0x000fe200078e00ff */
[----:B------:R-:W-:Y:S01]  /*1940*/  LEA.HI.X R11, R0, c[0x0][0x164], R7, 0x1, P0 ;  /* 0x00005900000b7a11 */ /* 0x000fe200000f0c07 */
[----:B------:R-:W-:Y:S01]  /*1950*/  IMAD.U32 R0, RZ, RZ, UR13 ;  /* 0x0000000dff007e24 */ /* 0x000fe2000f8e00ff */
[----:B------:R-:W-:Y:S01]  /*1960*/  LOP3.LUT P2, RZ, R3, 0x4, RZ, 0xc0, !PT ;  /* 0x0000000403ff7812 */ /* 0x000fe2000784c0ff */
[----:B------:R-:W-:Y:S01]  /*1970*/  IMAD.IADD R227, R224, 0x1, R222 ;  /* 0x00000001e0e37824 */ /* 0x000fe200078e02de */
[----:B------:R-:W-:Y:S01]  /*1980*/  LEA R14, P0, R6, R10, 0x6 ;  /* 0x0000000a060e7211 */ /* 0x000fe200078030ff */
[----:B------:R-:W-:Y:S01]  /*1990*/  IMAD.WIDE.U32 R4, R0, c[0x0][0x210], R4 ;  /* 0x0000840000047a25 */ /* 0x000fe200078e0004 */
[----:B------:R-:W-:Y:S01]  /*19a0*/  UIMAD UR19, UR11, UR7, UR19 ;  /* 0x000000070b1372a4 */ /* 0x000fe2000f8e0213 */
[----:B------:R-:W-:Y:S01]  /*19b0*/  CS2R R76, SRZ ;  /* 0x00000000004c7805 */ /* 0x000fe2000001ff00 */
[----:B------:R-:W-:Y:S01]  /*19c0*/  UIMAD UR4, UR9, UR4, URZ ;  /* 0x00000004090472a4 */ /* 0x000fe2000f8e023f */
[----:B------:R-:W-:Y:S01]  /*19d0*/  IMAD.U32 R0, RZ, RZ, UR14 ;  /* 0x0000000eff007e24 */ /* 0x000fe2000f8e00ff */
[----:B------:R-:W-:Y:S01]  /*19e0*/  IADD3 R5, R5, UR20, RZ ;  /* 0x0000001405057c10 */ /* 0x000fe2000fffe0ff */
[----:B------:R-:W-:Y:S01]  /*19f0*/  USHF.L.U32 UR20, UR11, 0x6, URZ ;  /* 0x000000060b147899 */ /* 0x000fe2000800063f */
[----:B------:R-:W-:Y:S01]  /*1a00*/  IMAD.MOV.U32 R7, RZ, RZ, c[0x0][0x17c] ;  /* 0x00005f00ff077624 */ /* 0x000fe200078e00ff */
[----:B------:R-:W-:Y:S01]  /*1a10*/  UIADD3 UR19, UR25, UR19, URZ ;  /* 0x0000001319137290 */ /* 0x000fe2000fffe03f */
[----:B------:R-:W-:Y:S01]  /*1a20*/  IMAD.MOV.U32 R2, RZ, RZ, R20 ;  /* 0x000000ffff027224 */ /* 0x000fe200078e0014 */
[----:B------:R-:W-:Y:S01]  /*1a30*/  UIMAD UR21, UR14, UR5, UR4 ;  /* 0x000000050e1572a4 */ /* 0x000fe2000f8e0204 */
[----:B------:R-:W-:Y:S01]  /*1a40*/  IMAD.WIDE.U32 R240, R0, c[0x0][0x218], R4 ;  /* 0x0000860000f07a25 */ /* 0x000fe200078e0004 */
[----:B------:R-:W-:Y:S01]  /*1a50*/  SEL R0, R33, 0xffffffe0, !P1 ;  /* 0xffffffe021007807 */ /* 0x000fe20004800000 */
[----:B------:R-:W-:Y:S01]  /*1a60*/  ULDC.64 UR4, c[0x0][0x278] ;  /* 0x00009e0000047ab9 */ /* 0x000fe20000000a00 */
[----:B------:R-:W-:Y:S01]  /*1a70*/  LEA.HI.X R15, R6, R11, R7, 0x6, P0 ;  /* 0x0000000b060f7211 */ /* 0x000fe200000f3407 */
[----:B------:R-:W-:Y:S01]  /*1a80*/  IMAD.U32 R13, RZ, RZ, UR20 ;  /* 0x00000014ff0d7e24 */ /* 0x000fe2000f8e00ff */
[----:B------:R1:W3:Y:S01]  /*1a90*/  LDSM.16.M88.4 R148, [R224+0x6080] ;  /* 0x00608000e094783b */ /* 0x0002e20000000200 */
[----:B------:R-:W-:Y:S01]  /*1aa0*/  IMAD.IADD R225, R224, 0x1, R0 ;  /* 0x00000001e0e17824 */ /* 0x000fe200078e0200 */
[----:B------:R-:W-:Y:S01]  /*1ab0*/  LOP3.LUT P0, RZ, R3, 0x2, RZ, 0xc0, !PT ;  /* 0x0000000203ff7812 */ /* 0x000fe2000780c0ff */
[----:B------:R-:W-:Y:S01]  /*1ac0*/  IMAD.U32 R6, RZ, RZ, UR24 ;  /* 0x00000018ff067e24 */ /* 0x000fe2000f8e00ff */
[----:B------:R1:W4:Y:S01]  /*1ad0*/  LDSM.16.M88.4 R160, [R227+0x6080] ;  /* 0x00608000e3a0783b */ /* 0x0003220000000200 */
[----:B------:R-:W-:Y:S01]  /*1ae0*/  IMAD.IADD R226, R222, 0x1, R225 ;  /* 0x00000001dee27824 */ /* 0x000fe200078e02e1 */
[----:B------:R-:W-:Y:S01]  /*1af0*/  IADD3 R4, -R236, c[0x0][0x168], -R13 ;  /* 0x00005a00ec047a10 */ /* 0x000fe20007ffe90d */
[----:B------:R-:W-:Y:S01]  /*1b00*/  IMAD.U32 R7, RZ, RZ, UR25 ;  /* 0x00000019ff077e24 */ /* 0x000fe2000f8e00ff */
[----:B------:R1:W1:Y:S01]  /*1b10*/  LDSM.16.M88.4 R152, [R225+0x6080] ;  /* 0x00608000e198783b */ /* 0x0002620000000200 */
[----:B------:R-:W-:Y:S01]  /*1b20*/  IADD3 R3, R21, UR22, RZ ;  /* 0x0000001615037c10 */ /* 0x000fe2000fffe0ff */
[----:B------:R-:W-:Y:S01]  /*1b30*/  IMAD.U32 R7, RZ, RZ, UR19 ;  /* 0x00000013ff077e24 */ /* 0x000fe2000f8e00ff */
[C---:B------:R-:W-:Y:S01]  /*1b40*/  ISETP.LT.OR P3, PT, R4.reuse, 0x1, !P6 ;  /* 0x000000010400780c */ /* 0x040fe20007761670 */
[----:B------:R1:W1:Y:S01]  /*1b50*/  LDSM.16.M88.4 R168, [R224+0x8080] ;  /* 0x00808000e0a8783b */ /* 0x0002620000000200 */
[C---:B------:R-:W-:Y:S01]  /*1b60*/  ISETP.LT.OR P1, PT, R4.reuse, 0x1, !P0 ;  /* 0x000000010400780c */ /* 0x040fe20004721670 */
[----:B------:R-:W-:Y:S01]  /*1b70*/  IMAD.U32 R5, RZ, RZ, UR14 ;  /* 0x0000000eff057e24 */ /* 0x000fe2000f8e00ff */
[----:B------:R-:W-:Y:S01]  /*1b80*/  IADD3 R239, R241, UR21, RZ ;  /* 0x00000015f1ef7c10 */ /* 0x000fe2000fffe0ff */
[----:B------:R1:W1:Y:S01]  /*1b90*/  LDSM.16.M88.4 R172, [R225+0x8080] ;  /* 0x00808000e1ac783b */ /* 0x0002620000000200 */
[C---:B------:R-:W-:Y:S01]  /*1ba0*/  ISETP.LT.OR P6, PT, R4.reuse, 0x21, !P6 ;  /* 0x000000210400780c */ /* 0x040fe200077c1670 */
[----:B------:R-:W-:Y:S01]  /*1bb0*/  UIMAD UR4, UR9, UR4, URZ ;  /* 0x00000004090472a4 */ /* 0x000fe2000f8e023f */
[----:B------:R-:W-:Y:S01]  /*1bc0*/  IMAD.WIDE.U32 R248, R5, c[0x0][0x278], R2 ;  /* 0x00009e0005f87a25 */ /* 0x000fe200078e0002 */
[----:B------:R1:W1:Y:S01]  /*1bd0*/  LDSM.16.M88.4 R176, [R227+0x8080] ;  /* 0x00808000e3b0783b */ /* 0x0002620000000200 */
[----:B------:R-:W-:Y:S01]  /*1be0*/  ISETP.LT.OR P0, PT, R4, 0x21, !P0 ;  /* 0x000000210400780c */ /* 0x000fe20004701670 */
[----:B------:R-:W-:Y:S01]  /*1bf0*/  UIMAD UR19, UR14, UR5, UR4 ;  /* 0x000000050e1372a4 */ /* 0x000fe2000f8e0204 */
[----:B------:R-:W-:Y:S01]  /*1c00*/  IMAD.U32 R5, RZ, RZ, UR6 ;  /* 0x00000006ff057e24 */ /* 0x000fe2000f8e00ff */
[----:B------:R1:W1:Y:S01]  /*1c10*/  LDSM.16.M88.4 R184, [R224+0xa080] ;  /* 0x00a08000e0b8783b */ /* 0x0002620000000200 */
[----:B------:R-:W-:Y:S01]  /*1c20*/  ULDC.64 UR4, c[0x0][0x288] ;  /* 0x0000a20000047ab9 */ /* 0x000fe20000000a00 */
[----:B--2---:R-:W-:Y:S01]  /*1c30*/  IMAD.U32 R9, RZ, RZ, UR14 ;  /* 0x0000000eff097e24 */ /* 0x004fe2000f8e00ff */
[----:B------:R-:W-:Y:S01]  /*1c40*/  UIMAD UR4, UR18, UR4, URZ ;  /* 0x00000004120472a4 */ /* 0x000fe2000f8e023f */
[----:B------:R2:W1:Y:S01]  /*1c50*/  LDSM.16.M88.4 R188, [R225+0xa080] ;  /* 0x00a08000e1bc783b */ /* 0x0004620000000200 */
[----:B------:R-:W-:Y:S01]  /*1c60*/  USHF.R.S32.HI UR18, URZ, 0x1f, UR20 ;  /* 0x0000001f3f127899 */ /* 0x000fe20008011414 */
[----:B------:R-:W-:Y:S01]  /*1c70*/  IADD3 R251, R249, UR19, RZ ;  /* 0x00000013f9fb7c10 */ /* 0x000fe2000fffe0ff */
[----:B------:R-:W-:Y:S01]  /*1c80*/  IMAD.WIDE.U32 R132, R9, c[0x0][0x240], R18 ;  /* 0x0000900009847a25 */ /* 0x000fe200078e0012 */
[----:B------:R2:W1:Y:S01]  /*1c90*/  LDSM.16.M88.4 R192, [R227+0xa080] ;  /* 0x00a08000e3c0783b */ /* 0x0004620000000200 */
[----:B------:R-:W-:Y:S01]  /*1ca0*/  UIMAD UR5, UR13, UR5, UR4 ;  /* 0x000000050d0572a4 */ /* 0x000fe2000f8e0204 */
[----:B------:R-:W-:Y:S01]  /*1cb0*/  CS2R R74, SRZ ;  /* 0x00000000004a7805 */ /* 0x000fe2000001ff00 */
[----:B------:R-:W-:Y:S01]  /*1cc0*/  IMAD.SHL.U32 R238, R238, 0x2, RZ ;  /* 0x00000002eeee7824 */ /* 0x000fe200078e00ff */
[----:B------:R2:W1:Y:S01]  /*1cd0*/  LDSM.16.M88.4 R164, [R226+0x6080] ;  /* 0x00608000e2a4783b */ /* 0x0004620000000200 */
[----:B------:R-:W-:Y:S01]  /*1ce0*/  CS2R R72, SRZ ;  /* 0x0000000000487805 */ /* 0x000fe2000001ff00 */
[----:B------:R-:W-:Y:S01]  /*1cf0*/  CS2R R70, SRZ ;  /* 0x0000000000467805 */ /* 0x000fe2000001ff00 */
[----:B------:R-:W-:Y:S01]  /*1d00*/  CS2R R68, SRZ ;  /* 0x0000000000447805 */ /* 0x000fe2000001ff00 */
[----:B------:R2:W1:Y:S01]  /*1d10*/  LDSM.16.M88.4 R180, [R226+0x8080] ;  /* 0x00808000e2b4783b */ /* 0x0004620000000200 */
[----:B------:R-:W-:Y:S01]  /*1d20*/  LOP3.LUT R238, R238, 0x2, R24, 0xe2, !PT ;  /* 0x00000002eeee7812 */ /* 0x000fe200078ee218 */
[----:B------:R-:W-:Y:S01]  /*1d30*/  CS2R R66, SRZ ;  /* 0x0000000000427805 */ /* 0x000fe2000001ff00 */
[----:B------:R-:W-:Y:S01]  /*1d40*/  CS2R R64, SRZ ;  /* 0x0000000000407805 */ /* 0x000fe2000001ff00 */
[----:B------:R2:W1:Y:S01]  /*1d50*/  LDSM.16.M88.4 R196, [R226+0xa080] ;  /* 0x00a08000e2c4783b */ /* 0x0004620000000200 */
[----:B------:R-:W-:Y:S01]  /*1d60*/  CS2R R62, SRZ ;  /* 0x00000000003e7805 */ /* 0x000fe2000001ff00 */
[----:B------:R-:W-:Y:S01]  /*1d70*/  CS2R R60, SRZ ;  /* 0x00000000003c7805 */ /* 0x000fe2000001ff00 */
[----:B------:R-:W-:Y:S01]  /*1d80*/  CS2R R58, SRZ ;  /* 0x00000000003a7805 */ /* 0x000fe2000001ff00 */
[----:B------:R-:W-:Y:S01]  /*1d90*/  BAR.SYNC.DEFER_BLOCKING 0x0 ;  /* 0x0000000000007b1d */ /* 0x000fe20000010000 */
[----:B------:R-:W-:Y:S01]  /*1da0*/  CS2R R56, SRZ ;  /* 0x0000000000387805 */ /* 0x000fe2000001ff00 */
[----:B------:R-:W-:Y:S01]  /*1db0*/  CS2R R54, SRZ ;  /* 0x0000000000367805 */ /* 0x000fe2000001ff00 */
[----:B------:R-:W-:Y:S01]  /*1dc0*/  CS2R R52, SRZ ;  /* 0x0000000000347805 */ /* 0x000fe2000001ff00 */
[----:B------:R-:W-:Y:S01]  /*1dd0*/  CS2R R50, SRZ ;  /* 0x0000000000327805 */ /* 0x000fe2000001ff00 */
[----:B------:R-:W-:Y:S01]  /*1de0*/  CS2R R48, SRZ ;  /* 0x0000000000307805 */ /* 0x000fe2000001ff00 */
[----:B------:R2:W-:Y:S01]  /*1df0*/  STL.64 [R1], R132 ;  /* 0x0000008401007387 */ /* 0x0005e20000100a00 */
[----:B------:R-:W-:Y:S01]  /*1e00*/  CS2R R46, SRZ ;  /* 0x00000000002e7805 */ /* 0x000fe2000001ff00 */
[----:B------:R-:W-:Y:S01]  /*1e10*/  CS2R R44, SRZ ;  /* 0x00000000002c7805 */ /* 0x000fe2000001ff00 */
[----:B------:R-:W-:Y:S01]  /*1e20*/  CS2R R42, SRZ ;  /* 0x00000000002a7805 */ /* 0x000fe2000001ff00 */
[----:B------:R-:W-:Y:S01]  /*1e30*/  CS2R R40, SRZ ;  /* 0x0000000000287805 */ /* 0x000fe2000001ff00 */
[----:B------:R-:W-:Y:S01]  /*1e40*/  CS2R R38, SRZ ;  /* 0x0000000000267805 */ /* 0x000fe2000001ff00 */
[----:B------:R-:W-:Y:S01]  /*1e50*/  CS2R R36, SRZ ;  /* 0x0000000000247805 */ /* 0x000fe2000001ff00 */
[----:B------:R-:W-:Y:S01]  /*1e60*/  @!PT LDS RZ, [RZ] ;  /* 0x00000000fffff984 */ /* 0x000fe20000000800 */
[----:B------:R-:W-:Y:S01]  /*1e70*/  @!PT LDS RZ, [RZ] ;  /* 0x00000000fffff984 */ /* 0x000fe20000000800 */
[----:B------:R-:W-:Y:S01]  /*1e80*/  @!PT LDS RZ, [RZ] ;  /* 0x00000000fffff984 */ /* 0x000fe20000000800 */
[----:B------:R5:W-:Y:S01]  /*1e90*/  LDGSTS.E.BYPASS.LTC128B.128 [R228+0x6080], [R10.64], !P3 ;  /* 0x060800000ae47fae */ /* 0x000be2000d901d50 */
[----:B------:R-:W-:-:S02]  /*1ea0*/  ISETP.LT.OR P3, PT, R4, 0x1, !P2 ;  /* 0x000000010400780c */ /* 0x000fc40005761670 */
[----:B------:R-:W-:Y:S01]  /*1eb0*/  ISETP.LT.OR P2, PT, R4, 0x21, !P2 ;  /* 0x000000210400780c */ /* 0x000fe20005741670 */
[----:B------:R5:W-:Y:S01]  /*1ec0*/  LDGSTS.E.BYPASS.LTC128B.128 [R228+0x8080], [R10.64+0x80], !P1 ;  /* 0x080800800ae47fae */ /* 0x000be2000c901d50 */
[----:B------:R-:W-:Y:S01]  /*1ed0*/  LEA R0, P1, R6, R240, 0x6 ;  /* 0x000000f006007211 */ /* 0x000fe200078230ff */
[----:B------:R-:W-:-:S03]  /*1ee0*/  IMAD.MOV.U32 R4, RZ, RZ, R22 ;  /* 0x000000ffff047224 */ /* 0x000fc600078e0016 */
[----:B------:R-:W-:Y:S02]  /*1ef0*/  LEA.HI.X R6, R6, R239, R7, 0x6, P1 ;  /* 0x000000ef06067211 */ /* 0x000fe400008f3407 */
[----:B------:R-:W-:-:S03]  /*1f00*/  LEA R2, P1, R0, c[0x0][0x1f0], 0x1 ;  /* 0x00007c0000027a11 */ /* 0x000fc600078208ff */
[----:B------:R5:W-:Y:S01]  /*1f10*/  LDGSTS.E.BYPASS.LTC128B.128 [R228+0xa080], [R10.64+0x100], !P3 ;  /* 0x0a0801000ae47fae */ /* 0x000be2000d901d50 */
[----:B------:R-:W-:Y:S02]  /*1f20*/  ISETP.GT.AND P3, PT, R234, 0xf, PT ;  /* 0x0000000fea00780c */ /* 0x000fe40003f64270 */
[----:B------:R-:W-:Y:S01]  /*1f30*/  LEA.HI.X R3, R0, c[0x0][0x1f4], R6, 0x1, P1 ;  /* 0x00007d0000037a11 */ /* 0x000fe200008f0c06 */
[----:B------:R-:W-:Y:S01]  /*1f40*/  IMAD.U32 R0, RZ, RZ, UR7 ;  /* 0x00000007ff007e24 */ /* 0x000fe2000f8e00ff */
[C---:B------:R-:W-:Y:S01]  /*1f50*/  LEA R6, P1, R5.reuse, R2, 0x6 ;  /* 0x0000000205067211 */ /* 0x040fe200078230ff */
[----:B------:R1:W-:Y:S01]  /*1f60*/  LDGSTS.E.BYPASS.LTC128B.128 [R228+0x7080], [R14.64], !P6 ;  /* 0x070800000ee47fae */ /* 0x0003e2000f101d50 */
[----:B------:R-:W-:Y:S02]  /*1f70*/  USHF.L.U64.HI UR7, UR6, 0x5, UR7 ;  /* 0x0000000506077899 */ /* 0x000fe40008010207 */
[----:B------:R-:W-:Y:S01]  /*1f80*/  LEA.HI.X R7, R5, R3, R0, 0x6, P1 ;  /* 0x0000000305077211 */ /* 0x000fe200008f3400 */
[----:B------:R1:W-:Y:S01]  /*1f90*/  LDGSTS.E.BYPASS.LTC128B.128 [R228+0x9080], [R14.64+0x80], !P0 ;  /* 0x090800800ee47fae */ /* 0x0003e2000c101d50 */
[C---:B------:R-:W-:Y:S01]  /*1fa0*/  ISETP.GE.AND P0, PT, R12.reuse, c[0x0][0x1fc], PT ;  /* 0x00007f000c007a0c */ /* 0x040fe20003f06270 */
[----:B------:R-:W-:Y:S01]  /*1fb0*/  USHF.L.U32 UR6, UR6, 0x5, URZ ;  /* 0x0000000506067899 */ /* 0x000fe2000800063f */
[----:B------:R-:W-:Y:S01]  /*1fc0*/  ISETP.GE.AND P1, PT, R12, c[0x0][0x1fc], PT ;  /* 0x00007f000c007a0c */ /* 0x000fe20003f26270 */
[----:B------:R1:W-:Y:S01]  /*1fd0*/  LDGSTS.E.BYPASS.LTC128B.128 [R228+0xb080], [R14.64+0x100], !P2 ;  /* 0x0b0801000ee47fae */ /* 0x0003e2000d101d50 */
[----:B------:R-:W-:-:S02]  /*1fe0*/  @!P3 IADD3 R0, P6, R248, UR20, RZ ;  /* 0x00000014f800bc10 */ /* 0x000fc4000ffde0ff */
[----:B------:R-:W-:Y:S01]  /*1ff0*/  IADD3 R5, R23, UR5, RZ ;  /* 0x0000000517057c10 */ /* 0x000fe2000fffe0ff */
[----:B------:R-:W-:Y:S01]  /*2000*/  ULDC.64 UR4, c[0x0][0x290] ;  /* 0x0000a40000047ab9 */ /* 0x000fe20000000a00 */
[----:B------:R-:W-:Y:S01]  /*2010*/  SHF.R.S32.HI R12, RZ, 0x1f, R29 ;  /* 0x0000001fff0c7819 */ /* 0x000fe2000001141d */
[----:B------:R-:W-:Y:S01]  /*2020*/  UIMAD UR4, UR9, UR4, URZ ;  /* 0x00000004090472a4 */ /* 0x000fe2000f8e023f */
[----:B------:R-:W-:-:S03]  /*2030*/  ISETP.GE.AND P2, PT, R28, c[0x0][0x1fc], PT ;  /* 0x00007f001c007a0c */ /* 0x000fc60003f46270 */
[----:B------:R-:W-:Y:S01]  /*2040*/  UIMAD UR4, UR14, UR5, UR4 ;  /* 0x000000050e0472a4 */ /* 0x000fe2000f8e0204 */
[----:B-----5:R-:W-:Y:S02]  /*2050*/  @!P3 IADD3.X R10, R251, UR18, RZ, P6, !PT ;  /* 0x00000012fb0abc10 */ /* 0x020fe4000b7fe4ff */
[----:B------:R-:W-:Y:S02]  /*2060*/  @!P3 LEA R8, P6, R0, c[0x0][0x258], 0x2 ;  /* 0x000096000008ba11 */ /* 0x000fe400078c10ff */
[----:B------:R-:W-:Y:S02]  /*2070*/  LOP3.LUT R11, R26, 0xffffffe0, RZ, 0xc0, !PT ;  /* 0xffffffe01a0b7812 */ /* 0x000fe400078ec0ff */
[----:B------:R-:W-:Y:S01]  /*2080*/  @!P3 LEA.HI.X R9, R0, c[0x0][0x25c], R10, 0x2, P6 ;  /* 0x000097000009ba11 */ /* 0x000fe200030f140a */
[----:B------:R-:W-:Y:S01]  /*2090*/  @!P3 IMAD.SHL.U32 R10, R234, 0x10, RZ ;  /* 0x00000010ea0ab824 */ /* 0x000fe200078e00ff */
[----:B------:R-:W-:Y:S02]  /*20a0*/  IADD3 R0, -R13, c[0x0][0x168], -R236 ;  /* 0x00005a000d007a10 */ /* 0x000fe40007ffe9ec */
[----:B------:R-:W-:-:S02]  /*20b0*/  ISETP.GE.AND P6, PT, R28, c[0x0][0x1fc], PT ;  /* 0x00007f001c007a0c */ /* 0x000fc40003fc6270 */
[C---:B------:R-:W-:Y:S01]  /*20c0*/  ISETP.LT.OR P4, PT, R0.reuse, 0x1, P0 ;  /* 0x000000010000780c */ /* 0x040fe20000781670 */
[----:B------:R5:W-:Y:S01]  /*20d0*/  @!P3 LDGSTS.E.BYPASS.LTC128B.128 [R10+0x12080], [R8.64] ;  /* 0x12080000080abfae */ /* 0x000be2000b901d50 */
[----:B-1----:R-:W-:Y:S02]  /*20e0*/  SEL R14, RZ, 0x1, P1 ;  /* 0x00000001ff0e7807 */ /* 0x002fe40000800000 */
[C---:B------:R-:W-:Y:S01]  /*20f0*/  ISETP.LT.OR P1, PT, R0.reuse, 0x1, P6 ;  /* 0x000000010000780c */ /* 0x040fe20003721670 */
[----:B------:R-:W0:Y:S01]  /*2100*/  LDGDEPBAR ;  /* 0x00000000000079af */ /* 0x000e220000000000 */
[C---:B------:R-:W-:Y:S02]  /*2110*/  ISETP.LT.OR P0, PT, R0.reuse, 0x21, P0 ;  /* 0x000000210000780c */ /* 0x040fe40000701670 */
[----:B------:R-:W-:Y:S02]  /*2120*/  ISETP.LT.OR P6, PT, R0, 0x21, P6 ;  /* 0x000000210000780c */ /* 0x000fe400037c1670 */
[----:B------:R-:W-:-:S02]  /*2130*/  SEL R13, RZ, 0xffffffff, P2 ;  /* 0xffffffffff0d7807 */ /* 0x000fc40001000000 */
[C---:B------:R-:W-:Y:S01]  /*2140*/  ISETP.GE.AND P2, PT, R30.reuse, c[0x0][0x1fc], PT ;  /* 0x00007f001e007a0c */ /* 0x040fe20003f46270 */
[----:B------:R1:W-:Y:S01]  /*2150*/  LDGSTS.E.BYPASS.LTC128B.128 [R228+0xc080], [R2.64], !P4 ;  /* 0x0c08000002e47fae */ /* 0x0003e2000e101d50 */
[----:B------:R-:W-:Y:S02]  /*2160*/  ISETP.GE.AND P4, PT, R30, c[0x0][0x1fc], PT ;  /* 0x00007f001e007a0c */ /* 0x000fe40003f86270 */
[----:B------:R-:W-:Y:S01]  /*2170*/  SEL R233, RZ, 0xffffffff, P2 ;  /* 0xffffffffffe97807 */ /* 0x000fe20001000000 */
[----:B------:R1:W-:Y:S01]  /*2180*/  LDGSTS.E.BYPASS.LTC128B.128 [R228+0xe080], [R2.64+0x80], !P1 ;  /* 0x0e08008002e47fae */ /* 0x0003e2000c901d50 */
[C---:B------:R-:W-:Y:S02]  /*2190*/  ISETP.LT.OR P1, PT, R0.reuse, 0x1, P4 ;  /* 0x000000010000780c */ /* 0x040fe40002721670 */
[----:B------:R-:W-:Y:S01]  /*21a0*/  ISETP.LT.OR P4, PT, R0, 0x21, P4 ;  /* 0x000000210000780c */ /* 0x000fe20002781670 */
[----:B------:R-:W-:Y:S01]  /*21b0*/  IMAD.SHL.U32 R233, R233, 0x4, RZ ;  /* 0x00000004e9e97824 */ /* 0x000fe200078e00ff */
[C---:B------:R-:W-:Y:S01]  /*21c0*/  ISETP.GE.AND P2, PT, R234.reuse, 0x10, PT ;  /* 0x00000010ea00780c */ /* 0x040fe20003f46270 */
[----:B-----5:R-:W-:Y:S01]  /*21d0*/  IMAD.IADD R8, R234, 0x1, -R11 ;  /* 0x00000001ea087824 */ /* 0x020fe200078e0a0b */
[----:B------:R-:W-:Y:S01]  /*21e0*/  LOP3.LUT R9, R25, 0xfffffff0, RZ, 0xc0, !PT ;  /* 0xfffffff019097812 */ /* 0x000fe200078ec0ff */
[----:B------:R-:W-:-:S06]  /*21f0*/  IMAD.U32 R10, RZ, RZ, UR14 ;  /* 0x0000000eff0a7e24 */ /* 0x000fcc000f8e00ff */
[----:B------:R1:W-:Y:S01]  /*2200*/  LDGSTS.E.BYPASS.LTC128B.128 [R228+0x10080], [R2.64+0x100], !P1 ;  /* 0x1008010002e47fae */ /* 0x0003e2000c901d50 */
[----:B------:R-:W-:Y:S02]  /*2210*/  LOP3.LUT P1, RZ, R32, 0x4, RZ, 0xc0, !PT ;  /* 0x0000000420ff7812 */ /* 0x000fe4000782c0ff */
[----:B------:R-:W-:Y:S01]  /*2220*/  SHF.R.S32.HI R229, RZ, 0x1f, R8 ;  /* 0x0000001fffe57819 */ /* 0x000fe20000011408 */
[----:B------:R-:W-:Y:S01]  /*2230*/  IMAD.IADD R9, R234, 0x1, -R9 ;  /* 0x00000001ea097824 */ /* 0x000fe200078e0a09 */
[----:B------:R2:W-:Y:S01]  /*2240*/  LDGSTS.E.BYPASS.LTC128B.128 [R228+0xd080], [R6.64], !P0 ;  /* 0x0d08000006e47fae */ /* 0x0005e2000c101d50 */
[----:B------:R-:W-:Y:S01]  /*2250*/  IMAD.WIDE.U32 R246, R10, c[0x0][0x290], R4 ;  /* 0x0000a4000af67a25 */ /* 0x000fe200078e0004 */
[----:B------:R-:W-:Y:S02]  /*2260*/  LEA.HI R229, R229, R8, RZ, 0x2 ;  /* 0x00000008e5e57211 */ /* 0x000fe400078f10ff */
[----:B------:R-:W-:Y:S01]  /*2270*/  SHF.R.S32.HI R5, RZ, 0x1f, R9 ;  /* 0x0000001fff057819 */ /* 0x000fe20000011409 */
[C---:B------:R-:W-:Y:S01]  /*2280*/  IMAD.SHL.U32 R4, R220.reuse, 0x10, RZ ;  /* 0x00000010dc047824 */ /* 0x040fe200078e00ff */
[----:B------:R-:W-:Y:S01]  /*2290*/  LOP3.LUT R10, R229, 0x7ffffffc, RZ, 0xc0, !PT ;  /* 0x7ffffffce50a7812 */ /* 0x000fe200078ec0ff */
[----:B------:R2:W-:Y:S01]  /*22a0*/  LDGSTS.E.BYPASS.LTC128B.128 [R228+0xf080], [R6.64+0x80], !P6 ;  /* 0x0f08008006e47fae */ /* 0x0005e2000f101d50 */
[----:B------:R-:W-:Y:S01]  /*22b0*/  LEA.HI R5, R5, R9, RZ, 0x3 ;  /* 0x0000000905057211 */ /* 0x000fe200078f18ff */
[----:B------:R-:W-:Y:S01]  /*22c0*/  IMAD.SHL.U32 R220, R220, 0x400, RZ ;  /* 0x00000400dcdc7824 */ /* 0x000fe200078e00ff */
[----:B------:R-:W-:Y:S01]  /*22d0*/  LEA.HI.SX32 R229, R229, R4, 0x1e ;  /* 0x00000004e5e57211 */ /* 0x000fe200078ff2ff */
[----:B------:R-:W-:Y:S01]  /*22e0*/  IMAD.IADD R11, R8, 0x1, -R10 ;  /* 0x00000001080b7824 */ /* 0x000fe200078e0a0a */
[C---:B------:R-:W-:Y:S01]  /*22f0*/  LOP3.LUT R8, R5.reuse, 0xfffffff8, RZ, 0xc0, !PT ;  /* 0xfffffff805087812 */ /* 0x040fe200078ec0ff */
[----:B------:R2:W-:Y:S01]  /*2300*/  LDGSTS.E.BYPASS.LTC128B.128 [R228+0x11080], [R6.64+0x100], !P4 ;  /* 0x1108010006e47fae */ /* 0x0005e2000e101d50 */
[----:B------:R-:W-:Y:S01]  /*2310*/  LEA.HI R10, R12, R29, RZ, 0x2 ;  /* 0x0000001d0c0a7211 */ /* 0x000fe200078f10ff */
[----:B------:R-:W-:Y:S01]  /*2320*/  IMAD.SHL.U32 R5, R5, 0x40, RZ ;  /* 0x0000004005057824 */ /* 0x000fe200078e00ff */
[----:B------:R-:W-:Y:S01]  /*2330*/  LOP3.LUT R16, R16, 0x10, R4, 0xf8, !PT ;  /* 0x0000001010107812 */ /* 0x000fe200078ef804 */
[----:B------:R-:W-:Y:S01]  /*2340*/  IMAD.IADD R4, R9, 0x1, -R8 ;  /* 0x0000000109047824 */ /* 0x000fe200078e0a08 */
[----:B------:R-:W-:-:S02]  /*2350*/  LOP3.LUT R8, R10, 0x1ffffffc, RZ, 0xc0, !PT ;  /* 0x1ffffffc0a087812 */ /* 0x000fc400078ec0ff */
[----:B------:R-:W-:Y:S01]  /*2360*/  IADD3 R250, R247, UR4, RZ ;  /* 0x00000004f7fa7c10 */ /* 0x000fe2000fffe0ff */
[----:B------:R-:W-:Y:S01]  /*2370*/  ULDC.64 UR4, c[0x0][0x240] ;  /* 0x0000900000047ab9 */ /* 0x000fe20000000a00 */
[----:B-1----:R-:W-:Y:S01]  /*2380*/  IMAD.SHL.U32 R2, R32, 0x40, RZ ;  /* 0x0000004020027824 */ /* 0x002fe200078e00ff */
[----:B------:R-:W-:Y:S01]  /*2390*/  LOP3.LUT P4, RZ, R4, 0x2, RZ, 0xc0, !PT ;  /* 0x0000000204ff7812 */ /* 0x000fe2000788c0ff */
[C---:B------:R-:W-:Y:S01]  /*23a0*/  IMAD.SHL.U32 R3, R29.reuse, 0x8, RZ ;  /* 0x000000081d037824 */ /* 0x040fe200078e00ff */
[----:B------:R-:W-:Y:S01]  /*23b0*/  UIMAD UR4, UR9, UR4, URZ ;  /* 0x00000004090472a4 */ /* 0x000fe2000f8e023f */
[----:B------:R-:W-:Y:S01]  /*23c0*/  IMAD.IADD R9, R29, 0x1, -R8 ;  /* 0x000000011d097824 */ /* 0x000fe200078e0a08 */
[----:B------:R-:W-:Y:S01]  /*23d0*/  LOP3.LUT R0, R2, 0x1c0, RZ, 0xc0, !PT ;  /* 0x000001c002007812 */ /* 0x000fe200078ec0ff */
[----:B------:R-:W-:Y:S01]  /*23e0*/  IMAD.SHL.U32 R8, R17, 0x20, RZ ;  /* 0x0000002011087824 */ /* 0x000fe200078e00ff */
[----:B------:R-:W-:Y:S01]  /*23f0*/  LOP3.LUT R2, R3, 0x18, RZ, 0xc0, !PT ;  /* 0x0000001803027812 */ /* 0x000fe200078ec0ff */
[----:B------:R-:W-:Y:S01]  /*2400*/  IMAD R245, R9, 0x4, R11 ;  /* 0x0000000409f57824 */ /* 0x000fe200078e020b */
[----:B------:R-:W-:Y:S01]  /*2410*/  SHF.R.U32.HI R3, RZ, 0x3, R0 ;  /* 0x00000003ff037819 */ /* 0x000fe20000011600 */
[----:B------:R-:W-:Y:S01]  /*2420*/  UIMAD UR4, UR14, UR5, UR4 ;  /* 0x000000050e0472a4 */ /* 0x000fe2000f8e0204 */
[----:B------:R-:W-:Y:S01]  /*2430*/  LOP3.LUT R11, R2, 0x20, R8, 0xf8, !PT ;  /* 0x00000020020b7812 */ /* 0x000fe200078ef808 */
[----:B------:R-:W-:Y:S01]  /*2440*/  IMAD.SHL.U32 R245, R245, 0x2, RZ ;  /* 0x00000002f5f57824 */ /* 0x000fe200078e00ff */
[----:B------:R-:W-:Y:S01]  /*2450*/  LOP3.LUT R10, R3, R0, R2, 0x1e, !PT ;  /* 0x00000000030a7212 */ /* 0x000fe200078e1e02 */
[----:B------:R-:W-:Y:S01]  /*2460*/  IMAD.SHL.U32 R3, R13, 0x2, RZ ;  /* 0x000000020d037824 */ /* 0x000fe200078e00ff */
[----:B------:R-:W-:-:S02]  /*2470*/  IADD3 R0, P0, R246, UR20, RZ ;  /* 0x00000014f6007c10 */ /* 0x000fc4000ff1e0ff */
[----:B------:R-:W-:Y:S02]  /*2480*/  LOP3.LUT R9, R16, 0x8, R27, 0xf8, !PT ;  /* 0x0000000810097812 */ /* 0x000fe400078ef81b */
[----:B------:R-:W-:Y:S02]  /*2490*/  IADD3.X R2, R250, UR18, RZ, P0, !PT ;  /* 0x00000012fa027c10 */ /* 0x000fe400087fe4ff */
[C---:B------:R-:W-:Y:S02]  /*24a0*/  LEA R8, P0, R0.reuse, c[0x0][0x280], 0x2 ;  /* 0x0000a00000087a11 */ /* 0x040fe400078010ff */
[----:B------:R-:W-:Y:S02]  /*24b0*/  LOP3.LUT R223, R9, R223, RZ, 0x3c, !PT ;  /* 0x000000df09df7212 */ /* 0x000fe400078e3cff */
[----:B------:R-:W-:Y:S01]  /*24c0*/  LEA.HI.X R9, R0, c[0x0][0x284], R2, 0x2, P0 ;  /* 0x0000a10000097a11 */ /* 0x000fe200000f1402 */
[C---:B------:R-:W-:Y:S01]  /*24d0*/  IMAD.SHL.U32 R0, R4.reuse, 0x40, RZ ;  /* 0x0000004004007824 */ /* 0x040fe200078e00ff */
[----:B------:R-:W-:Y:S01]  /*24e0*/  LOP3.LUT P0, RZ, R4, 0x4, RZ, 0xc0, !PT ;  /* 0x0000000404ff7812 */ /* 0x000fe2000780c0ff */
[----:B------:R-:W-:Y:S01]  /*24f0*/  IMAD.SHL.U32 R4, R17, 0x8, RZ ;  /* 0x0000000811047824 */ /* 0x000fe200078e00ff */
[----:B------:R-:W-:Y:S01]  /*2500*/  LOP3.LUT R12, R3, 0x2, R14, 0xe2, !PT ;  /* 0x00000002030c7812 */ /* 0x000fe200078ee20e */
[----:B------:R-:W-:Y:S01]  /*2510*/  IMAD R223, R17, 0x200, R223 ;  /* 0x0000020011df7824 */ /* 0x000fe200078e02df */
[----:B------:R-:W-:-:S02]  /*2520*/  LOP3.LUT R0, R0, 0x1c0, RZ, 0xc0, !PT ;  /* 0x000001c000007812 */ /* 0x000fc400078ec0ff */
[----:B------:R-:W-:Y:S01]  /*2530*/  LOP3.LUT R3, R31, 0x3ffffffc, RZ, 0xc0, !PT ;  /* 0x3ffffffc1f037812 */ /* 0x000fe200078ec0ff */
[C---:B------:R-:W-:Y:S01]  /*2540*/  IMAD R222, R223.reuse, 0x2, R222 ;  /* 0x00000002dfde7824 */ /* 0x040fe200078e02de */
[----:B------:R-:W-:Y:S01]  /*2550*/  LOP3.LUT R4, R0, 0x8, R4, 0xf8, !PT ;  /* 0x0000000800047812 */ /* 0x000fe200078ef804 */
[----:B------:R-:W-:Y:S01]  /*2560*/  IMAD.SHL.U32 R223, R223, 0x2, RZ ;  /* 0x00000002dfdf7824 */ /* 0x000fe200078e00ff */
[----:B------:R-:W-:Y:S01]  /*2570*/  SHF.R.U32.HI R2, RZ, 0x3, R0 ;  /* 0x00000003ff027819 */ /* 0x000fe20000011600 */
[----:B------:R-:W-:Y:S01]  /*2580*/  IMAD.IADD R3, R234, 0x1, -R3 ;  /* 0x00000001ea037824 */ /* 0x000fe200078e0a03 */
[----:B------:R-:W-:Y:S02]  /*2590*/  LOP3.LUT R233, R233, 0x4, R12, 0xe2, !PT ;  /* 0x00000004e9e97812 */ /* 0x000fe400078ee20c */
[----:B------:R-:W-:Y:S01]  /*25a0*/  LOP3.LUT R4, R4, R2, RZ, 0x3c, !PT ;  /* 0x0000000204047212 */ /* 0x000fe200078e3cff */
[----:B------:R-:W-:Y:S01]  /*25b0*/  IMAD R3, R3, 0x2, R220 ;  /* 0x0000000203037824 */ /* 0x000fe200078e02dc */
[----:B------:R-:W-:Y:S01]  /*25c0*/  LOP3.LUT R0, R2, R11, R0, 0x1e, !PT ;  /* 0x0000000b02007212 */ /* 0x000fe200078e1e00 */
[----:B------:R-:W-:Y:S01]  /*25d0*/  @!P2 IMAD.SHL.U32 R2, R234, 0x10, RZ ;  /* 0x00000010ea02a824 */ /* 0x000fe200078e00ff */
[----:B------:R-:W-:Y:S01]  /*25e0*/  IADD3 R252, R133, UR4, RZ ;  /* 0x0000000485fc7c10 */ /* 0x000fe2000fffe0ff */
[----:B------:R-:W-:Y:S01]  /*25f0*/  IMAD.IADD R10, R3, 0x1, R10 ;  /* 0x00000001030a7824 */ /* 0x000fe200078e020a */
[----:B------:R-:W-:-:S02]  /*2600*/  LOP3.LUT R3, R5, 0xfffffe00, RZ, 0xc0, !PT ;  /* 0xfffffe0005037812 */ /* 0x000fc400078ec0ff */
[----:B------:R1:W-:Y:S01]  /*2610*/  @!P2 LDGSTS.E.BYPASS.LTC128B.128 [R2+0x12180], [R8.64] ;  /* 0x121800000802afae */ /* 0x0003e2000b901d50 */
[----:B------:R-:W-:Y:S01]  /*2620*/  IADD3 R232, -R245, UR8, RZ ;  /* 0x00000008f5e87c10 */ /* 0x000fe2000fffe1ff */
[----:B------:R-:W-:Y:S01]  /*2630*/  ULDC UR8, c[0x0][0x198] ;  /* 0x0000660000087ab9 */ /* 0x000fe20000000800 */
[-C--:B------:R-:W-:Y:S01]  /*2640*/  IADD3 R220, R4, R3.reuse, R220 ;  /* 0x0000000304dc7210 */ /* 0x080fe20007ffe0dc */
[----:B------:R-:W0:Y:S01]  /*2650*/  LDGDEPBAR ;  /* 0x00000000000079af */ /* 0x000e220000000000 */
[----:B------:R-:W-:Y:S02]  /*2660*/  LOP3.LUT R0, R0, R3, RZ, 0xfc, !PT ;  /* 0x0000000300007212 */ /* 0x000fe400078efcff */
[----:B------:R-:W-:Y:S01]  /*2670*/  SEL R3, R34, 0xffffffc0, !P0 ;  /* 0xffffffc022037807 */ /* 0x000fe20004000000 */
[----:B------:R-:W-:Y:S01]  /*2680*/  IMAD.SHL.U32 R221, R220, 0x2, RZ ;  /* 0x00000002dcdd7824 */ /* 0x000fe200078e00ff */
[----:B------:R-:W-:Y:S01]  /*2690*/  LEA R230, R10, 0x12280, 0x1 ;  /* 0x000122800ae67811 */ /* 0x000fe200078e08ff */
[----:B------:R-:W-:-:S03]  /*26a0*/  IMAD.SHL.U32 R0, R0, 0x2, RZ ;  /* 0x0000000200007824 */ /* 0x000fc600078e00ff */
[C---:B------:R-:W-:Y:S02]  /*26b0*/  IADD3 R231, R230.reuse, 0x40, RZ ;  /* 0x00000040e6e77810 */ /* 0x040fe40007ffe0ff */
[----:B------:R-:W-:Y:S02]  /*26c0*/  @P1 IADD3 R231, R230, -0x40, RZ ;  /* 0xffffffc0e6e71810 */ /* 0x000fe40007ffe0ff */
[----:B-1----:R-:W-:-:S05]  /*26d0*/  SEL R2, R33, 0xffffffe0, !P4 ;  /* 0xffffffe021027807 */ /* 0x002fca0006000000 */
[C---:B------:R-:W-:Y:S02]  /*26e0*/  IMAD R2, R220.reuse, 0x2, R2 ;  /* 0x00000002dc027824 */ /* 0x040fe400078e0202 */
[----:B------:R-:W-:Y:S02]  /*26f0*/  IMAD R220, R220, 0x2, R3 ;  /* 0x00000002dcdc7824 */ /* 0x000fe400078e0203 */
[----:B--234-:R-:W-:Y:S02]  /*2700*/  IMAD.IADD R3, R3, 0x1, R2 ;  /* 0x0000000103037824 */ /* 0x01cfe400078e0202 */
.L_x_461:
[----:B------:R-:W-:Y:S04]  /*2710*/  DEPBAR.LE SB0, 0x0 ;  /* 0x000080000000791a */ /* 0x000fe80000000000 */
[----:B------:R-:W-:Y:S01]  /*2720*/  BAR.SYNC.DEFER_BLOCKING 0x0 ;  /* 0x0000000000007b1d */ /* 0x000fe20000010000 */
[----:B------:R-:W-:Y:S02]  /*2730*/  ULEA UR4, UR11, 0x1, 0x6 ;  /* 0x000000010b047891 */ /* 0x000fe4000f8e303f */
[----:B------:R-:W-:Y:S02]  /*2740*/  UIADD3 UR9, UR11, 0x1, URZ ;  /* 0x000000010b097890 */ /* 0x000fe4000fffe03f */
[----:B------:R-:W-:Y:S02]  /*2750*/  UIADD3 UR4, UR4, UR8, -UR10 ;  /* 0x0000000804047290 */ /* 0x000fe4000fffe80a */
        /* <DEDUP_REMOVED lines=8> */
[----:B------:R-:W5:Y:S05]  /*27e0*/  LDSM.16.M88.4 R136, [R227+0x80] ;  /* 0x00008000e388783b */ /* 0x000f6a0000000200 */
[----:B------:R-:W4:Y:S01]  /*27f0*/  LDSM.16.M88.4 R140, [R220+0x7080] ;  /* 0x00708000dc8c783b */ /* 0x000f220000000200 */
[-C--:B-1----:R-:W-:Y:S04]  /*2800*/  HMMA.16816.F32 R4, R16, R20.reuse, RZ ;  /* 0x000000141004723c */ /* 0x082fe800000018ff */
[----:B------:R-:W-:Y:S05]  /*2810*/  LDSM.16.M88.4 R144, [R226+0x80] ;  /* 0x00008000e290783b */ /* 0x000fea0000000200 */
[----:B------:R-:W-:Y:S01]  /*2820*/  LDS R204, [R229.X4+0x12080] ;  /* 0x01208000e5cc7984 */ /* 0x000fe20000004800 */
[C---:B--2---:R-:W-:Y:S04]  /*2830*/  HMMA.16816.F32 R8, R12.reuse, R20, RZ ;  /* 0x000000140c08723c */ /* 0x044fe800000018ff */
[----:B------:R-:W-:Y:S04]  /*2840*/  LDS R205, [R229.X4+0x120a0] ;  /* 0x0120a000e5cd7984 */ /* 0x000fe80000004800 */
[-C--:B------:R-:W-:Y:S01]  /*2850*/  HMMA.16816.F32 R12, R12, R22.reuse, RZ ;  /* 0x000000160c0c723c */ /* 0x080fe200000018ff */
[----:B------:R-:W-:Y:S05]  /*2860*/  LDS R206, [R229.X4+0x12100] ;  /* 0x01210000e5ce7984 */ /* 0x000fea0000004800 */
[----:B------:R-:W-:Y:S02]  /*2870*/  LDS R207, [R229.X4+0x12120] ;  /* 0x01212000e5cf7984 */ /* 0x000fe40000004800 */
[----:B------:R-:W-:Y:S03]  /*2880*/  HMMA.16816.F32 R16, R16, R22, RZ ;  /* 0x000000161010723c */ /* 0x000fe600000018ff */
[----:B------:R-:W1:Y:S05]  /*2890*/  LDSM.16.M88.4 R20, [R3+0x6080] ;  /* 0x006080000314783b */ /* 0x000e6a0000000200 */
[-C--:B---3--:R-:W-:Y:S08]  /*28a0*/  HMMA.16816.F32 R4, R24, R28.reuse, R4 ;  /* 0x0000001c1804723c */ /* 0x088ff00000001804 */
[C---:B----4-:R-:W-:Y:S08]  /*28b0*/  HMMA.16816.F32 R8, R32.reuse, R28, R8 ;  /* 0x0000001c2008723c */ /* 0x050ff00000001808 */
[-C--:B------:R-:W-:Y:S01]  /*28c0*/  HMMA.16816.F32 R12, R32, R30.reuse, R12 ;  /* 0x0000001e200c723c */ /* 0x080fe2000000180c */
[----:B------:R-:W2:Y:S07]  /*28d0*/  LDSM.16.M88.4 R32, [R3+0x7080] ;  /* 0x007080000320783b */ /* 0x000eae0000000200 */
[----:B------:R-:W-:Y:S01]  /*28e0*/  HMMA.16816.F32 R16, R24, R30, R16 ;  /* 0x0000001e1810723c */ /* 0x000fe20000001810 */
[----:B------:R-:W-:Y:S05]  /*28f0*/  LDSM.16.M88.4 R24, [R221+0x8080] ;  /* 0x00808000dd18783b */ /* 0x000fea0000000200 */
[----:B------:R-:W3:Y:S02]  /*2900*/  LDSM.16.M88.4 R28, [R224+0x2080] ;  /* 0x00208000e01c783b */ /* 0x000ee40000000200 */
[-C--:B-----5:R-:W-:Y:S08]  /*2910*/  HMMA.16816.F32 R4, R132, R136.reuse, R4 ;  /* 0x000000888404723c */ /* 0x0a0ff00000001804 */
[C---:B------:R-:W-:Y:S08]  /*2920*/  HMMA.16816.F32 R8, R140.reuse, R136, R8 ;  /* 0x000000888c08723c */ /* 0x040ff00000001808 */
[-C--:B------:R-:W-:Y:S01]  /*2930*/  HMMA.16816.F32 R12, R140, R138.reuse, R12 ;  /* 0x0000008a8c0c723c */ /* 0x080fe2000000180c */
[----:B------:R-:W4:Y:S07]  /*2940*/  LDSM.16.M88.4 R140, [R221+0x9080] ;  /* 0x00908000dd8c783b */ /* 0x000f2e0000000200 */
[----:B------:R-:W-:Y:S01]  /*2950*/  HMMA.16816.F32 R16, R132, R138, R16 ;  /* 0x0000008a8410723c */ /* 0x000fe20000001810 */
[----:B------:R-:W-:Y:S05]  /*2960*/  LDSM.16.M88.4 R132, [R2+0x8080] ;  /* 0x008080000284783b */ /* 0x000fea0000000200 */
[----:B------:R-:W5:Y:S02]  /*2970*/  LDSM.16.M88.4 R136, [R225+0x2080] ;  /* 0x00208000e188783b */ /* 0x000f640000000200 */
[-C--:B-1----:R-:W-:Y:S08]  /*2980*/  HMMA.16816.F32 R4, R20, R144.reuse, R4 ;  /* 0x000000901404723c */ /* 0x082ff00000001804 */
[C---:B--2---:R-:W-:Y:S08]  /*2990*/  HMMA.16816.F32 R8, R32.reuse, R144, R8 ;  /* 0x000000902008723c */ /* 0x044ff00000001808 */
[-C--:B------:R-:W-:Y:S01]  /*29a0*/  HMMA.16816.F32 R12, R32, R146.reuse, R12 ;  /* 0x00000092200c723c */ /* 0x080fe2000000180c */
[----:B------:R-:W1:Y:S07]  /*29b0*/  LDSM.16.M88.4 R32, [R2+0x9080] ;  /* 0x009080000220783b */ /* 0x000e6e0000000200 */
[----:B------:R-:W-:Y:S01]  /*29c0*/  HMMA.16816.F32 R16, R20, R146, R16 ;  /* 0x000000921410723c */ /* 0x000fe20000001810 */
[----:B------:R-:W-:Y:S05]  /*29d0*/  LDSM.16.M88.4 R20, [R220+0x8080] ;  /* 0x00808000dc14783b */ /* 0x000fea0000000200 */
[----:B------:R-:W2:Y:S02]  /*29e0*/  LDSM.16.M88.4 R144, [R227+0x2080] ;  /* 0x00208000e390783b */ /* 0x000ea40000000200 */
[-C--:B---3--:R-:W-:Y:S08]  /*29f0*/  HMMA.16816.F32 R4, R24, R28.reuse, R4 ;  /* 0x0000001c1804723c */ /* 0x088ff00000001804 */
[C---:B----4-:R-:W-:Y:S08]  /*2a00*/  HMMA.16816.F32 R8, R140.reuse, R28, R8 ;  /* 0x0000001c8c08723c */ /* 0x050ff00000001808 */
[-C--:B------:R-:W-:Y:S01]  /*2a10*/  HMMA.16816.F32 R12, R140, R30.reuse, R12 ;  /* 0x0000001e8c0c723c */ /* 0x080fe2000000180c */
[----:B------:R-:W3:Y:S07]  /*2a20*/  LDSM.16.M88.4 R140, [R220+0x9080] ;  /* 0x00908000dc8c783b */ /* 0x000eee0000000200 */
[----:B------:R-:W-:Y:S01]  /*2a30*/  HMMA.16816.F32 R16, R24, R30, R16 ;  /* 0x0000001e1810723c */ /* 0x000fe20000001810 */
[----:B------:R-:W-:Y:S05]  /*2a40*/  LDSM.16.M88.4 R24, [R3+0x8080] ;  /* 0x008080000318783b */ /* 0x000fea0000000200 */
[----:B------:R-:W4:Y:S02]  /*2a50*/  LDSM.16.M88.4 R28, [R226+0x2080] ;  /* 0x00208000e21c783b */ /* 0x000f240000000200 */
[-C--:B-----5:R-:W-:Y:S08]  /*2a60*/  HMMA.16816.F32 R4, R132, R136.reuse, R4 ;  /* 0x000000888404723c */ /* 0x0a0ff00000001804 */
[C---:B-1----:R-:W-:Y:S08]  /*2a70*/  HMMA.16816.F32 R8, R32.reuse, R136, R8 ;  /* 0x000000882008723c */ /* 0x042ff00000001808 */
[-C--:B------:R-:W-:Y:S01]  /*2a80*/  HMMA.16816.F32 R12, R32, R138.reuse, R12 ;  /* 0x0000008a200c723c */ /* 0x080fe2000000180c */
[----:B------:R-:W1:Y:S07]  /*2a90*/  LDSM.16.M88.4 R32, [R3+0x9080] ;  /* 0x009080000320783b */ /* 0x000e6e0000000200 */
[----:B------:R-:W-:Y:S01]  /*2aa0*/  HMMA.16816.F32 R16, R132, R138, R16 ;  /* 0x0000008a8410723c */ /* 0x000fe20000001810 */
[----:B------:R-:W-:Y:S05]  /*2ab0*/  LDSM.16.M88.4 R132, [R221+0xa080] ;  /* 0x00a08000dd84783b */ /* 0x000fea0000000200 */
[----:B------:R-:W5:Y:S02]  /*2ac0*/  LDSM.16.M88.4 R136, [R224+0x4080] ;  /* 0x00408000e088783b */ /* 0x000f640000000200 */
[-C--:B--2---:R-:W-:Y:S08]  /*2ad0*/  HMMA.16816.F32 R4, R20, R144.reuse, R4 ;  /* 0x000000901404723c */ /* 0x084ff00000001804 */
[C---:B---3--:R-:W-:Y:S08]  /*2ae0*/  HMMA.16816.F32 R8, R140.reuse, R144, R8 ;  /* 0x000000908c08723c */ /* 0x048ff00000001808 */
[-C--:B------:R-:W-:Y:S01]  /*2af0*/  HMMA.16816.F32 R12, R140, R146.reuse, R12 ;  /* 0x000000928c0c723c */ /* 0x080fe2000000180c */
[----:B------:R-:W2:Y:S07]  /*2b00*/  LDSM.16.M88.4 R140, [R221+0xb080] ;  /* 0x00b08000dd8c783b */ /* 0x000eae0000000200 */
[----:B------:R-:W-:Y:S01]  /*2b10*/  HMMA.16816.F32 R16, R20, R146, R16 ;  /* 0x000000921410723c */ /* 0x000fe20000001810 */
[----:B------:R-:W-:Y:S05]  /*2b20*/  LDSM.16.M88.4 R20, [R2+0xa080] ;  /* 0x00a080000214783b */ /* 0x000fea0000000200 */
[----:B------:R-:W3:Y:S02]  /*2b30*/  LDSM.16.M88.4 R144, [R225+0x4080] ;  /* 0x00408000e190783b */ /* 0x000ee40000000200 */
[-C--:B----4-:R-:W-:Y:S08]  /*2b40*/  HMMA.16816.F32 R4, R24, R28.reuse, R4 ;  /* 0x0000001c1804723c */ /* 0x090ff00000001804 */
[C---:B-1----:R-:W-:Y:S08]  /*2b50*/  HMMA.16816.F32 R8, R32.reuse, R28, R8 ;  /* 0x0000001c2008723c */ /* 0x042ff00000001808 */
[-C--:B------:R-:W-:Y:S01]  /*2b60*/  HMMA.16816.F32 R12, R32, R30.reuse, R12 ;  /* 0x0000001e200c723c */ /* 0x080fe2000000180c */
[----:B------:R-:W-:Y:S07]  /*2b70*/  LDSM.16.M88.4 R32, [R227+0x4080] ;  /* 0x00408000e320783b */ /* 0x000fee0000000200 */
[----:B------:R-:W-:Y:S01]  /*2b80*/  HMMA.16816.F32 R16, R24, R30, R16 ;  /* 0x0000001e1810723c */ /* 0x000fe20000001810 */
[----:B------:R-:W1:Y:S05]  /*2b90*/  LDSM.16.M88.4 R24, [R2+0xb080] ;  /* 0x00b080000218783b */ /* 0x000e6a0000000200 */
[----:B------:R-:W4:Y:S02]  /*2ba0*/  LDSM.16.M88.4 R28, [R220+0xa080] ;  /* 0x00a08000dc1c783b */ /* 0x000f240000000200 */
[-C--:B-----5:R-:W-:Y:S08]  /*2bb0*/  HMMA.16816.F32 R4, R132, R136.reuse, R4 ;  /* 0x000000888404723c */ /* 0x0a0ff00000001804 */
[C---:B--2---:R-:W-:Y:S08]  /*2bc0*/  HMMA.16816.F32 R8, R140.reuse, R136, R8 ;  /* 0x000000888c08723c */ /* 0x044ff00000001808 */
[-C--:B------:R-:W-:Y:S08]  /*2bd0*/  HMMA.16816.F32 R12, R140, R138.reuse, R12 ;  /* 0x0000008a8c0c723c */ /* 0x080ff0000000180c */
[----:B------:R-:W-:Y:S01]  /*2be0*/  HMMA.16816.F32 R16, R132, R138, R16 ;  /* 0x0000008a8410723c */ /* 0x000fe20000001810 */
[----:B------:R-:W2:Y:S05]  /*2bf0*/  LDSM.16.M88.4 R132, [R220+0xb080] ;  /* 0x00b08000dc84783b */ /* 0x000eaa0000000200 */
[----:B------:R-:W-:Y:S02]  /*2c00*/  LDSM.16.M88.4 R136, [R226+0x4080] ;  /* 0x00408000e288783b */ /* 0x000fe40000000200 */
[-C--:B---3--:R-:W-:Y:S08]  /*2c10*/  HMMA.16816.F32 R4, R20, R144.reuse, R4 ;  /* 0x000000901404723c */ /* 0x088ff00000001804 */
[C---:B-1----:R-:W-:Y:S08]  /*2c20*/  HMMA.16816.F32 R8, R24.reuse, R144, R8 ;  /* 0x000000901808723c */ /* 0x042ff00000001808 */
[-C--:B------:R-:W-:Y:S01]  /*2c30*/  HMMA.16816.F32 R12, R24, R146.reuse, R12 ;  /* 0x00000092180c723c */ /* 0x080fe2000000180c */
[----:B------:R-:W1:Y:S07]  /*2c40*/  LDSM.16.M88.4 R24, [R3+0xa080] ;  /* 0x00a080000318783b */ /* 0x000e6e0000000200 */
[----:B------:R-:W-:Y:S01]  /*2c50*/  HMMA.16816.F32 R16, R20, R146, R16 ;  /* 0x000000921410723c */ /* 0x000fe20000001810 */
[----:B------:R-:W3:Y:S01]  /*2c60*/  LDSM.16.M88.4 R20, [R3+0xb080] ;  /* 0x00b080000314783b */ /* 0x000ee20000000200 */
[----:B------:R-:W-:Y:S04]  /*2c70*/  DEPBAR.LE SB0, 0x0 ;  /* 0x000080000000791a */ /* 0x000fe80000000000 */
[----:B------:R-:W-:Y:S02]  /*2c80*/  BAR.SYNC.DEFER_BLOCKING 0x0 ;  /* 0x0000000000007b1d */ /* 0x000fe40000010000 */
[-C--:B----4-:R-:W-:Y:S08]  /*2c90*/  HMMA.16816.F32 R4, R28, R32.reuse, R4 ;  /* 0x000000201c04723c */ /* 0x090ff00000001804 */
[C---:B--2---:R-:W-:Y:S08]  /*2ca0*/  HMMA.16816.F32 R8, R132.reuse, R32, R8 ;  /* 0x000000208408723c */ /* 0x044ff00000001808 */
[-C--:B------:R-:W-:Y:S01]  /*2cb0*/  HMMA.16816.F32 R12, R132, R34.reuse, R12 ;  /* 0x00000022840c723c */ /* 0x080fe2000000180c */
[----:B------:R-:W2:Y:S07]  /*2cc0*/  LDSM.16.M88.4 R140, [R221+0xc080] ;  /* 0x00c08000dd8c783b */ /* 0x000eae0000000200 */
[----:B------:R-:W-:Y:S01]  /*2cd0*/  HMMA.16816.F32 R16, R28, R34, R16 ;  /* 0x000000221c10723c */ /* 0x000fe20000001810 */
[----:B------:R-:W4:Y:S07]  /*2ce0*/  LDSM.16.M88.4 R144, [R221+0xd080] ;  /* 0x00d08000dd90783b */ /* 0x000f2e0000000200 */
[-C--:B-1----:R-:W-:Y:S01]  /*2cf0*/  HMMA.16816.F32 R4, R24, R136.reuse, R4 ;  /* 0x000000881804723c */ /* 0x082fe20000001804 */
[----:B------:R-:W1:Y:S05]  /*2d00*/  LDSM.16.M88.4 R132, [R2+0xc080] ;  /* 0x00c080000284783b */ /* 0x000e6a0000000200 */
[----:B------:R-:W5:Y:S02]  /*2d10*/  LDSM.16.M88.4 R156, [R2+0xd080] ;  /* 0x00d08000029c783b */ /* 0x000f640000000200 */
[C---:B---3--:R-:W-:Y:S08]  /*2d20*/  HMMA.16816.F32 R8, R20.reuse, R136, R8 ;  /* 0x000000881408723c */ /* 0x048ff00000001808 */
[-C--:B------:R-:W-:Y:S08]  /*2d30*/  HMMA.16816.F32 R12, R20, R138.reuse, R12 ;  /* 0x0000008a140c723c */ /* 0x080ff0000000180c */
[----:B------:R-:W-:Y:S01]  /*2d40*/  HMMA.16816.F32 R16, R24, R138, R16 ;  /* 0x0000008a1810723c */ /* 0x000fe20000001810 */
[----:B------:R-:W3:Y:S07]  /*2d50*/  LDSM.16.M88.4 R136, [R220+0xc080] ;  /* 0x00c08000dc88783b */ /* 0x000eee0000000200 */
[-C--:B--2---:R-:W-:Y:S08]  /*2d60*/  HMMA.16816.F32 R20, R140, R148.reuse, RZ ;  /* 0x000000948c14723c */ /* 0x084ff000000018ff */
[C---:B----4-:R-:W-:Y:S08]  /*2d70*/  HMMA.16816.F32 R24, R144.reuse, R148, RZ ;  /* 0x000000949018723c */ /* 0x050ff000000018ff */
[-C--:B------:R-:W-:Y:S01]  /*2d80*/  HMMA.16816.F32 R28, R144, R150.reuse, RZ ;  /* 0x00000096901c723c */ /* 0x080fe200000018ff */
[----:B------:R-:W2:Y:S07]  /*2d90*/  LDSM.16.M88.4 R144, [R220+0xd080] ;  /* 0x00d08000dc90783b */ /* 0x000eae0000000200 */
[----:B------:R-:W-:Y:S01]  /*2da0*/  HMMA.16816.F32 R32, R140, R150, RZ ;  /* 0x000000968c20723c */ /* 0x000fe200000018ff */
[----:B------:R-:W4:Y:S07]  /*2db0*/  LDSM.16.M88.4 R140, [R3+0xc080] ;  /* 0x00c08000038c783b */ /* 0x000f2e0000000200 */
[-C--:B-1----:R-:W-:Y:S08]  /*2dc0*/  HMMA.16816.F32 R20, R132, R152.reuse, R20 ;  /* 0x000000988414723c */ /* 0x082ff00000001814 */
[C---:B-----5:R-:W-:Y:S08]  /*2dd0*/  HMMA.16816.F32 R24, R156.reuse, R152, R24 ;  /* 0x000000989c18723c */ /* 0x060ff00000001818 */
[-C--:B------:R-:W-:Y:S01]  /*2de0*/  HMMA.16816.F32 R28, R156, R154.reuse, R28 ;  /* 0x0000009a9c1c723c */ /* 0x080fe2000000181c */
[----:B------:R-:W1:Y:S07]  /*2df0*/  LDSM.16.M88.4 R156, [R3+0xd080] ;  /* 0x00d08000039c783b */ /* 0x000e6e0000000200 */
[----:B------:R-:W-:Y:S01]  /*2e00*/  HMMA.16816.F32 R32, R132, R154, R32 ;  /* 0x0000009a8420723c */ /* 0x000fe20000001820 */
[----:B------:R-:W5:Y:S07]  /*2e10*/  LDSM.16.M88.4 R132, [R221+0xe080] ;  /* 0x00e08000dd84783b */ /* 0x000f6e0000000200 */
[-C--:B---3--:R-:W-:Y:S08]  /*2e20*/  HMMA.16816.F32 R20, R136, R160.reuse, R20 ;  /* 0x000000a08814723c */ /* 0x088ff00000001814 */
[C---:B--2---:R-:W-:Y:S08]  /*2e30*/  HMMA.16816.F32 R24, R144.reuse, R160, R24 ;  /* 0x000000a09018723c */ /* 0x044ff00000001818 */
        /* <DEDUP_REMOVED lines=13> */
[----:B------:R-:W2:Y:S07]  /*2f10*/  LDSM.16.M88.4 R144, [R220+0xf080] ;  /* 0x00f08000dc90783b */ /* 0x000eae0000000200 */
[----:B------:R-:W-:Y:S01]  /*2f20*/  HMMA.16816.F32 R32, R132, R170, R32 ;  /* 0x000000aa8420723c */ /* 0x000fe20000001820 */
[----:B------:R-:W5:Y:S07]  /*2f30*/  LDSM.16.M88.4 R132, [R3+0xe080] ;  /* 0x00e080000384783b */ /* 0x000f6e0000000200 */
[-C--:B---3--:R-:W-:Y:S08]  /*2f40*/  HMMA.16816.F32 R20, R136, R172.reuse, R20 ;  /* 0x000000ac8814723c */ /* 0x088ff00000001814 */
[C---:B-1----:R-:W-:Y:S08]  /*2f50*/  HMMA.16816.F32 R24, R156.reuse, R172, R24 ;  /* 0x000000ac9c18723c */ /* 0x042ff00000001818 */
[-C--:B------:R-:W-:Y:S01]  /*2f60*/  HMMA.16816.F32 R28, R156, R174.reuse, R28 ;  /* 0x000000ae9c1c723c */ /* 0x080fe2000000181c */
[----:B------:R-:W1:Y:S07]  /*2f70*/  LDSM.16.M88.4 R156, [R3+0xf080] ;  /* 0x00f08000039c783b */ /* 0x000e6e0000000200 */
[----:B------:R-:W-:Y:S01]  /*2f80*/  HMMA.16816.F32 R32, R136, R174, R32 ;  /* 0x000000ae8820723c */ /* 0x000fe20000001820 */
[----:B------:R-:W3:Y:S07]  /*2f90*/  LDSM.16.M88.4 R136, [R221+0x10080] ;  /* 0x01008000dd88783b */ /* 0x000eee0000000200 */
[-C--:B----4-:R-:W-:Y:S08]  /*2fa0*/  HMMA.16816.F32 R20, R140, R176.reuse, R20 ;  /* 0x000000b08c14723c */ /* 0x090ff00000001814 */
[C---:B--2---:R-:W-:Y:S08]  /*2fb0*/  HMMA.16816.F32 R24, R144.reuse, R176, R24 ;  /* 0x000000b09018723c */ /* 0x044ff00000001818 */
[-C--:B------:R-:W-:Y:S07]  /*2fc0*/  HMMA.16816.F32 R28, R144, R178.reuse, R28 ;  /* 0x000000b2901c723c */ /* 0x080fee000000181c */
[----:B------:R-:W-:Y:S01]  /*2fd0*/  IMAD.U32 R144, RZ, RZ, UR4 ;  /* 0x00000004ff907e24 */ /* 0x000fe2000f8e00ff */
[----:B------:R-:W-:Y:S01]  /*2fe0*/  HMMA.16816.F32 R32, R140, R178, R32 ;  /* 0x000000b28c20723c */ /* 0x000fe20000001820 */
[----:B------:R-:W2:Y:S07]  /*2ff0*/  LDSM.16.M88.4 R140, [R221+0x11080] ;  /* 0x01108000dd8c783b */ /* 0x000eae0000000200 */
[-C--:B-----5:R-:W-:Y:S08]  /*3000*/  HMMA.16816.F32 R20, R132, R180.reuse, R20 ;  /* 0x000000b48414723c */ /* 0x0a0ff00000001814 */
[C---:B-1----:R-:W-:Y:S08]  /*3010*/  HMMA.16816.F32 R24, R156.reuse, R180, R24 ;  /* 0x000000b49c18723c */ /* 0x042ff00000001818 */
[-C--:B------:R-:W-:Y:S07]  /*3020*/  HMMA.16816.F32 R28, R156, R182.reuse, R28 ;  /* 0x000000b69c1c723c */ /* 0x080fee000000181c */
[----:B------:R-:W-:Y:S01]  /*3030*/  IADD3 R159, R229, -c[0x0][0x168], R144 ;  /* 0x80005a00e59f7a10 */ /* 0x000fe20007ffe090 */
[----:B------:R-:W-:Y:S01]  /*3040*/  HMMA.16816.F32 R32, R132, R182, R32 ;  /* 0x000000b68420723c */ /* 0x000fe20000001820 */
[----:B------:R-:W1:Y:S03]  /*3050*/  LDSM.16.M88.4 R132, [R2+0x10080] ;  /* 0x010080000284783b */ /* 0x000e660000000200 */
[----:B------:R-:W-:Y:S02]  /*3060*/  IMAD.IADD R159, R159, 0x1, -R245 ;  /* 0x000000019f9f7824 */ /* 0x000fe400078e0af5 */
[----:B------:R-:W4:Y:S02]  /*3070*/  LDSM.16.M88.4 R144, [R2+0x11080] ;  /* 0x011080000290783b */ /* 0x000f240000000200 */
[-C--:B---3--:R-:W-:Y:S05]  /*3080*/  HMMA.16816.F32 R20, R136, R184.reuse, R20 ;  /* 0x000000b88814723c */ /* 0x088fea0000001814 */
[----:B------:R-:W-:Y:S02]  /*3090*/  IMNMX R158, R232, R159, PT ;  /* 0x0000009fe89e7217 */ /* 0x000fe40003800200 */
[C---:B------:R-:W-:Y:S01]  /*30a0*/  IADD3 R157, R159.reuse, 0x8, RZ ;  /* 0x000000089f9d7810 */ /* 0x040fe20007ffe0ff */
[C---:B--2---:R-:W-:Y:S04]  /*30b0*/  HMMA.16816.F32 R24, R140.reuse, R184, R24 ;  /* 0x000000b88c18723c */ /* 0x044fe80000001818 */
[----:B------:R-:W-:Y:S02]  /*30c0*/  ISETP.GT.AND P0, PT, R158, RZ, PT ;  /* 0x000000ff9e00720c */ /* 0x000fe40003f04270 */
[----:B------:R-:W-:Y:S02]  /*30d0*/  IMNMX R157, R232, R157, PT ;  /* 0x0000009de89d7217 */ /* 0x000fe40003800200 */
[-C--:B------:R-:W-:Y:S01]  /*30e0*/  HMMA.16816.F32 R28, R140, R186.reuse, R28 ;  /* 0x000000ba8c1c723c */ /* 0x080fe2000000181c */
[----:B------:R-:W-:Y:S03]  /*30f0*/  LDSM.16.M88.4 R140, [R220+0x11080] ;  /* 0x01108000dc8c783b */ /* 0x000fe60000000200 */
[----:B------:R-:W-:Y:S02]  /*3100*/  FSEL R4, R4, -INF , P0 ;  /* 0xff80000004047808 */ /* 0x000fe40000000000 */
[----:B------:R-:W-:Y:S02]  /*3110*/  ISETP.GT.AND P0, PT, R158, 0x1, PT ;  /* 0x000000019e00780c */ /* 0x000fe40003f04270 */
[----:B------:R-:W-:Y:S01]  /*3120*/  HMMA.16816.F32 R32, R136, R186, R32 ;  /* 0x000000ba8820723c */ /* 0x000fe20000001820 */
[----:B------:R-:W2:Y:S03]  /*3130*/  LDSM.16.M88.4 R136, [R220+0x10080] ;  /* 0x01008000dc88783b */ /* 0x000ea60000000200 */
[--C-:B------:R-:W-:Y:S01]  /*3140*/  FFMA.FTZ R4, R4, c[0x0][0x29c], -R204.reuse ;  /* 0x0000a70004047a23 */ /* 0x100fe200000108cc */
[----:B------:R-:W-:Y:S03]  /*3150*/  IADD3 R156, R159, 0x20, RZ ;  /* 0x000000209f9c7810 */ /* 0x000fe60007ffe0ff */
[----:B------:R3:W-:Y:S01]  /*3160*/  MUFU.EX2 R203, R4 ;  /* 0x0000000400cb7308 */ /* 0x0007e20000000800 */
[-C--:B-1----:R-:W-:Y:S05]  /*3170*/  HMMA.16816.F32 R20, R132, R188.reuse, R20 ;  /* 0x000000bc8414723c */ /* 0x082fea0000001814 */
[----:B------:R-:W-:Y:S03]  /*3180*/  IMNMX R156, R232, R156, PT ;  /* 0x0000009ce89c7217 */ /* 0x000fe60003800200 */
[C---:B----4-:R-:W-:Y:S04]  /*3190*/  HMMA.16816.F32 R24, R144.reuse, R188, R24 ;  /* 0x000000bc9018723c */ /* 0x050fe80000001818 */
[----:B------:R-:W-:Y:S04]  /*31a0*/  ISETP.GT.AND P2, PT, R156, 0x21, PT ;  /* 0x000000219c00780c */ /* 0x000fe80003f44270 */
[-C--:B------:R-:W-:Y:S04]  /*31b0*/  HMMA.16816.F32 R28, R144, R190.reuse, R28 ;  /* 0x000000be901c723c */ /* 0x080fe8000000181c */
[----:B---3--:R-:W-:Y:S04]  /*31c0*/  FSEL R4, R5, -INF , P0 ;  /* 0xff80000005047808 */ /* 0x008fe80000000000 */
[----:B------:R-:W-:Y:S01]  /*31d0*/  HMMA.16816.F32 R32, R132, R190, R32 ;  /* 0x000000be8420723c */ /* 0x000fe20000001820 */
[----:B------:R-:W-:Y:S03]  /*31e0*/  LDSM.16.M88.4 R132, [R3+0x11080] ;  /* 0x011080000384783b */ /* 0x000fe60000000200 */
[----:B------:R-:W-:Y:S01]  /*31f0*/  FFMA.FTZ R4, R4, c[0x0][0x29c], -R204 ;  /* 0x0000a70004047a23 */ /* 0x000fe200000108cc */
[----:B------:R-:W-:Y:S02]  /*3200*/  ISETP.GT.AND P0, PT, R157, RZ, PT ;  /* 0x000000ff9d00720c */ /* 0x000fe40003f04270 */
[----:B------:R-:W-:Y:S01]  /*3210*/  IADD3 R144, R159, 0x28, RZ ;  /* 0x000000289f907810 */ /* 0x000fe20007ffe0ff */
[-C--:B--2---:R-:W-:Y:S01]  /*3220*/  HMMA.16816.F32 R20, R136, R192.reuse, R20 ;  /* 0x000000c08814723c */ /* 0x084fe20000001814 */
[----:B------:R1:W-:Y:S04]  /*3230*/  MUFU.EX2 R201, R4 ;  /* 0x0000000400c97308 */ /* 0x0003e80000000800 */
[----:B------:R-:W-:Y:S03]  /*3240*/  IMNMX R144, R232, R144, PT ;  /* 0x00000090e8907217 */ /* 0x000fe60003800200 */
[C---:B------:R-:W-:Y:S04]  /*3250*/  HMMA.16816.F32 R24, R140.reuse, R192, R24 ;  /* 0x000000c08c18723c */ /* 0x040fe80000001818 */
[----:B------:R-:W-:Y:S04]  /*3260*/  ISETP.GT.AND P1, PT, R144, 0x20, PT ;  /* 0x000000209000780c */ /* 0x000fe80003f24270 */
[-C--:B------:R-:W-:Y:S04]  /*3270*/  HMMA.16816.F32 R28, R140, R194.reuse, R28 ;  /* 0x000000c28c1c723c */ /* 0x080fe8000000181c */
[----:B------:R-:W-:Y:S04]  /*3280*/  FSEL R14, R14, -INF , P1 ;  /* 0xff8000000e0e7808 */ /* 0x000fe80000800000 */
[----:B------:R-:W-:Y:S04]  /*3290*/  HMMA.16816.F32 R32, R136, R194, R32 ;  /* 0x000000c28820723c */ /* 0x000fe80000001820 */
[----:B-1----:R-:W-:Y:S02]  /*32a0*/  FSEL R4, R6, -INF , P0 ;  /* 0xff80000006047808 */ /* 0x002fe40000000000 */
[----:B------:R-:W-:Y:S03]  /*32b0*/  ISETP.GT.AND P0, PT, R157, 0x1, PT ;  /* 0x000000019d00780c */ /* 0x000fe60003f04270 */
[--C-:B------:R-:W-:Y:S03]  /*32c0*/  FFMA.FTZ R4, R4, c[0x0][0x29c], -R205.reuse ;  /* 0x0000a70004047a23 */ /* 0x100fe600000108cd */
[----:B------:R-:W-:Y:S01]  /*32d0*/  FSEL R7, R7, -INF , P0 ;  /* 0xff80000007077808 */ /* 0x000fe20000000000 */
[----:B------:R1:W-:Y:S01]  /*32e0*/  MUFU.EX2 R202, R4 ;  /* 0x0000000400ca7308 */ /* 0x0003e20000000800 */
[----:B------:R-:W-:Y:S03]  /*32f0*/  ISETP.GT.AND P0, PT, R156, RZ, PT ;  /* 0x000000ff9c00720c */ /* 0x000fe60003f04270 */
[----:B------:R-:W-:Y:S01]  /*3300*/  FFMA.FTZ R200, R7, c[0x0][0x29c], -R205 ;  /* 0x0000a70007c87a23 */ /* 0x000fe200000108cd */
[----:B------:R-:W-:Y:S02]  /*3310*/  FSEL R8, R8, -INF , P0 ;  /* 0xff80000008087808 */ /* 0x000fe40000000000 */
[----:B------:R-:W-:Y:S03]  /*3320*/  ISETP.GT.AND P0, PT, R156, 0x1, PT ;  /* 0x000000019c00780c */ /* 0x000fe60003f04270 */
[----:B------:R-:W2:Y:S01]  /*3330*/  MUFU.EX2 R200, R200 ;  /* 0x000000c800c87308 */ /* 0x000ea20000000800 */
[----:B------:R-:W-:Y:S01]  /*3340*/  FSEL R9, R9, -INF , P0 ;  /* 0xff80000009097808 */ /* 0x000fe20000000000 */
[--C-:B------:R-:W-:Y:S01]  /*3350*/  FFMA.FTZ R147, R8, c[0x0][0x29c], -R206.reuse ;  /* 0x0000a70008937a23 */ /* 0x100fe200000108ce */
[----:B------:R-:W-:Y:S01]  /*3360*/  ISETP.GT.AND P0, PT, R144, RZ, PT ;  /* 0x000000ff9000720c */ /* 0x000fe20003f04270 */
[----:B------:R-:W-:Y:S02]  /*3370*/  LDS R8, [R229.X4+0x121a0] ;  /* 0x0121a000e5087984 */ /* 0x000fe40000004800 */
[--C-:B------:R-:W-:Y:S01]  /*3380*/  FFMA.FTZ R146, R9, c[0x0][0x29c], -R206.reuse ;  /* 0x0000a70009927a23 */ /* 0x100fe200000108ce */
[----:B------:R-:W-:Y:S02]  /*3390*/  FSEL R10, R10, -INF , P0 ;  /* 0xff8000000a0a7808 */ /* 0x000fe40000000000 */
[----:B------:R-:W-:Y:S01]  /*33a0*/  ISETP.GT.AND P0, PT, R144, 0x1, PT ;  /* 0x000000019000780c */ /* 0x000fe20003f04270 */
[----:B------:R-:W-:Y:S01]  /*33b0*/  LDS R9, [R229.X4+0x12180] ;  /* 0x01218000e5097984 */ /* 0x000fe20000004800 */
[----:B------:R-:W-:Y:S01]  /*33c0*/  MUFU.EX2 R147, R147 ;  /* 0x0000009300937308 */ /* 0x000fe20000000800 */
[--C-:B------:R-:W-:Y:S01]  /*33d0*/  FFMA.FTZ R145, R10, c[0x0][0x29c], -R207.reuse ;  /* 0x0000a7000a917a23 */ /* 0x100fe200000108cf */
[----:B------:R-:W-:Y:S02]  /*33e0*/  FSEL R11, R11, -INF , P0 ;  /* 0xff8000000b0b7808 */ /* 0x000fe40000000000 */
[----:B-1----:R-:W1:Y:S01]  /*33f0*/  LDSM.16.M88.4 R4, [R3+0x10080] ;  /* 0x010080000304783b */ /* 0x002e620000000200 */
[----:B------:R-:W-:Y:S02]  /*3400*/  ISETP.GT.AND P0, PT, R156, 0x20, PT ;  /* 0x000000209c00780c */ /* 0x000fe40003f04270 */
[--C-:B------:R-:W-:Y:S01]  /*3410*/  FFMA.FTZ R140, R11, c[0x0][0x29c], -R207.reuse ;  /* 0x0000a7000b8c7a23 */ /* 0x100fe200000108cf */
[----:B------:R-:W-:Y:S02]  /*3420*/  FSEL R10, R13, -INF , P2 ;  /* 0xff8000000d0a7808 */ /* 0x000fe40001000000 */
[----:B------:R-:W-:Y:S01]  /*3430*/  MUFU.EX2 R146, R146 ;  /* 0x0000009200927308 */ /* 0x000fe20000000800 */
[----:B------:R-:W-:Y:S02]  /*3440*/  FSEL R12, R12, -INF , P0 ;  /* 0xff8000000c0c7808 */ /* 0x000fe40000000000 */
[----:B------:R-:W-:Y:S01]  /*3450*/  ISETP.GT.AND P0, PT, R158, 0x20, PT ;  /* 0x000000209e00780c */ /* 0x000fe20003f04270 */
[--C-:B------:R-:W-:Y:S02]  /*3460*/  FFMA.FTZ R10, R10, c[0x0][0x29c], -R206.reuse ;  /* 0x0000a7000a0a7a23 */ /* 0x100fe400000108ce */
[----:B------:R-:W-:Y:S01]  /*3470*/  FFMA.FTZ R12, R12, c[0x0][0x29c], -R206 ;  /* 0x0000a7000c0c7a23 */ /* 0x000fe200000108ce */
[----:B------:R-:W-:Y:S02]  /*3480*/  FSEL R16, R16, -INF , P0 ;  /* 0xff80000010107808 */ /* 0x000fe40000000000 */
[----:B------:R-:W-:Y:S01]  /*3490*/  ISETP.GT.AND P0, PT, R158, 0x21, PT ;  /* 0x000000219e00780c */ /* 0x000fe20003f04270 */
[----:B------:R-:W-:Y:S02]  /*34a0*/  MUFU.EX2 R145, R145 ;  /* 0x0000009100917308 */ /* 0x000fe40000000800 */
[--C-:B------:R-:W-:Y:S01]  /*34b0*/  FFMA.FTZ R16, R16, c[0x0][0x29c], -R204.reuse ;  /* 0x0000a70010107a23 */ /* 0x100fe200000108cc */
[----:B------:R-:W-:Y:S02]  /*34c0*/  FSEL R17, R17, -INF , P0 ;  /* 0xff80000011117808 */ /* 0x000fe40000000000 */
[----:B------:R-:W-:Y:S03]  /*34d0*/  ISETP.GT.AND P0, PT, R157, 0x20, PT ;  /* 0x000000209d00780c */ /* 0x000fe60003f04270 */
[----:B------:R-:W-:Y:S01]  /*34e0*/  FFMA.FTZ R11, R17, c[0x0][0x29c], -R204 ;  /* 0x0000a700110b7a23 */ /* 0x000fe200000108cc */
[----:B------:R-:W-:Y:S01]  /*34f0*/  FSEL R18, R18, -INF , P0 ;  /* 0xff80000012127808 */ /* 0x000fe20000000000 */
[----:B------:R-:W-:Y:S01]  /*3500*/  FFMA.FTZ R17, R14, c[0x0][0x29c], -R207 ;  /* 0x0000a7000e117a23 */ /* 0x000fe200000108cf */
[----:B------:R-:W-:Y:S01]  /*3510*/  ISETP.GT.AND P0, PT, R157, 0x21, PT ;  /* 0x000000219d00780c */ /* 0x000fe20003f04270 */
[----:B------:R-:W3:Y:S01]  /*3520*/  MUFU.EX2 R16, R16 ;  /* 0x0000001000107308 */ /* 0x000ee20000000800 */
[----:B--2---:R-:W-:Y:S01]  /*3530*/  F2FP.PACK_AB R14, R200, R202 ;  /* 0x000000cac80e723e */ /* 0x004fe200000000ff */
[----:B------:R-:W-:Y:S08]  /*3540*/  FFMA.FTZ R18, R18, c[0x0][0x29c], -R205 ;  /* 0x0000a70012127a23 */ /* 0x000ff000000108cd */
[----:B------:R-:W2:Y:S01]  /*3550*/  MUFU.EX2 R11, R11 ;  /* 0x0000000b000b7308 */ /* 0x000ea20000000800 */
[-C--:B-1----:R-:W-:Y:S08]  /*3560*/  HMMA.16816.F32 R20, R4, R196.reuse, R20 ;  /* 0x000000c40414723c */ /* 0x082ff00000001814 */
[C---:B------:R-:W-:Y:S01]  /*3570*/  HMMA.16816.F32 R24, R132.reuse, R196, R24 ;  /* 0x000000c48418723c */ /* 0x040fe20000001818 */
[----:B------:R-:W-:Y:S07]  /*3580*/  MUFU.EX2 R140, R140 ;  /* 0x0000008c008c7308 */ /* 0x000fee0000000800 */
[-C--:B------:R-:W-:Y:S03]  /*3590*/  HMMA.16816.F32 R28, R132, R198.reuse, R28 ;  /* 0x000000c6841c723c */ /* 0x080fe6000000181c */
[----:B------:R-:W-:Y:S05]  /*35a0*/  MUFU.EX2 R12, R12 ;  /* 0x0000000c000c7308 */ /* 0x000fea0000000800 */
[----:B------:R-:W-:Y:S01]  /*35b0*/  HMMA.16816.F32 R32, R4, R198, R32 ;  /* 0x000000c60420723c */ /* 0x000fe20000001820 */
[----:B------:R-:W1:Y:S03]  /*35c0*/  LDS R5, [R229.X4+0x12200] ;  /* 0x01220000e5057984 */ /* 0x000e660000004800 */
[----:B------:R-:W-:Y:S01]  /*35d0*/  FADD.FTZ R21, R21, -R9 ;  /* 0x8000000915157221 */ /* 0x000fe20000010000 */
[----:B------:R4:W5:Y:S01]  /*35e0*/  MUFU.EX2 R7, R18 ;  /* 0x0000001200077308 */ /* 0x0009620000000800 */
[----:B------:R-:W1:Y:S01]  /*35f0*/  LDS R4, [R229.X4+0x12220] ;  /* 0x01222000e5047984 */ /* 0x000e620000004800 */
[----:B------:R-:W-:Y:S01]  /*3600*/  FSEL R6, R19, -INF , P0 ;  /* 0xff80000013067808 */ /* 0x000fe20000000000 */
[--C-:B------:R-:W-:Y:S01]  /*3610*/  FADD.FTZ R23, R23, -R8.reuse ;  /* 0x8000000817177221 */ /* 0x100fe20000010000 */
[----:B------:R-:W-:Y:S02]  /*3620*/  F2FP.PACK_AB R19, R201, R203 ;  /* 0x000000cbc913723e */ /* 0x000fe400000000ff */
[----:B------:R-:W-:Y:S01]  /*3630*/  ISETP.GT.AND P0, PT, R144, 0x21, PT ;  /* 0x000000219000780c */ /* 0x000fe20003f04270 */
[----:B------:R-:W-:Y:S01]  /*3640*/  FFMA.FTZ R6, R6, c[0x0][0x29c], -R205 ;  /* 0x0000a70006067a23 */ /* 0x000fe200000108cd */
[----:B------:R-:W-:Y:S01]  /*3650*/  STS [R230+0x400], R14 ;  /* 0x0004000ee6007388 */ /* 0x000fe20000000800 */
[----:B------:R-:W-:Y:S01]  /*3660*/  FADD.FTZ R20, R20, -R9 ;  /* 0x8000000914147221 */ /* 0x000fe20000010000 */
[----:B------:R-:W-:Y:S01]  /*3670*/  FSEL R15, R15, -INF , P0 ;  /* 0xff8000000f0f7808 */ /* 0x000fe20000000000 */
[----:B------:R-:W-:Y:S01]  /*3680*/  MUFU.EX2 R10, R10 ;  /* 0x0000000a000a7308 */ /* 0x000fe20000000800 */
[--C-:B------:R-:W-:Y:S01]  /*3690*/  FADD.FTZ R22, R22, -R8.reuse ;  /* 0x8000000816167221 */ /* 0x100fe20000010000 */
[----:B------:R-:W-:Y:S01]  /*36a0*/  STS [R230], R19 ;  /* 0x00000013e6007388 */ /* 0x000fe20000000800 */
[----:B------:R-:W-:Y:S01]  /*36b0*/  FMUL.FTZ R20, R203, R20 ;  /* 0x00000014cb147220 */ /* 0x000fe20000410000 */
[----:B------:R-:W-:Y:S01]  /*36c0*/  PLOP3.LUT P0, PT, PT, PT, UP0, 0x80, 0x0 ;  /* 0x000000000000781c */ /* 0x000fe20003f0f008 */
[----:B------:R-:W-:Y:S02]  /*36d0*/  FFMA.FTZ R15, R15, c[0x0][0x29c], -R207 ;  /* 0x0000a7000f0f7a23 */ /* 0x000fe400000108cf */
[----:B------:R-:W-:Y:S02]  /*36e0*/  FMUL.FTZ R22, R202, R22 ;  /* 0x00000016ca167220 */ /* 0x000fe40000410000 */
[----:B------:R-:W-:Y:S01]  /*36f0*/  FADD.FTZ R32, R32, -R9 ;  /* 0x8000000920207221 */ /* 0x000fe20000010000 */
[----:B------:R-:W1:Y:S01]  /*3700*/  MUFU.EX2 R6, R6 ;  /* 0x0000000600067308 */ /* 0x000e620000000800 */
[--C-:B------:R-:W-:Y:S02]  /*3710*/  FADD.FTZ R35, R35, -R8.reuse ;  /* 0x8000000823237221 */ /* 0x100fe40000010000 */
[----:B---3--:R-:W-:Y:S01]  /*3720*/  FMUL.FTZ R32, R16, R32 ;  /* 0x0000002010207220 */ /* 0x008fe20000410000 */
[----:B--2---:R-:W-:Y:S01]  /*3730*/  F2FP.PACK_AB R16, R11, R16 ;  /* 0x000000100b10723e */ /* 0x004fe200000000ff */
[----:B------:R-:W-:Y:S02]  /*3740*/  FADD.FTZ R34, R34, -R8 ;  /* 0x8000000822227221 */ /* 0x000fe40000010000 */
[----:B----4-:R-:W-:Y:S02]  /*3750*/  FMUL.FTZ R18, R201, R21 ;  /* 0x00000015c9127220 */ /* 0x010fe40000410000 */
[----:B------:R-:W-:Y:S01]  /*3760*/  STS [R231], R16 ;  /* 0x00000010e7007388 */ /* 0x000fe20000000800 */
[----:B------:R-:W2:Y:S01]  /*3770*/  MUFU.EX2 R15, R15 ;  /* 0x0000000f000f7308 */ /* 0x000ea20000000800 */
[----:B-----5:R-:W-:Y:S01]  /*3780*/  FMUL.FTZ R34, R7, R34 ;  /* 0x0000002207227220 */ /* 0x020fe20000410000 */
[----:B------:R-:W-:Y:S01]  /*3790*/  F2FP.PACK_AB R18, R18, R20 ;  /* 0x000000141212723e */ /* 0x000fe200000000ff */
[----:B------:R-:W-:Y:S02]  /*37a0*/  FMUL.FTZ R8, R200, R23 ;  /* 0x00000017c8087220 */ /* 0x000fe40000410000 */
[--C-:B-1----:R-:W-:Y:S02]  /*37b0*/  FADD.FTZ R29, R29, -R5.reuse ;  /* 0x800000051d1d7221 */ /* 0x102fe40000010000 */
[--C-:B------:R-:W-:Y:S01]  /*37c0*/  FADD.FTZ R24, R24, -R5.reuse ;  /* 0x8000000518187221 */ /* 0x100fe20000010000 */
[----:B------:R-:W-:Y:S01]  /*37d0*/  F2FP.PACK_AB R8, R8, R22 ;  /* 0x000000160808723e */ /* 0x000fe200000000ff */
[--C-:B------:R-:W-:Y:S01]  /*37e0*/  FADD.FTZ R25, R25, -R5.reuse ;  /* 0x8000000519197221 */ /* 0x100fe20000010000 */
[----:B------:R-:W1:Y:S01]  /*37f0*/  MUFU.EX2 R17, R17 ;  /* 0x0000001100117308 */ /* 0x000e620000000800 */
[----:B------:R-:W-:Y:S01]  /*3800*/  FADD.FTZ R28, R28, -R5 ;  /* 0x800000051c1c7221 */ /* 0x000fe20000010000 */
[----:B------:R-:W-:Y:S01]  /*3810*/  F2FP.PACK_AB R5, R140, R145 ;  /* 0x000000918c05723e */ /* 0x000fe200000000ff */
[----:B------:R-:W-:Y:S01]  /*3820*/  FADD.FTZ R33, R33, -R9 ;  /* 0x8000000921217221 */ /* 0x000fe20000010000 */
[C---:B------:R-:W-:Y:S01]  /*3830*/  F2FP.PACK_AB R13, R6.reuse, R7 ;  /* 0x00000007060d723e */ /* 0x040fe200000000ff */
[----:B------:R-:W-:Y:S01]  /*3840*/  FMUL.FTZ R35, R6, R35 ;  /* 0x0000002306237220 */ /* 0x000fe20000410000 */
[----:B------:R-:W-:Y:S01]  /*3850*/  F2FP.PACK_AB R6, R146, R147 ;  /* 0x000000939206723e */ /* 0x000fe200000000ff */
[----:B------:R-:W-:Y:S01]  /*3860*/  FMUL.FTZ R11, R11, R33 ;  /* 0x000000210b0b7220 */ /* 0x000fe20000410000 */
[----:B------:R-:W-:Y:S01]  /*3870*/  F2FP.PACK_AB R7, R10, R12 ;  /* 0x0000000c0a07723e */ /* 0x000fe200000000ff */
[----:B------:R-:W-:Y:S01]  /*3880*/  STS [R231+0x400], R13 ;  /* 0x0004000de7007388 */ /* 0x000fe20000000800 */
[--C-:B------:R-:W-:Y:S02]  /*3890*/  FADD.FTZ R26, R26, -R4.reuse ;  /* 0x800000041a1a7221 */ /* 0x100fe40000010000 */
[--C-:B------:R-:W-:Y:S01]  /*38a0*/  FADD.FTZ R27, R27, -R4.reuse ;  /* 0x800000041b1b7221 */ /* 0x100fe20000010000 */
[----:B------:R-:W-:Y:S01]  /*38b0*/  F2FP.PACK_AB R11, R11, R32 ;  /* 0x000000200b0b723e */ /* 0x000fe200000000ff */
[----:B------:R1:W-:Y:S01]  /*38c0*/  STS [R230+0x1400], R5 ;  /* 0x00140005e6007388 */ /* 0x0003e20000000800 */
[----:B------:R-:W-:Y:S02]  /*38d0*/  FMUL.FTZ R24, R147, R24 ;  /* 0x0000001893187220 */ /* 0x000fe40000410000 */
[----:B------:R-:W-:Y:S02]  /*38e0*/  FMUL.FTZ R25, R146, R25 ;  /* 0x0000001992197220 */ /* 0x000fe40000410000 */
[----:B------:R-:W-:Y:S01]  /*38f0*/  STS [R230+0x1000], R6 ;  /* 0x00100006e6007388 */ /* 0x000fe20000000800 */
[----:B------:R-:W-:Y:S01]  /*3900*/  FMUL.FTZ R9, R10, R29 ;  /* 0x0000001d0a097220 */ /* 0x000fe20000410000 */
[----:B------:R-:W-:Y:S01]  /*3910*/  F2FP.PACK_AB R10, R35, R34 ;  /* 0x00000022230a723e */ /* 0x000fe200000000ff */
[----:B------:R-:W-:Y:S02]  /*3920*/  FMUL.FTZ R145, R145, R26 ;  /* 0x0000001a91917220 */ /* 0x000fe40000410000 */
[----:B------:R-:W-:Y:S01]  /*3930*/  STS [R231+0x1000], R7 ;  /* 0x00100007e7007388 */ /* 0x000fe20000000800 */
[----:B------:R-:W-:Y:S02]  /*3940*/  FMUL.FTZ R140, R140, R27 ;  /* 0x0000001b8c8c7220 */ /* 0x000fe40000410000 */
[--C-:B------:R-:W-:Y:S02]  /*3950*/  FADD.FTZ R30, R30, -R4.reuse ;  /* 0x800000041e1e7221 */ /* 0x100fe40000010000 */
[----:B------:R-:W-:Y:S02]  /*3960*/  FADD.FTZ R4, R31, -R4 ;  /* 0x800000041f047221 */ /* 0x000fe40000010000 */
[----:B------:R-:W-:Y:S01]  /*3970*/  FMUL.FTZ R28, R12, R28 ;  /* 0x0000001c0c1c7220 */ /* 0x000fe20000410000 */
[----:B------:R-:W-:Y:S01]  /*3980*/  F2FP.PACK_AB R12, R25, R24 ;  /* 0x00000018190c723e */ /* 0x000fe200000000ff */
[----:B--2---:R-:W-:Y:S03]  /*3990*/  FMUL.FTZ R4, R15, R4 ;  /* 0x000000040f047220 */ /* 0x004fe60000410000 */
[----:B------:R-:W-:Y:S02]  /*39a0*/  F2FP.PACK_AB R9, R9, R28 ;  /* 0x0000001c0909723e */ /* 0x000fe400000000ff */
[----:B-1----:R-:W-:Y:S01]  /*39b0*/  F2FP.PACK_AB R5, R15, R17 ;  /* 0x000000110f05723e */ /* 0x002fe200000000ff */
[----:B------:R-:W-:Y:S04]  /*39c0*/  FMUL.FTZ R17, R17, R30 ;  /* 0x0000001e11117220 */ /* 0x000fe80000410000 */
[----:B------:R1:W-:Y:S01]  /*39d0*/  STS [R231+0x1400], R5 ;  /* 0x00140005e7007388 */ /* 0x0003e20000000800 */
[----:B------:R-:W-:Y:S04]  /*39e0*/  F2FP.PACK_AB R4, R4, R17 ;  /* 0x000000110404723e */ /* 0x000fe800000000ff */
[----:B------:R-:W-:Y:S01]  /*39f0*/  BAR.SYNC.DEFER_BLOCKING 0x0 ;  /* 0x0000000000007b1d */ /* 0x000fe20000010000 */
[----:B-1----:R-:W-:Y:S05]  /*3a00*/  F2FP.PACK_AB R5, R140, R145 ;  /* 0x000000918c05723e */ /* 0x002fea00000000ff */
        /* <DEDUP_REMOVED lines=89> */
[----:B------:R-:W-:Y:S01]  /*3fa0*/  USHF.R.S32.HI UR18, URZ, 0x1f, UR9 ;  /* 0x0000001f3f127899 */ /* 0x000fe20008011409 */
[----:B------:R-:W-:Y:S01]  /*3fb0*/  IMAD.U32 R11, RZ, RZ, UR6 ;  /* 0x00000006ff0b7e24 */ /* 0x000fe2000f8e00ff */
[----:B------:R-:W-:Y:S01]  /*3fc0*/  ULDC.64 UR4, c[0x0][0x208] ;  /* 0x0000820000047ab9 */ /* 0x000fe20000000a00 */
[----:B------:R-:W-:Y:S01]  /*3fd0*/  IMAD.U32 R132, RZ, RZ, UR7 ;  /* 0x00000007ff847e24 */ /* 0x000fe2000f8e00ff */
[----:B------:R-:W-:Y:S02]  /*3fe0*/  UIMAD UR18, UR18, UR4, URZ ;  /* 0x00000004121272a4 */ /* 0x000fe4000f8e023f */
[----:B------:R-:W-:Y:S02]  /*3ff0*/  USHF.L.U32 UR19, UR9, 0x6, URZ ;  /* 0x0000000609137899 */ /* 0x000fe4000800063f */
[----:B------:R-:W-:Y:S02]  /*4000*/  UIMAD.WIDE.U32 UR20, UR9, UR4, URZ ;  /* 0x00000004091472a5 */ /* 0x000fe4000f8e003f */
[----:B------:R-:W-:Y:S02]  /*4010*/  UIMAD UR18, UR9, UR5, UR18 ;  /* 0x00000005091272a4 */ /* 0x000fe4000f8e0212 */
[----:B------:R-:W-:Y:S01]  /*4020*/  IADD3 R19, P0, R246, UR19, RZ ;  /* 0x00000013f6137c10 */ /* 0x000fe2000ff1e0ff */
[----:B------:R-:W-:Y:S01]  /*4030*/  USHF.L.U32 UR4, UR20, 0x6, URZ ;  /* 0x0000000614047899 */ /* 0x000fe2000800063f */
[----:B------:R-:W-:Y:S01]  /*4040*/  IMAD.U32 R8, RZ, RZ, UR19 ;  /* 0x00000013ff087e24 */ /* 0x000fe2000f8e00ff */
[----:B------:R-:W-:Y:S01]  /*4050*/  UIADD3 UR18, UR21, UR18, URZ ;  /* 0x0000001215127290 */ /* 0x000fe2000fffe03f */
[----:B------:R-:W-:Y:S03]  /*4060*/  IMAD.U32 R133, RZ, RZ, UR19 ;  /* 0x00000013ff857e24 */ /* 0x000fe6000f8e00ff */
[----:B------:R-:W-:Y:S01]  /*4070*/  IADD3 R8, -R236, c[0x0][0x168], -R8 ;  /* 0x00005a00ec087a10 */ /* 0x000fe20007ffe908 */
[----:B------:R-:W-:Y:S01]  /*4080*/  USHF.L.U64.HI UR18, UR20, 0x6, UR18 ;  /* 0x0000000614127899 */ /* 0x000fe20008010212 */
[----:B------:R-:W-:Y:S02]  /*4090*/  IADD3 R9, P2, R240, UR4, RZ ;  /* 0x00000004f0097c10 */ /* 0x000fe4000ff5e0ff */
[----:B------:R-:W-:Y:S02]  /*40a0*/  ISETP.LT.OR P6, PT, R8, 0x1, !P4 ;  /* 0x000000010800780c */ /* 0x000fe400067c1670 */
[----:B------:R-:W-:Y:S02]  /*40b0*/  LEA.HI.X.SX32 R133, R133, R250, 0x1, P0 ;  /* 0x000000fa85857211 */ /* 0x000fe400000f0eff */
[----:B------:R-:W-:Y:S02]  /*40c0*/  IADD3 R11, P1, P0, R240, UR4, R11 ;  /* 0x00000004f00b7c10 */ /* 0x000fe4000f83e00b */
[----:B------:R-:W-:Y:S02]  /*40d0*/  IADD3.X R17, R239, UR18, RZ, P2, !PT ;  /* 0x00000012ef117c10 */ /* 0x000fe400097fe4ff */
[----:B------:R-:W-:Y:S02]  /*40e0*/  LEA R16, P2, R9, c[0x0][0x1f0], 0x1 ;  /* 0x00007c0009107a11 */ /* 0x000fe400078408ff */
[----:B------:R-:W-:Y:S02]  /*40f0*/  IADD3.X R132, R239, UR18, R132, P1, P0 ;  /* 0x00000012ef847c10 */ /* 0x000fe40008fe0484 */
[----:B------:R-:W-:Y:S02]  /*4100*/  LEA R18, P0, R19, c[0x0][0x280], 0x2 ;  /* 0x0000a00013127a11 */ /* 0x000fe400078010ff */
[----:B------:R-:W-:Y:S02]  /*4110*/  LEA R10, P1, R11, c[0x0][0x1f0], 0x1 ;  /* 0x00007c000b0a7a11 */ /* 0x000fe400078208ff */
[----:B------:R-:W-:Y:S02]  /*4120*/  LEA.HI.X R17, R9, c[0x0][0x1f4], R17, 0x1, P2 ;  /* 0x00007d0009117a11 */ /* 0x000fe400010f0c11 */
[----:B------:R-:W-:Y:S02]  /*4130*/  LOP3.LUT P2, RZ, R233, 0x2, RZ, 0xc0, !PT ;  /* 0x00000002e9ff7812 */ /* 0x000fe4000784c0ff */
[----:B------:R-:W-:Y:S01]  /*4140*/  LEA.HI.X R19, R19, c[0x0][0x284], R133, 0x2, P0 ;  /* 0x0000a10013137a11 */ /* 0x000fe200000f1485 */
[----:B------:R-:W-:Y:S01]  /*4150*/  @!PT LDS RZ, [RZ] ;  /* 0x00000000fffff984 */ /* 0x000fe20000000800 */
[----:B------:R-:W-:Y:S01]  /*4160*/  @!PT LDS RZ, [RZ] ;  /* 0x00000000fffff984 */ /* 0x000fe20000000800 */
[----:B------:R-:W-:Y:S01]  /*4170*/  @!PT LDS RZ, [RZ] ;  /* 0x00000000fffff984 */ /* 0x000fe20000000800 */
[----:B------:R1:W-:Y:S01]  /*4180*/  LDGSTS.E.BYPASS.LTC128B.128 [R228+0xc080], [R16.64], !P6 ;  /* 0x0c08000010e47fae */ /* 0x0003e2000f101d50 */
[----:B------:R-:W-:Y:S02]  /*4190*/  LEA.HI.X R11, R11, c[0x0][0x1f4], R132, 0x1, P1 ;  /* 0x00007d000b0b7a11 */ /* 0x000fe400008f0c84 */
[C---:B------:R-:W-:Y:S02]  /*41a0*/  ISETP.LT.OR P1, PT, R8.reuse, 0x1, !P2 ;  /* 0x000000010800780c */ /* 0x040fe40005721670 */
        /* <DEDUP_REMOVED lines=12> */
.L_x_459:
        /* <DEDUP_REMOVED lines=73> */
[----:B------:R-:W-:Y:S02]  /*4700*/  USHF.R.S32.HI UR19, URZ, 0x1f, UR9 ;  /* 0x0000001f3f137899 */ /* 0x000fe40008011409 */
[----:B------:R-:W-:Y:S02]  /*4710*/  ULDC.64 UR4, c[0x0][0x178] ;  /* 0x00005e0000047ab9 */ /* 0x000fe40000000a00 */
        /* <DEDUP_REMOVED lines=8> */
[----:B------:R-:W-:Y:S01]  /*47a0*/  IMAD.U32 R6, RZ, RZ, UR18 ;  /* 0x00000012ff067e24 */ /* 0x000fe2000f8e00ff */
[----:B------:R-:W-:Y:S02]  /*47b0*/  ULEA UR18, UP0, UR4, UR20, 0x5 ;  /* 0x0000001404127291 */ /* 0x000fe4000f80283f */
[----:B------:R-:W-:Y:S01]  /*47c0*/  LEA.HI.X.SX32 R5, R5, R251, 0x1, P0 ;  /* 0x000000fb05057211 */ /* 0x000fe200000f0eff */
[----:B------:R-:W-:Y:S01]  /*47d0*/  USHF.L.U64.HI UR19, UR22, 0x6, UR19 ;  /* 0x0000000616137899 */ /* 0x000fe20008010213 */
[----:B------:R-:W-:Y:S02]  /*47e0*/  LEA R10, P0, R4, c[0x0][0x258], 0x2 ;  /* 0x00009600040a7a11 */ /* 0x000fe400078010ff */
[----:B------:R-:W-:Y:S01]  /*47f0*/  IADD3 R7, P1, R242, UR18, RZ ;  /* 0x00000012f2077c10 */ /* 0x000fe2000ff3e0ff */
[----:B------:R-:W-:Y:S01]  /*4800*/  ULEA.HI.X UR4, UR4, UR19, UR5, 0x5, UP0 ;  /* 0x0000001304047291 */ /* 0x000fe200080f2c05 */
[----:B------:R-:W-:Y:S02]  /*4810*/  LEA.HI.X R11, R4, c[0x0][0x25c], R5, 0x2, P0 ;  /* 0x00009700040b7a11 */ /* 0x000fe400000f1405 */
[----:B------:R-:W-:Y:S02]  /*4820*/  IADD3 R4, -R236, c[0x0][0x168], -R6 ;  /* 0x00005a00ec047a10 */ /* 0x000fe40007ffe906 */
[----:B------:R-:W-:Y:S02]  /*4830*/  IADD3 R5, P0, R242, UR20, RZ ;  /* 0x00000014f2057c10 */ /* 0x000fe4000ff1e0ff */
[----:B------:R-:W-:Y:S02]  /*4840*/  ISETP.LT.OR P6, PT, R4, 0x1, !P4 ;  /* 0x000000010400780c */ /* 0x000fe400067c1670 */
[----:B------:R-:W-:Y:S02]  /*4850*/  LEA R8, P2, R5, c[0x0][0x160], 0x1 ;  /* 0x0000580005087a11 */ /* 0x000fe400078408ff */
[C---:B------:R-:W-:Y:S02]  /*4860*/  IADD3.X R9, R244.reuse, UR19, RZ, P0, !PT ;  /* 0x00000013f4097c10 */ /* 0x040fe400087fe4ff */
[----:B------:R-:W-:Y:S02]  /*4870*/  IADD3.X R12, R244, UR4, RZ, P1, !PT ;  /* 0x00000004f40c7c10 */ /* 0x000fe40008ffe4ff */
[----:B------:R-:W-:Y:S02]  /*4880*/  LOP3.LUT P1, RZ, R238, 0x2, RZ, 0xc0, !PT ;  /* 0x00000002eeff7812 */ /* 0x000fe4000782c0ff */
[----:B------:R-:W-:Y:S02]  /*4890*/  LEA R6, P0, R7, c[0x0][0x160], 0x1 ;  /* 0x0000580007067a11 */ /* 0x000fe400078008ff */
[----:B------:R-:W-:Y:S02]  /*48a0*/  LEA.HI.X R9, R5, c[0x0][0x164], R9, 0x1, P2 ;  /* 0x0000590005097a11 */ /* 0x000fe400010f0c09 */
[C---:B------:R-:W-:Y:S02]  /*48b0*/  ISETP.LT.OR P2, PT, R4.reuse, 0x1, !P1 ;  /* 0x000000010400780c */ /* 0x040fe40004f41670 */
[----:B------:R-:W-:Y:S01]  /*48c0*/  LEA.HI.X R7, R7, c[0x0][0x164], R12, 0x1, P0 ;  /* 0x0000590007077a11 */ /* 0x000fe200000f0c0c */
[----:B------:R-:W-:Y:S01]  /*48d0*/  @!PT LDS RZ, [RZ] ;  /* 0x00000000fffff984 */ /* 0x000fe20000000800 */
[----:B------:R-:W-:Y:S01]  /*48e0*/  @!PT LDS RZ, [RZ] ;  /* 0x00000000fffff984 */ /* 0x000fe20000000800 */
[----:B------:R-:W-:Y:S01]  /*48f0*/  @!PT LDS RZ, [RZ] ;  /* 0x00000000fffff984 */ /* 0x000fe20000000800 */
[----:B------:R1:W-:Y:S01]  /*4900*/  LDGSTS.E.BYPASS.LTC128B.128 [R228+0x6080], [R8.64], !P6 ;  /* 0x0608000008e47fae */ /* 0x0003e2000f101d50 */
        /* <DEDUP_REMOVED lines=11> */
.L_x_460:
        /* <DEDUP_REMOVED lines=27> */
[C---:B------:R-:W-:Y:S01]  /*4b70*/  HMMA.16816.F32 R136, R208.reuse, R216, R136 ;  /* 0x000000d8d088723c */ /* 0x040fe20000001888 */
[----:B------:R-:W2:Y:S07]  /*4b80*/  LDL.64 R216, [R1] ;  /* 0x0000000001d87983 */ /* 0x000eae0000100a00 */
[-C--:B------:R-:W-:Y:S01]  /*4b90*/  HMMA.16816.F32 R140, R208, R218.reuse, R140 ;  /* 0x000000dad08c723c */ /* 0x080fe2000000188c */
[----:B------:R-:W3:Y:S07]  /*4ba0*/  LDSM.16.M88.4 R208, [R220+0x15280] ;  /* 0x01528000dcd0783b */ /* 0x000eee0000000200 */
[----:B------:R-:W-:Y:S01]  /*4bb0*/  HMMA.16816.F32 R144, R200, R218, R144 ;  /* 0x000000dac890723c */ /* 0x000fe20000001890 */
[----:B------:R-:W4:Y:S07]  /*4bc0*/  LDSM.16.MT88.4 R200, [R0+0x3080] ;  /* 0x0030800000c8783b */ /* 0x000f2e0000004200 */
[-C--:B-1----:R-:W-:Y:S08]  /*4bd0*/  HMMA.16816.F32 R4, R156, R204.reuse, R4 ;  /* 0x000000cc9c04723c */ /* 0x082ff00000001804 */
[C---:B---3--:R-:W-:Y:S08]  /*4be0*/  HMMA.16816.F32 R8, R208.reuse, R204, R8 ;  /* 0x000000ccd008723c */ /* 0x048ff00000001808 */
[-C--:B------:R-:W-:Y:S08]  /*4bf0*/  HMMA.16816.F32 R12, R208, R206.reuse, R12 ;  /* 0x000000ced00c723c */ /* 0x080ff0000000180c */
[C---:B------:R-:W-:Y:S01]  /*4c00*/  HMMA.16816.F32 R16, R156.reuse, R206, R16 ;  /* 0x000000ce9c10723c */ /* 0x040fe20000001810 */
[----:B------:R-:W-:Y:S07]  /*4c10*/  LDSM.16.MT88.4 R204, [R0+0x1880] ;  /* 0x0018800000cc783b */ /* 0x000fee0000004200 */
[-C--:B----4-:R-:W-:Y:S08]  /*4c20*/  HMMA.16816.F32 R20, R156, R200.reuse, R20 ;  /* 0x000000c89c14723c */ /* 0x090ff00000001814 */
[C---:B------:R-:W-:Y:S08]  /*4c30*/  HMMA.16816.F32 R24, R208.reuse, R200, R24 ;  /* 0x000000c8d018723c */ /* 0x040ff00000001818 */
[-C--:B------:R-:W-:Y:S08]  /*4c40*/  HMMA.16816.F32 R28, R208, R202.reuse, R28 ;  /* 0x000000cad01c723c */ /* 0x080ff0000000181c */
[C---:B------:R-:W-:Y:S01]  /*4c50*/  HMMA.16816.F32 R32, R156.reuse, R202, R32 ;  /* 0x000000ca9c20723c */ /* 0x040fe20000001820 */
[----:B------:R-:W1:Y:S07]  /*4c60*/  LDSM.16.M88.4 R200, [R3+0x14280] ;  /* 0x0142800003c8783b */ /* 0x000e6e0000000200 */
[-C--:B------:R-:W-:Y:S08]  /*4c70*/  HMMA.16816.F32 R132, R156, R212.reuse, R132 ;  /* 0x000000d49c84723c */ /* 0x080ff00000001884 */
[C---:B------:R-:W-:Y:S08]  /*4c80*/  HMMA.16816.F32 R136, R208.reuse, R212, R136 ;  /* 0x000000d4d088723c */ /* 0x040ff00000001888 */
[-C--:B------:R-:W-:Y:S01]  /*4c90*/  HMMA.16816.F32 R140, R208, R214.reuse, R140 ;  /* 0x000000d6d08c723c */ /* 0x080fe2000000188c */
[----:B------:R-:W3:Y:S07]  /*4ca0*/  LDSM.16.M88.4 R208, [R3+0x15280] ;  /* 0x0152800003d0783b */ /* 0x000eee0000000200 */
[----:B------:R-:W-:Y:S01]  /*4cb0*/  HMMA.16816.F32 R144, R156, R214, R144 ;  /* 0x000000d69c90723c */ /* 0x000fe20000001890 */
[----:B------:R-:W4:Y:S04]  /*4cc0*/  LDSM.16.MT88.4 R156, [R0+0x3880] ;  /* 0x00388000009c783b */ /* 0x000f280000004200 */
[----:B------:R-:W5:Y:S03]  /*4cd0*/  LDSM.16.MT88.4 R212, [R0+0x5880] ;  /* 0x0058800000d4783b */ /* 0x000f660000004200 */
[-C--:B-1----:R-:W-:Y:S08]  /*4ce0*/  HMMA.16816.F32 R4, R200, R204.reuse, R4 ;  /* 0x000000ccc804723c */ /* 0x082ff00000001804 */
[C---:B---3--:R-:W-:Y:S08]  /*4cf0*/  HMMA.16816.F32 R8, R208.reuse, R204, R8 ;  /* 0x000000ccd008723c */ /* 0x048ff00000001808 */
[-C--:B------:R-:W-:Y:S08]  /*4d00*/  HMMA.16816.F32 R12, R208, R206.reuse, R12 ;  /* 0x000000ced00c723c */ /* 0x080ff0000000180c */
[C---:B------:R-:W-:Y:S08]  /*4d10*/  HMMA.16816.F32 R16, R200.reuse, R206, R16 ;  /* 0x000000cec810723c */ /* 0x040ff00000001810 */
[-C--:B----4-:R-:W-:Y:S08]  /*4d20*/  HMMA.16816.F32 R20, R200, R156.reuse, R20 ;  /* 0x0000009cc814723c */ /* 0x090ff00000001814 */
[C---:B------:R-:W-:Y:S08]  /*4d30*/  HMMA.16816.F32 R24, R208.reuse, R156, R24 ;  /* 0x0000009cd018723c */ /* 0x040ff00000001818 */
[-C--:B------:R-:W-:Y:S08]  /*4d40*/  HMMA.16816.F32 R28, R208, R158.reuse, R28 ;  /* 0x0000009ed01c723c */ /* 0x080ff0000000181c */
[C---:B------:R-:W-:Y:S07]  /*4d50*/  HMMA.16816.F32 R32, R200.reuse, R158, R32 ;  /* 0x0000009ec820723c */ /* 0x040fee0000001820 */
[----:B------:R-:W-:Y:S01]  /*4d60*/  IMAD.U32 R158, RZ, RZ, UR11 ;  /* 0x0000000bff9e7e24 */ /* 0x000fe2000f8e00ff */
[-C--:B-----5:R-:W-:Y:S08]  /*4d70*/  HMMA.16816.F32 R132, R200, R212.reuse, R132 ;  /* 0x000000d4c884723c */ /* 0x0a0ff00000001884 */
[C---:B------:R-:W-:Y:S08]  /*4d80*/  HMMA.16816.F32 R136, R208.reuse, R212, R136 ;  /* 0x000000d4d088723c */ /* 0x040ff00000001888 */
[-C--:B------:R-:W-:Y:S08]  /*4d90*/  HMMA.16816.F32 R140, R208, R214.reuse, R140 ;  /* 0x000000d6d08c723c */ /* 0x080ff0000000188c */
[----:B------:R-:W-:Y:S04]  /*4da0*/  HMMA.16816.F32 R144, R200, R214, R144 ;  /* 0x000000d6c890723c */ /* 0x000fe80000001890 */
[----:B--2---:R-:W-:Y:S01]  /*4db0*/  IADD3 R157, P0, R216, UR11, RZ ;  /* 0x0000000bd89d7c10 */ /* 0x004fe2000ff1e0ff */
        /* <DEDUP_REMOVED lines=103> */
.L_x_458:
[----:B------:R-:W-:Y:S05]  /*5430*/  @P1 BRA `(.L_x_462) ;  /* 0x0000105000001947 */ /* 0x000fea0003800000 */
[----:B------:R-:W-:Y:S01]  /*5440*/  SHF.R.S32.HI R7, RZ, 0x1f, R234 ;  /* 0x0000001fff077819 */ /* 0x000fe200000114ea */
[----:B------:R-:W-:Y:S01]  /*5450*/  BAR.SYNC.DEFER_BLOCKING 0x1, 0x100 ;  /* 0x0044000000007b1d */ /* 0x000fe20000010000 */
[----:B------:R-:W-:Y:S01]  /*5460*/  F2FP.PACK_AB R36, R37, R36 ;  /* 0x000000242524723e */ /* 0x000fe200000000ff */
[----:B------:R-:W-:Y:S01]  /*5470*/  USHF.R.S32.HI UR6, URZ, 0x1f, UR13 ;  /* 0x0000001f3f067899 */ /* 0x000fe2000801140d */
[CC--:B------:R-:W-:Y:S01]  /*5480*/  LEA.HI R3, R7.reuse, R234.reuse, RZ, 0x2 ;  /* 0x000000ea07037211 */ /* 0x0c0fe200078f10ff */
[----:B------:R-:W-:Y:S01]  /*5490*/  USHF.R.S32.HI UR7, URZ, 0x1f, UR14 ;  /* 0x0000001f3f077899 */ /* 0x000fe2000801140e */
[----:B------:R-:W-:Y:S01]  /*54a0*/  LEA.HI R0, R7, R234, RZ, 0x5 ;  /* 0x000000ea07007211 */ /* 0x000fe200078f28ff */
[----:B------:R-:W-:Y:S01]  /*54b0*/  ULDC.64 UR4, c[0x0][0x338] ;  /* 0x0000ce0000047ab9 */ /* 0x000fe20000000a00 */
[--C-:B------:R-:W-:Y:S01]  /*54c0*/  SHF.R.S32.HI R5, RZ, 0x2, R3.reuse ;  /* 0x00000002ff057819 */ /* 0x100fe20000011403 */
[----:B------:R-:W-:Y:S01]  /*54d0*/  UIMAD UR4, UR6, UR4, URZ ;  /* 0x00000004060472a4 */ /* 0x000fe2000f8e023f */
[----:B------:R-:W-:Y:S01]  /*54e0*/  SHF.R.S32.HI R2, RZ, 0x1f, R3 ;  /* 0x0000001fff027819 */ /* 0x000fe20000011403 */
[----:B------:R-:W-:Y:S01]  /*54f0*/  BSSY B0, `(.L_x_463) ;  /* 0x00000b3000007945 */ /* 0x000fe20003800000 */
[----:B------:R-:W-:Y:S01]  /*5500*/  SHF.R.S32.HI R4, RZ, 0x5, R0 ;  /* 0x00000005ff047819 */ /* 0x000fe20000011400 */
[----:B------:R-:W-:Y:S01]  /*5510*/  UIMAD UR5, UR13, UR5, UR4 ;  /* 0x000000050d0572a4 */ /* 0x000fe2000f8e0204 */
[----:B------:R-:W-:-:S02]  /*5520*/  LEA.HI R2, R2, R5, RZ, 0x3 ;  /* 0x0000000502027211 */ /* 0x000fc400078f18ff */
[----:B------:R-:W-:Y:S01]  /*5530*/  LEA.HI R0, R0, R4, RZ, 0x1 ;  /* 0x0000000400007211 */ /* 0x000fe200078f08ff */
[----:B------:R-:W-:Y:S01]  /*5540*/  ULDC UR4, c[0x0][0x2f0] ;  /* 0x0000bc0000047ab9 */ /* 0x000fe20000000800 */
[----:B------:R-:W-:Y:S01]  /*5550*/  LOP3.LUT R6, R2, 0xfffffff8, RZ, 0xc0, !PT ;  /* 0xfffffff802067812 */ /* 0x000fe200078ec0ff */
[----:B------:R-:W-:Y:S01]  /*5560*/  UIADD3 UR10, -UR10, UR4, URZ ;  /* 0x000000040a0a7290 */ /* 0x000fe2000fffe13f */
        /* <DEDUP_REMOVED lines=13> */
[----:B------:R-:W-:Y:S01]  /*5640*/  LOP3.LUT R8, R0, 0x1ffffff8, RZ, 0xc0, !PT ;  /* 0x1ffffff800087812 */ /* 0x000fe200078ec0ff */
[----:B------:R-:W-:Y:S01]  /*5650*/  UISETP.LT.AND UP0, UPT, UR10, 0x40, UPT ;  /* 0x000000400a00788c */ /* 0x000fe2000bf01270 */
[----:B------:R-:W-:-:S02]  /*5660*/  SHF.R.S32.HI R14, RZ, 0x3, R0 ;  /* 0x00000003ff0e7819 */ /* 0x000fc40000011400 */
[----:B------:R-:W-:Y:S01]  /*5670*/  LOP3.LUT R4, R2, 0x18, R4, 0xf8, !PT ;  /* 0x0000001802047812 */ /* 0x000fe200078ef804 */
[----:B------:R-:W-:Y:S01]  /*5680*/  IMAD.IADD R8, R234, 0x1, -R8 ;  /* 0x00000001ea087824 */ /* 0x000fe200078e0a08 */
[----:B------:R-:W-:Y:S01]  /*5690*/  SHF.R.U32.HI R0, RZ, 0x3, R2 ;  /* 0x00000003ff007819 */ /* 0x000fe20000011602 */
[----:B------:R-:W-:Y:S01]  /*56a0*/  IMAD.SHL.U32 R2, R14, 0x40, RZ ;  /* 0x000000400e027824 */ /* 0x000fe200078e00ff */
[----:B------:R-:W-:Y:S01]  /*56b0*/  F2FP.PACK_AB R38, R39, R38 ;  /* 0x000000262726723e */ /* 0x000fe200000000ff */
[----:B------:R-:W-:Y:S01]  /*56c0*/  IMAD.SHL.U32 R8, R8, 0x8, RZ ;  /* 0x0000000808087824 */ /* 0x000fe200078e00ff */
[----:B------:R-:W-:Y:S01]  /*56d0*/  LOP3.LUT R0, R4, R0, RZ, 0x3c, !PT ;  /* 0x0000000004007212 */ /* 0x000fe200078e3cff */
[----:B------:R-:W-:Y:S01]  /*56e0*/  USEL UR10, UR10, 0x40, UP0 ;  /* 0x000000400a0a7887 */ /* 0x000fe20008000000 */
[----:B------:R-:W-:Y:S02]  /*56f0*/  LOP3.LUT R2, R2, 0x1c0, RZ, 0xc0, !PT ;  /* 0x000001c002027812 */ /* 0x000fe400078ec0ff */
[----:B------:R-:W-:Y:S01]  /*5700*/  F2FP.PACK_AB R48, R49, R48 ;  /* 0x000000303130723e */ /* 0x000fe200000000ff */
[----:B------:R-:W-:Y:S01]  /*5710*/  IMAD.U32 R0, R3, 0x2, R0 ;  /* 0x0000000203007824 */ /* 0x000fe200078e0000 */
[----:B------:R-:W-:-:S02]  /*5720*/  LOP3.LUT R5, R2, 0x38, R8, 0xf8, !PT ;  /* 0x0000003802057812 */ /* 0x000fc400078ef808 */
[----:B------:R-:W-:Y:S01]  /*5730*/  SHF.R.U32.HI R30, RZ, 0x3, R2 ;  /* 0x00000003ff1e7819 */ /* 0x000fe20000011602 */
        /* <DEDUP_REMOVED lines=68> */
[----:B------:R-:W-:Y:S02]  /*5b80*/  LOP3.LUT R30, R5, R30, RZ, 0x3c, !PT ;  /* 0x0000001e051e7212 */ /* 0x000fe400078e3cff */
        /* <DEDUP_REMOVED lines=25> */
[----:B------:R2:W-:Y:S04]  /*5d20*/  STS [R2+0x4080], R4 ;  /* 0x0040800402007388 */ /* 0x0005e80000000800 */
[----:B------:R-:W-:Y:S04]  /*5d30*/  STS [R2+0x4480], R3 ;  /* 0x0044800302007388 */ /* 0x000fe80000000800 */
[----:B------:R3:W-:Y:S01]  /*5d40*/  STS [R0+0x5080], R9 ;  /* 0x0050800900007388 */ /* 0x0007e20000000800 */
[----:B-1----:R-:W-:-:S03]  /*5d50*/  SHF.R.S32.HI R15, RZ, 0x1f, R14 ;  /* 0x0000001fff0f7819 */ /* 0x002fc6000001140e */
[----:B------:R1:W-:Y:S04]  /*5d60*/  STS [R0+0x5480], R7 ;  /* 0x0054800700007388 */ /* 0x0003e80000000800 */
[----:B------:R4:W-:Y:S04]  /*5d70*/  STS [R2+0x5080], R6 ;  /* 0x0050800602007388 */ /* 0x0009e80000000800 */
[----:B------:R5:W-:Y:S01]  /*5d80*/  STS [R2+0x5480], R5 ;  /* 0x0054800502007388 */ /* 0x000be20000000800 */
[----:B--2---:R-:W-:Y:S01]  /*5d90*/  IMAD.U32 R4, RZ, RZ, UR14 ;  /* 0x0000000eff047e24 */ /* 0x004fe2000f8e00ff */
[----:B---3--:R-:W-:Y:S01]  /*5da0*/  SHF.R.S32.HI R9, RZ, 0x1f, R8 ;  /* 0x0000001fff097819 */ /* 0x008fe20000011408 */
[----:B-1----:R-:W-:Y:S01]  /*5db0*/  IMAD.SHL.U32 R0, R10, 0x2, RZ ;  /* 0x000000020a007824 */ /* 0x002fe200078e00ff */
[----:B------:R-:W-:Y:S01]  /*5dc0*/  BAR.SYNC.DEFER_BLOCKING 0x1, 0x100 ;  /* 0x0044000000007b1d */ /* 0x000fe20000010000 */
[----:B----4-:R-:W-:-:S02]  /*5dd0*/  IMAD.U32 R6, RZ, RZ, UR15 ;  /* 0x0000000fff067e24 */ /* 0x010fc4000f8e00ff */
[----:B-----5:R-:W-:Y:S02]  /*5de0*/  IMAD.U32 R2, RZ, RZ, UR13 ;  /* 0x0000000dff027e24 */ /* 0x020fe4000f8e00ff */
[----:B------:R-:W-:-:S04]  /*5df0*/  IMAD.WIDE R6, R6, 0x40, R14 ;  /* 0x0000004006067825 */ /* 0x000fc800078e020e */
[----:B------:R-:W-:-:S05]  /*5e00*/  IMAD.WIDE.U32 R2, R2, c[0x0][0x338], R8 ;  /* 0x0000ce0002027a25 */ /* 0x000fca00078e0008 */
[----:B------:R-:W-:Y:S01]  /*5e10*/  IADD3 R3, R3, UR5, RZ ;  /* 0x0000000503037c10 */ /* 0x000fe2000fffe0ff */
[----:B------:R-:W-:Y:S02]  /*5e20*/  ULDC.64 UR4, c[0x0][0x340] ;  /* 0x0000d00000047ab9 */ /* 0x000fe40000000a00 */
[----:B------:R-:W-:Y:S02]  /*5e30*/  UIMAD UR4, UR7, UR4, URZ ;  /* 0x00000004070472a4 */ /* 0x000fe4000f8e023f */
[----:B------:R-:W-:Y:S01]  /*5e40*/  IMAD.WIDE.U32 R12, R4, c[0x0][0x340], R2 ;  /* 0x0000d000040c7a25 */ /* 0x000fe200078e0002 */
[----:B------:R1:W2:Y:S01]  /*5e50*/  LDS.128 R40, [R0+0x7080] ;  /* 0x0070800000287984 */ /* 0x0002a20000000c00 */
[----:B------:R-:W-:-:S03]  /*5e60*/  UIMAD UR4, UR14, UR5, UR4 ;  /* 0x000000050e0472a4 */ /* 0x000fc6000f8e0204 */
[----:B------:R1:W3:Y:S03]  /*5e70*/  LDS.128 R36, [R0+0x9080] ;  /* 0x0090800000247984 */ /* 0x0002e60000000c00 */
[----:B------:R-:W-:Y:S01]  /*5e80*/  IADD3 R5, R13, UR4, RZ ;  /* 0x000000040d057c10 */ /* 0x000fe2000fffe0ff */
[----:B------:R1:W4:Y:S04]  /*5e90*/  LDS.128 R32, [R0+0xb080] ;  /* 0x00b0800000207984 */ /* 0x0003280000000c00 */
[----:B------:R1:W1:Y:S04]  /*5ea0*/  LDS.128 R52, [R0+0x80] ;  /* 0x0000800000347984 */ /* 0x0002680000000c00 */
        /* <DEDUP_REMOVED lines=23> */
.L_x_464:
[----:B------:R-:W-:Y:S05]  /*6020*/  BSYNC B0 ;  /* 0x0000000000007941 */ /* 0x000fea0003800000 */
.L_x_463:
        /* <DEDUP_REMOVED lines=21> */
.L_x_466:
[----:B------:R-:W-:Y:S05]  /*6180*/  BSYNC B0 ;  /* 0x0000000000007941 */ /* 0x000fea0003800000 */
.L_x_465:
[----:B------:R-:W-:Y:S01]  /*6190*/  ULDC.64 UR4, c[0x0][0x308] ;  /* 0x0000c20000047ab9 */ /* 0x000fe20000000a00 */
[----:B-1----:R-:W-:Y:S01]  /*61a0*/  MOV R2, UR13 ;  /* 0x0000000d00027c02 */ /* 0x002fe20008000f00 */
[----:B------:R-:W-:Y:S01]  /*61b0*/  UIMAD UR4, UR6, UR4, URZ ;  /* 0x00000004060472a4 */ /* 0x000fe2000f8e023f */
[----:B------:R-:W-:Y:S01]  /*61c0*/  MOV R0, UR14 ;  /* 0x0000000e00007c02 */ /* 0x000fe20008000f00 */
[----:B------:R-:W-:Y:S02]  /*61d0*/  BSSY B0, `(.L_x_467) ;  /* 0x0000018000007945 */ /* 0x000fe40003800000 */
[----:B------:R-:W-:Y:S01]  /*61e0*/  UIMAD UR13, UR13, UR5, UR4 ;  /* 0x000000050d0d72a4 */ /* 0x000fe2000f8e0204 */
[----:B------:R-:W-:-:S02]  /*61f0*/  IMAD.WIDE.U32 R2, R2, c[0x0][0x308], R8 ;  /* 0x0000c20002027a25 */ /* 0x000fc400078e0008 */
[----:B------:R-:W-:Y:S02]  /*6200*/  ULDC.64 UR4, c[0x0][0x310] ;  /* 0x0000c40000047ab9 */ /* 0x000fe40000000a00 */
[----:B------:R-:W-:Y:S01]  /*6210*/  UIMAD UR4, UR7, UR4, URZ ;  /* 0x00000004070472a4 */ /* 0x000fe2000f8e023f */
[----:B------:R-:W-:-:S03]  /*6220*/  IADD3 R3, R3, UR13, RZ ;  /* 0x0000000d03037c10 */ /* 0x000fc6000fffe0ff */
[----:B------:R-:W-:Y:S02]  /*6230*/  UIMAD UR4, UR14, UR5, UR4 ;  /* 0x000000050e0472a4 */ /* 0x000fe4000f8e0204 */
[----:B------:R-:W-:-:S05]  /*6240*/  IMAD.WIDE.U32 R10, R0, c[0x0][0x310], R2 ;  /* 0x0000c400000a7a25 */ /* 0x000fca00078e0002 */
[----:B------:R-:W-:Y:S01]  /*6250*/  IADD3 R3, R11, UR4, RZ ;  /* 0x000000040b037c10 */ /* 0x000fe2000fffe0ff */
        /* <DEDUP_REMOVED lines=15> */
.L_x_468:
[----:B------:R-:W-:Y:S05]  /*6350*/  BSYNC B0 ;  /* 0x0000000000007941 */ /* 0x000fea0003800000 */
.L_x_467:
        /* <DEDUP_REMOVED lines=19> */
.L_x_462:
[----:B------:R-:W-:Y:S01]  /*6490*/  SHF.R.S32.HI R0, RZ, 0x1f, R234 ;  /* 0x0000001fff007819 */ /* 0x000fe200000114ea */
[----:B------:R-:W-:Y:S01]  /*64a0*/  USHF.R.S32.HI UR6, URZ, 0x1f, UR13 ;  /* 0x0000001f3f067899 */ /* 0x000fe2000801140d */
[----:B------:R-:W-:Y:S01]  /*64b0*/  IMAD.U32 R2, RZ, RZ, UR13 ;  /* 0x0000000dff027e24 */ /* 0x000fe2000f8e00ff */
[----:B------:R-:W-:Y:S01]  /*64c0*/  ULDC.64 UR4, c[0x0][0x308] ;  /* 0x0000c20000047ab9 */ /* 0x000fe20000000a00 */
[----:B------:R-:W-:Y:S01]  /*64d0*/  LEA.HI R8, R0, R234, RZ, 0x3 ;  /* 0x000000ea00087211 */ /* 0x000fe200078f18ff */
[----:B------:R-:W-:Y:S01]  /*64e0*/  UIMAD UR4, UR6, UR4, URZ ;  /* 0x00000004060472a4 */ /* 0x000fe2000f8e023f */
[----:B------:R-:W-:Y:S01]  /*64f0*/  IMAD.U32 R10, RZ, RZ, UR14 ;  /* 0x0000000eff0a7e24 */ /* 0x000fe2000f8e00ff */
[----:B------:R-:W-:Y:S01]  /*6500*/  ULDC UR8, c[0x0][0x2f0] ;  /* 0x0000bc0000087ab9 */ /* 0x000fe20000000800 */
[----:B------:R-:W-:Y:S01]  /*6510*/  LOP3.LUT R0, R8, 0x1ffffff8, RZ, 0xc0, !PT ;  /* 0x1ffffff808007812 */ /* 0x000fe200078ec0ff */
[----:B------:R-:W-:Y:S01]  /*6520*/  UIMAD UR5, UR13, UR5, UR4 ;  /* 0x000000050d0572a4 */ /* 0x000fe2000f8e0204 */
[----:B------:R-:W-:Y:S01]  /*6530*/  SHF.R.S32.HI R8, RZ, 0x3, R8 ;  /* 0x00000003ff087819 */ /* 0x000fe20000011408 */
[----:B------:R-:W-:Y:S01]  /*6540*/  UIADD3 UR8, -UR10, UR8, URZ ;  /* 0x000000080a087290 */ /* 0x000fe2000fffe13f */
[----:B------:R-:W-:Y:S01]  /*6550*/  IMAD.U32 R6, RZ, RZ, UR15 ;  /* 0x0000000fff067e24 */ /* 0x000fe2000f8e00ff */
[----:B------:R-:W-:Y:S01]  /*6560*/  USHF.R.S32.HI UR7, URZ, 0x1f, UR14 ;  /* 0x0000001f3f077899 */ /* 0x000fe2000801140e */
[----:B------:R-:W-:Y:S01]  /*6570*/  IMAD.IADD R0, R234, 0x1, -R0 ;  /* 0x00000001ea007824 */ /* 0x000fe200078e0a00 */
[----:B------:R-:W-:Y:S01]  /*6580*/  SHF.R.S32.HI R9, RZ, 0x1f, R8 ;  /* 0x0000001fff097819 */ /* 0x000fe20000011408 */
[----:B------:R-:W-:Y:S01]  /*6590*/  BSSY B0, `(.L_x_469) ;  /* 0x000001c000007945 */ /* 0x000fe20003800000 */
[----:B------:R-:W-:Y:S01]  /*65a0*/  ISETP.GE.AND P4, PT, R8, UR8, PT ;  /* 0x0000000808007c0c */ /* 0x000fe2000bf86270 */
[----:B------:R-:W-:-:S02]  /*65b0*/  IMAD.SHL.U32 R12, R0, 0x8, RZ ;  /* 0x00000008000c7824 */ /* 0x000fc400078e00ff */
[----:B------:R-:W-:-:S03]  /*65c0*/  IMAD.WIDE R6, R6, 0x40, R8 ;  /* 0x0000004006067825 */ /* 0x000fc600078e0208 */
[--C-:B------:R-:W-:Y:S02]  /*65d0*/  SHF.R.S32.HI R13, RZ, 0x1f, R12.reuse ;  /* 0x0000001fff0d7819 */ /* 0x100fe4000001140c */
[C---:B------:R-:W-:Y:S02]  /*65e0*/  IADD3 R16, R12.reuse, 0x40, RZ ;  /* 0x000000400c107810 */ /* 0x040fe40007ffe0ff */
[----:B------:R-:W-:Y:S01]  /*65f0*/  IADD3 R17, R12, 0x80, RZ ;  /* 0x000000800c117810 */ /* 0x000fe20007ffe0ff */
[----:B------:R-:W-:-:S05]  /*6600*/  IMAD.WIDE.U32 R2, R2, c[0x0][0x308], R12 ;  /* 0x0000c20002027a25 */ /* 0x000fca00078e000c */
[----:B------:R-:W-:Y:S01]  /*6610*/  IADD3 R3, R3, UR5, RZ ;  /* 0x0000000503037c10 */ /* 0x000fe2000fffe0ff */
[----:B------:R-:W-:Y:S02]  /*6620*/  ULDC.64 UR4, c[0x0][0x310] ;  /* 0x0000c40000047ab9 */ /* 0x000fe40000000a00 */
[----:B------:R-:W-:Y:S02]  /*6630*/  UIMAD UR4, UR7, UR4, URZ ;  /* 0x00000004070472a4 */ /* 0x000fe4000f8e023f */
[----:B------:R-:W-:Y:S02]  /*6640*/  IMAD.WIDE.U32 R10, R10, c[0x0][0x310], R2 ;  /* 0x0000c4000a0a7a25 */ /* 0x000fe400078e0002 */
[----:B------:R-:W-:-:S06]  /*6650*/  UIMAD UR4, UR14, UR5, UR4 ;  /* 0x000000050e0472a4 */ /* 0x000fcc000f8e0204 */
[----:B------:R-:W-:Y:S01]  /*6660*/  IADD3 R3, R11, UR4, RZ ;  /* 0x000000040b037c10 */ /* 0x000fe2000fffe0ff */
        /* <DEDUP_REMOVED lines=14> */
.L_x_470:
[----:B------:R-:W-:Y:S05]  /*6750*/  BSYNC B0 ;  /* 0x0000000000007941 */ /* 0x000fea0003800000 */
.L_x_469:
        /* <DEDUP_REMOVED lines=19> */
.L_x_472:
[----:B------:R-:W-:Y:S05]  /*6890*/  BSYNC B0 ;  /* 0x0000000000007941 */ /* 0x000fea0003800000 */
.L_x_471:
        /* <DEDUP_REMOVED lines=27> */
.L_x_474:
[----:B------:R-:W-:Y:S05]  /*6a50*/  BSYNC B0 ;  /* 0x0000000000007941 */ /* 0x000fea0003800000 */
.L_x_473:
        /* <DEDUP_REMOVED lines=18> */
.L_x_475:
        /* <DEDUP_REMOVED lines=16> */
.L_x_1391:


//--------------------- .text._ZN7cutlass13device_kernelIN5flash19enable_sm80_to_sm89INS1_16FlashAttnBwdSm80INS1_25CollectiveMainloopBwdSm80ILi1ELi1EN4cute5tupleIJNS5_1CILi64EEES8_NS7_ILi192EEEEEENS_6half_tEfNS_4arch4Sm80ELb1ELb0ELb0ELb0ELb1ELb0ELb0ELb0ELi2ELi2ELi2ELi2ELb1EEENS1_21CollectiveEpilogueBwdISA_SB_SD_Li256ELb0ELb0ELi4EEENS1_25SingleTileBwdLPTSchedulerILb0ELi64ELb1EEEEEEEEEvNT_6ParamsE --------------------------
	.section	.text._ZN7cutlass13device_kernelIN5flash19enable_sm80_to_sm89INS1_16FlashAttnBwdSm80INS1_25CollectiveMainloopBwdSm80ILi1ELi1EN4cute5tupleIJNS5_1CILi64EEES8_NS7_ILi192EEEEEENS_6half_tEfNS_4arch4Sm80ELb1ELb0ELb0ELb0ELb1ELb0ELb0ELb0ELi2ELi2ELi2ELi2ELb1EEENS1_21CollectiveEpilogueBwdISA_SB_SD_Li256ELb0ELb0ELi4EEENS1_25SingleTileBwdLPTSchedulerILb0ELi64ELb1EEEEEEEEEvNT_6ParamsE,"ax",@progbits
	.sectioninfo	@"SHI_REGISTERS=255"
	.align	128
.text._ZN7cutlass13device_kernelIN5flash19enable_sm80_to_sm89INS1_16FlashAttnBwdSm80INS1_25CollectiveMainloopBwdSm80ILi1ELi1EN4cute5tupleIJNS5_1CILi64EEES8_NS7_ILi192EEEEEENS_6half_tEfNS_4arch4Sm80ELb1ELb0ELb0ELb0ELb1ELb0ELb0ELb0ELi2ELi2ELi2ELi2ELb1EEENS1_21CollectiveEpilogueBwdISA_SB_SD_Li256ELb0ELb0ELi4EEENS1_25SingleTileBwdLPTSchedulerILb0ELi64ELb1EEEEEEEEEvNT_6ParamsE:
        .type           _ZN7cutlass13device_kernelIN5flash19enable_sm80_to_sm89INS1_16FlashAttnBwdSm80INS1_25CollectiveMainloopBwdSm80ILi1ELi1EN4cute5tupleIJNS5_1CILi64EEES8_NS7_ILi192EEEEEENS_6half_tEfNS_4arch4Sm80ELb1ELb0ELb0ELb0ELb1ELb0ELb0ELb0ELi2ELi2ELi2ELi2ELb1EEENS1_21CollectiveEpilogueBwdISA_SB_SD_Li256ELb0ELb0ELi4EEENS1_25SingleTileBwdLPTSchedulerILb0ELi64ELb1EEEEEEEEEvNT_6ParamsE,@function
        .size           _ZN7cutlass13device_kernelIN5flash19enable_sm80_to_sm89INS1_16FlashAttnBwdSm80INS1_25CollectiveMainloopBwdSm80ILi1ELi1EN4cute5tupleIJNS5_1CILi64EEES8_NS7_ILi192EEEEEENS_6half_tEfNS_4arch4Sm80ELb1ELb0ELb0ELb0ELb1ELb0ELb0ELb0ELi2ELi2ELi2ELi2ELb1EEENS1_21CollectiveEpilogueBwdISA_SB_SD_Li256ELb0ELb0ELi4EEENS1_25SingleTileBwdLPTSchedulerILb0ELi64ELb1EEEEEEEEEvNT_6ParamsE,(.L_x_1392 - _ZN7cutlass13device_kernelIN5flash19enable_sm80_to_sm89INS1_16FlashAttnBwdSm80INS1_25CollectiveMainloopBwdSm80ILi1ELi1EN4cute5tupleIJNS5_1CILi64EEES8_NS7_ILi192EEEEEENS_6half_tEfNS_4arch4Sm80ELb1ELb0ELb0ELb0ELb1ELb0ELb0ELb0ELi2ELi2ELi2ELi2ELb1EEENS1_21CollectiveEpilogueBwdISA_SB_SD_Li256ELb0ELb0ELi4EEENS1_25SingleTileBwdLPTSchedulerILb0ELi64ELb1EEEEEEEEEvNT_6ParamsE)
        .other          _ZN7cutlass13device_kernelIN5flash19enable_sm80_to_sm89INS1_16FlashAttnBwdSm80INS1_25CollectiveMainloopBwdSm80ILi1ELi1EN4cute5tupleIJNS5_1CILi64EEES8_NS7_ILi192EEEEEENS_6half_tEfNS_4arch4Sm80ELb1ELb0ELb0ELb0ELb1ELb0ELb0ELb0ELi2ELi2ELi2ELi2ELb1EEENS1_21CollectiveEpilogueBwdISA_SB_SD_Li256ELb0ELb0ELi4EEENS1_25SingleTileBwdLPTSchedulerILb0ELi64ELb1EEEEEEEEEvNT_6ParamsE,@"STO_CUDA_ENTRY STV_DEFAULT"
_ZN7cutlass13device_kernelIN5flash19enable_sm80_to_sm89INS1_16FlashAttnBwdSm80INS1_25CollectiveMainloopBwdSm80ILi1ELi1EN4cute5tupleIJNS5_1CILi64EEES8_NS7_ILi192EEEEEENS_6half_tEfNS_4arch4Sm80ELb1ELb0ELb0ELb0ELb1ELb0ELb0ELb0ELi2ELi2ELi2ELi2ELb1EEENS1_21CollectiveEpilogueBwdISA_SB_SD_Li256ELb0ELb0ELi4EEENS1_25SingleTileBwdLPTSchedulerILb0ELi64ELb1EEEEEEEEEvNT_6ParamsE:
        /* <DEDUP_REMOVED lines=28> */
.L_x_477:
[----:B------:R-:W-:Y:S02]  /*01c0*/  ULDC UR9, c[0x0][0x3ac] ;  /* 0x0000eb0000097ab9 */ /* 0x000fe40000000800 */
[----:B------:R-:W-:Y:S02]  /*01d0*/  UISETP.NE.AND UP0, UPT, UR9, 0x1, UPT ;  /* 0x000000010900788c */ /* 0x000fe4000bf05270 */
[----:B------:R-:W-:Y:S02]  /*01e0*/  ULDC.64 UR4, c[0x0][0x3b0] ;  /* 0x0000ec0000047ab9 */ /* 0x000fe40000000a00 */
[----:B------:R-:W-:Y:S02]  /*01f0*/  UIMAD.WIDE.U32 UR10, UR8, UR4, URZ ;  /* 0x00000004080a72a5 */ /* 0x000fe4000f8e003f */
[----:B------:R-:W-:-:S05]  /*0200*/  UMOV UR6, UR8 ;  /* 0x0000000800067c82 */ /* 0x000fca0008000000 */
[----:B------:R-:W-:-:S04]  /*0210*/  @UP0 USHF.R.U32.HI UR6, URZ, UR5, UR11 ;  /* 0x000000053f060299 */ /* 0x000fc8000801160b */
[----:B------:R-:W-:Y:S02]  /*0220*/  UIMAD UR9, UR6, UR9, URZ ;  /* 0x00000009060972a4 */ /* 0x000fe4000f8e023f */
.L_x_478:
[----:B------:R-:W-:Y:S02]  /*0230*/  ULDC.64 UR14, c[0x0][0x3a0] ;  /* 0x0000e800000e7ab9 */ /* 0x000fe40000000a00 */
[----:B------:R-:W-:Y:S02]  /*0240*/  UIADD3 UR8, UR8, -UR9, URZ ;  /* 0x8000000908087290 */ /* 0x000fe4000fffe03f */
[----:B------:R-:W-:Y:S02]  /*0250*/  UISETP.NE.AND UP0, UPT, UR14, 0x1, UPT ;  /* 0x000000010e00788c */ /* 0x000fe4000bf05270 */
[----:B------:R-:W-:Y:S02]  /*0260*/  ULDC.64 UR4, c[0x0][0x3a8] ;  /* 0x0000ea0000047ab9 */ /* 0x000fe40000000a00 */
[----:B------:R-:W-:Y:S02]  /*0270*/  UIMAD UR5, UR7, UR5, UR8 ;  /* 0x00000005070572a4 */ /* 0x000fe4000f8e0208 */
[----:B------:R-:W-:-:S02]  /*0280*/  ULOP3.LUT UR6, URZ, UR6, URZ, 0x33, !UPT ;  /* 0x000000063f067292 */ /* 0x000fc4000f8e333f */
[----:B------:R-:W-:Y:S02]  /*0290*/  UIMAD.WIDE.U32 UR8, UR5, UR15, URZ ;  /* 0x0000000f050872a5 */ /* 0x000fe4000f8e003f */
[----:B------:R-:W-:Y:S02]  /*02a0*/  ULDC UR13, c[0x0][0x394] ;  /* 0x0000e500000d7ab9 */ /* 0x000fe40000000800 */
[----:B------:R-:W-:Y:S02]  /*02b0*/  UMOV UR15, UR5 ;  /* 0x00000005000f7c82 */ /* 0x000fe40008000000 */
[----:B------:R-:W-:Y:S02]  /*02c0*/  @UP0 USHF.R.U32.HI UR15, URZ, UR4, UR9 ;  /* 0x000000043f0f0299 */ /* 0x000fe40008011609 */
[----:B------:R-:W-:Y:S02]  /*02d0*/  UIADD3 UR13, UR6, UR13, URZ ;  /* 0x0000000d060d7290 */ /* 0x000fe4000fffe03f */
[----:B------:R-:W-:-:S04]  /*02e0*/  UIADD3 UR4, -UR15, URZ, URZ ;  /* 0x0000003f0f047290 */ /* 0x000fc8000fffe13f */
[----:B------:R-:W-:Y:S01]  /*02f0*/  UIMAD UR14, UR4, UR14, UR5 ;  /* 0x0000000e040e72a4 */ /* 0x000fe2000f8e0205 */
[----:B------:R-:W-:Y:S05]  /*0300*/  BRA `(.L_x_479) ;  /* 0x0000028000007947 */ /* 0x000fea0003800000 */
.L_x_476:
        /* <DEDUP_REMOVED lines=20> */
.L_x_480:
[----:B------:R-:W-:Y:S02]  /*0450*/  ULDC UR9, c[0x0][0x3ac] ;  /* 0x0000eb0000097ab9 */ /* 0x000fe40000000800 */
[----:B------:R-:W-:Y:S02]  /*0460*/  UISETP.NE.AND UP0, UPT, UR9, 0x1, UPT ;  /* 0x000000010900788c */ /* 0x000fe4000bf05270 */
[----:B------:R-:W-:Y:S02]  /*0470*/  ULDC.64 UR4, c[0x0][0x3b0] ;  /* 0x0000ec0000047ab9 */ /* 0x000fe40000000a00 */
[----:B------:R-:W-:Y:S02]  /*0480*/  UIMAD.WIDE.U32 UR10, UR8, UR4, URZ ;  /* 0x00000004080a72a5 */ /* 0x000fe4000f8e003f */
[----:B------:R-:W-:-:S05]  /*0490*/  UMOV UR6, UR8 ;  /* 0x0000000800067c82 */ /* 0x000fca0008000000 */
[----:B------:R-:W-:-:S04]  /*04a0*/  @UP0 USHF.R.U32.HI UR6, URZ, UR5, UR11 ;  /* 0x000000053f060299 */ /* 0x000fc8000801160b */
[----:B------:R-:W-:Y:S02]  /*04b0*/  UIMAD UR9, UR6, UR9, URZ ;  /* 0x00000009060972a4 */ /* 0x000fe4000f8e023f */
.L_x_481:
        /* <DEDUP_REMOVED lines=12> */
[----:B------:R-:W-:Y:S02]  /*0580*/  UIMAD UR14, UR4, UR14, UR5 ;  /* 0x0000000e040e72a4 */ /* 0x000fe4000f8e0205 */
.L_x_479:
        /* <DEDUP_REMOVED lines=542> */
.L_x_485:
        /* <DEDUP_REMOVED lines=438> */
.L_x_483:
        /* <DEDUP_REMOVED lines=117> */
.L_x_484:
        /* <DEDUP_REMOVED lines=167> */
.L_x_482:
        /* <DEDUP_REMOVED lines=191> */
.L_x_488:
[----:B------:R-:W-:Y:S05]  /*6080*/  BSYNC B0 ;  /* 0x0000000000007941 */ /* 0x000fea0003800000 */
.L_x_487:
        /* <DEDUP_REMOVED lines=21> */
.L_x_490:
[----:B------:R-:W-:Y:S05]  /*61e0*/  BSYNC B0 ;  /* 0x0000000000007941 */ /* 0x000fea0003800000 */
.L_x_489:
        /* <DEDUP_REMOVED lines=28> */
.L_x_492:
[----:B------:R-:W-:Y:S05]  /*63b0*/  BSYNC B0 ;  /* 0x0000000000007941 */ /* 0x000fea0003800000 */
.L_x_491:
        /* <DEDUP_REMOVED lines=19> */
.L_x_486:
        /* <DEDUP_REMOVED lines=44> */
.L_x_494:
[----:B------:R-:W-:Y:S05]  /*67b0*/  BSYNC B0 ;  /* 0x0000000000007941 */ /* 0x000fea0003800000 */
.L_x_493:
        /* <DEDUP_REMOVED lines=19> */
.L_x_496:
[----:B------:R-:W-:Y:S05]  /*68f0*/  BSYNC B0 ;  /* 0x0000000000007941 */ /* 0x000fea0003800000 */
.L_x_495:
        /* <DEDUP_REMOVED lines=27> */
.L_x_498:
[----:B------:R-:W-:Y:S05]  /*6ab0*/  BSYNC B0 ;  /* 0x0000000000007941 */ /* 0x000fea0003800000 */
.L_x_497:
        /* <DEDUP_REMOVED lines=18> */
.L_x_499:
        /* <DEDUP_REMOVED lines=10> */
.L_x_1392:


//--------------------- .text._ZN7cutlass13device_kernelIN5flash19enable_sm80_to_sm89INS1_16FlashAttnBwdSm80INS1_25CollectiveMainloopBwdSm80ILi1ELi1EN4cute5tupleIJNS5_1CILi64EEES8_NS7_ILi192EEEEEENS_6half_tEfNS_4arch4Sm80ELb1ELb0ELb0ELb0ELb0ELb0ELb0ELb0ELi2ELi2ELi2ELi2ELb1EEENS1_24CollectiveEpilogueBwdGQAISA_fSD_Li256ELb0ELb0EEENS1_25SingleTileBwdLPTSchedulerILb0ELi64ELb0EEEEEEEEEvNT_6ParamsE --------------------------
	.section	.text._ZN7cutlass13device_kernelIN5flash19enable_sm80_to_sm89INS1_16FlashAttnBwdSm80INS1_25CollectiveMainloopBwdSm80ILi1ELi1EN4cute5tupleIJNS5_1CILi64EEES8_NS7_ILi192EEEEEENS_6half_tEfNS_4arch4Sm80ELb1ELb0ELb0ELb0ELb0ELb0ELb0ELb0ELi2ELi2ELi2ELi2ELb1EEENS1_24CollectiveEpilogueBwdGQAISA_fSD_Li256ELb0ELb0EEENS1_25SingleTileBwdLPTSchedulerILb0ELi64ELb0EEEEEEEEEvNT_6ParamsE,"ax",@progbits
	.sectioninfo	@"SHI_REGISTERS=255"
	.align	128
.text._ZN7cutlass13device_kernelIN5flash19enable_sm80_to_sm89INS1_16FlashAttnBwdSm80INS1_25CollectiveMainloopBwdSm80ILi1ELi1EN4cute5tupleIJNS5_1CILi64EEES8_NS7_ILi192EEEEEENS_6half_tEfNS_4arch4Sm80ELb1ELb0ELb0ELb0ELb0ELb0ELb0ELb0ELi2ELi2ELi2ELi2ELb1EEENS1_24CollectiveEpilogueBwdGQAISA_fSD_Li256ELb0ELb0EEENS1_25SingleTileBwdLPTSchedulerILb0ELi64ELb0EEEEEEEEEvNT_6ParamsE:
        .type           _ZN7cutlass13device_kernelIN5flash19enable_sm80_to_sm89INS1_16FlashAttnBwdSm80INS1_25CollectiveMainloopBwdSm80ILi1ELi1EN4cute5tupleIJNS5_1CILi64EEES8_NS7_ILi192EEEEEENS_6half_tEfNS_4arch4Sm80ELb1ELb0ELb0ELb0ELb0ELb0ELb0ELb0ELi2ELi2ELi2ELi2ELb1EEENS1_24CollectiveEpilogueBwdGQAISA_fSD_Li256ELb0ELb0EEENS1_25SingleTileBwdLPTSchedulerILb0ELi64ELb0EEEEEEEEEvNT_6ParamsE,@function
        .size           _ZN7cutlass13device_kernelIN5flash19enable_sm80_to_sm89INS1_16FlashAttnBwdSm80INS1_25CollectiveMainloopBwdSm80ILi1ELi1EN4cute5tupleIJNS5_1CILi64EEES8_NS7_ILi192EEEEEENS_6half_tEfNS_4arch4Sm80ELb1ELb0ELb0ELb0ELb0ELb0ELb0ELb0ELi2ELi2ELi2ELi2ELb1EEENS1_24CollectiveEpilogueBwdGQAISA_fSD_Li256ELb0ELb0EEENS1_25SingleTileBwdLPTSchedulerILb0ELi64ELb0EEEEEEEEEvNT_6ParamsE,(.L_x_1393 - _ZN7cutlass13device_kernelIN5flash19enable_sm80_to_sm89INS1_16FlashAttnBwdSm80INS1_25CollectiveMainloopBwdSm80ILi1ELi1EN4cute5tupleIJNS5_1CILi64EEES8_NS7_ILi192EEEEEENS_6half_tEfNS_4arch4Sm80ELb1ELb0ELb0ELb0ELb0ELb0ELb0ELb0ELi2ELi2ELi2ELi2ELb1EEENS1_24CollectiveEpilogueBwdGQAISA_fSD_Li256ELb0ELb0EEENS1_25SingleTileBwdLPTSchedulerILb0ELi64ELb0EEEEEEEEEvNT_6ParamsE)
        .other          _ZN7cutlass13device_kernelIN5flash19enable_sm80_to_sm89INS1_16FlashAttnBwdSm80INS1_25CollectiveMainloopBwdSm80ILi1ELi1EN4cute5tupleIJNS5_1CILi64EEES8_NS7_ILi192EEEEEENS_6half_tEfNS_4arch4Sm80ELb1ELb0ELb0ELb0ELb0ELb0ELb0ELb0ELi2ELi2ELi2ELi2ELb1EEENS1_24CollectiveEpilogueBwdGQAISA_fSD_Li256ELb0ELb0EEENS1_25SingleTileBwdLPTSchedulerILb0ELi64ELb0EEEEEEEEEvNT_6ParamsE,@"STO_CUDA_ENTRY STV_DEFAULT"
_ZN7cutlass13device_kernelIN5flash19enable_sm80_to_sm89INS1_16FlashAttnBwdSm80INS1_25CollectiveMainloopBwdSm80ILi1ELi1EN4cute5tupleIJNS5_1CILi64EEES8_NS7_ILi192EEEEEENS_6half_tEfNS_4arch4Sm80ELb1ELb0ELb0ELb0ELb0ELb0ELb0ELb0ELi2ELi2ELi2ELi2ELb1EEENS1_24CollectiveEpilogueBwdGQAISA_fSD_Li256ELb0ELb0EEENS1_25SingleTileBwdLPTSchedulerILb0ELi64ELb0EEEEEEEEEvNT_6ParamsE:
        /* <DEDUP_REMOVED lines=28> */
.L_x_501:
[----:B------:R-:W-:Y:S02]  /*01c0*/  ULDC UR7, c[0x0][0x3b4] ;  /* 0x0000ed0000077ab9 */ /* 0x000fe40000000800 */
[----:B------:R-:W-:Y:S02]  /*01d0*/  UISETP.NE.AND UP0, UPT, UR7, 0x1, UPT ;  /* 0x000000010700788c */ /* 0x000fe4000bf05270 */
[----:B------:R-:W-:Y:S02]  /*01e0*/  ULDC.64 UR4, c[0x0][0x3b8] ;  /* 0x0000ee0000047ab9 */ /* 0x000fe40000000a00 */
[----:B------:R-:W-:Y:S02]  /*01f0*/  UIMAD.WIDE.U32 UR10, UR6, UR4, URZ ;  /* 0x00000004060a72a5 */ /* 0x000fe4000f8e003f */
[----:B------:R-:W-:-:S05]  /*0200*/  UMOV UR15, UR6 ;  /* 0x00000006000f7c82 */ /* 0x000fca0008000000 */
[----:B------:R-:W-:-:S04]  /*0210*/  @UP0 USHF.R.U32.HI UR15, URZ, UR5, UR11 ;  /* 0x000000053f0f0299 */ /* 0x000fc8000801160b */
[----:B------:R-:W-:-:S04]  /*0220*/  UIMAD UR7, UR15, UR7, URZ ;  /* 0x000000070f0772a4 */ /* 0x000fc8000f8e023f */
.L_x_502:
        /* <DEDUP_REMOVED lines=11> */
.L_x_500:
        /* <DEDUP_REMOVED lines=20> */
.L_x_504:
[----:B------:R-:W-:Y:S02]  /*0420*/  ULDC UR7, c[0x0][0x3b4] ;  /* 0x0000ed0000077ab9 */ /* 0x000fe40000000800 */
[----:B------:R-:W-:Y:S02]  /*0430*/  UISETP.NE.AND UP0, UPT, UR7, 0x1, UPT ;  /* 0x000000010700788c */ /* 0x000fe4000bf05270 */
[----:B------:R-:W-:Y:S02]  /*0440*/  ULDC.64 UR4, c[0x0][0x3b8] ;  /* 0x0000ee0000047ab9 */ /* 0x000fe40000000a00 */
[----:B------:R-:W-:Y:S02]  /*0450*/  UIMAD.WIDE.U32 UR10, UR6, UR4, URZ ;  /* 0x00000004060a72a5 */ /* 0x000fe4000f8e003f */
[----:B------:R-:W-:-:S05]  /*0460*/  UMOV UR15, UR6 ;  /* 0x00000006000f7c82 */ /* 0x000fca0008000000 */
[----:B------:R-:W-:-:S04]  /*0470*/  @UP0 USHF.R.U32.HI UR15, URZ, UR5, UR11 ;  /* 0x000000053f0f0299 */ /* 0x000fc8000801160b */
[----:B------:R-:W-:-:S04]  /*0480*/  UIMAD UR7, UR15, UR7, URZ ;  /* 0x000000070f0772a4 */ /* 0x000fc8000f8e023f */
.L_x_505:
        /* <DEDUP_REMOVED lines=10> */
.L_x_503:
        /* <DEDUP_REMOVED lines=16> */
[----:B------:R-:W-:Y:S01]  /*0630*/  UIADD3 UR6, UR6, 0x3f, URZ ;  /* 0x0000003f06067890 */ /* 0x000fe2000fffe03f */
[----:B------:R-:W-:Y:S01]  /*0640*/  CS2R R118, SRZ ;  /* 0x0000000000767805 */ /* 0x000fe2000001ff00 */
[----:B------:R-:W-:Y:S01]  /*0650*/  USHF.R.S32.HI UR4, URZ, 0x1f, UR5 ;  /* 0x0000001f3f047899 */ /* 0x000fe20008011405 */
[----:B------:R-:W-:Y:S01]  /*0660*/  CS2R R116, SRZ ;  /* 0x0000000000747805 */ /* 0x000fe2000001ff00 */
[----:B------:R-:W-:Y:S01]  /*0670*/  ULDC.64 UR16, c[0x0][0x118] ;  /* 0x0000460000107ab9 */ /* 0x000fe20000000a00 */
[----:B------:R-:W-:Y:S01]  /*0680*/  CS2R R110, SRZ ;  /* 0x00000000006e7805 */ /* 0x000fe2000001ff00 */
[----:B------:R-:W-:Y:S01]  /*0690*/  ULEA.HI UR11, UR4, UR5, URZ, 0x6 ;  /* 0x00000005040b7291 */ /* 0x000fe2000f8f303f */
[----:B------:R-:W-:Y:S01]  /*06a0*/  CS2R R108, SRZ ;  /* 0x00000000006c7805 */ /* 0x000fe2000001ff00 */
[----:B------:R-:W-:Y:S01]  /*06b0*/  USHF.R.S32.HI UR4, URZ, 0x1f, UR6 ;  /* 0x0000001f3f047899 */ /* 0x000fe20008011406 */
[----:B------:R-:W-:Y:S01]  /*06c0*/  CS2R R114, SRZ ;  /* 0x0000000000727805 */ /* 0x000fe2000001ff00 */
[----:B------:R-:W-:Y:S01]  /*06d0*/  USHF.R.S32.HI UR11, URZ, 0x6, UR11 ;  /* 0x000000063f0b7899 */ /* 0x000fe2000801140b */
[----:B------:R-:W-:Y:S01]  /*06e0*/  CS2R R112, SRZ ;  /* 0x0000000000707805 */ /* 0x000fe2000001ff00 */
[----:B------:R-:W-:Y:S01]  /*06f0*/  ULEA.HI UR4, UR4, UR6, URZ, 0x6 ;  /* 0x0000000604047291 */ /* 0x000fe2000f8f303f */
[----:B------:R-:W-:Y:S01]  /*0700*/  CS2R R106, SRZ ;  /* 0x00000000006a7805 */ /* 0x000fe2000001ff00 */
[----:B------:R-:W-:Y:S01]  /*0710*/  UISETP.LT.AND UP0, UPT, URZ, UR11, UPT ;  /* 0x0000000b3f00728c */ /* 0x000fe2000bf01270 */
[----:B------:R-:W-:Y:S01]  /*0720*/  CS2R R104, SRZ ;  /* 0x0000000000687805 */ /* 0x000fe2000001ff00 */
[----:B------:R-:W-:Y:S01]  /*0730*/  USHF.R.S32.HI UR12, URZ, 0x6, UR4 ;  /* 0x000000063f0c7899 */ /* 0x000fe20008011404 */
        /* <DEDUP_REMOVED lines=498> */
.L_x_509:
        /* <DEDUP_REMOVED lines=438> */
.L_x_507:
        /* <DEDUP_REMOVED lines=117> */
.L_x_508:
        /* <DEDUP_REMOVED lines=167> */
.L_x_506:
[----:B------:R-:W-:Y:S05]  /*5380*/  @P1 EXIT ;  /* 0x000000000000194d */ /* 0x000fea0003800000 */
[----:B------:R-:W-:Y:S01]  /*5390*/  ULDC.64 UR4, c[0x0][0x338] ;  /* 0x0000ce0000047ab9 */ /* 0x000fe20000000a00 */
[----:B-1----:R-:W-:Y:S01]  /*53a0*/  IMAD.U32 R8, RZ, RZ, UR14 ;  /* 0x0000000eff087e24 */ /* 0x002fe2000f8e00ff */
[----:B------:R-:W-:Y:S01]  /*53b0*/  UISETP.NE.AND UP0, UPT, UR4, 0x1, UPT ;  /* 0x000000010400788c */ /* 0x000fe2000bf05270 */
[----:B------:R-:W-:Y:S01]  /*53c0*/  IMAD.U32 R6, RZ, RZ, UR14 ;  /* 0x0000000eff067e24 */ /* 0x000fe2000f8e00ff */
[----:B------:R-:W-:-:S02]  /*53d0*/  UIMAD.WIDE.U32 UR6, UR13, UR5, URZ ;  /* 0x000000050d0672a5 */ /* 0x000fc4000f8e003f */
[----:B------:R-:W-:Y:S02]  /*53e0*/  ULDC UR4, c[0x0][0x340] ;  /* 0x0000d00000047ab9 */ /* 0x000fe40000000800 */
[----:B------:R-:W-:Y:S02]  /*53f0*/  UIMAD UR15, UR15, 0x3000, URZ ;  /* 0x000030000f0f78a4 */ /* 0x000fe4000f8e023f */
[----:B------:R-:W-:-:S03]  /*5400*/  USHF.R.S32.HI UR8, URZ, 0x1f, UR14 ;  /* 0x0000001f3f087899 */ /* 0x000fc6000801140e */
[----:B------:R-:W-:Y:S01]  /*5410*/  @UP0 USHF.R.U32.HI UR13, URZ, UR4, UR7 ;  /* 0x000000043f0d0299 */ /* 0x000fe20008011607 */
[----:B------:R-:W-:Y:S01]  /*5420*/  BAR.SYNC.DEFER_BLOCKING 0x1, 0x100 ;  /* 0x0044000000007b1d */ /* 0x000fe20000010000 */
[----:B------:R-:W-:Y:S01]  /*5430*/  USHF.R.S32.HI UR7, URZ, 0x1f, UR15 ;  /* 0x0000001f3f077899 */ /* 0x000fe2000801140f */
[C---:B------:R-:W-:Y:S01]  /*5440*/  IADD3 R2, P0, R234.reuse, UR15, RZ ;  /* 0x0000000fea027c10 */ /* 0x040fe2000ff1e0ff */
[----:B------:R-:W-:Y:S02]  /*5450*/  USHF.R.S32.HI UR6, URZ, 0x1f, UR13 ;  /* 0x0000001f3f067899 */ /* 0x000fe4000801140d */
[----:B------:R-:W-:Y:S01]  /*5460*/  IMAD.U32 R4, RZ, RZ, UR13 ;  /* 0x0000000dff047e24 */ /* 0x000fe2000f8e00ff */
[----:B------:R-:W-:Y:S01]  /*5470*/  ULDC.64 UR4, c[0x0][0x328] ;  /* 0x0000ca0000047ab9 */ /* 0x000fe20000000a00 */
[----:B------:R-:W-:Y:S01]  /*5480*/  LEA.HI.X.SX32 R3, R234, UR7, 0x1, P0 ;  /* 0x00000007ea037c11 */ /* 0x000fe200080f0eff */
[----:B------:R-:W-:Y:S01]  /*5490*/  UIMAD UR4, UR6, UR4, URZ ;  /* 0x00000004060472a4 */ /* 0x000fe2000f8e023f */
[----:B------:R-:W-:-:S03]  /*54a0*/  IMAD.U32 R0, RZ, RZ, UR13 ;  /* 0x0000000dff007e24 */ /* 0x000fc6000f8e00ff */
[----:B------:R-:W-:Y:S01]  /*54b0*/  UIMAD UR7, UR13, UR5, UR4 ;  /* 0x000000050d0772a4 */ /* 0x000fe2000f8e0204 */
[--C-:B------:R-:W-:Y:S02]  /*54c0*/  IMAD.WIDE.U32 R4, R4, c[0x0][0x328], R2.reuse ;  /* 0x0000ca0004047a25 */ /* 0x100fe400078e0002 */
[----:B------:R-:W-:Y:S02]  /*54d0*/  ULDC.64 UR4, c[0x0][0x300] ;  /* 0x0000c00000047ab9 */ /* 0x000fe40000000a00 */
[----:B------:R-:W-:Y:S01]  /*54e0*/  UIMAD UR4, UR6, UR4, URZ ;  /* 0x00000004060472a4 */ /* 0x000fe2000f8e023f */
[----:B------:R-:W-:Y:S01]  /*54f0*/  IADD3 R5, R5, UR7, RZ ;  /* 0x0000000705057c10 */ /* 0x000fe2000fffe0ff */
[----:B------:R-:W-:Y:S01]  /*5500*/  IMAD.WIDE.U32 R2, R0, c[0x0][0x300], R2 ;  /* 0x0000c00000027a25 */ /* 0x000fe200078e0002 */
[----:B------:R-:W-:Y:S02]  /*5510*/  ULDC.64 UR6, c[0x0][0x330] ;  /* 0x0000cc0000067ab9 */ /* 0x000fe40000000a00 */
[----:B------:R-:W-:Y:S01]  /*5520*/  UIMAD UR6, UR8, UR6, URZ ;  /* 0x00000006080672a4 */ /* 0x000fe2000f8e023f */
[----:B------:R-:W-:Y:S01]  /*5530*/  IMAD.WIDE.U32 R8, R8, c[0x0][0x330], R4 ;  /* 0x0000cc0008087a25 */ /* 0x000fe200078e0004 */
[----:B------:R-:W-:-:S02]  /*5540*/  UIMAD UR13, UR13, UR5, UR4 ;  /* 0x000000050d0d72a4 */ /* 0x000fc4000f8e0204 */
[----:B------:R-:W-:Y:S02]  /*5550*/  UIMAD UR6, UR14, UR7, UR6 ;  /* 0x000000070e0672a4 */ /* 0x000fe4000f8e0206 */
[----:B------:R-:W-:Y:S01]  /*5560*/  LEA R4, P1, R8, c[0x0][0x310], 0x2 ;  /* 0x0000c40008047a11 */ /* 0x000fe200078210ff */
[----:B------:R-:W-:Y:S01]  /*5570*/  ULDC.64 UR4, c[0x0][0x308] ;  /* 0x0000c20000047ab9 */ /* 0x000fe20000000a00 */
[----:B------:R-:W-:Y:S01]  /*5580*/  IADD3 R3, R3, UR13, RZ ;  /* 0x0000000d03037c10 */ /* 0x000fe2000fffe0ff */
[----:B------:R-:W-:Y:S01]  /*5590*/  UIMAD UR4, UR8, UR4, URZ ;  /* 0x00000004080472a4 */ /* 0x000fe2000f8e023f */
[----:B------:R-:W-:-:S03]  /*55a0*/  IADD3 R0, R9, UR6, RZ ;  /* 0x0000000609007c10 */ /* 0x000fc6000fffe0ff */
[----:B------:R-:W-:Y:S01]  /*55b0*/  UIMAD UR4, UR14, UR5, UR4 ;  /* 0x000000050e0472a4 */ /* 0x000fe2000f8e0204 */
[----:B------:R-:W-:Y:S01]  /*55c0*/  LEA.HI.X R5, R8, c[0x0][0x314], R0, 0x2, P1 ;  /* 0x0000c50008057a11 */ /* 0x000fe200008f1400 */
[----:B------:R-:W-:-:S04]  /*55d0*/  IMAD.WIDE.U32 R6, R6, c[0x0][0x308], R2 ;  /* 0x0000c20006067a25 */ /* 0x000fc800078e0002 */
[----:B------:R-:W-:Y:S01]  /*55e0*/  RED.E.ADD.F32.FTZ.RN.STRONG.GPU [R4.64], R36 ;  /* 0x000000240400798e */ /* 0x000fe2000c10e790 */
[C---:B------:R-:W-:Y:S02]  /*55f0*/  LEA R2, P0, R6.reuse, c[0x0][0x2e8], 0x2 ;  /* 0x0000ba0006027a11 */ /* 0x040fe400078010ff */
[----:B------:R-:W-:Y:S01]  /*5600*/  IADD3 R3, R7, UR4, RZ ;  /* 0x0000000407037c10 */ /* 0x000fe2000fffe0ff */
[----:B------:R-:W-:Y:S03]  /*5610*/  RED.E.ADD.F32.FTZ.RN.STRONG.GPU [R4.64+0x400], R37 ;  /* 0x000400250400798e */ /* 0x000fe6000c10e790 */
        /* <DEDUP_REMOVED lines=96> */
.L_x_510:
        /* <DEDUP_REMOVED lines=14> */
.L_x_1393:


//--------------------- .text._ZN7cutlass13device_kernelIN5flash19enable_sm80_to_sm89INS1_16FlashAttnBwdSm80INS1_25CollectiveMainloopBwdSm80ILi1ELi1EN4cute5tupleIJNS5_1CILi64EEES8_NS7_ILi192EEEEEENS_6half_tEfNS_4arch4Sm80ELb1ELb0ELb0ELb0ELb1ELb0ELb0ELb0ELi2ELi2ELi2ELi2ELb1EEENS1_24CollectiveEpilogueBwdGQAISA_fSD_Li256ELb0ELb1EEENS1_25SingleTileBwdLPTSchedulerILb0ELi64ELb1EEEEEEEEEvNT_6ParamsE --------------------------
	.section	.text._ZN7cutlass13device_kernelIN5flash19enable_sm80_to_sm89INS1_16FlashAttnBwdSm80INS1_25CollectiveMainloopBwdSm80ILi1ELi1EN4cute5tupleIJNS5_1CILi64EEES8_NS7_ILi192EEEEEENS_6half_tEfNS_4arch4Sm80ELb1ELb0ELb0ELb0ELb1ELb0ELb0ELb0ELi2ELi2ELi2ELi2ELb1EEENS1_24CollectiveEpilogueBwdGQAISA_fSD_Li256ELb0ELb1EEENS1_25SingleTileBwdLPTSchedulerILb0ELi64ELb1EEEEEEEEEvNT_6ParamsE,"ax",@progbits
	.sectioninfo	@"SHI_REGISTERS=255"
	.align	128
.text._ZN7cutlass13device_kernelIN5flash19enable_sm80_to_sm89INS1_16FlashAttnBwdSm80INS1_25CollectiveMainloopBwdSm80ILi1ELi1EN4cute5tupleIJNS5_1CILi64EEES8_NS7_ILi192EEEEEENS_6half_tEfNS_4arch4Sm80ELb1ELb0ELb0ELb0ELb1ELb0ELb0ELb0ELi2ELi2ELi2ELi2ELb1EEENS1_24CollectiveEpilogueBwdGQAISA_fSD_Li256ELb0ELb1EEENS1_25SingleTileBwdLPTSchedulerILb0ELi64ELb1EEEEEEEEEvNT_6ParamsE:
        .type           _ZN7cutlass13device_kernelIN5flash19enable_sm80_to_sm89INS1_16FlashAttnBwdSm80INS1_25CollectiveMainloopBwdSm80ILi1ELi1EN4cute5tupleIJNS5_1CILi64EEES8_NS7_ILi192EEEEEENS_6half_tEfNS_4arch4Sm80ELb1ELb0ELb0ELb0ELb1ELb0ELb0ELb0ELi2ELi2ELi2ELi2ELb1EEENS1_24CollectiveEpilogueBwdGQAISA_fSD_Li256ELb0ELb1EEENS1_25SingleTileBwdLPTSchedulerILb0ELi64ELb1EEEEEEEEEvNT_6ParamsE,@function
        .size           _ZN7cutlass13device_kernelIN5flash19enable_sm80_to_sm89INS1_16FlashAttnBwdSm80INS1_25CollectiveMainloopBwdSm80ILi1ELi1EN4cute5tupleIJNS5_1CILi64EEES8_NS7_ILi192EEEEEENS_6half_tEfNS_4arch4Sm80ELb1ELb0ELb0ELb0ELb1ELb0ELb0ELb0ELi2ELi2ELi2ELi2ELb1EEENS1_24CollectiveEpilogueBwdGQAISA_fSD_Li256ELb0ELb1EEENS1_25SingleTileBwdLPTSchedulerILb0ELi64ELb1EEEEEEEEEvNT_6ParamsE,(.L_x_1394 - _ZN7cutlass13device_kernelIN5flash19enable_sm80_to_sm89INS1_16FlashAttnBwdSm80INS1_25CollectiveMainloopBwdSm80ILi1ELi1EN4cute5tupleIJNS5_1CILi64EEES8_NS7_ILi192EEEEEENS_6half_tEfNS_4arch4Sm80ELb1ELb0ELb0ELb0ELb1ELb0ELb0ELb0ELi2ELi2ELi2ELi2ELb1EEENS1_24CollectiveEpilogueBwdGQAISA_fSD_Li256ELb0ELb1EEENS1_25SingleTileBwdLPTSchedulerILb0ELi64ELb1EEEEEEEEEvNT_6ParamsE)
        .other          _ZN7cutlass13device_kernelIN5flash19enable_sm80_to_sm89INS1_16FlashAttnBwdSm80INS1_25CollectiveMainloopBwdSm80ILi1ELi1EN4cute5tupleIJNS5_1CILi64EEES8_NS7_ILi192EEEEEENS_6half_tEfNS_4arch4Sm80ELb1ELb0ELb0ELb0ELb1ELb0ELb0ELb0ELi2ELi2ELi2ELi2ELb1EEENS1_24CollectiveEpilogueBwdGQAISA_fSD_Li256ELb0ELb1EEENS1_25SingleTileBwdLPTSchedulerILb0ELi64ELb1EEEEEEEEEvNT_6ParamsE,@"STO_CUDA_ENTRY STV_DEFAULT"
_ZN7cutlass13device_kernelIN5flash19enable_sm80_to_sm89INS1_16FlashAttnBwdSm80INS1_25CollectiveMainloopBwdSm80ILi1ELi1EN4cute5tupleIJNS5_1CILi64EEES8_NS7_ILi192EEEEEENS_6half_tEfNS_4arch4Sm80ELb1ELb0ELb0ELb0ELb1ELb0ELb0ELb0ELi2ELi2ELi2ELi2ELb1EEENS1_24CollectiveEpilogueBwdGQAISA_fSD_Li256ELb0ELb1EEENS1_25SingleTileBwdLPTSchedulerILb0ELi64ELb1EEEEEEEEEvNT_6ParamsE:
        /* <DEDUP_REMOVED lines=28> */
.L_x_512:
[----:B------:R-:W-:Y:S02]  /*01c0*/  ULDC UR9, c[0x0][0x3b4] ;  /* 0x0000ed0000097ab9 */ /* 0x000fe40000000800 */
[----:B------:R-:W-:Y:S02]  /*01d0*/  UISETP.NE.AND UP0, UPT, UR9, 0x1, UPT ;  /* 0x000000010900788c */ /* 0x000fe4000bf05270 */
[----:B------:R-:W-:Y:S02]  /*01e0*/  ULDC.64 UR4, c[0x0][0x3b8] ;  /* 0x0000ee0000047ab9 */ /* 0x000fe40000000a00 */
[----:B------:R-:W-:Y:S02]  /*01f0*/  UIMAD.WIDE.U32 UR10, UR8, UR4, URZ ;  /* 0x00000004080a72a5 */ /* 0x000fe4000f8e003f */
[----:B------:R-:W-:-:S05]  /*0200*/  UMOV UR6, UR8 ;  /* 0x0000000800067c82 */ /* 0x000fca0008000000 */
[----:B------:R-:W-:-:S04]  /*0210*/  @UP0 USHF.R.U32.HI UR6, URZ, UR5, UR11 ;  /* 0x000000053f060299 */ /* 0x000fc8000801160b */
[----:B------:R-:W-:Y:S02]  /*0220*/  UIMAD UR9, UR6, UR9, URZ ;  /* 0x00000009060972a4 */ /* 0x000fe4000f8e023f */
.L_x_513:
        /* <DEDUP_REMOVED lines=14> */
.L_x_511:
        /* <DEDUP_REMOVED lines=20> */
.L_x_515:
[----:B------:R-:W-:Y:S02]  /*0450*/  ULDC UR9, c[0x0][0x3b4] ;  /* 0x0000ed0000097ab9 */ /* 0x000fe40000000800 */
[----:B------:R-:W-:Y:S02]  /*0460*/  UISETP.NE.AND UP0, UPT, UR9, 0x1, UPT ;  /* 0x000000010900788c */ /* 0x000fe4000bf05270 */
[----:B------:R-:W-:Y:S02]  /*0470*/  ULDC.64 UR4, c[0x0][0x3b8] ;  /* 0x0000ee0000047ab9 */ /* 0x000fe40000000a00 */
[----:B------:R-:W-:Y:S02]  /*0480*/  UIMAD.WIDE.U32 UR10, UR8, UR4, URZ ;  /* 0x00000004080a72a5 */ /* 0x000fe4000f8e003f */
[----:B------:R-:W-:-:S05]  /*0490*/  UMOV UR6, UR8 ;  /* 0x0000000800067c82 */ /* 0x000fca0008000000 */
[----:B------:R-:W-:-:S04]  /*04a0*/  @UP0 USHF.R.U32.HI UR6, URZ, UR5, UR11 ;  /* 0x000000053f060299 */ /* 0x000fc8000801160b */
[----:B------:R-:W-:Y:S02]  /*04b0*/  UIMAD UR9, UR6, UR9, URZ ;  /* 0x00000009060972a4 */ /* 0x000fe4000f8e023f */
.L_x_516:
        /* <DEDUP_REMOVED lines=13> */
.L_x_514:
        /* <DEDUP_REMOVED lines=531> */
.L_x_520:
        /* <DEDUP_REMOVED lines=438> */
.L_x_518:
        /* <DEDUP_REMOVED lines=117> */
.L_x_519:
        /* <DEDUP_REMOVED lines=167> */
.L_x_517:
[----:B------:R-:W-:Y:S05]  /*53e0*/  @P1 EXIT ;  /* 0x000000000000194d */ /* 0x000fea0003800000 */
[----:B------:R-:W-:Y:S01]  /*53f0*/  ULDC.64 UR10, c[0x0][0x338] ;  /* 0x0000ce00000a7ab9 */ /* 0x000fe20000000a00 */
[----:B------:R-:W-:Y:S01]  /*5400*/  BAR.SYNC.DEFER_BLOCKING 0x1, 0x100 ;  /* 0x0044000000007b1d */ /* 0x000fe20000010000 */
[----:B------:R-:W-:Y:S01]  /*5410*/  UISETP.NE.AND UP0, UPT, UR10, 0x1, UPT ;  /* 0x000000010a00788c */ /* 0x000fe2000bf05270 */
[----:B------:R-:W-:Y:S01]  /*5420*/  ISETP.NE.AND P1, PT, R234, RZ, PT ;  /* 0x000000ffea00720c */ /* 0x000fe20003f25270 */
[----:B------:R-:W-:-:S03]  /*5430*/  UIMAD.WIDE.U32 UR18, UR14, UR11, URZ ;  /* 0x0000000b0e1272a5 */ /* 0x000fc6000f8e003f */
[----:B------:R-:W-:Y:S01]  /*5440*/  ULDC UR6, c[0x0][0x358] ;  /* 0x0000d60000067ab9 */ /* 0x000fe20000000800 */
[----:B------:R-:W-:Y:S01]  /*5450*/  BSSY B0, `(.L_x_521) ;  /* 0x000001d000007945 */ /* 0x000fe20003800000 */
[----:B------:R-:W-:Y:S02]  /*5460*/  UIMAD UR6, UR13, UR6, URZ ;  /* 0x000000060d0672a4 */ /* 0x000fe4000f8e023f */
[----:B------:R-:W-:Y:S02]  /*5470*/  ULDC UR11, c[0x0][0x2f4] ;  /* 0x0000bd00000b7ab9 */ /* 0x000fe40000000800 */
[----:B------:R-:W-:Y:S02]  /*5480*/  ULDC UR4, c[0x0][0x340] ;  /* 0x0000d00000047ab9 */ /* 0x000fe40000000800 */
[----:B------:R-:W-:Y:S02]  /*5490*/  UIMAD UR5, UR15, UR11, URZ ;  /* 0x0000000b0f0572a4 */ /* 0x000fe4000f8e023f */
[----:B------:R-:W-:-:S02]  /*54a0*/  UMOV UR9, UR14 ;  /* 0x0000000e00097c82 */ /* 0x000fc40008000000 */
[----:B------:R-:W-:Y:S02]  /*54b0*/  UIMAD UR11, UR6, UR11, URZ ;  /* 0x0000000b060b72a4 */ /* 0x000fe4000f8e023f */
[----:B------:R-:W-:Y:S02]  /*54c0*/  @UP0 USHF.R.U32.HI UR9, URZ, UR4, UR19 ;  /* 0x000000043f090299 */ /* 0x000fe40008011613 */
[----:B------:R-:W-:Y:S02]  /*54d0*/  USHF.R.S32.HI UR4, URZ, 0x1f, UR5 ;  /* 0x0000001f3f047899 */ /* 0x000fe40008011405 */
[----:B------:R-:W-:Y:S02]  /*54e0*/  USHF.R.S32.HI UR7, URZ, 0x1f, UR11 ;  /* 0x0000001f3f077899 */ /* 0x000fe4000801140b */
[----:B------:R-:W-:Y:S02]  /*54f0*/  USHF.R.S32.HI UR8, URZ, 0x1f, UR9 ;  /* 0x0000001f3f087899 */ /* 0x000fe40008011409 */
[----:B------:R-:W-:-:S04]  /*5500*/  UIADD3 UR11, UP1, UP0, UR11, UR5, UR9 ;  /* 0x000000050b0b7290 */ /* 0x000fc8000f83e009 */
[----:B------:R-:W-:Y:S02]  /*5510*/  UIADD3.X UR7, UR7, UR4, UR8, UP1, UP0 ;  /* 0x0000000407077290 */ /* 0x000fe40008fe0408 */
[----:B------:R-:W-:Y:S02]  /*5520*/  USHF.L.U32 UR6, UR11, 0x2, URZ ;  /* 0x000000020b067899 */ /* 0x000fe4000800063f */
[----:B------:R-:W-:Y:S02]  /*5530*/  ULDC.64 UR4, c[0x0][0x350] ;  /* 0x0000d40000047ab9 */ /* 0x000fe40000000a00 */
[----:B------:R-:W-:Y:S02]  /*5540*/  USHF.L.U64.HI UR7, UR11, 0x2, UR7 ;  /* 0x000000020b077899 */ /* 0x000fe40008010207 */
[----:B------:R-:W-:Y:S02]  /*5550*/  UIADD3 UR4, UP0, UR6, UR4, URZ ;  /* 0x0000000406047290 */ /* 0x000fe4000ff1e03f */
[----:B------:R-:W-:-:S02]  /*5560*/  UIADD3 UR11, -UR9, URZ, URZ ;  /* 0x0000003f090b7290 */ /* 0x000fc4000fffe13f */
[----:B------:R-:W-:Y:S02]  /*5570*/  UIADD3.X UR5, UR7, UR5, URZ, UP0, !UPT ;  /* 0x0000000507057290 */ /* 0x000fe400087fe43f */
[----:B------:R-:W-:Y:S01]  /*5580*/  UIMAD UR11, UR11, UR10, UR14 ;  /* 0x0000000a0b0b72a4 */ /* 0x000fe2000f8e020e */
[----:B-1----:R-:W-:Y:S01]  /*5590*/  IMAD.U32 R4, RZ, RZ, UR4 ;  /* 0x00000004ff047e24 */ /* 0x002fe2000f8e00ff */
[----:B------:R-:W-:Y:S02]  /*55a0*/  USHF.R.S32.HI UR10, URZ, 0x1f, UR15 ;  /* 0x0000001f3f0a7899 */ /* 0x000fe4000801140f */
[----:B------:R-:W-:Y:S01]  /*55b0*/  MOV R5, UR5 ;  /* 0x0000000500057c02 */ /* 0x000fe20008000f00 */
[----:B------:R-:W-:Y:S05]  /*55c0*/  @P1 BRA `(.L_x_522) ;  /* 0x0000005000001947 */ /* 0x000fea0003800000 */
.L_x_523:
[----:B------:R-:W2:Y:S01]  /*55d0*/  LDG.E.STRONG.GPU R0, [R4.64] ;  /* 0x0000001004007981 */ /* 0x000ea2000c1ef900 */
[----:B------:R-:W-:Y:S01]  /*55e0*/  YIELD ;  /* 0x0000000000007946 */ /* 0x000fe20003800000 */
[----:B--2---:R-:W-:Y:S01]  /*55f0*/  ISETP.NE.AND P0, PT, R0, UR11, PT ;  /* 0x0000000b00007c0c */ /* 0x004fe2000bf05270 */
[----:B------:R-:W-:-:S12]  /*5600*/  CCTL.IVALL ;  /* 0x00000000ff00798f */ /* 0x000fd80002000000 */
[----:B------:R-:W-:Y:S05]  /*5610*/  @P0 BRA `(.L_x_523) ;  /* 0xffffffb000000947 */ /* 0x000fea000383ffff */
.L_x_522:
[----:B------:R-:W-:Y:S05]  /*5620*/  BSYNC B0 ;  /* 0x0000000000007941 */ /* 0x000fea0003800000 */
.L_x_521:
[----:B------:R-:W-:Y:S01]  /*5630*/  MOV R10, 0xffffffff ;  /* 0xffffffff000a7802 */ /* 0x000fe20000000f00 */
[----:B------:R-:W-:Y:S05]  /*5640*/  BRA.CONV ~URZ, `(.L_x_524) ;  /* 0x000000237f007947 */ /* 0x000fea000b800000 */
[----:B------:R-:W-:Y:S02]  /*5650*/  MOV R2, 0x5670 ;  /* 0x0000567000027802 */ /* 0x000fe40000000f00 */
[----:B------:R-:W-:Y:S05]  /*5660*/  CALL.REL.NOINC `($__internal_4_$__cuda_sm70_warpsync) ;  /* 0x00000b3000007944 */ /* 0x000fea0003c00000 */
.L_x_524:
[----:B------:R-:W-:Y:S01]  /*5670*/  UIMAD UR4, UR13, 0x3000, URZ ;  /* 0x000030000d0478a4 */ /* 0x000fe2000f8e023f */
        /* <DEDUP_REMOVED lines=14> */
[----:B------:R-:W-:-:S05]  /*5760*/  IMAD.WIDE.U32 R6, R6, c[0x0][0x330], R2 ;  /* 0x0000cc0006067a25 */ /* 0x000fca00078e0002 */
        /* <DEDUP_REMOVED lines=53> */
[----:B------:R-:W-:Y:S05]  /*5ac0*/  CALL.REL.NOINC `($__internal_4_$__cuda_sm70_warpsync) ;  /* 0x000006d000007944 */ /* 0x000fea0003c00000 */
.L_x_525:
        /* <DEDUP_REMOVED lines=12> */
.L_x_527:
[----:B------:R-:W-:Y:S05]  /*5b90*/  BSYNC B0 ;  /* 0x0000000000007941 */ /* 0x000fea0003800000 */
.L_x_526:
[----:B------:R-:W-:Y:S01]  /*5ba0*/  ULDC.64 UR4, c[0x0][0x348] ;  /* 0x0000d20000047ab9 */ /* 0x000fe20000000a00 */
[----:B------:R-:W-:Y:S01]  /*5bb0*/  BSSY B0, `(.L_x_528) ;  /* 0x000000b000007945 */ /* 0x000fe20003800000 */
[----:B------:R-:W-:-:S04]  /*5bc0*/  UIADD3 UR4, UP0, UR6, UR4, URZ ;  /* 0x0000000406047290 */ /* 0x000fc8000ff1e03f */
[----:B------:R-:W-:Y:S02]  /*5bd0*/  UIADD3.X UR5, UR7, UR5, URZ, UP0, !UPT ;  /* 0x0000000507057290 */ /* 0x000fe400087fe43f */
[----:B--2---:R-:W-:-:S04]  /*5be0*/  MOV R4, UR4 ;  /* 0x0000000400047c02 */ /* 0x004fc80008000f00 */
[----:B------:R-:W-:Y:S01]  /*5bf0*/  MOV R5, UR5 ;  /* 0x0000000500057c02 */ /* 0x000fe20008000f00 */
[----:B------:R-:W-:Y:S05]  /*5c00*/  @P1 BRA `(.L_x_529) ;  /* 0x0000005000001947 */ /* 0x000fea0003800000 */
.L_x_530:
[----:B------:R-:W2:Y:S01]  /*5c10*/  LDG.E.STRONG.GPU R0, [R4.64] ;  /* 0x0000001004007981 */ /* 0x000ea2000c1ef900 */
[----:B------:R-:W-:Y:S01]  /*5c20*/  YIELD ;  /* 0x0000000000007946 */ /* 0x000fe20003800000 */
[----:B--2---:R-:W-:Y:S01]  /*5c30*/  ISETP.NE.AND P0, PT, R0, UR11, PT ;  /* 0x0000000b00007c0c */ /* 0x004fe2000bf05270 */
[----:B------:R-:W-:-:S12]  /*5c40*/  CCTL.IVALL ;  /* 0x00000000ff00798f */ /* 0x000fd80002000000 */
[----:B------:R-:W-:Y:S05]  /*5c50*/  @P0 BRA `(.L_x_530) ;  /* 0xffffffb000000947 */ /* 0x000fea000383ffff */
.L_x_529:
[----:B------:R-:W-:Y:S05]  /*5c60*/  BSYNC B0 ;  /* 0x0000000000007941 */ /* 0x000fea0003800000 */
.L_x_528:
[----:B------:R-:W-:Y:S05]  /*5c70*/  BRA.CONV ~URZ, `(.L_x_531) ;  /* 0x000000237f007947 */ /* 0x000fea000b800000 */
[----:B-1----:R-:W-:Y:S02]  /*5c80*/  MOV R2, 0x5ca0 ;  /* 0x00005ca000027802 */ /* 0x002fe40000000f00 */
[----:B------:R-:W-:Y:S05]  /*5c90*/  CALL.REL.NOINC `($__internal_4_$__cuda_sm70_warpsync) ;  /* 0x0000050000007944 */ /* 0x000fea0003c00000 */
.L_x_531:
[----:B------:R-:W-:Y:S01]  /*5ca0*/  ULDC.64 UR4, c[0x0][0x300] ;  /* 0x0000c00000047ab9 */ /* 0x000fe20000000a00 */
[----:B-1----:R-:W-:Y:S01]  /*5cb0*/  MOV R3, R9 ;  /* 0x0000000900037202 */ /* 0x002fe20000000f00 */
[----:B------:R-:W-:Y:S01]  /*5cc0*/  UIMAD UR4, UR8, UR4, URZ ;  /* 0x00000004080472a4 */ /* 0x000fe2000f8e023f */
[----:B------:R-:W-:Y:S02]  /*5cd0*/  IMAD.U32 R0, RZ, RZ, UR9 ;  /* 0x00000009ff007e24 */ /* 0x000fe4000f8e00ff */
[----:B------:R-:W-:Y:S01]  /*5ce0*/  IMAD.MOV.U32 R2, RZ, RZ, R8 ;  /* 0x000000ffff027224 */ /* 0x000fe200078e0008 */
[----:B------:R-:W-:Y:S01]  /*5cf0*/  UIMAD UR12, UR9, UR5, UR4 ;  /* 0x00000005090c72a4 */ /* 0x000fe2000f8e0204 */
[----:B------:R-:W-:Y:S02]  /*5d00*/  IMAD.U32 R6, RZ, RZ, UR15 ;  /* 0x0000000fff067e24 */ /* 0x000fe4000f8e00ff */
[----:B------:R-:W-:Y:S01]  /*5d10*/  IMAD.WIDE.U32 R2, R0, c[0x0][0x300], R2 ;  /* 0x0000c00000027a25 */ /* 0x000fe200078e0002 */
[----:B------:R-:W-:-:S02]  /*5d20*/  ULDC.64 UR4, c[0x0][0x308] ;  /* 0x0000c20000047ab9 */ /* 0x000fc40000000a00 */
[----:B------:R-:W-:Y:S02]  /*5d30*/  UIMAD UR4, UR10, UR4, URZ ;  /* 0x000000040a0472a4 */ /* 0x000fe4000f8e023f */
[----:B------:R-:W-:Y:S02]  /*5d40*/  IADD3 R3, R3, UR12, RZ ;  /* 0x0000000c03037c10 */ /* 0x000fe4000fffe0ff */
[----:B------:R-:W-:-:S03]  /*5d50*/  UIMAD UR4, UR15, UR5, UR4 ;  /* 0x000000050f0472a4 */ /* 0x000fc6000f8e0204 */
        /* <DEDUP_REMOVED lines=56> */
.L_x_532:
        /* <DEDUP_REMOVED lines=12> */
        .weak           $__internal_4_$__cuda_sm70_warpsync
        .type           $__internal_4_$__cuda_sm70_warpsync,@function
        .size           $__internal_4_$__cuda_sm70_warpsync,(.L_x_1394 - $__internal_4_$__cuda_sm70_warpsync)
$__internal_4_$__cuda_sm70_warpsync:
[----:B------:R-:W-:Y:S01]  /*61a0*/  MOV R3, 0x0 ;  /* 0x0000000000037802 */ /* 0x000fe20000000f00 */
[----:B------:R-:W-:Y:S04]  /*61b0*/  WARPSYNC R10 ;  /* 0x0000000a00007348 */ /* 0x000fe80003800000 */
[----:B------:R-:W-:Y:S05]  /*61c0*/  RET.REL.NODEC R2 `(_ZN7cutlass13device_kernelIN5flash19enable_sm80_to_sm89INS1_16FlashAttnBwdSm80INS1_25CollectiveMainloopBwdSm80ILi1ELi1EN4cute5tupleIJNS5_1CILi64EEES8_NS7_ILi192EEEEEENS_6half_tEfNS_4arch4Sm80ELb1ELb0ELb0ELb0ELb1ELb0ELb0ELb0ELi2ELi2ELi2ELi2ELb1EEENS1_24CollectiveEpilogueBwdGQAISA_fSD_Li256ELb0ELb1EEENS1_25SingleTileBwdLPTSchedulerILb0ELi64ELb1EEEEEEEEEvNT_6ParamsE) ;  /* 0xffff9e3002007950 */ /* 0x000fea0003c3ffff */
.L_x_533:
        /* <DEDUP_REMOVED lines=11> */
.L_x_1394:


//--------------------- .text._ZN7cutlass13device_kernelIN5flash19enable_sm80_to_sm89INS1_16FlashAttnBwdSm80INS1_25CollectiveMainloopBwdSm80ILi1ELi1EN4cute5tupleIJNS5_1CILi64EEES8_NS7_ILi192EEEEEENS_6half_tEfNS_4arch4Sm80ELb1ELb0ELb0ELb1ELb0ELb0ELb0ELb0ELi2ELi2ELi2ELi2ELb1EEENS1_21CollectiveEpilogueBwdISA_SB_SD_Li256ELb1ELb0ELi4EEENS1_25SingleTileBwdLPTSchedulerILb1ELi64ELb0EEEEEEEEEvNT_6ParamsE --------------------------
	.section	.text._ZN7cutlass13device_kernelIN5flash19enable_sm80_to_sm89INS1_16FlashAttnBwdSm80INS1_25CollectiveMainloopBwdSm80ILi1ELi1EN4cute5tupleIJNS5_1CILi64EEES8_NS7_ILi192EEEEEENS_6half_tEfNS_4arch4Sm80ELb1ELb0ELb0ELb1ELb0ELb0ELb0ELb0ELi2ELi2ELi2ELi2ELb1EEENS1_21CollectiveEpilogueBwdISA_SB_SD_Li256ELb1ELb0ELi4EEENS1_25SingleTileBwdLPTSchedulerILb1ELi64ELb0EEEEEEEEEvNT_6ParamsE,"ax",@progbits
	.sectioninfo	@"SHI_REGISTERS=255"
	.align	128
.text._ZN7cutlass13device_kernelIN5flash19enable_sm80_to_sm89INS1_16FlashAttnBwdSm80INS1_25CollectiveMainloopBwdSm80ILi1ELi1EN4cute5tupleIJNS5_1CILi64EEES8_NS7_ILi192EEEEEENS_6half_tEfNS_4arch4Sm80ELb1ELb0ELb0ELb1ELb0ELb0ELb0ELb0ELi2ELi2ELi2ELi2ELb1EEENS1_21CollectiveEpilogueBwdISA_SB_SD_Li256ELb1ELb0ELi4EEENS1_25SingleTileBwdLPTSchedulerILb1ELi64ELb0EEEEEEEEEvNT_6ParamsE:
        .type           _ZN7cutlass13device_kernelIN5flash19enable_sm80_to_sm89INS1_16FlashAttnBwdSm80INS1_25CollectiveMainloopBwdSm80ILi1ELi1EN4cute5tupleIJNS5_1CILi64EEES8_NS7_ILi192EEEEEENS_6half_tEfNS_4arch4Sm80ELb1ELb0ELb0ELb1ELb0ELb0ELb0ELb0ELi2ELi2ELi2ELi2ELb1EEENS1_21CollectiveEpilogueBwdISA_SB_SD_Li256ELb1ELb0ELi4EEENS1_25SingleTileBwdLPTSchedulerILb1ELi64ELb0EEEEEEEEEvNT_6ParamsE,@function
        .size           _ZN7cutlass13device_kernelIN5flash19enable_sm80_to_sm89INS1_16FlashAttnBwdSm80INS1_25CollectiveMainloopBwdSm80ILi1ELi1EN4cute5tupleIJNS5_1CILi64EEES8_NS7_ILi192EEEEEENS_6half_tEfNS_4arch4Sm80ELb1ELb0ELb0ELb1ELb0ELb0ELb0ELb0ELi2ELi2ELi2ELi2ELb1EEENS1_21CollectiveEpilogueBwdISA_SB_SD_Li256ELb1ELb0ELi4EEENS1_25SingleTileBwdLPTSchedulerILb1ELi64ELb0EEEEEEEEEvNT_6ParamsE,(.L_x_1396 - _ZN7cutlass13device_kernelIN5flash19enable_sm80_to_sm89INS1_16FlashAttnBwdSm80INS1_25CollectiveMainloopBwdSm80ILi1ELi1EN4cute5tupleIJNS5_1CILi64EEES8_NS7_ILi192EEEEEENS_6half_tEfNS_4arch4Sm80ELb1ELb0ELb0ELb1ELb0ELb0ELb0ELb0ELi2ELi2ELi2ELi2ELb1EEENS1_21CollectiveEpilogueBwdISA_SB_SD_Li256ELb1ELb0ELi4EEENS1_25SingleTileBwdLPTSchedulerILb1ELi64ELb0EEEEEEEEEvNT_6ParamsE)
        .other          _ZN7cutlass13device_kernelIN5flash19enable_sm80_to_sm89INS1_16FlashAttnBwdSm80INS1_25CollectiveMainloopBwdSm80ILi1ELi1EN4cute5tupleIJNS5_1CILi64EEES8_NS7_ILi192EEEEEENS_6half_tEfNS_4arch4Sm80ELb1ELb0ELb0ELb1ELb0ELb0ELb0ELb0ELi2ELi2ELi2ELi2ELb1EEENS1_21CollectiveEpilogueBwdISA_SB_SD_Li256ELb1ELb0ELi4EEENS1_25SingleTileBwdLPTSchedulerILb1ELi64ELb0EEEEEEEEEvNT_6ParamsE,@"STO_CUDA_ENTRY STV_DEFAULT"
_ZN7cutlass13device_kernelIN5flash19enable_sm80_to_sm89INS1_16FlashAttnBwdSm80INS1_25CollectiveMainloopBwdSm80ILi1ELi1EN4cute5tupleIJNS5_1CILi64EEES8_NS7_ILi192EEEEEENS_6half_tEfNS_4arch4Sm80ELb1ELb0ELb0ELb1ELb0ELb0ELb0ELb0ELi2ELi2ELi2ELi2ELb1EEENS1_21CollectiveEpilogueBwdISA_SB_SD_Li256ELb1ELb0ELi4EEENS1_25SingleTileBwdLPTSchedulerILb1ELi64ELb0EEEEEEEEEvNT_6ParamsE:
[----:B------:R-:W-:Y:S02]  /*0000*/  MOV R1, c[0x0][0x28] ;  /* 0x00000a0000017a02 */ /* 0x000fe40000000f00 */
[----:B------:R-:W1:Y:S01]  /*0010*/  S2R R33, SR_TID.X ;  /* 0x0000000000217919 */ /* 0x000e620000002100 */
[----:B------:R-:W2:Y:S01]  /*0020*/  S2UR UR4, SR_CTAID.X ;  /* 0x00000000000479c3 */ /* 0x000ea20000002500 */
[----:B------:R-:W-:Y:S01]  /*0030*/  ULDC.64 UR20, c[0x0][0x118] ;  /* 0x0000460000147ab9 */ /* 0x000fe20000000a00 */
        /* <DEDUP_REMOVED lines=9> */
[----:B------:R-:W-:Y:S02]  /*00d0*/  @UP0 UMOV UR7, UR11 ;  /* 0x0000000b00070c82 */ /* 0x000fe40008000000 */
        /* <DEDUP_REMOVED lines=12> */
[----:B------:R-:W-:Y:S02]  /*01a0*/  @UP0 UMOV UR9, UR11 ;  /* 0x0000000b00090c82 */ /* 0x000fe40008000000 */
[----:B------:R-:W-:-:S04]  /*01b0*/  @UP0 USHF.R.U32.HI UR18, URZ, UR5, UR9 ;  /* 0x000000053f120299 */ /* 0x000fc80008011609 */
[----:B------:R-:W-:Y:S01]  /*01c0*/  UIMAD UR7, UR18, UR7, URZ ;  /* 0x00000007120772a4 */ /* 0x000fe2000f8e023f */
[----:B------:R-:W-:Y:S05]  /*01d0*/  BRA `(.L_x_536) ;  /* 0x0000008000007947 */ /* 0x000fea0003800000 */
.L_x_535:
[----:B------:R-:W-:Y:S02]  /*01e0*/  ULDC UR7, c[0x0][0x3ac] ;  /* 0x0000eb0000077ab9 */ /* 0x000fe40000000800 */
[----:B------:R-:W-:Y:S02]  /*01f0*/  UISETP.NE.AND UP0, UPT, UR7, 0x1, UPT ;  /* 0x000000010700788c */ /* 0x000fe4000bf05270 */
[----:B------:R-:W-:Y:S02]  /*0200*/  ULDC.64 UR4, c[0x0][0x3b0] ;  /* 0x0000ec0000047ab9 */ /* 0x000fe40000000a00 */
[----:B------:R-:W-:Y:S02]  /*0210*/  UIMAD.WIDE.U32 UR10, UR6, UR4, URZ ;  /* 0x00000004060a72a5 */ /* 0x000fe4000f8e003f */
[----:B------:R-:W-:-:S05]  /*0220*/  UMOV UR18, UR6 ;  /* 0x0000000600127c82 */ /* 0x000fca0008000000 */
[----:B------:R-:W-:Y:S02]  /*0230*/  @UP0 UMOV UR9, UR11 ;  /* 0x0000000b00090c82 */ /* 0x000fe40008000000 */
[----:B------:R-:W-:-:S04]  /*0240*/  @UP0 USHF.R.U32.HI UR18, URZ, UR5, UR9 ;  /* 0x000000053f120299 */ /* 0x000fc80008011609 */
[----:B------:R-:W-:-:S04]  /*0250*/  UIMAD UR7, UR18, UR7, URZ ;  /* 0x00000007120772a4 */ /* 0x000fc8000f8e023f */
.L_x_536:
[----:B------:R-:W-:Y:S01]  /*0260*/  UIADD3 UR9, UR6, -UR7, URZ ;  /* 0x8000000706097290 */ /* 0x000fe2000fffe03f */
[----:B------:R-:W-:Y:S01]  /*0270*/  ISETP.NE.U32.AND P0, PT, RZ, c[0x0][0x3e0], PT ;  /* 0x0000f800ff007a0c */ /* 0x000fe20003f05070 */
[----:B------:R-:W-:Y:S02]  /*0280*/  ULDC.64 UR4, c[0x0][0x3a8] ;  /* 0x0000ea0000047ab9 */ /* 0x000fe40000000a00 */
[----:B------:R-:W-:Y:S01]  /*0290*/  ULDC.64 UR6, c[0x0][0x3a0] ;  /* 0x0000e80000067ab9 */ /* 0x000fe20000000a00 */
[----:B------:R-:W-:Y:S01]  /*02a0*/  ISETP.NE.AND.EX P0, PT, RZ, c[0x0][0x3e4], PT, P0 ;  /* 0x0000f900ff007a0c */ /* 0x000fe20003f05300 */
[----:B------:R-:W-:Y:S02]  /*02b0*/  UISETP.NE.AND UP0, UPT, UR6, 0x1, UPT ;  /* 0x000000010600788c */ /* 0x000fe4000bf05270 */
[----:B------:R-:W-:-:S04]  /*02c0*/  UIMAD UR5, UR8, UR5, UR9 ;  /* 0x00000005080572a4 */ /* 0x000fc8000f8e0209 */
[----:B------:R-:W-:-:S03]  /*02d0*/  UIMAD.WIDE.U32 UR8, UR5, UR7, URZ ;  /* 0x00000007050872a5 */ /* 0x000fc6000f8e003f */
[----:B------:R-:W-:-:S04]  /*02e0*/  UMOV UR16, UR5 ;  /* 0x0000000500107c82 */ /* 0x000fc80008000000 */
[----:B------:R-:W-:Y:S02]  /*02f0*/  @UP0 UMOV UR7, UR9 ;  /* 0x0000000900070c82 */ /* 0x000fe40008000000 */
[----:B------:R-:W-:-:S04]  /*0300*/  @UP0 USHF.R.U32.HI UR16, URZ, UR4, UR7 ;  /* 0x000000043f100299 */ /* 0x000fc80008011607 */
[----:B------:R-:W-:-:S04]  /*0310*/  UIADD3 UR17, -UR16, URZ, URZ ;  /* 0x0000003f10117290 */ /* 0x000fc8000fffe13f */
[----:B------:R-:W-:Y:S01]  /*0320*/  UIMAD UR17, UR17, UR6, UR5 ;  /* 0x00000006111172a4 */ /* 0x000fe2000f8e0205 */
[----:B------:R-:W-:Y:S05]  /*0330*/  @!P0 BRA `(.L_x_537) ;  /* 0x0000008000008947 */ /* 0x000fea0003800000 */
[----:B------:R-:W-:Y:S02]  /*0340*/  UMOV UR4, 0x4 ;  /* 0x0000000400047882 */ /* 0x000fe40000000000 */
[----:B------:R-:W-:Y:S02]  /*0350*/  ULDC.64 UR6, c[0x0][0x3e0] ;  /* 0x0000f80000067ab9 */ /* 0x000fe40000000a00 */
[----:B------:R-:W-:-:S06]  /*0360*/  UIMAD.WIDE UR4, UR16, UR4, UR6 ;  /* 0x00000004100472a5 */ /* 0x000fcc000f8e0206 */
[----:B------:R-:W-:Y:S02]  /*0370*/  MOV R2, UR4 ;  /* 0x0000000400027c02 */ /* 0x000fe40008000f00 */
[----:B------:R-:W-:-:S05]  /*0380*/  MOV R3, UR5 ;  /* 0x0000000500037c02 */ /* 0x000fca0008000f00 */
[----:B------:R-:W2:Y:S02]  /*0390*/  LDG.E R0, [R2.64] ;  /* 0x0000001402007981 */ /* 0x000ea4000c1e1900 */
[----:B--2---:R1:W2:Y:S02]  /*03a0*/  R2UR UR5, R0 ;  /* 0x00000000000573c2 */ /* 0x0042a400000e0000 */
[----:B-12---:R-:W-:Y:S05]  /*03b0*/  BRA `(.L_x_538) ;  /* 0x000000f000007947 */ /* 0x006fea0003800000 */
.L_x_537:
[----:B------:R-:W-:-:S04]  /*03c0*/  ISETP.NE.U32.AND P0, PT, RZ, c[0x0][0x3d8], PT ;  /* 0x0000f600ff007a0c */ /* 0x000fc80003f05070 */
[----:B------:R-:W-:-:S13]  /*03d0*/  ISETP.NE.AND.EX P0, PT, RZ, c[0x0][0x3dc], PT, P0 ;  /* 0x0000f700ff007a0c */ /* 0x000fda0003f05300 */
[----:B------:R-:W-:Y:S05]  /*03e0*/  @!P0 BRA `(.L_x_539) ;  /* 0x000000b000008947 */ /* 0x000fea0003800000 */
[----:B------:R-:W-:Y:S02]  /*03f0*/  UMOV UR4, 0x4 ;  /* 0x0000000400047882 */ /* 0x000fe40000000000 */
[----:B------:R-:W-:Y:S02]  /*0400*/  ULDC.64 UR6, c[0x0][0x3d8] ;  /* 0x0000f60000067ab9 */ /* 0x000fe40000000a00 */
[----:B------:R-:W-:-:S06]  /*0410*/  UIMAD.WIDE UR4, UR16, UR4, UR6 ;  /* 0x00000004100472a5 */ /* 0x000fcc000f8e0206 */
[----:B------:R-:W-:Y:S02]  /*0420*/  MOV R2, UR4 ;  /* 0x0000000400027c02 */ /* 0x000fe40008000f00 */
[----:B------:R-:W-:-:S05]  /*0430*/  MOV R3, UR5 ;  /* 0x0000000500037c02 */ /* 0x000fca0008000f00 */
[----:B------:R-:W2:Y:S04]  /*0440*/  LDG.E R4, [R2.64] ;  /* 0x0000001402047981 */ /* 0x000ea8000c1e1900 */
[----:B------:R-:W3:Y:S01]  /*0450*/  LDG.E R0, [R2.64+0x4] ;  /* 0x0000041402007981 */ /* 0x000ee2000c1e1900 */
[----:B--2---:R-:W1:Y:S08]  /*0460*/  R2UR UR5, R4 ;  /* 0x00000000040573c2 */ /* 0x004e7000000e0000 */
[----:B---3--:R-:W1:Y:S02]  /*0470*/  R2UR UR4, R0 ;  /* 0x00000000000473c2 */ /* 0x008e6400000e0000 */
[----:B-1----:R-:W-:Y:S01]  /*0480*/  UIADD3 UR5, -UR5, UR4, URZ ;  /* 0x0000000405057290 */ /* 0x002fe2000fffe13f */
[----:B------:R-:W-:Y:S05]  /*0490*/  BRA `(.L_x_538) ;  /* 0x0000001000007947 */ /* 0x000fea0003800000 */
.L_x_539:
[----:B------:R-:W-:Y:S02]  /*04a0*/  ULDC UR5, c[0x0][0x3d4] ;  /* 0x0000f50000057ab9 */ /* 0x000fe40000000800 */
.L_x_538:
[----:B------:R-:W-:-:S04]  /*04b0*/  UIADD3 UR5, UR5, 0x3f, URZ ;  /* 0x0000003f05057890 */ /* 0x000fc8000fffe03f */
[----:B------:R-:W-:-:S04]  /*04c0*/  USHF.R.S32.HI UR4, URZ, 0x1f, UR5 ;  /* 0x0000001f3f047899 */ /* 0x000fc80008011405 */
[----:B------:R-:W-:-:S04]  /*04d0*/  ULEA.HI UR4, UR4, UR5, URZ, 0x6 ;  /* 0x0000000504047291 */ /* 0x000fc8000f8f303f */
[----:B------:R-:W-:-:S04]  /*04e0*/  USHF.R.S32.HI UR4, URZ, 0x6, UR4 ;  /* 0x000000063f047899 */ /* 0x000fc80008011404 */
[----:B------:R-:W-:-:S04]  /*04f0*/  UISETP.GE.AND UP0, UPT, UR18, UR4, UPT ;  /* 0x000000041200728c */ /* 0x000fc8000bf06270 */
[----:B------:R-:W-:Y:S01]  /*0500*/  USEL UR16, UR16, 0xffffffff, !UP0 ;  /* 0xffffffff10107887 */ /* 0x000fe2000c000000 */
[----:B------:R-:W-:Y:S05]  /*0510*/  BRA `(.L_x_540) ;  /* 0x0000049000007947 */ /* 0x000fea0003800000 */
.L_x_534:
        /* <DEDUP_REMOVED lines=22> */
.L_x_541:
        /* <DEDUP_REMOVED lines=8> */
.L_x_542:
        /* <DEDUP_REMOVED lines=22> */
.L_x_543:
        /* <DEDUP_REMOVED lines=14> */
.L_x_545:
[----:B------:R-:W-:Y:S02]  /*0940*/  ULDC UR5, c[0x0][0x3d4] ;  /* 0x0000f50000057ab9 */ /* 0x000fe40000000800 */
.L_x_544:
[----:B------:R-:W-:-:S04]  /*0950*/  UIADD3 UR5, UR5, 0x3f, URZ ;  /* 0x0000003f05057890 */ /* 0x000fc8000fffe03f */
[----:B------:R-:W-:-:S04]  /*0960*/  USHF.R.S32.HI UR4, URZ, 0x1f, UR5 ;  /* 0x0000001f3f047899 */ /* 0x000fc80008011405 */
[----:B------:R-:W-:-:S04]  /*0970*/  ULEA.HI UR4, UR4, UR5, URZ, 0x6 ;  /* 0x0000000504047291 */ /* 0x000fc8000f8f303f */
[----:B------:R-:W-:-:S04]  /*0980*/  USHF.R.S32.HI UR4, URZ, 0x6, UR4 ;  /* 0x000000063f047899 */ /* 0x000fc80008011404 */
[----:B------:R-:W-:-:S04]  /*0990*/  UISETP.GE.AND UP0, UPT, UR18, UR4, UPT ;  /* 0x000000041200728c */ /* 0x000fc8000bf06270 */
[----:B------:R-:W-:-:S06]  /*09a0*/  USEL UR16, UR16, 0xffffffff, !UP0 ;  /* 0xffffffff10107887 */ /* 0x000fcc000c000000 */
.L_x_540:
[----:B------:R-:W-:-:S13]  /*09b0*/  ISETP.LE.AND P0, PT, RZ, UR16, PT ;  /* 0x00000010ff007c0c */ /* 0x000fda000bf03270 */
[----:B------:R-:W-:Y:S05]  /*09c0*/  @!P0 EXIT ;  /* 0x000000000000894d */ /* 0x000fea0003800000 */
[----:B------:R-:W-:Y:S02]  /*09d0*/  ULDC.64 UR4, c[0x0][0x2c8] ;  /* 0x0000b20000047ab9 */ /* 0x000fe40000000a00 */
[----:B------:R-:W-:Y:S02]  /*09e0*/  UISETP.NE.U32.AND UP2, UPT, URZ, UR4, UPT ;  /* 0x000000043f00728c */ /* 0x000fe4000bf45070 */
[----:B------:R-:W-:Y:S02]  /*09f0*/  UMOV UR6, 0x4 ;  /* 0x0000000400067882 */ /* 0x000fe40000000000 */
[----:B------:R-:W-:Y:S02]  /*0a00*/  UISETP.NE.AND.EX UP2, UPT, URZ, UR5, UPT, UP2 ;  /* 0x000000053f00728c */ /* 0x000fe4000bf45320 */
[----:B------:R-:W-:Y:S02]  /*0a10*/  ULDC.64 UR8, c[0x0][0x2c8] ;  /* 0x0000b20000087ab9 */ /* 0x000fe40000000a00 */
[----:B------:R-:W-:-:S02]  /*0a20*/  UIMAD.WIDE UR8, UR16, UR6, UR8 ;  /* 0x00000006100872a5 */ /* 0x000fc4000f8e0208 */
[----:B------:R-:W-:Y:S01]  /*0a30*/  PLOP3.LUT P2, PT, PT, PT, UP2, 0x80, 0x0 ;  /* 0x000000000000781c */ /* 0x000fe20003f4f028 */
[----:B------:R-:W-:Y:S02]  /*0a40*/  ULDC.64 UR4, c[0x0][0x2d8] ;  /* 0x0000b60000047ab9 */ /* 0x000fe40000000a00 */
[----:B------:R-:W-:Y:S01]  /*0a50*/  UISETP.NE.U32.AND UP0, UPT, URZ, UR4, UPT ;  /* 0x000000043f00728c */ /* 0x000fe2000bf05070 */
[----:B------:R-:W-:Y:S02]  /*0a60*/  IMAD.U32 R6, RZ, RZ, UR8 ;  /* 0x00000008ff067e24 */ /* 0x000fe4000f8e00ff */
[----:B------:R-:W-:Y:S01]  /*0a70*/  IMAD.U32 R7, RZ, RZ, UR9 ;  /* 0x00000009ff077e24 */ /* 0x000fe2000f8e00ff */
[----:B------:R-:W-:-:S06]  /*0a80*/  UISETP.NE.AND.EX UP0, UPT, URZ, UR5, UPT, UP0 ;  /* 0x000000053f00728c */ /* 0x000fcc000bf05300 */
[----:B------:R-:W2:Y:S01]  /*0a90*/  @P2 LDG.E R4, [R6.64] ;  /* 0x0000001406042981 */ /* 0x000ea2000c1e1900 */
[----:B------:R-:W-:Y:S01]  /*0aa0*/  ULDC.64 UR4, c[0x0][0x2d8] ;  /* 0x0000b60000047ab9 */ /* 0x000fe20000000a00 */
[----:B------:R-:W-:-:S03]  /*0ab0*/  PLOP3.LUT P0, PT, PT, PT, UP0, 0x80, 0x0 ;  /* 0x000000000000781c */ /* 0x000fc60003f0f008 */
[----:B------:R-:W-:-:S06]  /*0ac0*/  @UP0 UIMAD.WIDE UR4, UR16, UR6, UR4 ;  /* 0x00000006100402a5 */ /* 0x000fcc000f8e0204 */
[----:B------:R-:W-:Y:S01]  /*0ad0*/  MOV R2, UR4 ;  /* 0x0000000400027c02 */ /* 0x000fe20008000f00 */
[----:B------:R-:W-:Y:S01]  /*0ae0*/  IMAD.U32 R3, RZ, RZ, UR5 ;  /* 0x00000005ff037e24 */ /* 0x000fe2000f8e00ff */
[----:B------:R-:W-:Y:S02]  /*0af0*/  ULDC.64 UR4, c[0x0][0x2d0] ;  /* 0x0000b40000047ab9 */ /* 0x000fe40000000a00 */
[----:B------:R-:W-:Y:S01]  /*0b00*/  UISETP.NE.U32.AND UP1, UPT, URZ, UR4, UPT ;  /* 0x000000043f00728c */ /* 0x000fe2000bf25070 */
[----:B------:R-:W-:Y:S01]  /*0b10*/  MOV R5, RZ ;  /* 0x000000ff00057202 */ /* 0x000fe20000000f00 */
[----:B------:R1:W3:Y:S01]  /*0b20*/  @P0 LDG.E R0, [R2.64] ;  /* 0x0000001402000981 */ /* 0x0002e2000c1e1900 */
[----:B------:R-:W-:Y:S01]  /*0b30*/  IMAD.MOV.U32 R8, RZ, RZ, RZ ;  /* 0x000000ffff087224 */ /* 0x000fe200078e00ff */
[----:B------:R-:W-:-:S03]  /*0b40*/  UISETP.NE.AND.EX UP1, UPT, URZ, UR5, UPT, UP1 ;  /* 0x000000053f00728c */ /* 0x000fc6000bf25310 */
[----:B------:R-:W-:Y:S01]  /*0b50*/  ULDC.64 UR4, c[0x0][0x2d0] ;  /* 0x0000b40000047ab9 */ /* 0x000fe20000000a00 */
[----:B------:R4:W5:Y:S01]  /*0b60*/  @P2 LDG.E R5, [R6.64] ;  /* 0x0000001406052981 */ /* 0x000962000c1e1900 */
[----:B------:R-:W-:Y:S01]  /*0b70*/  UIMAD.WIDE UR4, UR16, UR6, UR4 ;  /* 0x00000006100472a5 */ /* 0x000fe2000f8e0204 */
[----:B------:R-:W-:-:S05]  /*0b80*/  PLOP3.LUT P1, PT, PT, PT, UP1, 0x80, 0x0 ;  /* 0x000000000000781c */ /* 0x000fca0003f2f018 */
[----:B-1----:R-:W-:Y:S01]  /*0b90*/  MOV R2, UR4 ;  /* 0x0000000400027c02 */ /* 0x002fe20008000f00 */
[----:B------:R-:W-:-:S07]  /*0ba0*/  IMAD.U32 R3, RZ, RZ, UR5 ;  /* 0x00000005ff037e24 */ /* 0x000fce000f8e00ff */
[----:B------:R4:W5:Y:S01]  /*0bb0*/  @P1 LDG.E R8, [R2.64] ;  /* 0x0000001402081981 */ /* 0x000962000c1e1900 */
[----:B------:R-:W-:Y:S02]  /*0bc0*/  ULDC UR15, c[0x0][0x168] ;  /* 0x00005a00000f7ab9 */ /* 0x000fe40000000800 */
[----:B------:R-:W-:Y:S02]  /*0bd0*/  UMOV UR22, URZ ;  /* 0x0000003f00167c82 */ /* 0x000fe40008000000 */
[----:B------:R-:W-:Y:S01]  /*0be0*/  ULDC UR14, c[0x0][0x198] ;  /* 0x00006600000e7ab9 */ /* 0x000fe20000000800 */
[----:B--2---:R-:W1:Y:S02]  /*0bf0*/  @P2 R2UR UR5, R4 ;  /* 0x00000000040523c2 */ /* 0x004e6400000e0000 */
[----:B-1----:R-:W-:-:S04]  /*0c00*/  @UP2 ULEA UR5, UR16, UR5, 0x6 ;  /* 0x0000000510052291 */ /* 0x002fc8000f8e303f */
[----:B------:R-:W-:-:S04]  /*0c10*/  @UP2 USHF.R.S32.HI UR4, URZ, 0x1f, UR5 ;  /* 0x0000001f3f042899 */ /* 0x000fc80008011405 */
[----:B------:R-:W-:Y:S01]  /*0c20*/  @UP2 ULEA.HI UR4, UR4, UR5, URZ, 0x6 ;  /* 0x0000000504042291 */ /* 0x000fe2000f8f303f */
[----:B---3--:R4:W1:Y:S03]  /*0c30*/  @P0 R2UR UR15, R0 ;  /* 0x00000000000f03c2 */ /* 0x00886600000e0000 */
[----:B------:R-:W-:Y:S01]  /*0c40*/  @UP2 ULOP3.LUT UR22, UR4, 0xffffffc0, URZ, 0xc0, !UPT ;  /* 0xffffffc004162892 */ /* 0x000fe2000f8ec03f */
[----:B-1--4-:R-:W-:Y:S06]  /*0c50*/  @P0 BRA `(.L_x_546) ;  /* 0x0000006000000947 */ /* 0x012fec0003800000 */
[----:B------:R-:W-:Y:S05]  /*0c60*/  @!P2 BRA `(.L_x_546) ;  /* 0x000000500000a947 */ /* 0x000fea0003800000 */
[----:B------:R-:W2:Y:S04]  /*0c70*/  LDG.E R4, [R6.64] ;  /* 0x0000001406047981 */ /* 0x000ea8000c1e1900 */
[----:B------:R-:W3:Y:S01]  /*0c80*/  LDG.E R0, [R6.64+0x4] ;  /* 0x0000041406007981 */ /* 0x000ee2000c1e1900 */
[----:B--2---:R-:W1:Y:S08]  /*0c90*/  R2UR UR15, R4 ;  /* 0x00000000040f73c2 */ /* 0x004e7000000e0000 */
[----:B---3--:R-:W1:Y:S02]  /*0ca0*/  R2UR UR4, R0 ;  /* 0x00000000000473c2 */ /* 0x008e6400000e0000 */
[----:B-1----:R-:W-:-:S06]  /*0cb0*/  UIADD3 UR15, -UR15, UR4, URZ ;  /* 0x000000040f0f7290 */ /* 0x002fcc000fffe13f */
.L_x_546:
[----:B------:R-:W-:-:S04]  /*0cc0*/  ISETP.NE.U32.AND P0, PT, RZ, c[0x0][0x2e0], PT ;  /* 0x0000b800ff007a0c */ /* 0x000fc80003f05070 */
[----:B------:R-:W-:-:S13]  /*0cd0*/  ISETP.NE.AND.EX P0, PT, RZ, c[0x0][0x2e4], PT, P0 ;  /* 0x0000b900ff007a0c */ /* 0x000fda0003f05300 */
[----:B------:R-:W-:Y:S05]  /*0ce0*/  @!P0 BRA `(.L_x_547) ;  /* 0x0000007000008947 */ /* 0x000fea0003800000 */
[----:B------:R-:W-:Y:S02]  /*0cf0*/  ULDC.64 UR4, c[0x0][0x2e0] ;  /* 0x0000b80000047ab9 */ /* 0x000fe40000000a00 */
[----:B------:R-:W-:-:S06]  /*0d00*/  UIMAD.WIDE UR4, UR16, UR6, UR4 ;  /* 0x00000006100472a5 */ /* 0x000fcc000f8e0204 */
[----:B------:R-:W-:Y:S02]  /*0d10*/  MOV R2, UR4 ;  /* 0x0000000400027c02 */ /* 0x000fe40008000f00 */
[----:B------:R-:W-:-:S05]  /*0d20*/  MOV R3, UR5 ;  /* 0x0000000500037c02 */ /* 0x000fca0008000f00 */
[----:B------:R-:W2:Y:S02]  /*0d30*/  LDG.E R0, [R2.64] ;  /* 0x0000001402007981 */ /* 0x000ea4000c1e1900 */
[----:B--2---:R1:W2:Y:S02]  /*0d40*/  R2UR UR14, R0 ;  /* 0x00000000000e73c2 */ /* 0x0042a400000e0000 */
[----:B-12---:R-:W-:Y:S05]  /*0d50*/  BRA `(.L_x_548) ;  /* 0x0000006000007947 */ /* 0x006fea0003800000 */
.L_x_547:
[----:B------:R-:W-:Y:S05]  /*0d60*/  @!P1 BRA `(.L_x_548) ;  /* 0x0000005000009947 */ /* 0x000fea0003800000 */
[----:B------:R1:W2:Y:S04]  /*0d70*/  LDG.E R0, [R2.64] ;  /* 0x0000001402007981 */ /* 0x0002a8000c1e1900 */
[----:B-1----:R-:W3:Y:S01]  /*0d80*/  LDG.E R2, [R2.64+0x4] ;  /* 0x0000041402027981 */ /* 0x002ee2000c1e1900 */
[----:B--2---:R-:W1:Y:S08]  /*0d90*/  R2UR UR14, R0 ;  /* 0x00000000000e73c2 */ /* 0x004e7000000e0000 */
[----:B---3--:R-:W1:Y:S02]  /*0da0*/  R2UR UR4, R2 ;  /* 0x00000000020473c2 */ /* 0x008e6400000e0000 */
[----:B-1----:R-:W-:-:S06]  /*0db0*/  UIADD3 UR14, -UR14, UR4, URZ ;  /* 0x000000040e0e7290 */ /* 0x002fcc000fffe13f */
.L_x_548:
[----:B------:R-:W-:Y:S01]  /*0dc0*/  USHF.L.U32 UR9, UR18, 0x6, URZ ;  /* 0x0000000612097899 */ /* 0x000fe2000800063f */
[----:B------:R-:W-:Y:S01]  /*0dd0*/  PLOP3.LUT P1, PT, PT, PT, PT, 0x80, 0x0 ;  /* 0x000000000000781c */ /* 0x000fe20003f2f070 */
[----:B------:R-:W-:Y:S01]  /*0de0*/  ULDC UR4, c[0x0][0x2a4] ;  /* 0x0000a90000047ab9 */ /* 0x000fe20000000800 */
[----:B------:R-:W-:Y:S01]  /*0df0*/  CS2R R126, SRZ ;  /* 0x00000000007e7805 */ /* 0x000fe2000001ff00 */
[----:B------:R-:W-:Y:S01]  /*0e00*/  UIADD3 UR6, UR9, UR15, -UR14 ;  /* 0x0000000f09067290 */ /* 0x000fe2000fffe80e */
[----:B------:R-:W-:Y:S01]  /*0e10*/  CS2R R124, SRZ ;  /* 0x00000000007c7805 */ /* 0x000fe2000001ff00 */
[----:B------:R-:W-:Y:S01]  /*0e20*/  UIADD3 UR5, UR15, 0x3f, URZ ;  /* 0x0000003f0f057890 */ /* 0x000fe2000fffe03f */
[----:B------:R-:W-:Y:S01]  /*0e30*/  CS2R R130, SRZ ;  /* 0x0000000000827805 */ /* 0x000fe2000001ff00 */
[----:B------:R-:W-:Y:S01]  /*0e40*/  UIADD3 UR4, UR6, -UR4, URZ ;  /* 0x8000000406047290 */ /* 0x000fe2000fffe03f */
[----:B------:R-:W-:Y:S01]  /*0e50*/  CS2R R128, SRZ ;  /* 0x0000000000807805 */ /* 0x000fe2000001ff00 */
[----:B------:R-:W-:Y:S01]  /*0e60*/  CS2R R122, SRZ ;  /* 0x00000000007a7805 */ /* 0x000fe2000001ff00 */
[----:B------:R-:W-:Y:S01]  /*0e70*/  CS2R R120, SRZ ;  /* 0x0000000000787805 */ /* 0x000fe2000001ff00 */
[----:B------:R-:W-:Y:S01]  /*0e80*/  USHF.R.S32.HI UR13, URZ, 0x1f, UR4 ;  /* 0x0000001f3f0d7899 */ /* 0x000fe20008011404 */
[----:B------:R-:W-:Y:S01]  /*0e90*/  IMAD.MOV.U32 R9, RZ, RZ, RZ ;  /* 0x000000ffff097224 */ /* 0x000fe200078e00ff */
[----:B------:R-:W-:Y:S01]  /*0ea0*/  CS2R R10, SRZ ;  /* 0x00000000000a7805 */ /* 0x000fe2000001ff00 */
[----:B------:R-:W-:Y:S01]  /*0eb0*/  IMAD.MOV.U32 R118, RZ, RZ, RZ ;  /* 0x000000ffff767224 */ /* 0x000fe200078e00ff */
[----:B------:R-:W-:Y:S01]  /*0ec0*/  ULEA.HI UR13, UR13, UR4, URZ, 0x6 ;  /* 0x000000040d0d7291 */ /* 0x000fe2000f8f303f */
[----:B------:R-:W-:Y:S01]  /*0ed0*/  MOV R116, RZ ;  /* 0x000000ff00747202 */ /* 0x000fe20000000f00 */
[----:B------:R-:W-:Y:S01]  /*0ee0*/  USHF.R.S32.HI UR4, URZ, 0x1f, UR5 ;  /* 0x0000001f3f047899 */ /* 0x000fe20008011405 */
[----:B------:R-:W-:Y:S01]  /*0ef0*/  IMAD.MOV.U32 R110, RZ, RZ, RZ ;  /* 0x000000ffff6e7224 */ /* 0x000fe200078e00ff */
[----:B------:R-:W-:Y:S01]  /*0f00*/  USHF.R.S32.HI UR13, URZ, 0x6, UR13 ;  /* 0x000000063f0d7899 */ /* 0x000fe2000801140d */
[----:B------:R-:W-:Y:S01]  /*0f10*/  CS2R R12, SRZ ;  /* 0x00000000000c7805 */ /* 0x000fe2000001ff00 */
        /* <DEDUP_REMOVED lines=53> */
[--C-:B------:R-:W-:Y:S01]  /*1270*/  SHF.R.S32.HI R9, RZ, 0x1f, R33.reuse ;  /* 0x0000001fff097819 */ /* 0x100fe20000011421 */
[----:B------:R-:W-:Y:S01]  /*1280*/  UIMAD UR6, UR22, 0xc0, URZ ;  /* 0x000000c0160678a4 */ /* 0x000fe2000f8e023f */
[----:B------:R-:W-:Y:S01]  /*1290*/  SHF.R.S32.HI R10, RZ, 0x1f, R33 ;  /* 0x0000001fff0a7819 */ /* 0x000fe20000011421 */
[----:B------:R-:W-:Y:S01]  /*12a0*/  ULDC.64 UR4, c[0x0][0x248] ;  /* 0x0000920000047ab9 */ /* 0x000fe20000000a00 */
[CC--:B------:R-:W-:Y:S01]  /*12b0*/  LEA.HI R32, R9.reuse, R33.reuse, RZ, 0x5 ;  /* 0x0000002109207211 */ /* 0x0c0fe200078f28ff */
[----:B------:R-:W-:Y:S01]  /*12c0*/  UISETP.NE.AND UP0, UPT, UR4, 0x1, UPT ;  /* 0x000000010400788c */ /* 0x000fe2000bf05270 */
[----:B------:R-:W-:Y:S01]  /*12d0*/  LEA.HI R29, R9, R33, RZ, 0x3 ;  /* 0x00000021091d7211 */ /* 0x000fe200078f18ff */
[----:B------:R-:W-:Y:S01]  /*12e0*/  IMAD.U32 R0, RZ, RZ, UR6 ;  /* 0x00000006ff007e24 */ /* 0x000fe2000f8e00ff */
[----:B------:R-:W-:Y:S01]  /*12f0*/  SHF.R.S32.HI R4, RZ, 0x5, R32 ;  /* 0x00000005ff047819 */ /* 0x000fe20000011420 */
[----:B------:R-:W-:Y:S01]  /*1300*/  ULDC UR4, c[0x0][0x250] ;  /* 0x0000940000047ab9 */ /* 0x000fe20000000800 */
[----:B------:R-:W-:Y:S01]  /*1310*/  SHF.R.S32.HI R242, RZ, 0x3, R29 ;  /* 0x00000003fff27819 */ /* 0x000fe2000001141d */
[----:B------:R-:W-:Y:S01]  /*1320*/  UMOV UR8, UR17 ;  /* 0x0000001100087c82 */ /* 0x000fe20008000000 */
[----:B------:R-:W-:Y:S01]  /*1330*/  IADD3 R24, P1, R33, UR6, RZ ;  /* 0x0000000621187c10 */ /* 0x000fe2000ff3e0ff */
[----:B------:R-:W-:Y:S01]  /*1340*/  UIMAD.WIDE.U32 UR6, UR17, UR5, URZ ;  /* 0x00000005110672a5 */ /* 0x000fe2000f8e003f */
[----:B------:R-:W-:Y:S01]  /*1350*/  LEA.HI R3, R32, R4, RZ, 0x1 ;  /* 0x0000000420037211 */ /* 0x000fe200078f08ff */
[----:B------:R-:W-:Y:S01]  /*1360*/  USHF.R.S32.HI UR19, URZ, 0x1f, UR17 ;  /* 0x0000001f3f137899 */ /* 0x000fe20008011411 */
[----:B------:R-:W-:Y:S01]  /*1370*/  SHF.R.S32.HI R7, RZ, 0x1f, R242 ;  /* 0x0000001fff077819 */ /* 0x000fe200000114f2 */
[----:B------:R-:W-:Y:S01]  /*1380*/  IMAD.MOV.U32 R220, RZ, RZ, 0x20 ;  /* 0x00000020ffdc7424 */ /* 0x000fe200078e00ff */
[C---:B-----5:R-:W-:Y:S01]  /*1390*/  IADD3 R6, P2, R242.reuse, R5, RZ ;  /* 0x00000005f2067210 */ /* 0x060fe20007f5e0ff */
[----:B------:R-:W-:Y:S01]  /*13a0*/  IMAD.MOV.U32 R222, RZ, RZ, 0x40 ;  /* 0x00000040ffde7424 */ /* 0x000fe200078e00ff */
[----:B------:R-:W-:Y:S01]  /*13b0*/  IADD3 R2, P0, R242, R8, RZ ;  /* 0x00000008f2027210 */ /* 0x000fe20007f1e0ff */
[----:B------:R-:W-:Y:S01]  /*13c0*/  @UP0 UMOV UR5, UR7 ;  /* 0x0000000700050c82 */ /* 0x000fe20008000000 */
[----:B------:R-:W-:Y:S01]  /*13d0*/  LEA.HI R31, R9, R33, RZ, 0x4 ;  /* 0x00000021091f7211 */ /* 0x000fe200078f20ff */
[----:B------:R-:W-:Y:S01]  /*13e0*/  @UP0 USHF.R.U32.HI UR8, URZ, UR4, UR5 ;  /* 0x000000043f080299 */ /* 0x000fe20008011605 */
[----:B------:R-:W-:Y:S01]  /*13f0*/  LEA.HI.X.SX32 R25, R0, R10, 0x1, P1 ;  /* 0x0000000a00197211 */ /* 0x000fe200008f0eff */
[----:B------:R-:W-:Y:S01]  /*1400*/  ULDC.64 UR6, c[0x0][0x1e0] ;  /* 0x0000780000067ab9 */ /* 0x000fe20000000a00 */
[----:B------:R-:W-:Y:S01]  /*1410*/  LOP3.LUT R0, R3, 0xfffffffe, RZ, 0xc0, !PT ;  /* 0xfffffffe03007812 */ /* 0x000fe200078ec0ff */
[----:B------:R-:W-:Y:S01]  /*1420*/  USHF.R.S32.HI UR11, URZ, 0x1f, UR8 ;  /* 0x0000001f3f0b7899 */ /* 0x000fe20008011408 */
[-C--:B------:R-:W-:Y:S01]  /*1430*/  LEA.HI.X.SX32 R5, R5, R7.reuse, 0x1, P2 ;  /* 0x0000000705057211 */ /* 0x080fe200010f0eff */
[----:B------:R-:W-:Y:S01]  /*1440*/  IMAD.U32 R14, RZ, RZ, UR8 ;  /* 0x00000008ff0e7e24 */ /* 0x000fe2000f8e00ff */
[----:B------:R-:W-:Y:S01]  /*1450*/  LEA.HI.X.SX32 R3, R8, R7, 0x1, P0 ;  /* 0x0000000708037211 */ /* 0x000fe200000f0eff */
[----:B------:R-:W-:Y:S01]  /*1460*/  IMAD.IADD R229, R4, 0x1, -R0 ;  /* 0x0000000104e57824 */ /* 0x000fe200078e0a00 */
[----:B------:R-:W-:Y:S01]  /*1470*/  SHF.R.S32.HI R7, RZ, 0x4, R31 ;  /* 0x00000004ff077819 */ /* 0x000fe2000001141f */
[----:B------:R-:W-:Y:S01]  /*1480*/  UIMAD UR6, UR11, UR6, URZ ;  /* 0x000000060b0672a4 */ /* 0x000fe2000f8e023f */
[----:B------:R-:W-:Y:S01]  /*1490*/  LEA.HI R19, R9, R33, RZ, 0x2 ;  /* 0x0000002109137211 */ /* 0x000fe200078f10ff */
[----:B------:R-:W-:Y:S01]  /*14a0*/  ULDC.64 UR4, c[0x0][0x1b0] ;  /* 0x00006c0000047ab9 */ /* 0x000fe20000000a00 */
[----:B------:R-:W-:Y:S01]  /*14b0*/  LEA.HI R4, R31, R7, RZ, 0x1 ;  /* 0x000000071f047211 */ /* 0x000fe200078f08ff */
[----:B------:R-:W-:Y:S01]  /*14c0*/  UIMAD UR4, UR11, UR4, URZ ;  /* 0x000000040b0472a4 */ /* 0x000fe2000f8e023f */
[--C-:B------:R-:W-:Y:S01]  /*14d0*/  SHF.R.S32.HI R8, RZ, 0x2, R19.reuse ;  /* 0x00000002ff087819 */ /* 0x100fe20000011413 */
[----:B------:R-:W-:Y:S01]  /*14e0*/  UIMAD UR23, UR8, UR7, UR6 ;  /* 0x00000007081772a4 */ /* 0x000fe2000f8e0206 */
[----:B------:R-:W-:Y:S01]  /*14f0*/  SHF.R.S32.HI R0, RZ, 0x1f, R19 ;  /* 0x0000001fff007819 */ /* 0x000fe20000011413 */
[----:B------:R-:W-:Y:S01]  /*1500*/  USHF.R.S32.HI UR11, URZ, 0x1f, UR16 ;  /* 0x0000001f3f0b7899 */ /* 0x000fe20008011410 */
[----:B------:R-:W-:Y:S01]  /*1510*/  LOP3.LUT R4, R4, 0xfffffffe, RZ, 0xc0, !PT ;  /* 0xfffffffe04047812 */ /* 0x000fe200078ec0ff */
[----:B------:R-:W-:Y:S01]  /*1520*/  ULDC.64 UR6, c[0x0][0x180] ;  /* 0x0000600000067ab9 */ /* 0x000fe20000000a00 */
[----:B------:R-:W-:Y:S01]  /*1530*/  LEA.HI R0, R0, R8, RZ, 0x3 ;  /* 0x0000000800007211 */ /* 0x000fe200078f18ff */
[----:B------:R-:W-:Y:S01]  /*1540*/  UIMAD UR24, UR19, UR6, URZ ;  /* 0x00000006131872a4 */ /* 0x000fe2000f8e023f */
[----:B------:R-:W-:Y:S01]  /*1550*/  IMAD.SHL.U32 R28, R229, 0x400, RZ ;  /* 0x00000400e51c7824 */ /* 0x000fe200078e00ff */
[----:B------:R-:W-:Y:S01]  /*1560*/  USEL UR6, UR11, URZ, !UP1 ;  /* 0x0000003f0b067287 */ /* 0x000fe2000c800000 */
[----:B------:R-:W-:Y:S01]  /*1570*/  IMAD.IADD R22, R7, 0x1, -R4 ;  /* 0x0000000107167824 */ /* 0x000fe200078e0a04 */
[----:B------:R-:W-:Y:S01]  /*1580*/  LOP3.LUT R0, R0, 0xfffffff8, RZ, 0xc0, !PT ;  /* 0xfffffff800007812 */ /* 0x000fe200078ec0ff */
[----:B------:R-:W-:Y:S01]  /*1590*/  UIMAD UR12, UR8, UR5, UR4 ;  /* 0x00000005080c72a4 */ /* 0x000fe2000f8e0204 */
[----:B------:R-:W-:Y:S01]  /*15a0*/  LOP3.LUT R7, R29, 0xfffffff8, RZ, 0xc0, !PT ;  /* 0xfffffff81d077812 */ /* 0x000fe200078ec0ff */
[----:B------:R-:W-:Y:S01]  /*15b0*/  USEL UR8, UR16, URZ, !UP1 ;  /* 0x0000003f10087287 */ /* 0x000fe2000c800000 */
[----:B------:R-:W-:Y:S01]  /*15c0*/  LEA.HI R4, R9, R33, RZ, 0x6 ;  /* 0x0000002109047211 */ /* 0x000fe200078f30ff */
[----:B------:R-:W-:Y:S01]  /*15d0*/  IMAD.IADD R18, R8, 0x1, -R0 ;  /* 0x0000000108127824 */ /* 0x000fe200078e0a00 */
[----:B------:R-:W-:Y:S01]  /*15e0*/  ULDC.64 UR4, c[0x0][0x1e8] ;  /* 0x00007a0000047ab9 */ /* 0x000fe20000000a00 */
[----:B------:R-:W-:Y:S01]  /*15f0*/  IMAD.IADD R20, R33, 0x1, -R7 ;  /* 0x0000000121147824 */ /* 0x000fe200078e0a07 */
[----:B------:R-:W-:Y:S01]  /*1600*/  SHF.R.S32.HI R21, RZ, 0x6, R4 ;  /* 0x00000006ff157819 */ /* 0x000fe20000011404 */
[----:B------:R-:W-:Y:S01]  /*1610*/  IMAD.U32 R0, RZ, RZ, UR18 ;  /* 0x00000012ff007e24 */ /* 0x000fe2000f8e00ff */
[----:B------:R-:W-:Y:S01]  /*1620*/  UIMAD UR4, UR6, UR4, URZ ;  /* 0x00000004060472a4 */ /* 0x000fe2000f8e023f */
[----:B------:R-:W-:Y:S01]  /*1630*/  IMAD.SHL.U32 R16, R20, 0x8, RZ ;  /* 0x0000000814107824 */ /* 0x000fe200078e00ff */
[----:B------:R-:W-:Y:S01]  /*1640*/  LOP3.LUT P0, RZ, R18, 0x4, RZ, 0xc0, !PT ;  /* 0x0000000412ff7812 */ /* 0x000fe2000780c0ff */
[----:B------:R-:W-:Y:S01]  /*1650*/  IMAD.WIDE R12, R0, 0x40, R2 ;  /* 0x00000040000c7825 */ /* 0x000fe200078e0202 */
[----:B------:R-:W-:Y:S01]  /*1660*/  UIMAD UR7, UR17, UR7, UR24 ;  /* 0x00000007110772a4 */ /* 0x000fe2000f8e0218 */
[----:B------:R-:W-:Y:S01]  /*1670*/  CS2R R130, SRZ ;  /* 0x0000000000827805 */ /* 0x000fe2000001ff00 */
[----:B------:R-:W-:Y:S01]  /*1680*/  SHF.R.S32.HI R17, RZ, 0x1f, R16 ;  /* 0x0000001fff117819 */ /* 0x000fe20000011410 */
[----:B------:R-:W-:Y:S01]  /*1690*/  IMAD.SHL.U32 R0, R242, 0x40, RZ ;  /* 0x00000040f2007824 */ /* 0x000fe200078e00ff */
[----:B------:R-:W-:Y:S01]  /*16a0*/  USEL UR11, UR11, URZ, !UP2 ;  /* 0x0000003f0b0b7287 */ /* 0x000fe2000d000000 */
[C---:B------:R-:W-:Y:S01]  /*16b0*/  IMAD R2, R5.reuse, c[0x0][0x178], RZ ;  /* 0x00005e0005027a24 */ /* 0x040fe200078e02ff */
[----:B------:R-:W-:Y:S01]  /*16c0*/  USHF.R.S32.HI UR24, URZ, 0x1f, UR13 ;  /* 0x0000001f3f187899 */ /* 0x000fe2000801140d */
[----:B------:R-:W-:Y:S01]  /*16d0*/  IMAD R3, R5, c[0x0][0x208], RZ ;  /* 0x0000820005037a24 */ /* 0x000fe200078e02ff */
[----:B------:R-:W-:Y:S01]  /*16e0*/  LOP3.LUT R0, R0, 0x1c0, RZ, 0xc0, !PT ;  /* 0x000001c000007812 */ /* 0x000fe200078ec0ff */
[----:B------:R-:W-:Y:S01]  /*16f0*/  IMAD R8, R6, c[0x0][0x17c], R2 ;  /* 0x00005f0006087a24 */ /* 0x000fe200078e0202 */
[----:B------:R-:W-:Y:S01]  /*1700*/  ISETP.GE.AND P6, PT, R16, c[0x0][0x1cc], PT ;  /* 0x0000730010007a0c */ /* 0x000fe20003fc6270 */
[--C-:B------:R-:W-:Y:S01]  /*1710*/  IMAD.WIDE.U32 R4, R6, c[0x0][0x178], R16.reuse ;  /* 0x00005e0006047a25 */ /* 0x100fe200078e0010 */
[----:B------:R-:W-:Y:S01]  /*1720*/  LOP3.LUT R7, R0, 0x38, R16, 0xf8, !PT ;  /* 0x0000003800077812 */ /* 0x000fe200078ef810 */
[----:B------:R-:W-:Y:S01]  /*1730*/  CS2R R128, SRZ ;  /* 0x0000000000807805 */ /* 0x000fe2000001ff00 */
[----:B------:R-:W-:Y:S01]  /*1740*/  SHF.R.U32.HI R0, RZ, 0x3, R0 ;  /* 0x00000003ff007819 */ /* 0x000fe20000011600 */
[----:B------:R-:W-:Y:S01]  /*1750*/  IMAD.SHL.U32 R30, R21, 0x200, RZ ;  /* 0x00000200151e7824 */ /* 0x000fe200078e00ff */
[----:B------:R-:W-:Y:S01]  /*1760*/  IADD3 R23, R16, 0x40, RZ ;  /* 0x0000004010177810 */ /* 0x000fe20007ffe0ff */
[----:B------:R-:W-:Y:S01]  /*1770*/  IMAD.WIDE.U32 R10, R14, c[0x0][0x1e0], R16 ;  /* 0x000078000e0a7a25 */ /* 0x000fe200078e0010 */
[----:B------:R-:W-:Y:S01]  /*1780*/  IADD3 R26, R16, 0x80, RZ ;  /* 0x00000080101a7810 */ /* 0x000fe20007ffe0ff */
[----:B------:R-:W-:Y:S01]  /*1790*/  CS2R R126, SRZ ;  /* 0x00000000007e7805 */ /* 0x000fe2000001ff00 */
[----:B------:R-:W-:Y:S01]  /*17a0*/  LOP3.LUT R228, R30, R7, R0, 0xf6, !PT ;  /* 0x000000071ee47212 */ /* 0x000fe200078ef600 */
[----:B------:R-:W-:Y:S01]  /*17b0*/  IMAD.IADD R9, R5, 0x1, R8 ;  /* 0x0000000105097824 */ /* 0x000fe200078e0208 */
[----:B------:R-:W-:Y:S01]  /*17c0*/  IADD3 R5, R11, UR23, RZ ;  /* 0x000000170b057c10 */ /* 0x000fe2000fffe0ff */
[----:B------:R-:W-:Y:S01]  /*17d0*/  IMAD R15, R6, c[0x0][0x20c], R3 ;  /* 0x00008300060f7a24 */ /* 0x000fe200078e0203 */
[----:B------:R-:W-:Y:S01]  /*17e0*/  ISETP.GE.AND P5, PT, R23, c[0x0][0x1cc], PT ;  /* 0x0000730017007a0c */ /* 0x000fe20003fa6270 */
[----:B------:R-:W-:Y:S01]  /*17f0*/  IMAD.MOV.U32 R8, RZ, RZ, R4 ;  /* 0x000000ffff087224 */ /* 0x000fe200078e0004 */
[----:B------:R-:W-:Y:S01]  /*1800*/  ISETP.GE.AND P3, PT, R26, c[0x0][0x1cc], PT ;  /* 0x000073001a007a0c */ /* 0x000fe20003f66270 */
[----:B------:R-:W-:Y:S01]  /*1810*/  IMAD.WIDE.U32 R2, R6, c[0x0][0x208], R16 ;  /* 0x0000820006027a25 */ /* 0x000fe200078e0010 */
[----:B------:R-:W-:Y:S01]  /*1820*/  CS2R R124, SRZ ;  /* 0x00000000007c7805 */ /* 0x000fe2000001ff00 */
[----:B------:R-:W-:Y:S01]  /*1830*/  CS2R R122, SRZ ;  /* 0x00000000007a7805 */ /* 0x000fe2000001ff00 */
[----:B------:R-:W-:Y:S01]  /*1840*/  CS2R R120, SRZ ;  /* 0x0000000000787805 */ /* 0x000fe2000001ff00 */
[----:B------:R-:W-:Y:S01]  /*1850*/  IMAD.MOV.U32 R4, RZ, RZ, R10 ;  /* 0x000000ffff047224 */ /* 0x000fe200078e000a */
[----:B------:R-:W-:Y:S01]  /*1860*/  CS2R R118, SRZ ;  /* 0x0000000000767805 */ /* 0x000fe2000001ff00 */
[----:B------:R-:W-:Y:S01]  /*1870*/  IMAD.SHL.U32 R0, R18, 0x40, RZ ;  /* 0x0000004012007824 */ /* 0x000fe200078e00ff */
[----:B------:R-:W-:Y:S01]  /*1880*/  CS2R R116, SRZ ;  /* 0x0000000000747805 */ /* 0x000fe2000001ff00 */
[----:B------:R-:W-:Y:S01]  /*1890*/  IMAD.U32 R10, RZ, RZ, UR17 ;  /* 0x00000011ff0a7e24 */ /* 0x000fe2000f8e00ff */
[----:B------:R-:W-:Y:S01]  /*18a0*/  CS2R R114, SRZ ;  /* 0x0000000000727805 */ /* 0x000fe2000001ff00 */
[----:B------:R-:W-:Y:S01]  /*18b0*/  IMAD.MOV.U32 R6, RZ, RZ, R2 ;  /* 0x000000ffff067224 */ /* 0x000fe200078e0002 */
[----:B------:R-:W-:Y:S01]  /*18c0*/  LOP3.LUT R0, R0, 0x1c0, RZ, 0xc0, !PT ;  /* 0x000001c000007812 */ /* 0x000fe200078ec0ff */
[----:B------:R-:W-:Y:S01]  /*18d0*/  IMAD.SHL.U32 R2, R21, 0x8, RZ ;  /* 0x0000000815027824 */ /* 0x000fe200078e00ff */
[----:B------:R-:W-:Y:S01]  /*18e0*/  CS2R R112, SRZ ;  /* 0x0000000000707805 */ /* 0x000fe2000001ff00 */
[----:B------:R-:W-:Y:S01]  /*18f0*/  IMAD.WIDE.U32 R8, R10, c[0x0][0x180], R8 ;  /* 0x000060000a087a25 */ /* 0x000fe200078e0008 */
[----:B------:R-:W-:Y:S01]  /*1900*/  LOP3.LUT R10, R19, 0x3ffffffc, RZ, 0xc0, !PT ;  /* 0x3ffffffc130a7812 */ /* 0x000fe200078ec0ff */
[----:B------:R-:W-:Y:S01]  /*1910*/  CS2R R110, SRZ ;  /* 0x00000000006e7805 */ /* 0x000fe2000001ff00 */
[----:B------:R-:W-:Y:S01]  /*1920*/  LOP3.LUT R27, R2, 0x18, RZ, 0xc0, !PT ;  /* 0x00000018021b7812 */ /* 0x000fe200078ec0ff */
[----:B------:R-:W-:Y:S01]  /*1930*/  IMAD.IADD R7, R3, 0x1, R15 ;  /* 0x0000000103077824 */ /* 0x000fe200078e020f */
[----:B------:R-:W-:Y:S01]  /*1940*/  SHF.R.U32.HI R11, RZ, 0x3, R0 ;  /* 0x00000003ff0b7819 */ /* 0x000fe20000011600 */
[----:B------:R-:W-:Y:S01]  /*1950*/  IMAD.WIDE.U32 R14, R14, c[0x0][0x1b0], R16 ;  /* 0x00006c000e0e7a25 */ /* 0x000fe200078e0010 */
[----:B------:R-:W-:Y:S01]  /*1960*/  CS2R R108, SRZ ;  /* 0x00000000006c7805 */ /* 0x000fe2000001ff00 */
[----:B------:R-:W-:Y:S01]  /*1970*/  CS2R R106, SRZ ;  /* 0x00000000006a7805 */ /* 0x000fe2000001ff00 */
[----:B------:R-:W-:Y:S01]  /*1980*/  CS2R R104, SRZ ;  /* 0x0000000000687805 */ /* 0x000fe2000001ff00 */
[----:B------:R-:W-:Y:S01]  /*1990*/  IMAD.IADD R10, R33, 0x1, -R10 ;  /* 0x00000001210a7824 */ /* 0x000fe200078e0a0a */
[----:B------:R-:W-:Y:S01]  /*19a0*/  IADD3 R3, R15, UR12, RZ ;  /* 0x0000000c0f037c10 */ /* 0x000fe2000fffe0ff */
[----:B------:R-:W-:Y:S01]  /*19b0*/  IMAD.MOV.U32 R2, RZ, RZ, R14 ;  /* 0x000000ffff027224 */ /* 0x000fe200078e000e */
[----:B------:R-:W-:Y:S01]  /*19c0*/  LOP3.LUT R14, R11, R0, R27, 0x1e, !PT ;  /* 0x000000000b0e7212 */ /* 0x000fe200078e1e1b */
[----:B------:R-:W-:Y:S01]  /*19d0*/  IMAD.U32 R0, RZ, RZ, UR8 ;  /* 0x00000008ff007e24 */ /* 0x000fe2000f8e00ff */
[----:B------:R-:W-:Y:S01]  /*19e0*/  UIMAD UR12, UR8, UR5, UR4 ;  /* 0x00000005080c72a4 */ /* 0x000fe2000f8e0204 */
[----:B------:R-:W-:Y:S01]  /*19f0*/  IMAD R10, R10, 0x2, R28 ;  /* 0x000000020a0a7824 */ /* 0x000fe200078e021c */
[----:B------:R-:W-:Y:S01]  /*1a00*/  IADD3 R15, R9, UR7, RZ ;  /* 0x00000007090f7c10 */ /* 0x000fe2000fffe0ff */
[----:B------:R-:W-:Y:S01]  /*1a10*/  ULDC.64 UR4, c[0x0][0x1b8] ;  /* 0x00006e0000047ab9 */ /* 0x000fe20000000a00 */
[----:B------:R-:W-:Y:S01]  /*1a20*/  IMAD.WIDE.U32 R4, R0, c[0x0][0x1e8], R4 ;  /* 0x00007a0000047a25 */ /* 0x000fe200078e0004 */
[----:B------:R-:W-:Y:S01]  /*1a30*/  UIMAD UR4, UR6, UR4, URZ ;  /* 0x00000004060472a4 */ /* 0x000fe2000f8e023f */
[----:B------:R-:W-:Y:S01]  /*1a40*/  CS2R R102, SRZ ;  /* 0x0000000000667805 */ /* 0x000fe2000001ff00 */
[----:B------:R-:W-:Y:S01]  /*1a50*/  CS2R R100, SRZ ;  /* 0x0000000000647805 */ /* 0x000fe2000001ff00 */
[----:B------:R-:W-:Y:S01]  /*1a60*/  IMAD.IADD R10, R10, 0x1, R14 ;  /* 0x000000010a0a7824 */ /* 0x000fe200078e020e */
[----:B------:R-:W-:Y:S01]  /*1a70*/  UIMAD UR8, UR8, UR5, UR4 ;  /* 0x00000005080872a4 */ /* 0x000fe2000f8e0204 */
[----:B------:R-:W-:Y:S01]  /*1a80*/  IMAD.U32 R11, RZ, RZ, UR17 ;  /* 0x00000011ff0b7e24 */ /* 0x000fe2000f8e00ff */
[----:B------:R-:W-:Y:S01]  /*1a90*/  IADD3 R5, R5, UR12, RZ ;  /* 0x0000000c05057c10 */ /* 0x000fe2000fffe0ff */
[----:B------:R-:W-:Y:S01]  /*1aa0*/  IMAD.WIDE.U32 R2, R0, c[0x0][0x1b8], R2 ;  /* 0x00006e0000027a25 */ /* 0x000fe200078e0002 */
[----:B------:R-:W-:Y:S01]  /*1ab0*/  ULDC.64 UR4, c[0x0][0x210] ;  /* 0x0000840000047ab9 */ /* 0x000fe20000000a00 */
[----:B------:R-:W-:Y:S01]  /*1ac0*/  CS2R R98, SRZ ;  /* 0x0000000000627805 */ /* 0x000fe2000001ff00 */
[----:B------:R-:W-:Y:S01]  /*1ad0*/  UIMAD UR4, UR19, UR4, URZ ;  /* 0x00000004130472a4 */ /* 0x000fe2000f8e023f */
[----:B------:R-:W-:Y:S01]  /*1ae0*/  IMAD R0, R13, c[0x0][0x1a8], RZ ;  /* 0x00006a000d007a24 */ /* 0x000fe200078e02ff */
[----:B------:R-:W-:Y:S01]  /*1af0*/  IADD3 R3, R3, UR8, RZ ;  /* 0x0000000803037c10 */ /* 0x000fe2000fffe0ff */
[----:B------:R-:W-:Y:S01]  /*1b00*/  IMAD.SHL.U32 R230, R10, 0x2, RZ ;  /* 0x000000020ae67824 */ /* 0x000fe200078e00ff */
[----:B------:R-:W-:Y:S01]  /*1b10*/  UIMAD UR23, UR17, UR5, UR4 ;  /* 0x00000005111772a4 */ /* 0x000fe2000f8e0204 */
[----:B------:R-:W-:Y:S01]  /*1b20*/  IMAD.WIDE.U32 R18, R11, c[0x0][0x210], R6 ;  /* 0x000084000b127a25 */ /* 0x000fe200078e0006 */
[----:B------:R-:W-:Y:S01]  /*1b30*/  USEL UR12, UR16, URZ, !UP2 ;  /* 0x0000003f100c7287 */ /* 0x000fe2000d000000 */
[----:B------:R-:W-:Y:S01]  /*1b40*/  CS2R R96, SRZ ;  /* 0x0000000000607805 */ /* 0x000fe2000001ff00 */
[----:B------:R-:W-:Y:S01]  /*1b50*/  IADD3 R231, R230, 0x122c0, RZ ;  /* 0x000122c0e6e77810 */ /* 0x000fe20007ffe0ff */
[----:B------:R-:W-:Y:S01]  /*1b60*/  IMAD R6, R13, c[0x0][0x1d8], RZ ;  /* 0x000076000d067a24 */ /* 0x000fe200078e02ff */
[----:B------:R-:W-:Y:S01]  /*1b70*/  ULDC.64 UR4, c[0x0][0x188] ;  /* 0x0000620000047ab9 */ /* 0x000fe20000000a00 */
[----:B------:R-:W-:Y:S01]  /*1b80*/  IMAD R11, R12, c[0x0][0x1ac], R0 ;  /* 0x00006b000c0b7a24 */ /* 0x000fe200078e0200 */
[----:B------:R-:W-:Y:S01]  /*1b90*/  IADD3 R0, R230, 0x12280, RZ ;  /* 0x00012280e6007810 */ /* 0x000fe20007ffe0ff */
[----:B------:R-:W-:Y:S01]  /*1ba0*/  IMAD.MOV.U32 R14, RZ, RZ, R8 ;  /* 0x000000ffff0e7224 */ /* 0x000fe200078e0008 */
[----:B------:R-:W-:Y:S01]  /*1bb0*/  UIMAD UR4, UR11, UR4, URZ ;  /* 0x000000040b0472a4 */ /* 0x000fe2000f8e023f */
[----:B------:R-:W-:Y:S01]  /*1bc0*/  IMAD R10, R12, c[0x0][0x1dc], R6 ;  /* 0x000077000c0a7a24 */ /* 0x000fe200078e0206 */
[----:B------:R-:W-:Y:S01]  /*1bd0*/  @P0 IADD3 R231, R0, -0x40, RZ ;  /* 0xffffffc000e70810 */ /* 0x000fe20007ffe0ff */
[----:B------:R-:W-:Y:S01]  /*1be0*/  IMAD.WIDE.U32 R8, R12, c[0x0][0x1d8], R4 ;  /* 0x000076000c087a25 */ /* 0x000fe200078e0004 */
[----:B------:R-:W-:Y:S01]  /*1bf0*/  UIMAD UR25, UR12, UR5, UR4 ;  /* 0x000000050c1972a4 */ /* 0x000fe2000f8e0204 */
[----:B------:R-:W-:Y:S01]  /*1c00*/  CS2R R94, SRZ ;  /* 0x00000000005e7805 */ /* 0x000fe2000001ff00 */
[----:B------:R-:W-:Y:S01]  /*1c10*/  UIADD3 UR8, -UR9, UR14, URZ ;  /* 0x0000000e09087290 */ /* 0x000fe2000fffe13f */
[----:B------:R-:W-:Y:S01]  /*1c20*/  IMAD.IADD R0, R9, 0x1, R10 ;  /* 0x0000000109007824 */ /* 0x000fe200078e020a */
[----:B------:R-:W-:Y:S01]  /*1c30*/  LEA R4, P1, R8, c[0x0][0x1c0], 0x1 ;  /* 0x0000700008047a11 */ /* 0x000fe200078208ff */
[----:B------:R-:W-:Y:S01]  /*1c40*/  IMAD.WIDE.U32 R6, R12, c[0x0][0x1a8], R2 ;  /* 0x00006a000c067a25 */ /* 0x000fe200078e0002 */
[----:B------:R-:W-:Y:S01]  /*1c50*/  ULDC.64 UR6, c[0x0][0x218] ;  /* 0x0000860000067ab9 */ /* 0x000fe20000000a00 */
[----:B------:R-:W-:Y:S01]  /*1c60*/  CS2R R92, SRZ ;  /* 0x00000000005c7805 */ /* 0x000fe2000001ff00 */
[----:B------:R-:W-:Y:S01]  /*1c70*/  LEA.HI.X R5, R8, c[0x0][0x1c4], R0, 0x1, P1 ;  /* 0x0000710008057a11 */ /* 0x000fe200008f0c00 */
[----:B------:R-:W-:Y:S01]  /*1c80*/  IMAD.IADD R3, R7, 0x1, R11 ;  /* 0x0000000107037824 */ /* 0x000fe200078e020b */
[C---:B------:R-:W-:Y:S01]  /*1c90*/  LEA R2, P0, R6.reuse, c[0x0][0x190], 0x1 ;  /* 0x0000640006027a11 */ /* 0x040fe200078008ff */
[----:B------:R-:W-:Y:S01]  /*1ca0*/  IMAD.MOV.U32 R0, RZ, RZ, c[0x0][0x1a8] ;  /* 0x00006a00ff007624 */ /* 0x000fe200078e00ff */
[----:B------:R-:W-:Y:S01]  /*1cb0*/  ULDC.64 UR4, c[0x0][0x178] ;  /* 0x00005e0000047ab9 */ /* 0x000fe20000000a00 */
[----:B------:R-:W-:Y:S01]  /*1cc0*/  IMAD.MOV.U32 R8, RZ, RZ, c[0x0][0x1ac] ;  /* 0x00006b00ff087624 */ /* 0x000fe200078e00ff */
[----:B------:R-:W-:Y:S01]  /*1cd0*/  LEA.HI.X R3, R6, c[0x0][0x194], R3, 0x1, P0 ;  /* 0x0000650006037a11 */ /* 0x000fe200000f0c03 */
[----:B------:R-:W-:Y:S01]  /*1ce0*/  UIMAD UR28, UR11, UR6, URZ ;  /* 0x000000060b1c72a4 */ /* 0x000fe2000f8e023f */
[C---:B------:R-:W-:Y:S01]  /*1cf0*/  LEA R12, P0, R0.reuse, R2, 0x6 ;  /* 0x00000002000c7211 */ /* 0x040fe200078030ff */
[----:B------:R-:W-:Y:S01]  /*1d00*/  UIMAD UR6, UR24, UR4, URZ ;  /* 0x00000004180672a4 */ /* 0x000fe2000f8e023f */
[----:B------:R-:W-:Y:S01]  /*1d10*/  IMAD.MOV.U32 R7, RZ, RZ, c[0x0][0x1d8] ;  /* 0x00007600ff077624 */ /* 0x000fe200078e00ff */
[----:B------:R-:W-:Y:S01]  /*1d20*/  UIMAD.WIDE.U32 UR26, UR13, UR4, URZ ;  /* 0x000000040d1a72a5 */ /* 0x000fe2000f8e003f */
[----:B------:R-:W-:Y:S01]  /*1d30*/  LEA.HI.X R13, R0, R3, R8, 0x6, P0 ;  /* 0x00000003000d7211 */ /* 0x000fe200000f3408 */
[----:B------:R-:W-:Y:S01]  /*1d40*/  UIMAD UR5, UR13, UR5, UR6 ;  /* 0x000000050d0572a4 */ /* 0x000fe2000f8e0206 */
[----:B------:R-:W-:Y:S01]  /*1d50*/  IADD3 R0, -R242, UR8, RZ ;  /* 0x00000008f2007c10 */ /* 0x000fe2000fffe1ff */
[----:B------:R-:W-:Y:S01]  /*1d60*/  IMAD.U32 R17, RZ, RZ, UR12 ;  /* 0x0000000cff117e24 */ /* 0x000fe2000f8e00ff */
[----:B------:R-:W-:Y:S01]  /*1d70*/  LEA R6, P1, R7, R4, 0x6 ;  /* 0x0000000407067211 */ /* 0x000fe200078230ff */
[----:B------:R-:W-:Y:S01]  /*1d80*/  UIADD3 UR5, UR27, UR5, URZ ;  /* 0x000000051b057290 */ /* 0x000fe2000fffe03f */
[C---:B------:R-:W-:Y:S01]  /*1d90*/  ISETP.LT.OR P4, PT, R0.reuse, 0x1, P6 ;  /* 0x000000010000780c */ /* 0x040fe20003781670 */
[----:B------:R-:W-:Y:S01]  /*1da0*/  IMAD.MOV.U32 R9, RZ, RZ, c[0x0][0x1dc] ;  /* 0x00007700ff097624 */ /* 0x000fe200078e00ff */
[C---:B------:R-:W-:Y:S01]  /*1db0*/  ISETP.LT.OR P2, PT, R0.reuse, 0x1, P5 ;  /* 0x000000010000780c */ /* 0x040fe20002f41670 */
[----:B------:R-:W-:Y:S01]  /*1dc0*/  IMAD.U32 R10, RZ, RZ, UR26 ;  /* 0x0000001aff0a7e24 */ /* 0x000fe2000f8e00ff */
[C---:B------:R-:W-:Y:S01]  /*1dd0*/  ISETP.LT.OR P0, PT, R0.reuse, 0x1, P3 ;  /* 0x000000010000780c */ /* 0x040fe20001f01670 */
[----:B------:R-:W-:Y:S01]  /*1de0*/  IMAD.WIDE.U32 R240, R17, c[0x0][0x188], R14 ;  /* 0x0000620011f07a25 */ /* 0x000fe200078e000e */
[----:B------:R-:W-:Y:S01]  /*1df0*/  LEA.HI.X R7, R7, R5, R9, 0x6, P1 ;  /* 0x0000000507077211 */ /* 0x000fe200008f3409 */
[----:B------:R-:W-:Y:S01]  /*1e00*/  UIMAD UR4, UR12, UR7, UR28 ;  /* 0x000000070c0472a4 */ /* 0x000fe2000f8e021c */
[----:B------:R-:W-:Y:S01]  /*1e10*/  ISETP.LT.OR P3, PT, R0, 0x21, P3 ;  /* 0x000000210000780c */ /* 0x000fe20001f61670 */
[----:B------:R-:W-:Y:S01]  /*1e20*/  IMAD.U32 R11, RZ, RZ, UR27 ;  /* 0x0000001bff0b7e24 */ /* 0x000fe2000f8e00ff */
[----:B------:R-:W-:Y:S01]  /*1e30*/  IADD3 R235, R241, UR25, RZ ;  /* 0x00000019f1eb7c10 */ /* 0x000fe2000fffe0ff */
[----:B------:R-:W-:Y:S01]  /*1e40*/  IMAD.U32 R11, RZ, RZ, UR5 ;  /* 0x00000005ff0b7e24 */ /* 0x000fe2000f8e00ff */
[----:B------:R-:W-:Y:S01]  /*1e50*/  LEA R14, P1, R10, R240, 0x6 ;  /* 0x000000f00a0e7211 */ /* 0x000fe200078230ff */
[----:B------:R-:W-:Y:S01]  /*1e60*/  IMAD.SHL.U32 R228, R228, 0x2, RZ ;  /* 0x00000002e4e47824 */ /* 0x000fe200078e00ff */
[----:B------:R-:W-:Y:S01]  /*1e70*/  IADD3 R9, R19, UR23, RZ ;  /* 0x0000001713097c10 */ /* 0x000fe2000fffe0ff */
[----:B------:R-:W-:Y:S01]  /*1e80*/  IMAD.MOV.U32 R8, RZ, RZ, R18 ;  /* 0x000000ffff087224 */ /* 0x000fe200078e0012 */
[----:B------:R-:W-:Y:S01]  /*1e90*/  LEA.HI.X R11, R10, R235, R11, 0x6, P1 ;  /* 0x000000eb0a0b7211 */ /* 0x000fe200008f340b */
[----:B------:R-:W-:Y:S01]  /*1ea0*/  ULDC.64 UR6, c[0x0][0x208] ;  /* 0x0000820000067ab9 */ /* 0x000fe20000000a00 */
[C---:B------:R-:W-:Y:S01]  /*1eb0*/  ISETP.LT.OR P1, PT, R0.reuse, 0x21, P6 ;  /* 0x000000210000780c */ /* 0x040fe20003721670 */
[----:B------:R-:W-:Y:S01]  /*1ec0*/  @!PT LDS RZ, [RZ] ;  /* 0x00000000fffff984 */ /* 0x000fe20000000800 */
[----:B------:R-:W-:Y:S01]  /*1ed0*/  @!PT LDS RZ, [RZ] ;  /* 0x00000000fffff984 */ /* 0x000fe20000000800 */
[----:B------:R-:W-:Y:S01]  /*1ee0*/  @!PT LDS RZ, [RZ] ;  /* 0x00000000fffff984 */ /* 0x000fe20000000800 */
[----:B------:R1:W-:Y:S01]  /*1ef0*/  LDGSTS.E.BYPASS.LTC128B.128 [R228+0x6080], [R4.64], !P4 ;  /* 0x0608000004e47fae */ /* 0x0003e2000e101d54 */
[----:B------:R-:W-:Y:S01]  /*1f00*/  ISETP.LT.OR P4, PT, R0, 0x21, P5 ;  /* 0x000000210000780c */ /* 0x000fe20002f81670 */
[----:B------:R-:W-:Y:S01]  /*1f10*/  UMOV UR5, 0x6 ;  /* 0x0000000600057882 */ /* 0x000fe20000000000 */
[----:B------:R-:W-:Y:S01]  /*1f20*/  ISETP.GE.AND P6, PT, R23, c[0x0][0x19c], PT ;  /* 0x0000670017007a0c */ /* 0x000fe20003fc6270 */
[----:B------:R1:W-:Y:S01]  /*1f30*/  LDGSTS.E.BYPASS.LTC128B.128 [R228+0x8080], [R4.64+0x80], !P2 ;  /* 0x0808008004e47fae */ /* 0x0003e2000d101d54 */
[----:B------:R-:W-:Y:S01]  /*1f40*/  USHF.L.U32 UR23, UR6, 0x6, URZ ;  /* 0x0000000606177899 */ /* 0x000fe2000800063f */
[----:B------:R-:W-:Y:S01]  /*1f50*/  IMAD.WIDE.U32 R238, R17, c[0x0][0x218], R8 ;  /* 0x0000860011ee7a25 */ /* 0x000fe200078e0008 */
[----:B------:R-:W-:Y:S01]  /*1f60*/  USHF.L.U64.HI UR5, UR6, UR5, UR7 ;  /* 0x0000000506057299 */ /* 0x000fe20008010207 */
[----:B------:R1:W-:Y:S01]  /*1f70*/  LDGSTS.E.BYPASS.LTC128B.128 [R228+0xa080], [R4.64+0x100], !P0 ;  /* 0x0a08010004e47fae */ /* 0x0003e2000c101d54 */
[----:B------:R-:W-:Y:S01]  /*1f80*/  ISETP.GE.AND P0, PT, R16, c[0x0][0x19c], PT ;  /* 0x0000670010007a0c */ /* 0x000fe20003f06270 */
[----:B------:R-:W-:Y:S01]  /*1f90*/  IMAD.MOV.U32 R236, RZ, RZ, R238 ;  /* 0x000000ffffec7224 */ /* 0x000fe200078e00ee */
[----:B------:R-:W-:Y:S01]  /*1fa0*/  IADD3 R237, R239, UR4, RZ ;  /* 0x00000004efed7c10 */ /* 0x000fe2000fffe0ff */
[----:B------:R2:W-:Y:S01]  /*1fb0*/  LDGSTS.E.BYPASS.LTC128B.128 [R228+0x7080], [R6.64], !P1 ;  /* 0x0708000006e47fae */ /* 0x0005e2000c901d54 */
[C---:B------:R-:W-:Y:S01]  /*1fc0*/  ISETP.LT.OR P2, PT, R0.reuse, 0x1, P0 ;  /* 0x000000010000780c */ /* 0x040fe20000741670 */
[----:B------:R-:W-:Y:S01]  /*1fd0*/  UIMAD UR5, UR5, UR13, URZ ;  /* 0x0000000d050572a4 */ /* 0x000fe2000f8e023f */
[----:B------:R-:W-:Y:S01]  /*1fe0*/  ISETP.LT.OR P1, PT, R0, 0x1, P6 ;  /* 0x000000010000780c */ /* 0x000fe20003721670 */
[----:B------:R2:W-:Y:S01]  /*1ff0*/  LDGSTS.E.BYPASS.LTC128B.128 [R228+0x9080], [R6.64+0x80], !P4 ;  /* 0x0908008006e47fae */ /* 0x0005e2000e101d54 */
[----:B------:R-:W-:Y:S01]  /*2000*/  ISETP.GE.AND P4, PT, R26, c[0x0][0x19c], PT ;  /* 0x000067001a007a0c */ /* 0x000fe20003f86270 */
[----:B------:R-:W-:Y:S01]  /*2010*/  UIMAD UR5, UR24, UR23, UR5 ;  /* 0x00000017180572a4 */ /* 0x000fe2000f8e0205 */
[C---:B------:R-:W-:Y:S01]  /*2020*/  ISETP.LT.OR P0, PT, R0.reuse, 0x21, P0 ;  /* 0x000000210000780c */ /* 0x040fe20000701670 */
[----:B------:R2:W-:Y:S01]  /*2030*/  LDGSTS.E.BYPASS.LTC128B.128 [R228+0xb080], [R6.64+0x100], !P3 ;  /* 0x0b08010006e47fae */ /* 0x0005e2000d901d54 */
[C---:B------:R-:W-:Y:S01]  /*2040*/  ISETP.LT.OR P5, PT, R0.reuse, 0x1, P4 ;  /* 0x000000010000780c */ /* 0x040fe200027a1670 */
[----:B------:R-:W-:Y:S01]  /*2050*/  IMAD.MOV.U32 R10, RZ, RZ, c[0x0][0x17c] ;  /* 0x00005f00ff0a7624 */ /* 0x000fe200078e00ff */
[C---:B------:R-:W-:Y:S01]  /*2060*/  ISETP.LT.OR P6, PT, R0.reuse, 0x21, P6 ;  /* 0x000000210000780c */ /* 0x040fe200037c1670 */
[----:B------:R-:W0:Y:S01]  /*2070*/  LDGDEPBAR ;  /* 0x00000000000079af */ /* 0x000e220000000000 */
[----:B------:R-:W-:Y:S01]  /*2080*/  ISETP.LT.OR P4, PT, R0, 0x21, P4 ;  /* 0x000000210000780c */ /* 0x000fe20002781670 */
[----:B------:R-:W-:Y:S01]  /*2090*/  IMAD R0, R22, 0x800, R30 ;  /* 0x0000080016007824 */ /* 0x000fe200078e021e */
[----:B------:R-:W-:Y:S01]  /*20a0*/  USHF.R.S32.HI UR7, URZ, 0x1f, UR22 ;  /* 0x0000001f3f077899 */ /* 0x000fe20008011416 */
[----:B------:R3:W-:Y:S01]  /*20b0*/  LDGSTS.E.BYPASS.LTC128B.128 [R228+0x80], [R2.64], !P2 ;  /* 0x0008000002e47fae */ /* 0x0007e2000d101d54 */
[C---:B------:R-:W-:Y:S01]  /*20c0*/  LOP3.LUT P2, RZ, R20.reuse, 0x4, RZ, 0xc0, !PT ;  /* 0x0000000414ff7812 */ /* 0x040fe2000784c0ff */
[----:B------:R-:W-:Y:S01]  /*20d0*/  UMOV UR24, 0x5 ;  /* 0x0000000500187882 */ /* 0x000fe20000000000 */
[----:B------:R-:W-:Y:S01]  /*20e0*/  IMAD.U32 R18, RZ, RZ, UR17 ;  /* 0x00000011ff127e24 */ /* 0x000fe2000f8e00ff */
[----:B------:R3:W-:Y:S01]  /*20f0*/  LDGSTS.E.BYPASS.LTC128B.128 [R228+0x2080], [R2.64+0x80], !P1 ;  /* 0x0208008002e47fae */ /* 0x0007e2000c901d54 */
[----:B------:R-:W-:Y:S01]  /*2100*/  LOP3.LUT P1, RZ, R20, 0x2, RZ, 0xc0, !PT ;  /* 0x0000000214ff7812 */ /* 0x000fe2000782c0ff */
[----:B------:R-:W-:Y:S01]  /*2110*/  IMAD.SHL.U32 R229, R229, 0x10, RZ ;  /* 0x00000010e5e57824 */ /* 0x000fe200078e00ff */
[----:B------:R-:W-:Y:S01]  /*2120*/  SEL R222, R222, 0xffffffc0, !P2 ;  /* 0xffffffc0dede7807 */ /* 0x000fe20005000000 */
[----:B------:R3:W-:Y:S01]  /*2130*/  LDGSTS.E.BYPASS.LTC128B.128 [R228+0x4080], [R2.64+0x100], !P5 ;  /* 0x0408010002e47fae */ /* 0x0007e2000e901d54 */
[----:B-1----:R-:W-:Y:S01]  /*2140*/  IMAD.U32 R4, RZ, RZ, UR23 ;  /* 0x00000017ff047e24 */ /* 0x002fe2000f8e00ff */
[----:B------:R-:W-:Y:S01]  /*2150*/  ISETP.GE.AND P5, PT, R26, c[0x0][0x16c], PT ;  /* 0x00005b001a007a0c */ /* 0x000fe20003fa6270 */
[----:B------:R-:W-:Y:S01]  /*2160*/  ULDC UR23, c[0x0][0x20c] ;  /* 0x0000830000177ab9 */ /* 0x000fe20000000800 */
[----:B------:R1:W-:Y:S01]  /*2170*/  LDGSTS.E.BYPASS.LTC128B.128 [R228+0x1080], [R12.64], !P0 ;  /* 0x010800000ce47fae */ /* 0x0003e2000c101d54 */
[----:B------:R-:W-:Y:S01]  /*2180*/  IMAD.WIDE.U32 R4, R4, UR13, R236 ;  /* 0x0000000d04047c25 */ /* 0x000fe2000f8e00ec */
[----:B------:R-:W-:Y:S01]  /*2190*/  ISETP.GE.AND P0, PT, R23, c[0x0][0x16c], PT ;  /* 0x00005b0017007a0c */ /* 0x000fe20003f06270 */
[----:B------:R-:W-:Y:S01]  /*21a0*/  USHF.L.U64.HI UR23, UR6, UR24, UR23 ;  /* 0x0000001806177299 */ /* 0x000fe20008010217 */
[----:B------:R1:W-:Y:S01]  /*21b0*/  LDGSTS.E.BYPASS.LTC128B.128 [R228+0x3080], [R12.64+0x80], !P6 ;  /* 0x030800800ce47fae */ /* 0x0003e2000f101d54 */
[----:B------:R-:W-:Y:S01]  /*21c0*/  USHF.L.U32 UR24, UR13, 0x6, URZ ;  /* 0x000000060d187899 */ /* 0x000fe2000800063f */
[----:B------:R-:W-:Y:S01]  /*21d0*/  IADD3 R5, R5, UR5, RZ ;  /* 0x0000000505057c10 */ /* 0x000fe2000fffe0ff */
[----:B--2---:R-:W-:Y:S01]  /*21e0*/  IMAD.SHL.U32 R6, R20, 0x40, RZ ;  /* 0x0000004014067824 */ /* 0x004fe200078e00ff */
[----:B------:R1:W-:Y:S01]  /*21f0*/  LDGSTS.E.BYPASS.LTC128B.128 [R228+0x5080], [R12.64+0x100], !P4 ;  /* 0x050801000ce47fae */ /* 0x0003e2000e101d54 */
[----:B------:R-:W-:Y:S01]  /*2200*/  LEA R8, P3, R4, c[0x0][0x1f0], 0x1 ;  /* 0x00007c0004087a11 */ /* 0x000fe200078608ff */
[----:B------:R-:W-:Y:S01]  /*2210*/  ULDC.64 UR4, c[0x0][0x270] ;  /* 0x00009c0000047ab9 */ /* 0x000fe20000000a00 */
[----:B------:R-:W-:Y:S01]  /*2220*/  SEL R234, RZ, 0xffffffff, P0 ;  /* 0xffffffffffea7807 */ /* 0x000fe20000000000 */
[----:B------:R-:W0:Y:S01]  /*2230*/  LDGDEPBAR ;  /* 0x00000000000079af */ /* 0x000e220000000000 */
[----:B------:R-:W-:Y:S01]  /*2240*/  LOP3.LUT R15, R6, 0x1c0, RZ, 0xc0, !PT ;  /* 0x000001c0060f7812 */ /* 0x000fe200078ec0ff */
[----:B------:R-:W-:Y:S01]  /*2250*/  UIMAD UR4, UR19, UR4, URZ ;  /* 0x00000004130472a4 */ /* 0x000fe2000f8e023f */
[----:B------:R-:W-:Y:S01]  /*2260*/  LEA.HI.X R9, R4, c[0x0][0x1f4], R5, 0x1, P3 ;  /* 0x00007d0004097a11 */ /* 0x000fe200018f0c05 */
[----:B------:R-:W-:Y:S01]  /*2270*/  IMAD.MOV.U32 R5, RZ, RZ, c[0x0][0x178] ;  /* 0x00005e00ff057624 */ /* 0x000fe200078e00ff */
[----:B------:R-:W-:Y:S01]  /*2280*/  SHF.R.U32.HI R223, RZ, 0x3, R15 ;  /* 0x00000003ffdf7819 */ /* 0x000fe2000001160f */
[----:B------:R-:W-:Y:S01]  /*2290*/  UIMAD UR25, UR17, UR5, UR4 ;  /* 0x00000005111972a4 */ /* 0x000fe2000f8e0204 */
[----:B------:R-:W-:Y:S01]  /*22a0*/  ISETP.GE.AND P3, PT, R16, c[0x0][0x16c], PT ;  /* 0x00005b0010007a0c */ /* 0x000fe20003f66270 */
[----:B------:R-:W-:Y:S01]  /*22b0*/  IMAD.WIDE.U32 R18, R18, c[0x0][0x238], R24 ;  /* 0x00008e0012127a25 */ /* 0x000fe200078e0018 */
[----:B------:R-:W-:Y:S01]  /*22c0*/  SEL R4, RZ, 0x2, P0 ;  /* 0x00000002ff047807 */ /* 0x000fe20000000000 */
[----:B------:R-:W-:Y:S01]  /*22d0*/  ULDC.64 UR4, c[0x0][0x288] ;  /* 0x0000a20000047ab9 */ /* 0x000fe20000000a00 */
[----:B---3--:R-:W-:Y:S01]  /*22e0*/  LOP3.LUT R2, R15, 0x8, R29, 0xf8, !PT ;  /* 0x000000080f027812 */ /* 0x008fe200078ef81d */
[----:B------:R-:W-:Y:S01]  /*22f0*/  UIMAD UR4, UR19, UR4, URZ ;  /* 0x00000004130472a4 */ /* 0x000fe2000f8e023f */
[----:B------:R-:W-:Y:S01]  /*2300*/  SEL R20, RZ, 0x1, P3 ;  /* 0x00000001ff147807 */ /* 0x000fe20001800000 */
[----:B------:R-:W-:Y:S01]  /*2310*/  IMAD.SHL.U32 R234, R234, 0x2, RZ ;  /* 0x00000002eaea7824 */ /* 0x000fe200078e00ff */
[----:B------:R-:W-:Y:S01]  /*2320*/  LOP3.LUT R2, R2, R223, RZ, 0x3c, !PT ;  /* 0x000000df02027212 */ /* 0x000fe200078e3cff */
[----:B------:R-:W-:Y:S01]  /*2330*/  UIMAD UR26, UR17, UR5, UR4 ;  /* 0x00000005111a72a4 */ /* 0x000fe2000f8e0204 */
[----:B------:R-:W-:Y:S01]  /*2340*/  SEL R3, RZ, 0x4, P5 ;  /* 0x00000004ff037807 */ /* 0x000fe20002800000 */
[----:B------:R-:W-:Y:S01]  /*2350*/  CS2R R90, SRZ ;  /* 0x00000000005a7805 */ /* 0x000fe2000001ff00 */
[----:B------:R-:W-:Y:S01]  /*2360*/  LEA R6, P3, R14, c[0x0][0x160], 0x1 ;  /* 0x000058000e067a11 */ /* 0x000fe200078608ff */
[----:B------:R-:W-:Y:S01]  /*2370*/  IMAD.IADD R2, R0, 0x1, R2 ;  /* 0x0000000100027824 */ /* 0x000fe200078e0202 */
[----:B------:R-:W-:Y:S01]  /*2380*/  IADD3 R0, R3, R4, R20 ;  /* 0x0000000403007210 */ /* 0x000fe20007ffe014 */
[----:B------:R-:W-:Y:S01]  /*2390*/  IMAD.SHL.U32 R3, R33, 0x4, RZ ;  /* 0x0000000421037824 */ /* 0x000fe200078e00ff */
[----:B------:R-:W-:Y:S01]  /*23a0*/  LEA.HI.X R7, R14, c[0x0][0x164], R11, 0x1, P3 ;  /* 0x000059000e077a11 */ /* 0x000fe200018f0c0b */
[----:B------:R-:W-:-:S04]  /*23b0*/  DEPBAR.LE SB0, 0x1 ;  /* 0x000080400000791a */ /* 0x000fc80000000000 */
[C---:B------:R-:W-:Y:S01]  /*23c0*/  LEA R4, P3, R5.reuse, R6, 0x6 ;  /* 0x0000000605047211 */ /* 0x040fe200078630ff */
[----:B------:R-:W-:Y:S01]  /*23d0*/  IMAD.SHL.U32 R224, R2, 0x2, RZ ;  /* 0x0000000202e07824 */ /* 0x000fe200078e00ff */
[----:B------:R-:W-:Y:S01]  /*23e0*/  BAR.SYNC.DEFER_BLOCKING 0x0 ;  /* 0x0000000000007b1d */ /* 0x000fe20000010000 */
[----:B------:R-:W-:Y:S01]  /*23f0*/  LOP3.LUT P6, RZ, R0, 0x2, RZ, 0xc0, !PT ;  /* 0x0000000200ff7812 */ /* 0x000fe200078cc0ff */
[----:B------:R-:W-:Y:S01]  /*2400*/  IMAD.U32 R14, RZ, RZ, UR24 ;  /* 0x00000018ff0e7e24 */ /* 0x000fe2000f8e00ff */
[----:B------:R-:W-:Y:S01]  /*2410*/  LEA.HI.X R5, R5, R7, R10, 0x6, P3 ;  /* 0x0000000705057211 */ /* 0x000fe200018f340a */
[----:B------:R-:W-:Y:S01]  /*2420*/  IMAD.IADD R227, R224, 0x1, R222 ;  /* 0x00000001e0e37824 */ /* 0x000fe200078e02de */
[C---:B------:R-:W-:Y:S01]  /*2430*/  IADD3 R10, P3, R3.reuse, UR22, RZ ;  /* 0x00000016030a7c10 */ /* 0x040fe2000ff7e0ff */
[----:B-1----:R-:W-:Y:S01]  /*2440*/  IMAD.U32 R12, RZ, RZ, UR17 ;  /* 0x00000011ff0c7e24 */ /* 0x002fe2000f8e00ff */
[C---:B------:R-:W-:Y:S01]  /*2450*/  LOP3.LUT P4, RZ, R0.reuse, 0x4, RZ, 0xc0, !PT ;  /* 0x0000000400ff7812 */ /* 0x040fe2000788c0ff */
[----:B------:R-:W-:Y:S01]  /*2460*/  USHF.L.U32 UR22, UR6, 0x5, URZ ;  /* 0x0000000506167899 */ /* 0x000fe2000800063f */
[----:B------:R-:W-:Y:S01]  /*2470*/  LEA.HI.X.SX32 R11, R3, UR7, 0x1, P3 ;  /* 0x00000007030b7c11 */ /* 0x000fe200098f0eff */
[----:B------:R-:W-:Y:S01]  /*2480*/  IMAD.U32 R3, RZ, RZ, UR17 ;  /* 0x00000011ff037e24 */ /* 0x000fe2000f8e00ff */
[----:B------:R-:W-:Y:S01]  /*2490*/  LOP3.LUT P3, RZ, R0, 0x1, RZ, 0xc0, !PT ;  /* 0x0000000100ff7812 */ /* 0x000fe2000786c0ff */
[----:B------:R-:W-:Y:S01]  /*24a0*/  ULDC.64 UR6, c[0x0][0x278] ;  /* 0x00009e0000067ab9 */ /* 0x000fe20000000a00 */
[----:B------:R-:W-:Y:S01]  /*24b0*/  SEL R0, R220, 0xffffffe0, !P1 ;  /* 0xffffffe0dc007807 */ /* 0x000fe20004800000 */
[----:B------:R-:W-:Y:S01]  /*24c0*/  IMAD.WIDE.U32 R12, R12, c[0x0][0x270], R10 ;  /* 0x00009c000c0c7a25 */ /* 0x000fe200078e000a */
[----:B------:R-:W-:Y:S01]  /*24d0*/  IADD3 R2, -R242, UR15, -R14 ;  /* 0x0000000ff2027c10 */ /* 0x000fe2000fffe90e */
[----:B------:R-:W-:Y:S01]  /*24e0*/  UIMAD UR6, UR11, UR6, URZ ;  /* 0x000000060b0672a4 */ /* 0x000fe2000f8e023f */
[----:B------:R-:W-:Y:S01]  /*24f0*/  ISETP.GE.AND P0, PT, R23, c[0x0][0x1fc], PT ;  /* 0x00007f0017007a0c */ /* 0x000fe20003f06270 */
[----:B------:R-:W-:Y:S01]  /*2500*/  IMAD.IADD R225, R224, 0x1, R0 ;  /* 0x00000001e0e17824 */ /* 0x000fe200078e0200 */
[C---:B------:R-:W-:Y:S01]  /*2510*/  ISETP.LT.OR P1, PT, R2.reuse, 0x1, !P3 ;  /* 0x000000010200780c */ /* 0x040fe20005f21670 */
[----:B------:R-:W-:Y:S01]  /*2520*/  IMAD.WIDE.U32 R10, R3, c[0x0][0x288], R10 ;  /* 0x0000a200030a7a25 */ /* 0x000fe200078e000a */
[C---:B------:R-:W-:Y:S01]  /*2530*/  ISETP.LT.OR P2, PT, R2.reuse, 0x1, !P6 ;  /* 0x000000010200780c */ /* 0x040fe20007741670 */
[----:B------:R-:W-:Y:S01]  /*2540*/  UIMAD UR7, UR12, UR7, UR6 ;  /* 0x000000070c0772a4 */ /* 0x000fe2000f8e0206 */
[----:B------:R-:W-:Y:S01]  /*2550*/  ISETP.LT.OR P3, PT, R2, 0x21, !P3 ;  /* 0x000000210200780c */ /* 0x000fe20005f61670 */
[----:B------:R-:W-:Y:S01]  /*2560*/  IMAD.IADD R226, R222, 0x1, R225 ;  /* 0x00000001dee27824 */ /* 0x000fe200078e02e1 */
[----:B------:R1:W2:Y:S01]  /*2570*/  LDSM.16.M88.4 R148, [R224+0x6080] ;  /* 0x00608000e094783b */ /* 0x0002a20000000200 */
[----:B------:R-:W-:Y:S01]  /*2580*/  ISETP.LT.OR P6, PT, R2, 0x21, !P6 ;  /* 0x000000210200780c */ /* 0x000fe200077c1670 */
[----:B------:R-:W-:Y:S01]  /*2590*/  USHF.R.S32.HI UR6, URZ, 0x1f, UR24 ;  /* 0x0000001f3f067899 */ /* 0x000fe20008011418 */
[----:B------:R-:W-:Y:S01]  /*25a0*/  IADD3 R3, R13, UR25, RZ ;  /* 0x000000190d037c10 */ /* 0x000fe2000fffe0ff */
[----:B------:R1:W3:Y:S01]  /*25b0*/  LDSM.16.M88.4 R152, [R225+0x6080] ;  /* 0x00608000e198783b */ /* 0x0002e20000000200 */
[----:B------:R-:W-:Y:S01]  /*25c0*/  SHF.R.S32.HI R0, RZ, 0x1f, R21 ;  /* 0x0000001fff007819 */ /* 0x000fe20000011415 */
[----:B------:R-:W-:Y:S01]  /*25d0*/  ULDC.64 UR4, c[0x0][0x238] ;  /* 0x00008e0000047ab9 */ /* 0x000fe20000000a00 */
[----:B------:R-:W-:Y:S01]  /*25e0*/  LOP3.LUT R15, R15, 0x10, R229, 0xf8, !PT ;  /* 0x000000100f0f7812 */ /* 0x000fe200078ef8e5 */
[----:B------:R1:W4:Y:S01]  /*25f0*/  LDSM.16.M88.4 R160, [R227+0x6080] ;  /* 0x00608000e3a0783b */ /* 0x0003220000000200 */
[----:B------:R-:W-:Y:S01]  /*2600*/  LEA.HI R0, R0, R21, RZ, 0x2 ;  /* 0x0000001500007211 */ /* 0x000fe200078f10ff */
[----:B------:R-:W-:Y:S01]  /*2610*/  UIMAD UR4, UR19, UR4, URZ ;  /* 0x00000004130472a4 */ /* 0x000fe2000f8e023f */
[----:B------:R-:W-:Y:S01]  /*2620*/  IADD3 R11, R11, UR26, RZ ;  /* 0x0000001a0b0b7c10 */ /* 0x000fe2000fffe0ff */
[----:B------:R1:W1:Y:S01]  /*2630*/  LDSM.16.M88.4 R168, [R224+0x8080] ;  /* 0x00808000e0a8783b */ /* 0x0002620000000200 */
[----:B------:R-:W-:Y:S01]  /*2640*/  LOP3.LUT R234, R234, 0x2, R20, 0xe2, !PT ;  /* 0x00000002eaea7812 */ /* 0x000fe200078ee214 */
[----:B------:R-:W-:Y:S01]  /*2650*/  UIMAD UR4, UR17, UR5, UR4 ;  /* 0x00000005110472a4 */ /* 0x000fe2000f8e0204 */
[----:B------:R-:W-:Y:S01]  /*2660*/  CS2R R88, SRZ ;  /* 0x0000000000587805 */ /* 0x000fe2000001ff00 */
[----:B------:R1:W1:Y:S01]  /*2670*/  LDSM.16.M88.4 R172, [R225+0x8080] ;  /* 0x00808000e1ac783b */ /* 0x0002620000000200 */
[----:B------:R-:W-:Y:S01]  /*2680*/  IMAD.WIDE.U32 R244, R17, c[0x0][0x290], R10 ;  /* 0x0000a40011f47a25 */ /* 0x000fe200078e000a */
[----:B------:R-:W-:Y:S01]  /*2690*/  CS2R R86, SRZ ;  /* 0x0000000000567805 */ /* 0x000fe2000001ff00 */
[----:B------:R-:W-:Y:S01]  /*26a0*/  CS2R R84, SRZ ;  /* 0x0000000000547805 */ /* 0x000fe2000001ff00 */
[----:B------:R1:W1:Y:S01]  /*26b0*/  LDSM.16.M88.4 R176, [R227+0x8080] ;  /* 0x00808000e3b0783b */ /* 0x0002620000000200 */
[----:B------:R-:W-:Y:S01]  /*26c0*/  IMAD.SHL.U32 R10, R22, 0x20, RZ ;  /* 0x00000020160a7824 */ /* 0x000fe200078e00ff */
[----:B------:R-:W-:Y:S01]  /*26d0*/  CS2R R82, SRZ ;  /* 0x0000000000527805 */ /* 0x000fe2000001ff00 */
[----:B------:R-:W-:Y:S01]  /*26e0*/  CS2R R80, SRZ ;  /* 0x0000000000507805 */ /* 0x000fe2000001ff00 */
[----:B------:R1:W1:Y:S01]  /*26f0*/  LDSM.16.M88.4 R184, [R224+0xa080] ;  /* 0x00a08000e0b8783b */ /* 0x0002620000000200 */
[----:B------:R-:W-:Y:S01]  /*2700*/  CS2R R78, SRZ ;  /* 0x00000000004e7805 */ /* 0x000fe2000001ff00 */
[----:B------:R-:W-:Y:S01]  /*2710*/  LOP3.LUT R11, R27, 0x20, R10, 0xf8, !PT ;  /* 0x000000201b0b7812 */ /* 0x000fe200078ef80a */
[----:B------:R-:W-:Y:S01]  /*2720*/  CS2R R76, SRZ ;  /* 0x00000000004c7805 */ /* 0x000fe2000001ff00 */
[----:B------:R1:W1:Y:S01]  /*2730*/  LDSM.16.M88.4 R188, [R225+0xa080] ;  /* 0x00a08000e1bc783b */ /* 0x0002620000000200 */
[----:B------:R-:W-:Y:S01]  /*2740*/  CS2R R74, SRZ ;  /* 0x00000000004a7805 */ /* 0x000fe2000001ff00 */
[----:B------:R-:W-:Y:S01]  /*2750*/  CS2R R72, SRZ ;  /* 0x0000000000487805 */ /* 0x000fe2000001ff00 */
        /* <DEDUP_REMOVED lines=30> */
[----:B------:R-:W-:Y:S01]  /*2940*/  IMAD.MOV.U32 R2, RZ, RZ, R12 ;  /* 0x000000ffff027224 */ /* 0x000fe200078e000c */
[----:B------:R-:W-:-:S03]  /*2950*/  ISETP.GE.AND P2, PT, R16, c[0x0][0x1fc], PT ;  /* 0x00007f0010007a0c */ /* 0x000fc60003f46270 */
[----:B------:R-:W-:Y:S01]  /*2960*/  IMAD.WIDE.U32 R246, R17, c[0x0][0x278], R2 ;  /* 0x00009e0011f67a25 */ /* 0x000fe200078e0002 */
[----:B------:R-:W-:-:S03]  /*2970*/  LOP3.LUT R2, R0, 0x1ffffffc, RZ, 0xc0, !PT ;  /* 0x1ffffffc00027812 */ /* 0x000fc600078ec0ff */
[----:B------:R-:W-:Y:S01]  /*2980*/  IMAD.U32 R3, RZ, RZ, UR23 ;  /* 0x00000017ff037e24 */ /* 0x000fe2000f8e00ff */
[----:B------:R1:W-:Y:S01]  /*2990*/  LDGSTS.E.BYPASS.LTC128B.128 [R228+0xa080], [R6.64+0x100], !P1 ;  /* 0x0a08010006e47fae */ /* 0x0003e2000c901d54 */
[----:B------:R-:W-:Y:S01]  /*29a0*/  IADD3 R249, R247, UR7, RZ ;  /* 0x00000007f7f97c10 */ /* 0x000fe2000fffe0ff */
[----:B------:R-:W-:Y:S01]  /*29b0*/  IMAD.IADD R21, R21, 0x1, -R2 ;  /* 0x0000000115157824 */ /* 0x000fe200078e0a02 */
[----:B------:R-:W-:Y:S01]  /*29c0*/  ISETP.GE.AND P1, PT, R16, c[0x0][0x1fc], PT ;  /* 0x00007f0010007a0c */ /* 0x000fe20003f26270 */
[----:B------:R2:W-:Y:S01]  /*29d0*/  LDGSTS.E.BYPASS.LTC128B.128 [R228+0x7080], [R4.64], !P3 ;  /* 0x0708000004e47fae */ /* 0x0005e2000d901d54 */
[----:B------:R-:W-:-:S03]  /*29e0*/  ISETP.GT.AND P3, PT, R33, 0xf, PT ;  /* 0x0000000f2100780c */ /* 0x000fc60003f64270 */
[----:B------:R2:W-:Y:S04]  /*29f0*/  LDGSTS.E.BYPASS.LTC128B.128 [R228+0x9080], [R4.64+0x80], !P6 ;  /* 0x0908008004e47fae */ /* 0x0005e8000f101d54 */
[----:B------:R2:W-:Y:S06]  /*2a00*/  LDGSTS.E.BYPASS.LTC128B.128 [R228+0xb080], [R4.64+0x100], !P4 ;  /* 0x0b08010004e47fae */ /* 0x0005ec000e101d54 */
[----:B------:R-:W-:Y:S01]  /*2a10*/  @!P3 IADD3 R0, P6, R246, UR24, RZ ;  /* 0x00000018f600bc10 */ /* 0x000fe2000ffde0ff */
[----:B------:R-:W-:-:S03]  /*2a20*/  @!P3 IMAD.SHL.U32 R16, R33, 0x10, RZ ;  /* 0x000000102110b824 */ /* 0x000fc600078e00ff */
[----:B------:R-:W-:Y:S02]  /*2a30*/  @!P3 IADD3.X R2, R249, UR6, RZ, P6, !PT ;  /* 0x00000006f902bc10 */ /* 0x000fe4000b7fe4ff */
[----:B------:R-:W-:Y:S02]  /*2a40*/  ISETP.GE.AND P6, PT, R23, c[0x0][0x1fc], PT ;  /* 0x00007f0017007a0c */ /* 0x000fe40003fc6270 */
[----:B-1----:R-:W-:Y:S01]  /*2a50*/  IADD3 R7, R19, UR4, RZ ;  /* 0x0000000413077c10 */ /* 0x002fe2000fffe0ff */
[----:B------:R-:W-:Y:S01]  /*2a60*/  IMAD.MOV.U32 R6, RZ, RZ, R18 ;  /* 0x000000ffff067224 */ /* 0x000fe200078e0012 */
[----:B------:R-:W-:Y:S01]  /*2a70*/  SEL R233, RZ, 0xffffffff, P6 ;  /* 0xffffffffffe97807 */ /* 0x000fe20003000000 */
[----:B------:R-:W-:Y:S01]  /*2a80*/  ULDC.64 UR4, c[0x0][0x290] ;  /* 0x0000a40000047ab9 */ /* 0x000fe20000000a00 */
[C---:B------:R-:W-:Y:S01]  /*2a90*/  ISETP.GE.AND P6, PT, R26.reuse, c[0x0][0x1fc], PT ;  /* 0x00007f001a007a0c */ /* 0x040fe20003fc6270 */
[----:B------:R-:W-:Y:S01]  /*2aa0*/  IMAD.WIDE.U32 R250, R17, c[0x0][0x240], R6 ;  /* 0x0000900011fa7a25 */ /* 0x000fe200078e0006 */
[----:B------:R-:W-:Y:S01]  /*2ab0*/  SEL R18, RZ, 0x1, P1 ;  /* 0x00000001ff127807 */ /* 0x000fe20000800000 */
[----:B------:R-:W-:Y:S01]  /*2ac0*/  UIMAD UR4, UR11, UR4, URZ ;  /* 0x000000040b0472a4 */ /* 0x000fe2000f8e023f */
[----:B------:R-:W-:Y:S01]  /*2ad0*/  ISETP.GE.AND P1, PT, R26, c[0x0][0x1fc], PT ;  /* 0x00007f001a007a0c */ /* 0x000fe20003f26270 */
[----:B------:R-:W-:-:S02]  /*2ae0*/  IMAD.SHL.U32 R233, R233, 0x2, RZ ;  /* 0x00000002e9e97824 */ /* 0x000fc400078e00ff */
[----:B------:R-:W-:Y:S01]  /*2af0*/  UIMAD UR4, UR12, UR5, UR4 ;  /* 0x000000050c0472a4 */ /* 0x000fe2000f8e0204 */
[----:B--2---:R-:W-:Y:S02]  /*2b00*/  IMAD.U32 R4, RZ, RZ, UR22 ;  /* 0x00000016ff047e24 */ /* 0x004fe4000f8e00ff */
[----:B------:R-:W-:Y:S01]  /*2b10*/  IMAD.U32 R5, RZ, RZ, UR22 ;  /* 0x00000016ff057e24 */ /* 0x000fe2000f8e00ff */
[----:B------:R-:W-:Y:S02]  /*2b20*/  LOP3.LUT R233, R233, 0x2, R18, 0xe2, !PT ;  /* 0x00000002e9e97812 */ /* 0x000fe400078ee212 */
[----:B------:R-:W-:Y:S02]  /*2b30*/  LEA R4, P4, R4, R8, 0x1 ;  /* 0x0000000804047211 */ /* 0x000fe400078808ff */
[----:B------:R-:W-:Y:S01]  /*2b40*/  IADD3 R248, R245, UR4, RZ ;  /* 0x00000004f5f87c10 */ /* 0x000fe2000fffe0ff */
[----:B------:R-:W-:Y:S01]  /*2b50*/  ULDC.64 UR4, c[0x0][0x240] ;  /* 0x0000900000047ab9 */ /* 0x000fe20000000a00 */
[----:B------:R-:W-:Y:S01]  /*2b60*/  LEA.HI.X R5, R5, R9, R3, 0x1, P4 ;  /* 0x0000000905057211 */ /* 0x000fe200020f0c03 */
[----:B------:R-:W-:Y:S01]  /*2b70*/  UIMAD UR4, UR11, UR4, URZ ;  /* 0x000000040b0472a4 */ /* 0x000fe2000f8e023f */
[----:B------:R-:W-:-:S02]  /*2b80*/  @!P3 LEA R12, P4, R0, c[0x0][0x258], 0x2 ;  /* 0x00009600000cba11 */ /* 0x000fc400078810ff */
[----:B------:R-:W-:Y:S01]  /*2b90*/  LOP3.LUT R3, R31, 0xfffffff0, RZ, 0xc0, !PT ;  /* 0xfffffff01f037812 */ /* 0x000fe200078ec0ff */
[----:B------:R-:W-:Y:S01]  /*2ba0*/  UIMAD UR4, UR12, UR5, UR4 ;  /* 0x000000050c0472a4 */ /* 0x000fe2000f8e0204 */
[----:B------:R-:W-:Y:S02]  /*2bb0*/  @!P3 LEA.HI.X R13, R0, c[0x0][0x25c], R2, 0x2, P4 ;  /* 0x00009700000dba11 */ /* 0x000fe400020f1402 */
[----:B------:R-:W-:Y:S01]  /*2bc0*/  IADD3 R0, -R14, UR15, -R242 ;  /* 0x0000000f0e007c10 */ /* 0x000fe2000fffe9f2 */
[C---:B------:R-:W-:Y:S01]  /*2bd0*/  IMAD.IADD R3, R33.reuse, 0x1, -R3 ;  /* 0x0000000121037824 */ /* 0x040fe200078e0a03 */
[----:B------:R-:W-:Y:S01]  /*2be0*/  LOP3.LUT R2, R32, 0xffffffe0, RZ, 0xc0, !PT ;  /* 0xffffffe020027812 */ /* 0x000fe200078ec0ff */
[----:B------:R1:W-:Y:S01]  /*2bf0*/  @!P3 LDGSTS.E.BYPASS.LTC128B.128 [R16+0x12080], [R12.64] ;  /* 0x120800000c10bfae */ /* 0x0003e2000b901d54 */
[C---:B------:R-:W-:Y:S02]  /*2c00*/  ISETP.LT.OR P4, PT, R0.reuse, 0x1, P2 ;  /* 0x000000010000780c */ /* 0x040fe40001781670 */
[----:B------:R-:W-:Y:S01]  /*2c10*/  ISETP.LT.OR P2, PT, R0, 0x21, P2 ;  /* 0x000000210000780c */ /* 0x000fe20001741670 */
[----:B------:R-:W0:Y:S01]  /*2c20*/  LDGDEPBAR ;  /* 0x00000000000079af */ /* 0x000e220000000000 */
[----:B------:R-:W-:Y:S01]  /*2c30*/  IMAD.IADD R2, R33, 0x1, -R2 ;  /* 0x0000000121027824 */ /* 0x000fe200078e0a02 */
[----:B------:R-:W-:-:S04]  /*2c40*/  IADD3 R252, R251, UR4, RZ ;  /* 0x00000004fbfc7c10 */ /* 0x000fc8000fffe0ff */
[----:B------:R-:W-:-:S04]  /*2c50*/  SHF.R.S32.HI R14, RZ, 0x1f, R2 ;  /* 0x0000001fff0e7819 */ /* 0x000fc80000011402 */
[----:B------:R2:W-:Y:S01]  /*2c60*/  LDGSTS.E.BYPASS.LTC128B.128 [R228+0xc080], [R8.64], !P4 ;  /* 0x0c08000008e47fae */ /* 0x0005e2000e101d54 */
[C---:B------:R-:W-:Y:S02]  /*2c70*/  ISETP.LT.OR P4, PT, R0.reuse, 0x1, P0 ;  /* 0x000000010000780c */ /* 0x040fe40000781670 */
[----:B------:R-:W-:Y:S02]  /*2c80*/  ISETP.LT.OR P0, PT, R0, 0x21, P0 ;  /* 0x000000210000780c */ /* 0x000fe40000701670 */
[----:B-1----:R-:W-:-:S09]  /*2c90*/  SHF.R.S32.HI R13, RZ, 0x1f, R3 ;  /* 0x0000001fff0d7819 */ /* 0x002fd20000011403 */
[----:B------:R2:W-:Y:S01]  /*2ca0*/  LDGSTS.E.BYPASS.LTC128B.128 [R228+0xe080], [R8.64+0x80], !P4 ;  /* 0x0e08008008e47fae */ /* 0x0005e2000e101d54 */
[----:B------:R-:W-:Y:S02]  /*2cb0*/  ISETP.LT.OR P4, PT, R0, 0x1, P6 ;  /* 0x000000010000780c */ /* 0x000fe40003781670 */
[----:B------:R-:W-:Y:S02]  /*2cc0*/  LEA.HI R13, R13, R3, RZ, 0x3 ;  /* 0x000000030d0d7211 */ /* 0x000fe400078f18ff */
[----:B------:R-:W-:Y:S02]  /*2cd0*/  LEA.HI R12, R14, R2, RZ, 0x2 ;  /* 0x000000020e0c7211 */ /* 0x000fe400078f10ff */
[----:B------:R-:W-:Y:S02]  /*2ce0*/  LOP3.LUT R7, R13, 0xfffffff8, RZ, 0xc0, !PT ;  /* 0xfffffff80d077812 */ /* 0x000fe400078ec0ff */
[----:B------:R-:W-:Y:S02]  /*2cf0*/  ISETP.LT.OR P6, PT, R0, 0x21, P6 ;  /* 0x000000210000780c */ /* 0x000fe400037c1670 */
[----:B------:R-:W-:Y:S01]  /*2d00*/  LOP3.LUT R0, R15, 0x8, R29, 0xf8, !PT ;  /* 0x000000080f007812 */ /* 0x000fe200078ef81d */
[----:B------:R-:W-:Y:S01]  /*2d10*/  IMAD.IADD R3, R3, 0x1, -R7 ;  /* 0x0000000103037824 */ /* 0x000fe200078e0a07 */
[----:B------:R-:W-:Y:S01]  /*2d20*/  LOP3.LUT R6, R12, 0x7ffffffc, RZ, 0xc0, !PT ;  /* 0x7ffffffc0c067812 */ /* 0x000fe200078ec0ff */
[----:B------:R2:W-:Y:S01]  /*2d30*/  LDGSTS.E.BYPASS.LTC128B.128 [R228+0x10080], [R8.64+0x100], !P4 ;  /* 0x1008010008e47fae */ /* 0x0005e2000e101d54 */
[----:B------:R-:W-:Y:S01]  /*2d40*/  LOP3.LUT R223, R0, R223, RZ, 0x3c, !PT ;  /* 0x000000df00df7212 */ /* 0x000fe200078e3cff */
[----:B------:R-:W-:Y:S01]  /*2d50*/  IMAD.SHL.U32 R0, R3, 0x40, RZ ;  /* 0x0000004003007824 */ /* 0x000fe200078e00ff */
[----:B------:R-:W-:Y:S01]  /*2d60*/  LEA.HI.SX32 R229, R12, R229, 0x1e ;  /* 0x000000e50ce57211 */ /* 0x000fe200078ff2ff */
[----:B------:R-:W-:Y:S01]  /*2d70*/  IMAD.IADD R2, R2, 0x1, -R6 ;  /* 0x0000000102027824 */ /* 0x000fe200078e0a06 */
[----:B------:R-:W-:Y:S01]  /*2d80*/  SEL R12, RZ, 0x4, P1 ;  /* 0x00000004ff0c7807 */ /* 0x000fe20000800000 */
[----:B------:R1:W-:Y:S01]  /*2d90*/  LDGSTS.E.BYPASS.LTC128B.128 [R228+0xd080], [R4.64], !P2 ;  /* 0x0d08000004e47fae */ /* 0x0003e2000d101d54 */
[----:B------:R-:W-:Y:S01]  /*2da0*/  ISETP.GE.AND P1, PT, R33, 0x10, PT ;  /* 0x000000102100780c */ /* 0x000fe20003f26270 */
[----:B------:R-:W-:Y:S01]  /*2db0*/  IMAD R21, R21, 0x4, R2 ;  /* 0x0000000415157824 */ /* 0x000fe200078e0202 */
[C---:B------:R-:W-:Y:S01]  /*2dc0*/  LOP3.LUT P4, RZ, R3.reuse, 0x4, RZ, 0xc0, !PT ;  /* 0x0000000403ff7812 */ /* 0x040fe2000788c0ff */
[----:B------:R1:W-:Y:S01]  /*2dd0*/  LDGSTS.E.BYPASS.LTC128B.128 [R228+0xf080], [R4.64+0x80], !P0 ;  /* 0x0f08008004e47fae */ /* 0x0003e2000c101d54 */
[----:B------:R-:W-:Y:S01]  /*2de0*/  LOP3.LUT P2, RZ, R3, 0x2, RZ, 0xc0, !PT ;  /* 0x0000000203ff7812 */ /* 0x000fe2000784c0ff */
[----:B------:R-:W-:Y:S01]  /*2df0*/  IMAD.SHL.U32 R3, R22, 0x8, RZ ;  /* 0x0000000816037824 */ /* 0x000fe200078e00ff */
[----:B------:R-:W-:Y:S01]  /*2e00*/  LOP3.LUT R0, R0, 0x1c0, RZ, 0xc0, !PT ;  /* 0x000001c000007812 */ /* 0x000fe200078ec0ff */
[----:B------:R1:W-:Y:S01]  /*2e10*/  LDGSTS.E.BYPASS.LTC128B.128 [R228+0x11080], [R4.64+0x100], !P6 ;  /* 0x1108010004e47fae */ /* 0x0003e2000f101d54 */
[----:B------:R-:W-:Y:S01]  /*2e20*/  IADD3 R2, P0, R244, UR24, RZ ;  /* 0x00000018f4027c10 */ /* 0x000fe2000ff1e0ff */
[----:B------:R-:W-:Y:S01]  /*2e30*/  IMAD R223, R22, 0x200, R223 ;  /* 0x0000020016df7824 */ /* 0x000fe200078e02df */
[----:B------:R-:W-:Y:S01]  /*2e40*/  LOP3.LUT R7, R0, 0x8, R3, 0xf8, !PT ;  /* 0x0000000800077812 */ /* 0x000fe200078ef803 */
[----:B------:R-:W-:Y:S01]  /*2e50*/  IMAD.SHL.U32 R243, R21, 0x2, RZ ;  /* 0x0000000215f37824 */ /* 0x000fe200078e00ff */
[----:B------:R-:W-:Y:S01]  /*2e60*/  SHF.R.U32.HI R3, RZ, 0x3, R0 ;  /* 0x00000003ff037819 */ /* 0x000fe20000011600 */
[C---:B------:R-:W-:Y:S01]  /*2e70*/  IMAD R222, R223.reuse, 0x2, R222 ;  /* 0x00000002dfde7824 */ /* 0x040fe200078e02de */
[----:B------:R-:W-:Y:S01]  /*2e80*/  IADD3.X R10, R248, UR6, RZ, P0, !PT ;  /* 0x00000006f80a7c10 */ /* 0x000fe200087fe4ff */
[----:B------:R-:W-:Y:S01]  /*2e90*/  IMAD.SHL.U32 R223, R223, 0x2, RZ ;  /* 0x00000002dfdf7824 */ /* 0x000fe200078e00ff */
[----:B------:R-:W-:-:S02]  /*2ea0*/  LEA R6, P0, R2, c[0x0][0x280], 0x2 ;  /* 0x0000a00002067a11 */ /* 0x000fc400078010ff */
[----:B------:R-:W-:Y:S02]  /*2eb0*/  LOP3.LUT R0, R3, R11, R0, 0x1e, !PT ;  /* 0x0000000b03007212 */ /* 0x000fe400078e1e00 */
[----:B--2---:R-:W-:Y:S01]  /*2ec0*/  LOP3.LUT R9, R7, R3, RZ, 0x3c, !PT ;  /* 0x0000000307097212 */ /* 0x004fe200078e3cff */
[----:B------:R-:W-:Y:S01]  /*2ed0*/  @!P1 IMAD.SHL.U32 R3, R33, 0x10, RZ ;  /* 0x0000001021039824 */ /* 0x000fe200078e00ff */
[----:B------:R-:W-:Y:S01]  /*2ee0*/  LEA.HI.X R7, R2, c[0x0][0x284], R10, 0x2, P0 ;  /* 0x0000a10002077a11 */ /* 0x000fe200000f140a */
[----:B------:R-:W-:Y:S01]  /*2ef0*/  IMAD.SHL.U32 R8, R13, 0x40, RZ ;  /* 0x000000400d087824 */ /* 0x000fe200078e00ff */
[----:B------:R-:W-:Y:S02]  /*2f00*/  SEL R220, R220, 0xffffffe0, !P4 ;  /* 0xffffffe0dcdc7807 */ /* 0x000fe40006000000 */
[----:B------:R-:W-:Y:S01]  /*2f10*/  LOP3.LUT R233, R233, R12, RZ, 0xfc, !PT ;  /* 0x0000000ce9e97212 */ /* 0x000fe200078efcff */
[----:B------:R2:W-:Y:S01]  /*2f20*/  @!P1 LDGSTS.E.BYPASS.LTC128B.128 [R3+0x12180], [R6.64] ;  /* 0x1218000006039fae */ /* 0x0005e2000b901d54 */
[----:B------:R-:W-:-:S02]  /*2f30*/  LOP3.LUT R8, R8, 0xfffffe00, RZ, 0xc0, !PT ;  /* 0xfffffe0008087812 */ /* 0x000fc400078ec0ff */
[----:B------:R-:W-:Y:S01]  /*2f40*/  IADD3 R232, -R243, UR8, RZ ;  /* 0x00000008f3e87c10 */ /* 0x000fe2000fffe1ff */
[----:B------:R-:W0:Y:S01]  /*2f50*/  LDGDEPBAR ;  /* 0x00000000000079af */ /* 0x000e220000000000 */
[-C--:B------:R-:W-:Y:S02]  /*2f60*/  IADD3 R2, R9, R8.reuse, R28 ;  /* 0x0000000809027210 */ /* 0x080fe40007ffe01c */
[----:B------:R-:W-:Y:S01]  /*2f70*/  LOP3.LUT R0, R0, R8, RZ, 0xfc, !PT ;  /* 0x0000000800007212 */ /* 0x000fe200078efcff */
[----:B------:R-:W-:Y:S02]  /*2f80*/  IMAD.MOV.U32 R8, RZ, RZ, 0x10 ;  /* 0x00000010ff087424 */ /* 0x000fe400078e00ff */
[----:B------:R-:W-:Y:S02]  /*2f90*/  IMAD.SHL.U32 R2, R2, 0x2, RZ ;  /* 0x0000000202027824 */ /* 0x000fe400078e00ff */
[----:B------:R-:W-:Y:S02]  /*2fa0*/  IMAD.SHL.U32 R0, R0, 0x2, RZ ;  /* 0x0000000200007824 */ /* 0x000fe400078e00ff */
[----:B------:R-:W-:Y:S01]  /*2fb0*/  IMAD R221, R220, 0x2, R2 ;  /* 0x00000002dcdd7824 */ /* 0x000fe200078e0202 */
[----:B--2---:R-:W-:-:S05]  /*2fc0*/  SEL R3, R8, 0xfffffff0, !P2 ;  /* 0xfffffff008037807 */ /* 0x004fca0005000000 */
[----:B------:R-:W-:-:S04]  /*2fd0*/  IMAD R3, R3, 0x2, R2 ;  /* 0x0000000203037824 */ /* 0x000fc800078e0202 */
[----:B-1-34-:R-:W-:Y:S02]  /*2fe0*/  IMAD R220, R220, 0x2, R3 ;  /* 0x00000002dcdc7824 */ /* 0x01afe400078e0203 */
.L_x_552:
        /* <DEDUP_REMOVED lines=100> */
[----:B------:R-:W-:Y:S08]  /*3630*/  HMMA.16816.F32 R16, R24, R30, R16 ;  /* 0x0000001e1810723c */ /* 0x000ff00000001810 */
[-C--:B-1----:R-:W-:Y:S08]  /*3640*/  HMMA.16816.F32 R20, R140, R148.reuse, RZ ;  /* 0x000000948c14723c */ /* 0x082ff000000018ff */
[C---:B---3--:R-:W-:Y:S08]  /*3650*/  HMMA.16816.F32 R24, R144.reuse, R148, RZ ;  /* 0x000000949018723c */ /* 0x048ff000000018ff */
[-C--:B------:R-:W-:Y:S01]  /*3660*/  HMMA.16816.F32 R28, R144, R150.reuse, RZ ;  /* 0x00000096901c723c */ /* 0x080fe200000018ff */
[----:B------:R-:W1:Y:S07]  /*3670*/  LDSM.16.M88.4 R144, [R221+0xd080] ;  /* 0x00d08000dd90783b */ /* 0x000e6e0000000200 */
[----:B------:R-:W-:Y:S01]  /*3680*/  HMMA.16816.F32 R32, R140, R150, RZ ;  /* 0x000000968c20723c */ /* 0x000fe200000018ff */
[----:B------:R-:W3:Y:S07]  /*3690*/  LDSM.16.M88.4 R140, [R220+0xc080] ;  /* 0x00c08000dc8c783b */ /* 0x000eee0000000200 */
[-C--:B--2---:R-:W-:Y:S08]  /*36a0*/  HMMA.16816.F32 R20, R132, R152.reuse, R20 ;  /* 0x000000988414723c */ /* 0x084ff00000001814 */
[C---:B----4-:R-:W-:Y:S08]  /*36b0*/  HMMA.16816.F32 R24, R136.reuse, R152, R24 ;  /* 0x000000988818723c */ /* 0x050ff00000001818 */
[-C--:B------:R-:W-:Y:S01]  /*36c0*/  HMMA.16816.F32 R28, R136, R154.reuse, R28 ;  /* 0x0000009a881c723c */ /* 0x080fe2000000181c */
[----:B------:R-:W2:Y:S07]  /*36d0*/  LDSM.16.M88.4 R136, [R220+0xd080] ;  /* 0x00d08000dc88783b */ /* 0x000eae0000000200 */
[----:B------:R-:W-:Y:S01]  /*36e0*/  HMMA.16816.F32 R32, R132, R154, R32 ;  /* 0x0000009a8420723c */ /* 0x000fe20000001820 */
[----:B------:R-:W4:Y:S07]  /*36f0*/  LDSM.16.M88.4 R132, [R2+0xe080] ;  /* 0x00e080000284783b */ /* 0x000f2e0000000200 */
[-C--:B-----5:R-:W-:Y:S08]  /*3700*/  HMMA.16816.F32 R20, R156, R160.reuse, R20 ;  /* 0x000000a09c14723c */ /* 0x0a0ff00000001814 */
[C---:B-1----:R-:W-:Y:S08]  /*3710*/  HMMA.16816.F32 R24, R144.reuse, R160, R24 ;  /* 0x000000a09018723c */ /* 0x042ff00000001818 */
        /* <DEDUP_REMOVED lines=20> */
[----:B------:R-:W-:Y:S07]  /*3860*/  HMMA.16816.F32 R32, R156, R174, R32 ;  /* 0x000000ae9c20723c */ /* 0x000fee0000001820 */
[----:B------:R-:W-:Y:S01]  /*3870*/  IMAD.U32 R156, RZ, RZ, UR15 ;  /* 0x0000000fff9c7e24 */ /* 0x000fe2000f8e00ff */
[-C--:B---3--:R-:W-:Y:S05]  /*3880*/  HMMA.16816.F32 R20, R140, R176.reuse, R20 ;  /* 0x000000b08c14723c */ /* 0x088fea0000001814 */
[----:B------:R-:W-:Y:S03]  /*3890*/  IADD3 R156, R229, UR4, -R156 ;  /* 0x00000004e59c7c10 */ /* 0x000fe6000fffe89c */
[C---:B-1----:R-:W-:Y:S04]  /*38a0*/  HMMA.16816.F32 R24, R144.reuse, R176, R24 ;  /* 0x000000b09018723c */ /* 0x042fe80000001818 */
[----:B------:R-:W-:Y:S04]  /*38b0*/  IMAD.IADD R156, R156, 0x1, -R243 ;  /* 0x000000019c9c7824 */ /* 0x000fe800078e0af3 */
[-C--:B------:R-:W-:Y:S01]  /*38c0*/  HMMA.16816.F32 R28, R144, R178.reuse, R28 ;  /* 0x000000b2901c723c */ /* 0x080fe2000000181c */
[----:B------:R-:W1:Y:S03]  /*38d0*/  LDSM.16.M88.4 R144, [R2+0x10080] ;  /* 0x010080000290783b */ /* 0x000e660000000200 */
[----:B------:R-:W-:Y:S02]  /*38e0*/  IMNMX R159, R232, R156, PT ;  /* 0x0000009ce89f7217 */ /* 0x000fe40003800200 */
[----:B------:R-:W-:Y:S02]  /*38f0*/  IADD3 R158, R156, 0x8, RZ ;  /* 0x000000089c9e7810 */ /* 0x000fe40007ffe0ff */
[----:B------:R-:W-:Y:S01]  /*3900*/  HMMA.16816.F32 R32, R140, R178, R32 ;  /* 0x000000b28c20723c */ /* 0x000fe20000001820 */
[----:B------:R-:W3:Y:S03]  /*3910*/  LDSM.16.M88.4 R140, [R2+0x11080] ;  /* 0x01108000028c783b */ /* 0x000ee60000000200 */
[C---:B------:R-:W-:Y:S02]  /*3920*/  ISETP.GT.AND P0, PT, R159.reuse, RZ, PT ;  /* 0x000000ff9f00720c */ /* 0x040fe40003f04270 */
[----:B------:R-:W-:Y:S02]  /*3930*/  IMNMX R158, R232, R158, PT ;  /* 0x0000009ee89e7217 */ /* 0x000fe40003800200 */
[-C--:B----4-:R-:W-:Y:S05]  /*3940*/  HMMA.16816.F32 R20, R132, R180.reuse, R20 ;  /* 0x000000b48414723c */ /* 0x090fea0000001814 */
[----:B------:R-:W-:Y:S02]  /*3950*/  FSEL R4, R4, -INF , P0 ;  /* 0xff80000004047808 */ /* 0x000fe40000000000 */
[----:B------:R-:W-:Y:S01]  /*3960*/  ISETP.GT.AND P0, PT, R159, 0x1, PT ;  /* 0x000000019f00780c */ /* 0x000fe20003f04270 */
[C---:B--2---:R-:W-:Y:S04]  /*3970*/  HMMA.16816.F32 R24, R136.reuse, R180, R24 ;  /* 0x000000b48818723c */ /* 0x044fe80000001818 */
[--C-:B------:R-:W-:Y:S01]  /*3980*/  FFMA.FTZ R4, R4, c[0x0][0x29c], -R204.reuse ;  /* 0x0000a70004047a23 */ /* 0x100fe200000108cc */
[----:B------:R-:W-:Y:S03]  /*3990*/  IADD3 R157, R156, 0x20, RZ ;  /* 0x000000209c9d7810 */ /* 0x000fe60007ffe0ff */
[-C--:B------:R-:W-:Y:S01]  /*39a0*/  HMMA.16816.F32 R28, R136, R182.reuse, R28 ;  /* 0x000000b6881c723c */ /* 0x080fe2000000181c */
[----:B------:R2:W-:Y:S01]  /*39b0*/  MUFU.EX2 R203, R4 ;  /* 0x0000000400cb7308 */ /* 0x0005e20000000800 */
[----:B------:R-:W-:Y:S02]  /*39c0*/  LDSM.16.M88.4 R136, [R3+0x11080] ;  /* 0x011080000388783b */ /* 0x000fe40000000200 */
[----:B------:R-:W-:Y:S04]  /*39d0*/  IMNMX R157, R232, R157, PT ;  /* 0x0000009de89d7217 */ /* 0x000fe80003800200 */
[----:B------:R-:W-:Y:S01]  /*39e0*/  HMMA.16816.F32 R32, R132, R182, R32 ;  /* 0x000000b68420723c */ /* 0x000fe20000001820 */
[----:B------:R-:W4:Y:S03]  /*39f0*/  LDSM.16.M88.4 R132, [R3+0x10080] ;  /* 0x010080000384783b */ /* 0x000f260000000200 */
[----:B------:R-:W-:Y:S04]  /*3a00*/  ISETP.GT.AND P2, PT, R157, 0x21, PT ;  /* 0x000000219d00780c */ /* 0x000fe80003f44270 */
[-C--:B-1----:R-:W-:Y:S08]  /*3a10*/  HMMA.16816.F32 R20, R144, R184.reuse, R20 ;  /* 0x000000b89014723c */ /* 0x082ff00000001814 */
[C---:B---3--:R-:W-:Y:S04]  /*3a20*/  HMMA.16816.F32 R24, R140.reuse, R184, R24 ;  /* 0x000000b88c18723c */ /* 0x048fe80000001818 */
[----:B--2---:R-:W-:Y:S02]  /*3a30*/  FSEL R4, R5, -INF , P0 ;  /* 0xff80000005047808 */ /* 0x004fe40000000000 */
[----:B------:R-:W-:Y:S02]  /*3a40*/  ISETP.GT.AND P0, PT, R158, RZ, PT ;  /* 0x000000ff9e00720c */ /* 0x000fe40003f04270 */
[-C--:B------:R-:W-:Y:S01]  /*3a50*/  HMMA.16816.F32 R28, R140, R186.reuse, R28 ;  /* 0x000000ba8c1c723c */ /* 0x080fe2000000181c */
[----:B------:R-:W1:Y:S03]  /*3a60*/  LDSM.16.M88.4 R140, [R221+0x10080] ;  /* 0x01008000dd8c783b */ /* 0x000e660000000200 */
[----:B------:R-:W-:Y:S04]  /*3a70*/  FFMA.FTZ R4, R4, c[0x0][0x29c], -R204 ;  /* 0x0000a70004047a23 */ /* 0x000fe800000108cc */
[----:B------:R-:W-:Y:S01]  /*3a80*/  HMMA.16816.F32 R32, R144, R186, R32 ;  /* 0x000000ba9020723c */ /* 0x000fe20000001820 */
[----:B------:R2:W-:Y:S01]  /*3a90*/  MUFU.EX2 R201, R4 ;  /* 0x0000000400c97308 */ /* 0x0005e20000000800 */
[----:B------:R-:W3:Y:S06]  /*3aa0*/  LDSM.16.M88.4 R144, [R221+0x11080] ;  /* 0x01108000dd90783b */ /* 0x000eec0000000200 */
[-C--:B----4-:R-:W-:Y:S08]  /*3ab0*/  HMMA.16816.F32 R20, R132, R188.reuse, R20 ;  /* 0x000000bc8414723c */ /* 0x090ff00000001814 */
[C---:B------:R-:W-:Y:S08]  /*3ac0*/  HMMA.16816.F32 R24, R136.reuse, R188, R24 ;  /* 0x000000bc8818723c */ /* 0x040ff00000001818 */
[-C--:B------:R-:W-:Y:S04]  /*3ad0*/  HMMA.16816.F32 R28, R136, R190.reuse, R28 ;  /* 0x000000be881c723c */ /* 0x080fe8000000181c */
[----:B--2---:R-:W-:Y:S02]  /*3ae0*/  FSEL R4, R6, -INF , P0 ;  /* 0xff80000006047808 */ /* 0x004fe40000000000 */
[----:B------:R-:W-:Y:S02]  /*3af0*/  ISETP.GT.AND P0, PT, R158, 0x1, PT ;  /* 0x000000019e00780c */ /* 0x000fe40003f04270 */
[----:B------:R-:W-:Y:S01]  /*3b00*/  HMMA.16816.F32 R32, R132, R190, R32 ;  /* 0x000000be8420723c */ /* 0x000fe20000001820 */
[----:B------:R-:W-:Y:S03]  /*3b10*/  LDSM.16.M88.4 R132, [R220+0x11080] ;  /* 0x01108000dc84783b */ /* 0x000fe60000000200 */
[--C-:B------:R-:W-:Y:S01]  /*3b20*/  FFMA.FTZ R4, R4, c[0x0][0x29c], -R205.reuse ;  /* 0x0000a70004047a23 */ /* 0x100fe200000108cd */
[----:B------:R-:W-:Y:S02]  /*3b30*/  FSEL R7, R7, -INF , P0 ;  /* 0xff80000007077808 */ /* 0x000fe40000000000 */
[----:B------:R-:W-:Y:S01]  /*3b40*/  ISETP.GT.AND P0, PT, R157, RZ, PT ;  /* 0x000000ff9d00720c */ /* 0x000fe20003f04270 */
[-C--:B-1----:R-:W-:Y:S01]  /*3b50*/  HMMA.16816.F32 R20, R140, R192.reuse, R20 ;  /* 0x000000c08c14723c */ /* 0x082fe20000001814 */
[----:B------:R1:W-:Y:S04]  /*3b60*/  MUFU.EX2 R202, R4 ;  /* 0x0000000400ca7308 */ /* 0x0003e80000000800 */
[----:B------:R-:W-:Y:S01]  /*3b70*/  IADD3 R136, R156, 0x28, RZ ;  /* 0x000000289c887810 */ /* 0x000fe20007ffe0ff */
[----:B------:R-:W-:Y:S02]  /*3b80*/  FFMA.FTZ R200, R7, c[0x0][0x29c], -R205 ;  /* 0x0000a70007c87a23 */ /* 0x000fe400000108cd */
[C---:B---3--:R-:W-:Y:S04]  /*3b90*/  HMMA.16816.F32 R24, R144.reuse, R192, R24 ;  /* 0x000000c09018723c */ /* 0x048fe80000001818 */
[----:B------:R-:W-:Y:S01]  /*3ba0*/  IMNMX R136, R232, R136, PT ;  /* 0x00000088e8887217 */ /* 0x000fe20003800200 */
[----:B------:R-:W2:Y:S03]  /*3bb0*/  MUFU.EX2 R200, R200 ;  /* 0x000000c800c87308 */ /* 0x000ea60000000800 */
[-C--:B------:R-:W-:Y:S03]  /*3bc0*/  HMMA.16816.F32 R28, R144, R194.reuse, R28 ;  /* 0x000000c2901c723c */ /* 0x080fe6000000181c */
[----:B------:R-:W-:Y:S04]  /*3bd0*/  ISETP.GT.AND P1, PT, R136, 0x20, PT ;  /* 0x000000208800780c */ /* 0x000fe80003f24270 */
[----:B------:R-:W-:Y:S01]  /*3be0*/  FSEL R14, R14, -INF , P1 ;  /* 0xff8000000e0e7808 */ /* 0x000fe20000800000 */
[----:B------:R-:W-:Y:S04]  /*3bf0*/  HMMA.16816.F32 R32, R140, R194, R32 ;  /* 0x000000c28c20723c */ /* 0x000fe80000001820 */
[----:B-1----:R-:W-:Y:S02]  /*3c00*/  FSEL R4, R8, -INF , P0 ;  /* 0xff80000008047808 */ /* 0x002fe40000000000 */
[----:B------:R-:W-:Y:S01]  /*3c10*/  ISETP.GT.AND P0, PT, R157, 0x1, PT ;  /* 0x000000019d00780c */ /* 0x000fe20003f04270 */
[----:B------:R-:W-:Y:S02]  /*3c20*/  LDS R8, [R229.X4+0x121a0] ;  /* 0x0121a000e5087984 */ /* 0x000fe40000004800 */
[--C-:B------:R-:W-:Y:S03]  /*3c30*/  FFMA.FTZ R4, R4, c[0x0][0x29c], -R206.reuse ;  /* 0x0000a70004047a23 */ /* 0x100fe600000108ce */
[----:B------:R-:W-:Y:S01]  /*3c40*/  FSEL R9, R9, -INF , P0 ;  /* 0xff80000009097808 */ /* 0x000fe20000000000 */
[----:B------:R1:W-:Y:S01]  /*3c50*/  MUFU.EX2 R156, R4 ;  /* 0x00000004009c7308 */ /* 0x0003e20000000800 */
[----:B------:R-:W-:Y:S03]  /*3c60*/  ISETP.GT.AND P0, PT, R136, RZ, PT ;  /* 0x000000ff8800720c */ /* 0x000fe60003f04270 */
[--C-:B------:R-:W-:Y:S01]  /*3c70*/  FFMA.FTZ R139, R9, c[0x0][0x29c], -R206.reuse ;  /* 0x0000a700098b7a23 */ /* 0x100fe200000108ce */
[----:B------:R-:W-:Y:S01]  /*3c80*/  FSEL R10, R10, -INF , P0 ;  /* 0xff8000000a0a7808 */ /* 0x000fe20000000000 */
[----:B------:R-:W-:Y:S01]  /*3c90*/  LDS R9, [R229.X4+0x12180] ;  /* 0x01218000e5097984 */ /* 0x000fe20000004800 */
[----:B------:R-:W-:Y:S03]  /*3ca0*/  ISETP.GT.AND P0, PT, R136, 0x1, PT ;  /* 0x000000018800780c */ /* 0x000fe60003f04270 */
[--C-:B------:R-:W-:Y:S01]  /*3cb0*/  FFMA.FTZ R138, R10, c[0x0][0x29c], -R207.reuse ;  /* 0x0000a7000a8a7a23 */ /* 0x100fe200000108cf */
[----:B------:R-:W-:Y:S01]  /*3cc0*/  FSEL R11, R11, -INF , P0 ;  /* 0xff8000000b0b7808 */ /* 0x000fe20000000000 */
[----:B------:R-:W-:Y:S01]  /*3cd0*/  MUFU.EX2 R139, R139 ;  /* 0x0000008b008b7308 */ /* 0x000fe20000000800 */
[----:B------:R-:W-:Y:S02]  /*3ce0*/  ISETP.GT.AND P0, PT, R157, 0x20, PT ;  /* 0x000000209d00780c */ /* 0x000fe40003f04270 */
[----:B------:R-:W-:Y:S01]  /*3cf0*/  FSEL R10, R13, -INF , P2 ;  /* 0xff8000000d0a7808 */ /* 0x000fe20001000000 */
[--C-:B------:R-:W-:Y:S01]  /*3d00*/  FFMA.FTZ R137, R11, c[0x0][0x29c], -R207.reuse ;  /* 0x0000a7000b897a23 */ /* 0x100fe200000108cf */
[----:B------:R-:W-:Y:S02]  /*3d10*/  FSEL R12, R12, -INF , P0 ;  /* 0xff8000000c0c7808 */ /* 0x000fe40000000000 */
[C---:B------:R-:W-:Y:S01]  /*3d20*/  ISETP.GT.AND P0, PT, R159.reuse, 0x20, PT ;  /* 0x000000209f00780c */ /* 0x040fe20003f04270 */
[--C-:B------:R-:W-:Y:S02]  /*3d30*/  FFMA.FTZ R10, R10, c[0x0][0x29c], -R206.reuse ;  /* 0x0000a7000a0a7a23 */ /* 0x100fe400000108ce */
[----:B------:R-:W-:Y:S01]  /*3d40*/  MUFU.EX2 R138, R138 ;  /* 0x0000008a008a7308 */ /* 0x000fe20000000800 */
[----:B------:R-:W-:Y:S01]  /*3d50*/  FSEL R16, R16, -INF , P0 ;  /* 0xff80000010107808 */ /* 0x000fe20000000000 */
[----:B-1----:R-:W1:Y:S01]  /*3d60*/  LDSM.16.M88.4 R4, [R220+0x10080] ;  /* 0x01008000dc04783b */ /* 0x002e620000000200 */
[----:B------:R-:W-:Y:S01]  /*3d70*/  ISETP.GT.AND P0, PT, R159, 0x21, PT ;  /* 0x000000219f00780c */ /* 0x000fe20003f04270 */
[----:B------:R-:W-:Y:S02]  /*3d80*/  FFMA.FTZ R12, R12, c[0x0][0x29c], -R206 ;  /* 0x0000a7000c0c7a23 */ /* 0x000fe400000108ce */
[--C-:B------:R-:W-:Y:S01]  /*3d90*/  FFMA.FTZ R16, R16, c[0x0][0x29c], -R204.reuse ;  /* 0x0000a70010107a23 */ /* 0x100fe200000108cc */
[----:B------:R-:W-:Y:S02]  /*3da0*/  FSEL R17, R17, -INF , P0 ;  /* 0xff80000011117808 */ /* 0x000fe40000000000 */
[----:B------:R-:W-:Y:S01]  /*3db0*/  ISETP.GT.AND P0, PT, R158, 0x20, PT ;  /* 0x000000209e00780c */ /* 0x000fe20003f04270 */
[----:B------:R-:W-:Y:S02]  /*3dc0*/  MUFU.EX2 R137, R137 ;  /* 0x0000008900897308 */ /* 0x000fe40000000800 */
[----:B------:R-:W-:Y:S01]  /*3dd0*/  FFMA.FTZ R11, R17, c[0x0][0x29c], -R204 ;  /* 0x0000a700110b7a23 */ /* 0x000fe200000108cc */
[----:B------:R-:W-:Y:S01]  /*3de0*/  FSEL R18, R18, -INF , P0 ;  /* 0xff80000012127808 */ /* 0x000fe20000000000 */
[----:B------:R-:W-:Y:S01]  /*3df0*/  FFMA.FTZ R17, R14, c[0x0][0x29c], -R207 ;  /* 0x0000a7000e117a23 */ /* 0x000fe200000108cf */
[----:B------:R-:W-:Y:S02]  /*3e00*/  ISETP.GT.AND P0, PT, R158, 0x21, PT ;  /* 0x000000219e00780c */ /* 0x000fe40003f04270 */
[----:B--2---:R-:W-:Y:S01]  /*3e10*/  F2FP.PACK_AB R14, R200, R202 ;  /* 0x000000cac80e723e */ /* 0x004fe200000000ff */
[----:B------:R-:W-:Y:S02]  /*3e20*/  FFMA.FTZ R18, R18, c[0x0][0x29c], -R205 ;  /* 0x0000a70012127a23 */ /* 0x000fe400000108cd */
[----:B------:R-:W2:Y:S10]  /*3e30*/  MUFU.EX2 R16, R16 ;  /* 0x0000001000107308 */ /* 0x000eb40000000800 */
[----:B------:R-:W3:Y:S10]  /*3e40*/  MUFU.EX2 R11, R11 ;  /* 0x0000000b000b7308 */ /* 0x000ef40000000800 */
[----:B------:R-:W-:Y:S01]  /*3e50*/  MUFU.EX2 R12, R12 ;  /* 0x0000000c000c7308 */ /* 0x000fe20000000800 */
        /* <DEDUP_REMOVED lines=18> */
[--C-:B------:R-:W-:Y:S01]  /*3f80*/  FADD.FTZ R22, R22, -R8.reuse ;  /* 0x8000000816167221 */ /* 0x100fe20000010000 */
[----:B------:R-:W-:Y:S01]  /*3f90*/  PLOP3.LUT P0, PT, PT, PT, UP0, 0x80, 0x0 ;  /* 0x000000000000781c */ /* 0x000fe20003f0f008 */
[----:B------:R-:W1:Y:S01]  /*3fa0*/  MUFU.EX2 R6, R6 ;  /* 0x0000000600067308 */ /* 0x000e620000000800 */
[----:B------:R-:W-:Y:S01]  /*3fb0*/  STS [R230+0x12280], R19 ;  /* 0x01228013e6007388 */ /* 0x000fe20000000800 */
[----:B------:R-:W-:Y:S02]  /*3fc0*/  FFMA.FTZ R15, R15, c[0x0][0x29c], -R207 ;  /* 0x0000a7000f0f7a23 */ /* 0x000fe400000108cf */
[----:B------:R-:W-:Y:S02]  /*3fd0*/  FMUL.FTZ R20, R203, R20 ;  /* 0x00000014cb147220 */ /* 0x000fe40000410000 */
[----:B------:R-:W-:Y:S02]  /*3fe0*/  FADD.FTZ R32, R32, -R9 ;  /* 0x8000000920207221 */ /* 0x000fe40000010000 */
[--C-:B------:R-:W-:Y:S02]  /*3ff0*/  FADD.FTZ R35, R35, -R8.reuse ;  /* 0x8000000823237221 */ /* 0x100fe40000010000 */
[----:B--2---:R-:W-:Y:S01]  /*4000*/  FMUL.FTZ R32, R16, R32 ;  /* 0x0000002010207220 */ /* 0x004fe20000410000 */
[----:B---3--:R-:W-:Y:S01]  /*4010*/  F2FP.PACK_AB R16, R11, R16 ;  /* 0x000000100b10723e */ /* 0x008fe200000000ff */
[----:B------:R-:W2:Y:S01]  /*4020*/  MUFU.EX2 R15, R15 ;  /* 0x0000000f000f7308 */ /* 0x000ea20000000800 */
[----:B------:R-:W-:Y:S02]  /*4030*/  FADD.FTZ R34, R34, -R8 ;  /* 0x8000000822227221 */ /* 0x000fe40000010000 */
[----:B----4-:R-:W-:Y:S01]  /*4040*/  FMUL.FTZ R18, R201, R21 ;  /* 0x00000015c9127220 */ /* 0x010fe20000410000 */
[----:B------:R-:W-:Y:S01]  /*4050*/  STS [R231], R16 ;  /* 0x00000010e7007388 */ /* 0x000fe20000000800 */
[----:B-----5:R-:W-:Y:S02]  /*4060*/  FMUL.FTZ R34, R7, R34 ;  /* 0x0000002207227220 */ /* 0x020fe40000410000 */
[----:B------:R-:W-:Y:S01]  /*4070*/  FMUL.FTZ R22, R202, R22 ;  /* 0x00000016ca167220 */ /* 0x000fe20000410000 */
[----:B------:R-:W-:Y:S01]  /*4080*/  F2FP.PACK_AB R18, R18, R20 ;  /* 0x000000141212723e */ /* 0x000fe200000000ff */
[----:B------:R-:W-:Y:S02]  /*4090*/  FMUL.FTZ R8, R200, R23 ;  /* 0x00000017c8087220 */ /* 0x000fe40000410000 */
[--C-:B-1----:R-:W-:Y:S01]  /*40a0*/  FADD.FTZ R29, R29, -R5.reuse ;  /* 0x800000051d1d7221 */ /* 0x102fe20000010000 */
[----:B------:R-:W-:Y:S01]  /*40b0*/  F2FP.PACK_AB R13, R6, R7 ;  /* 0x00000007060d723e */ /* 0x000fe200000000ff */
[--C-:B------:R-:W-:Y:S01]  /*40c0*/  FADD.FTZ R24, R24, -R5.reuse ;  /* 0x8000000518187221 */ /* 0x100fe20000010000 */
[----:B------:R-:W-:Y:S01]  /*40d0*/  F2FP.PACK_AB R7, R10, R12 ;  /* 0x0000000c0a07723e */ /* 0x000fe200000000ff */
[--C-:B------:R-:W-:Y:S01]  /*40e0*/  FADD.FTZ R25, R25, -R5.reuse ;  /* 0x8000000519197221 */ /* 0x100fe20000010000 */
[----:B------:R-:W-:Y:S01]  /*40f0*/  F2FP.PACK_AB R8, R8, R22 ;  /* 0x000000160808723e */ /* 0x000fe200000000ff */
[----:B------:R-:W-:Y:S01]  /*4100*/  STS [R231+0x400], R13 ;  /* 0x0004000de7007388 */ /* 0x000fe20000000800 */
[----:B------:R-:W-:Y:S01]  /*4110*/  FADD.FTZ R28, R28, -R5 ;  /* 0x800000051c1c7221 */ /* 0x000fe20000010000 */
[----:B------:R-:W-:Y:S01]  /*4120*/  F2FP.PACK_AB R5, R137, R138 ;  /* 0x0000008a8905723e */ /* 0x000fe200000000ff */
[----:B------:R-:W-:Y:S01]  /*4130*/  FMUL.FTZ R35, R6, R35 ;  /* 0x0000002306237220 */ /* 0x000fe20000410000 */
[----:B------:R-:W-:Y:S01]  /*4140*/  F2FP.PACK_AB R6, R139, R156 ;  /* 0x0000009c8b06723e */ /* 0x000fe200000000ff */
[----:B------:R-:W-:Y:S02]  /*4150*/  FADD.FTZ R33, R33, -R9 ;  /* 0x8000000921217221 */ /* 0x000fe40000010000 */
[----:B------:R1:W-:Y:S01]  /*4160*/  STS [R230+0x13680], R5 ;  /* 0x01368005e6007388 */ /* 0x0003e20000000800 */
[--C-:B------:R-:W-:Y:S02]  /*4170*/  FADD.FTZ R26, R26, -R4.reuse ;  /* 0x800000041a1a7221 */ /* 0x100fe40000010000 */
[----:B------:R-:W-:Y:S02]  /*4180*/  FMUL.FTZ R11, R11, R33 ;  /* 0x000000210b0b7220 */ /* 0x000fe40000410000 */
[----:B------:R-:W-:Y:S01]  /*4190*/  STS [R230+0x13280], R6 ;  /* 0x01328006e6007388 */ /* 0x000fe20000000800 */
[--C-:B------:R-:W-:Y:S02]  /*41a0*/  FADD.FTZ R27, R27, -R4.reuse ;  /* 0x800000041b1b7221 */ /* 0x100fe40000010000 */
[----:B------:R-:W-:Y:S01]  /*41b0*/  FMUL.FTZ R24, R156, R24 ;  /* 0x000000189c187220 */ /* 0x000fe20000410000 */
[----:B------:R-:W-:Y:S01]  /*41c0*/  F2FP.PACK_AB R11, R11, R32 ;  /* 0x000000200b0b723e */ /* 0x000fe200000000ff */
[----:B------:R-:W-:Y:S01]  /*41d0*/  STS [R231+0x1000], R7 ;  /* 0x00100007e7007388 */ /* 0x000fe20000000800 */
[----:B------:R-:W-:Y:S02]  /*41e0*/  FMUL.FTZ R25, R139, R25 ;  /* 0x000000198b197220 */ /* 0x000fe40000410000 */
[----:B------:R-:W-:Y:S01]  /*41f0*/  FMUL.FTZ R9, R10, R29 ;  /* 0x0000001d0a097220 */ /* 0x000fe20000410000 */
[----:B------:R-:W-:Y:S01]  /*4200*/  F2FP.PACK_AB R10, R35, R34 ;  /* 0x00000022230a723e */ /* 0x000fe200000000ff */
[----:B------:R-:W-:Y:S02]  /*4210*/  FMUL.FTZ R138, R138, R26 ;  /* 0x0000001a8a8a7220 */ /* 0x000fe40000410000 */
[----:B------:R-:W-:Y:S02]  /*4220*/  FMUL.FTZ R137, R137, R27 ;  /* 0x0000001b89897220 */ /* 0x000fe40000410000 */
[--C-:B------:R-:W-:Y:S02]  /*4230*/  FADD.FTZ R30, R30, -R4.reuse ;  /* 0x800000041e1e7221 */ /* 0x100fe40000010000 */
[----:B------:R-:W-:Y:S02]  /*4240*/  FADD.FTZ R4, R31, -R4 ;  /* 0x800000041f047221 */ /* 0x000fe40000010000 */
[----:B------:R-:W-:Y:S01]  /*4250*/  FMUL.FTZ R28, R12, R28 ;  /* 0x0000001c0c1c7220 */ /* 0x000fe20000410000 */
[----:B------:R-:W-:Y:S01]  /*4260*/  F2FP.PACK_AB R12, R25, R24 ;  /* 0x00000018190c723e */ /* 0x000fe200000000ff */
[C---:B--2---:R-:W-:Y:S01]  /*4270*/  FMUL.FTZ R4, R15.reuse, R4 ;  /* 0x000000040f047220 */ /* 0x044fe20000410000 */
[----:B-1----:R-:W-:Y:S01]  /*4280*/  F2FP.PACK_AB R5, R15, R17 ;  /* 0x000000110f05723e */ /* 0x002fe200000000ff */
[----:B------:R-:W-:Y:S01]  /*4290*/  FMUL.FTZ R17, R17, R30 ;  /* 0x0000001e11117220 */ /* 0x000fe20000410000 */
[----:B------:R-:W-:Y:S03]  /*42a0*/  F2FP.PACK_AB R9, R9, R28 ;  /* 0x0000001c0909723e */ /* 0x000fe600000000ff */
        /* <DEDUP_REMOVED lines=97> */
[----:B------:R-:W-:Y:S01]  /*48c0*/  UIMAD UR7, UR7, UR4, URZ ;  /* 0x00000004070772a4 */ /* 0x000fe2000f8e023f */
[----:B------:R-:W1:Y:S01]  /*48d0*/  S2R R208, SR_TID.X ;  /* 0x0000000000d07919 */ /* 0x000e620000002100 */
        /* <DEDUP_REMOVED lines=8> */
[----:B------:R-:W-:Y:S01]  /*4960*/  IADD3 R8, -R242, UR15, -R8 ;  /* 0x0000000ff2087c10 */ /* 0x000fe2000fffe908 */
        /* <DEDUP_REMOVED lines=24> */
[----:B-1----:R-:W-:Y:S02]  /*4af0*/  @!P3 IMAD.SHL.U32 R8, R208, 0x10, RZ ;  /* 0x00000010d008b824 */ /* 0x002fe400078e00ff */
[----:B------:R2:W-:Y:S06]  /*4b00*/  LDGSTS.E.BYPASS.LTC128B.128 [R228+0xe080], [R16.64+0x80], !P1 ;  /* 0x0e08008010e47fae */ /* 0x0005ec000c901d54 */
[----:B------:R2:W-:Y:S04]  /*4b10*/  LDGSTS.E.BYPASS.LTC128B.128 [R228+0x10080], [R16.64+0x100], !P6 ;  /* 0x1008010010e47fae */ /* 0x0005e8000f101d54 */
[----:B------:R2:W-:Y:S04]  /*4b20*/  LDGSTS.E.BYPASS.LTC128B.128 [R228+0xd080], [R10.64], !P4 ;  /* 0x0d0800000ae47fae */ /* 0x0005e8000e101d54 */
[----:B------:R2:W-:Y:S04]  /*4b30*/  LDGSTS.E.BYPASS.LTC128B.128 [R228+0xf080], [R10.64+0x80], !P2 ;  /* 0x0f0800800ae47fae */ /* 0x0005e8000d101d54 */
[----:B------:R2:W-:Y:S04]  /*4b40*/  LDGSTS.E.BYPASS.LTC128B.128 [R228+0x11080], [R10.64+0x100], !P0 ;  /* 0x110801000ae47fae */ /* 0x0005e8000c101d54 */
[----:B------:R2:W-:Y:S02]  /*4b50*/  @!P3 LDGSTS.E.BYPASS.LTC128B.128 [R8+0x12180], [R18.64] ;  /* 0x121800001208bfae */ /* 0x0005e4000b901d54 */
.L_x_550:
        /* <DEDUP_REMOVED lines=74> */
[----:B------:R-:W1:Y:S01]  /*5000*/  S2R R21, SR_TID.X ;  /* 0x0000000000157919 */ /* 0x000e620000002100 */
        /* <DEDUP_REMOVED lines=17> */
[----:B------:R-:W-:Y:S02]  /*5120*/  IADD3 R4, -R242, UR15, -R6 ;  /* 0x0000000ff2047c10 */ /* 0x000fe4000fffe906 */
        /* <DEDUP_REMOVED lines=18> */
[----:B-1----:R-:W-:Y:S02]  /*5250*/  @!P3 IMAD.SHL.U32 R4, R21, 0x10, RZ ;  /* 0x000000101504b824 */ /* 0x002fe400078e00ff */
[----:B------:R2:W-:Y:S04]  /*5260*/  LDGSTS.E.BYPASS.LTC128B.128 [R228+0x8080], [R8.64+0x80], !P2 ;  /* 0x0808008008e47fae */ /* 0x0005e8000d101d54 */
[----:B------:R2:W-:Y:S04]  /*5270*/  LDGSTS.E.BYPASS.LTC128B.128 [R228+0xa080], [R8.64+0x100], !P0 ;  /* 0x0a08010008e47fae */ /* 0x0005e8000c101d54 */
[----:B------:R2:W-:Y:S04]  /*5280*/  LDGSTS.E.BYPASS.LTC128B.128 [R228+0x7080], [R6.64], !P4 ;  /* 0x0708000006e47fae */ /* 0x0005e8000e101d54 */
[----:B------:R2:W-:Y:S04]  /*5290*/  LDGSTS.E.BYPASS.LTC128B.128 [R228+0x9080], [R6.64+0x80], !P1 ;  /* 0x0908008006e47fae */ /* 0x0005e8000c901d54 */
[----:B------:R2:W-:Y:S04]  /*52a0*/  LDGSTS.E.BYPASS.LTC128B.128 [R228+0xb080], [R6.64+0x100], !P6 ;  /* 0x0b08010006e47fae */ /* 0x0005e8000f101d54 */
[----:B------:R2:W-:Y:S02]  /*52b0*/  @!P3 LDGSTS.E.BYPASS.LTC128B.128 [R4+0x12080], [R10.64] ;  /* 0x120800000a04bfae */ /* 0x0005e4000b901d54 */
.L_x_551:
        /* <DEDUP_REMOVED lines=31> */
[----:B------:R-:W3:Y:S07]  /*54b0*/  LDSM.16.MT88.4 R200, [R0+0x3080] ;  /* 0x0030800000c8783b */ /* 0x000eee0000004200 */
[-C--:B-1----:R-:W-:Y:S08]  /*54c0*/  HMMA.16816.F32 R4, R156, R204.reuse, R4 ;  /* 0x000000cc9c04723c */ /* 0x082ff00000001804 */
[C---:B--2---:R-:W-:Y:S08]  /*54d0*/  HMMA.16816.F32 R8, R208.reuse, R204, R8 ;  /* 0x000000ccd008723c */ /* 0x044ff00000001808 */
[-C--:B------:R-:W-:Y:S08]  /*54e0*/  HMMA.16816.F32 R12, R208, R206.reuse, R12 ;  /* 0x000000ced00c723c */ /* 0x080ff0000000180c */
[C---:B------:R-:W-:Y:S01]  /*54f0*/  HMMA.16816.F32 R16, R156.reuse, R206, R16 ;  /* 0x000000ce9c10723c */ /* 0x040fe20000001810 */
[----:B------:R-:W-:Y:S07]  /*5500*/  LDSM.16.MT88.4 R204, [R0+0x1880] ;  /* 0x0018800000cc783b */ /* 0x000fee0000004200 */
[-C--:B---3--:R-:W-:Y:S08]  /*5510*/  HMMA.16816.F32 R20, R156, R200.reuse, R20 ;  /* 0x000000c89c14723c */ /* 0x088ff00000001814 */
[C---:B------:R-:W-:Y:S08]  /*5520*/  HMMA.16816.F32 R24, R208.reuse, R200, R24 ;  /* 0x000000c8d018723c */ /* 0x040ff00000001818 */
[-C--:B------:R-:W-:Y:S08]  /*5530*/  HMMA.16816.F32 R28, R208, R202.reuse, R28 ;  /* 0x000000cad01c723c */ /* 0x080ff0000000181c */
[C---:B------:R-:W-:Y:S01]  /*5540*/  HMMA.16816.F32 R32, R156.reuse, R202, R32 ;  /* 0x000000ca9c20723c */ /* 0x040fe20000001820 */
[----:B------:R-:W1:Y:S07]  /*5550*/  LDSM.16.M88.4 R200, [R220+0x14280] ;  /* 0x01428000dcc8783b */ /* 0x000e6e0000000200 */
[-C--:B------:R-:W-:Y:S08]  /*5560*/  HMMA.16816.F32 R132, R156, R212.reuse, R132 ;  /* 0x000000d49c84723c */ /* 0x080ff00000001884 */
[C---:B------:R-:W-:Y:S08]  /*5570*/  HMMA.16816.F32 R136, R208.reuse, R212, R136 ;  /* 0x000000d4d088723c */ /* 0x040ff00000001888 */
[-C--:B------:R-:W-:Y:S01]  /*5580*/  HMMA.16816.F32 R140, R208, R214.reuse, R140 ;  /* 0x000000d6d08c723c */ /* 0x080fe2000000188c */
[----:B------:R-:W2:Y:S07]  /*5590*/  LDSM.16.M88.4 R208, [R220+0x15280] ;  /* 0x01528000dcd0783b */ /* 0x000eae0000000200 */
[----:B------:R-:W-:Y:S01]  /*55a0*/  HMMA.16816.F32 R144, R156, R214, R144 ;  /* 0x000000d69c90723c */ /* 0x000fe20000001890 */
[----:B------:R-:W3:Y:S04]  /*55b0*/  LDSM.16.MT88.4 R156, [R0+0x3880] ;  /* 0x00388000009c783b */ /* 0x000ee80000004200 */
[----:B------:R-:W4:Y:S03]  /*55c0*/  LDSM.16.MT88.4 R212, [R0+0x5880] ;  /* 0x0058800000d4783b */ /* 0x000f260000004200 */
[-C--:B-1----:R-:W-:Y:S08]  /*55d0*/  HMMA.16816.F32 R4, R200, R204.reuse, R4 ;  /* 0x000000ccc804723c */ /* 0x082ff00000001804 */
[C---:B--2---:R-:W-:Y:S08]  /*55e0*/  HMMA.16816.F32 R8, R208.reuse, R204, R8 ;  /* 0x000000ccd008723c */ /* 0x044ff00000001808 */
[-C--:B------:R-:W-:Y:S08]  /*55f0*/  HMMA.16816.F32 R12, R208, R206.reuse, R12 ;  /* 0x000000ced00c723c */ /* 0x080ff0000000180c */
[C---:B------:R-:W-:Y:S08]  /*5600*/  HMMA.16816.F32 R16, R200.reuse, R206, R16 ;  /* 0x000000cec810723c */ /* 0x040ff00000001810 */
[-C--:B---3--:R-:W-:Y:S08]  /*5610*/  HMMA.16816.F32 R20, R200, R156.reuse, R20 ;  /* 0x0000009cc814723c */ /* 0x088ff00000001814 */
[C---:B------:R-:W-:Y:S07]  /*5620*/  HMMA.16816.F32 R24, R208.reuse, R156, R24 ;  /* 0x0000009cd018723c */ /* 0x040fee0000001818 */
[----:B------:R-:W-:Y:S01]  /*5630*/  IADD3 R157, P0, R250, UR13, RZ ;  /* 0x0000000dfa9d7c10 */ /* 0x000fe2000ff1e0ff */
[-C--:B------:R-:W-:Y:S08]  /*5640*/  HMMA.16816.F32 R28, R208, R158.reuse, R28 ;  /* 0x0000009ed01c723c */ /* 0x080ff0000000181c */
[C---:B------:R-:W-:Y:S07]  /*5650*/  HMMA.16816.F32 R32, R200.reuse, R158, R32 ;  /* 0x0000009ec820723c */ /* 0x040fee0000001820 */
[----:B------:R-:W-:Y:S01]  /*5660*/  IMAD.U32 R158, RZ, RZ, UR13 ;  /* 0x0000000dff9e7e24 */ /* 0x000fe2000f8e00ff */
[-C--:B----4-:R-:W-:Y:S01]  /*5670*/  HMMA.16816.F32 R132, R200, R212.reuse, R132 ;  /* 0x000000d4c884723c */ /* 0x090fe20000001884 */
[----:B------:R-:W-:Y:S03]  /*5680*/  UMOV UR13, UR6 ;  /* 0x00000006000d7c82 */ /* 0x000fe60008000000 */
[----:B------:R-:W-:Y:S02]  /*5690*/  LEA.HI.X.SX32 R158, R158, R252, 0x1, P0 ;  /* 0x000000fc9e9e7211 */ /* 0x000fe400000f0eff */
[C---:B------:R-:W-:Y:S02]  /*56a0*/  LEA R156, P0, R157.reuse, c[0x0][0x220], 0x2 ;  /* 0x000088009d9c7a11 */ /* 0x040fe400078010ff */
[C---:B------:R-:W-:Y:S04]  /*56b0*/  HMMA.16816.F32 R136, R208.reuse, R212, R136 ;  /* 0x000000d4d088723c */ /* 0x040fe80000001888 */
[----:B------:R-:W-:Y:S02]  /*56c0*/  LEA.HI.X R157, R157, c[0x0][0x224], R158, 0x2, P0 ;  /* 0x000089009d9d7a11 */ /* 0x000fe400000f149e */
[----:B------:R-:W-:Y:S02]  /*56d0*/  PLOP3.LUT P0, PT, PT, PT, UP0, 0x80, 0x0 ;  /* 0x000000000000781c */ /* 0x000fe40003f0f008 */
[-C--:B------:R-:W-:Y:S01]  /*56e0*/  HMMA.16816.F32 R140, R208, R214.reuse, R140 ;  /* 0x000000d6d08c723c */ /* 0x080fe2000000188c */
[----:B------:R1:W-:Y:S04]  /*56f0*/  RED.E.ADD.F32.FTZ.RN.STRONG.GPU [R156.64], R4 ;  /* 0x000000049c00798e */ /* 0x0003e8000c10e794 */
        /* <DEDUP_REMOVED lines=98> */
.L_x_549:
[----:B------:R-:W-:Y:S05]  /*5d20*/  @P1 BRA `(.L_x_553) ;  /* 0x0000125000001947 */ /* 0x000fea0003800000 */
[----:B------:R-:W1:Y:S01]  /*5d30*/  S2R R29, SR_TID.X ;  /* 0x00000000001d7919 */ /* 0x000e620000002100 */
[----:B------:R-:W-:Y:S01]  /*5d40*/  F2FP.PACK_AB R36, R37, R36 ;  /* 0x000000242524723e */ /* 0x000fe200000000ff */
[----:B------:R-:W-:Y:S01]  /*5d50*/  ULDC.64 UR4, c[0x0][0x358] ;  /* 0x0000d60000047ab9 */ /* 0x000fe20000000a00 */
[----:B------:R-:W-:Y:S01]  /*5d60*/  F2FP.PACK_AB R38, R39, R38 ;  /* 0x000000262726723e */ /* 0x000fe200000000ff */
[----:B------:R-:W-:Y:S01]  /*5d70*/  UISETP.NE.U32.AND UP1, UPT, URZ, UR4, UPT ;  /* 0x000000043f00728c */ /* 0x000fe2000bf25070 */
[----:B------:R-:W-:Y:S01]  /*5d80*/  F2FP.PACK_AB R48, R49, R48 ;  /* 0x000000303130723e */ /* 0x000fe200000000ff */
[----:B------:R-:W-:Y:S01]  /*5d90*/  UMOV UR6, 0x4 ;  /* 0x0000000400067882 */ /* 0x000fe20000000000 */
[----:B------:R-:W-:Y:S01]  /*5da0*/  F2FP.PACK_AB R50, R51, R50 ;  /* 0x000000323332723e */ /* 0x000fe200000000ff */
[----:B------:R-:W-:Y:S01]  /*5db0*/  UISETP.NE.AND.EX UP1, UPT, URZ, UR5, UPT, UP1 ;  /* 0x000000053f00728c */ /* 0x000fe2000bf25310 */
[----:B------:R-:W-:-:S02]  /*5dc0*/  F2FP.PACK_AB R40, R41, R40 ;  /* 0x000000282928723e */ /* 0x000fc400000000ff */
[----:B------:R-:W-:Y:S01]  /*5dd0*/  F2FP.PACK_AB R42, R43, R42 ;  /* 0x0000002a2b2a723e */ /* 0x000fe200000000ff */
[----:B------:R-:W-:Y:S01]  /*5de0*/  ULDC.64 UR4, c[0x0][0x358] ;  /* 0x0000d60000047ab9 */ /* 0x000fe20000000a00 */
[----:B------:R-:W-:Y:S01]  /*5df0*/  F2FP.PACK_AB R44, R45, R44 ;  /* 0x0000002c2d2c723e */ /* 0x000fe200000000ff */
[----:B------:R-:W-:Y:S01]  /*5e00*/  UIMAD.WIDE UR4, UR16, UR6, UR4 ;  /* 0x00000006100472a5 */ /* 0x000fe2000f8e0204 */
[----:B------:R-:W-:Y:S02]  /*5e10*/  F2FP.PACK_AB R46, R47, R46 ;  /* 0x0000002e2f2e723e */ /* 0x000fe400000000ff */
[----:B------:R-:W-:Y:S02]  /*5e20*/  F2FP.PACK_AB R52, R53, R52 ;  /* 0x000000343534723e */ /* 0x000fe400000000ff */
[----:B------:R-:W-:Y:S02]  /*5e30*/  F2FP.PACK_AB R54, R55, R54 ;  /* 0x000000363736723e */ /* 0x000fe400000000ff */
[----:B------:R-:W-:-:S02]  /*5e40*/  F2FP.PACK_AB R64, R65, R64 ;  /* 0x000000404140723e */ /* 0x000fc400000000ff */
[----:B------:R-:W-:Y:S02]  /*5e50*/  F2FP.PACK_AB R66, R67, R66 ;  /* 0x000000424342723e */ /* 0x000fe400000000ff */
[----:B-1----:R-:W-:Y:S02]  /*5e60*/  SHF.R.S32.HI R28, RZ, 0x1f, R29 ;  /* 0x0000001fff1c7819 */ /* 0x002fe4000001141d */
[----:B------:R-:W-:Y:S02]  /*5e70*/  F2FP.PACK_AB R56, R57, R56 ;  /* 0x000000383938723e */ /* 0x000fe400000000ff */
[CC--:B-----5:R-:W-:Y:S02]  /*5e80*/  LEA.HI R5, R28.reuse, R29.reuse, RZ, 0x2 ;  /* 0x0000001d1c057211 */ /* 0x0e0fe400078f10ff */
[----:B------:R-:W-:Y:S02]  /*5e90*/  LEA.HI R2, R28, R29, RZ, 0x5 ;  /* 0x0000001d1c027211 */ /* 0x000fe400078f28ff */
[----:B------:R-:W-:-:S02]  /*5ea0*/  SHF.R.S32.HI R7, RZ, 0x2, R5 ;  /* 0x00000002ff077819 */ /* 0x000fc40000011405 */
[----:B------:R-:W-:Y:S02]  /*5eb0*/  SHF.R.S32.HI R0, RZ, 0x1f, R5 ;  /* 0x0000001fff007819 */ /* 0x000fe40000011405 */
[----:B------:R-:W-:Y:S02]  /*5ec0*/  SHF.R.S32.HI R3, RZ, 0x5, R2 ;  /* 0x00000005ff037819 */ /* 0x000fe40000011402 */
[----:B------:R-:W-:Y:S02]  /*5ed0*/  LEA.HI R0, R0, R7, RZ, 0x3 ;  /* 0x0000000700007211 */ /* 0x000fe400078f18ff */
[----:B------:R-:W-:Y:S02]  /*5ee0*/  LEA.HI R27, R28, R29, RZ, 0x6 ;  /* 0x0000001d1c1b7211 */ /* 0x000fe400078f30ff */
[----:B------:R-:W-:Y:S02]  /*5ef0*/  LOP3.LUT R0, R0, 0xfffffff8, RZ, 0xc0, !PT ;  /* 0xfffffff800007812 */ /* 0x000fe400078ec0ff */
[----:B------:R-:W-:-:S02]  /*5f00*/  SHF.R.S32.HI R27, RZ, 0x6, R27 ;  /* 0x00000006ff1b7819 */ /* 0x000fc4000001141b */
[----:B------:R-:W-:Y:S01]  /*5f10*/  LOP3.LUT R5, R5, 0x3ffffffc, RZ, 0xc0, !PT ;  /* 0x3ffffffc05057812 */ /* 0x000fe200078ec0ff */
[----:B------:R-:W-:Y:S01]  /*5f20*/  IMAD.IADD R7, R7, 0x1, -R0 ;  /* 0x0000000107077824 */ /* 0x000fe200078e0a00 */
[----:B------:R-:W-:Y:S01]  /*5f30*/  LEA.HI R0, R2, R3, RZ, 0x1 ;  /* 0x0000000302007211 */ /* 0x000fe200078f08ff */
[----:B------:R-:W-:Y:S01]  /*5f40*/  IMAD.SHL.U32 R6, R27, 0x8, RZ ;  /* 0x000000081b067824 */ /* 0x000fe200078e00ff */
[----:B------:R-:W-:Y:S01]  /*5f50*/  F2FP.PACK_AB R58, R59, R58 ;  /* 0x0000003a3b3a723e */ /* 0x000fe200000000ff */
[C---:B------:R-:W-:Y:S01]  /*5f60*/  IMAD.SHL.U32 R2, R7.reuse, 0x40, RZ ;  /* 0x0000004007027824 */ /* 0x040fe200078e00ff */
[----:B------:R-:W-:Y:S02]  /*5f70*/  LOP3.LUT R4, R0, 0x1ffffe, RZ, 0xc0, !PT ;  /* 0x001ffffe00047812 */ /* 0x000fe400078ec0ff */
[----:B------:R-:W-:Y:S02]  /*5f80*/  LOP3.LUT P0, RZ, R7, 0x4, RZ, 0xc0, !PT ;  /* 0x0000000407ff7812 */ /* 0x000fe4000780c0ff */
[----:B------:R-:W-:Y:S01]  /*5f90*/  LOP3.LUT R0, R2, 0x1c0, RZ, 0xc0, !PT ;  /* 0x000001c002007812 */ /* 0x000fe200078ec0ff */
[----:B------:R-:W-:Y:S01]  /*5fa0*/  IMAD.IADD R3, R3, 0x1, -R4 ;  /* 0x0000000103037824 */ /* 0x000fe200078e0a04 */
[----:B------:R-:W-:Y:S01]  /*5fb0*/  F2FP.PACK_AB R60, R61, R60 ;  /* 0x0000003c3d3c723e */ /* 0x000fe200000000ff */
[----:B------:R-:W-:Y:S01]  /*5fc0*/  IMAD.IADD R2, R29, 0x1, -R5 ;  /* 0x000000011d027824 */ /* 0x000fe200078e0a05 */
[----:B------:R-:W-:-:S02]  /*5fd0*/  LOP3.LUT R4, R0, 0x18, R6, 0xf8, !PT ;  /* 0x0000001800047812 */ /* 0x000fc400078ef806 */
[----:B------:R-:W-:Y:S01]  /*5fe0*/  SHF.R.U32.HI R0, RZ, 0x3, R0 ;  /* 0x00000003ff007819 */ /* 0x000fe20000011600 */
[----:B------:R-:W-:Y:S01]  /*5ff0*/  IMAD R2, R3, 0x200, R2 ;  /* 0x0000020003027824 */ /* 0x000fe200078e0202 */
[----:B------:R-:W-:Y:S02]  /*6000*/  F2FP.PACK_AB R62, R63, R62 ;  /* 0x0000003e3f3e723e */ /* 0x000fe400000000ff */
[----:B------:R-:W-:Y:S02]  /*6010*/  LOP3.LUT R0, R4, R0, RZ, 0x3c, !PT ;  /* 0x0000000004007212 */ /* 0x000fe400078e3cff */
[----:B------:R-:W-:Y:S02]  /*6020*/  F2FP.PACK_AB R68, R69, R68 ;  /* 0x000000444544723e */ /* 0x000fe400000000ff */
[----:B------:R-:W-:Y:S01]  /*6030*/  F2FP.PACK_AB R70, R71, R70 ;  /* 0x000000464746723e */ /* 0x000fe200000000ff */
[----:B------:R-:W-:Y:S01]  /*6040*/  IMAD.U32 R0, R2, 0x2, R0 ;  /* 0x0000000202007824 */ /* 0x000fe200078e0000 */
[----:B------:R-:W-:-:S02]  /*6050*/  F2FP.PACK_AB R80, R81, R80 ;  /* 0x000000505150723e */ /* 0x000fc400000000ff */
[----:B------:R-:W-:Y:S01]  /*6060*/  F2FP.PACK_AB R82, R83, R82 ;  /* 0x000000525352723e */ /* 0x000fe200000000ff */
[----:B------:R-:W-:Y:S01]  /*6070*/  IMAD.SHL.U32 R0, R0, 0x2, RZ ;  /* 0x0000000200007824 */ /* 0x000fe200078e00ff */
[----:B------:R-:W-:Y:S01]  /*6080*/  BAR.SYNC.DEFER_BLOCKING 0x1, 0x100 ;  /* 0x0044000000007b1d */ /* 0x000fe20000010000 */
[----:B------:R-:W-:Y:S02]  /*6090*/  F2FP.PACK_AB R72, R73, R72 ;  /* 0x000000484948723e */ /* 0x000fe400000000ff */
[----:B------:R-:W-:Y:S02]  /*60a0*/  F2FP.PACK_AB R74, R75, R74 ;  /* 0x0000004a4b4a723e */ /* 0x000fe400000000ff */
[C---:B------:R-:W-:Y:S02]  /*60b0*/  IADD3 R2, R0.reuse, 0x40, RZ ;  /* 0x0000004000027810 */ /* 0x040fe40007ffe0ff */
[----:B------:R-:W-:Y:S02]  /*60c0*/  @P0 IADD3 R2, R0, -0x40, RZ ;  /* 0xffffffc000020810 */ /* 0x000fe40007ffe0ff */
[----:B------:R-:W-:-:S02]  /*60d0*/  F2FP.PACK_AB R76, R77, R76 ;  /* 0x0000004c4d4c723e */ /* 0x000fc400000000ff */
[----:B------:R-:W-:Y:S02]  /*60e0*/  F2FP.PACK_AB R78, R79, R78 ;  /* 0x0000004e4f4e723e */ /* 0x000fe400000000ff */
[----:B------:R-:W-:Y:S02]  /*60f0*/  F2FP.PACK_AB R26, R26, R84 ;  /* 0x000000541a1a723e */ /* 0x000fe400000000ff */
[----:B------:R-:W-:Y:S02]  /*6100*/  F2FP.PACK_AB R25, R25, R86 ;  /* 0x000000561919723e */ /* 0x000fe400000000ff */
[----:B------:R-:W-:Y:S02]  /*6110*/  F2FP.PACK_AB R22, R22, R96 ;  /* 0x000000601616723e */ /* 0x000fe400000000ff */
[----:B------:R-:W-:Y:S02]  /*6120*/  F2FP.PACK_AB R21, R21, R98 ;  /* 0x000000621515723e */ /* 0x000fe400000000ff */
        /* <DEDUP_REMOVED lines=30> */
[----:B------:R-:W-:-:S03]  /*6310*/  PLOP3.LUT P1, PT, PT, PT, UP1, 0x80, 0x0 ;  /* 0x000000000000781c */ /* 0x000fc60003f2f018 */
        /* <DEDUP_REMOVED lines=34> */
[----:B------:R2:W-:Y:S04]  /*6540*/  STS [R0+0x5080], R8 ;  /* 0x0050800800007388 */ /* 0x0005e80000000800 */
[----:B------:R3:W-:Y:S04]  /*6550*/  STS [R0+0x5480], R7 ;  /* 0x0054800700007388 */ /* 0x0007e80000000800 */
[----:B------:R-:W-:Y:S04]  /*6560*/  STS [R2+0x5080], R4 ;  /* 0x0050800402007388 */ /* 0x000fe80000000800 */
[----:B------:R4:W-:Y:S01]  /*6570*/  STS [R2+0x5480], R3 ;  /* 0x0054800302007388 */ /* 0x0009e20000000800 */
[----:B-1----:R-:W-:-:S02]  /*6580*/  IMAD.U32 R9, RZ, RZ, UR5 ;  /* 0x00000005ff097e24 */ /* 0x002fc4000f8e00ff */
[----:B--2---:R-:W-:Y:S01]  /*6590*/  IMAD.U32 R8, RZ, RZ, UR4 ;  /* 0x00000004ff087e24 */ /* 0x004fe2000f8e00ff */
[----:B------:R-:W-:Y:S06]  /*65a0*/  BAR.SYNC.DEFER_BLOCKING 0x1, 0x100 ;  /* 0x0044000000007b1d */ /* 0x000fec0000010000 */
[----:B------:R-:W-:Y:S02]  /*65b0*/  ULDC.64 UR4, c[0x0][0x360] ;  /* 0x0000d80000047ab9 */ /* 0x000fe40000000a00 */
[----:B------:R-:W-:Y:S01]  /*65c0*/  UISETP.NE.U32.AND UP0, UPT, URZ, UR4, UPT ;  /* 0x000000043f00728c */ /* 0x000fe2000bf05070 */
[----:B---3--:R-:W2:Y:S03]  /*65d0*/  @P1 LDG.E R0, [R8.64] ;  /* 0x0000001408001981 */ /* 0x008ea6000c1e1900 */
[----:B------:R-:W-:Y:S01]  /*65e0*/  UISETP.NE.AND.EX UP0, UPT, URZ, UR5, UPT, UP0 ;  /* 0x000000053f00728c */ /* 0x000fe2000bf05300 */
[----:B------:R-:W-:-:S02]  /*65f0*/  IMAD.MOV.U32 R7, RZ, RZ, c[0x0][0x2f0] ;  /* 0x0000bc00ff077624 */ /* 0x000fc400078e00ff */
[----:B------:R-:W-:-:S03]  /*6600*/  ULDC.64 UR4, c[0x0][0x360] ;  /* 0x0000d80000047ab9 */ /* 0x000fc60000000a00 */
[----:B------:R-:W-:-:S05]  /*6610*/  PLOP3.LUT P0, PT, PT, PT, UP0, 0x80, 0x0 ;  /* 0x000000000000781c */ /* 0x000fca0003f0f008 */
[----:B------:R-:W-:-:S06]  /*6620*/  @UP0 UIMAD.WIDE UR4, UR16, UR6, UR4 ;  /* 0x00000006100402a5 */ /* 0x000fcc000f8e0204 */
[----:B----4-:R-:W-:Y:S02]  /*6630*/  IMAD.U32 R2, RZ, RZ, UR4 ;  /* 0x00000004ff027e24 */ /* 0x010fe4000f8e00ff */
[----:B------:R-:W-:-:S05]  /*6640*/  IMAD.U32 R3, RZ, RZ, UR5 ;  /* 0x00000005ff037e24 */ /* 0x000fca000f8e00ff */
[----:B------:R1:W5:Y:S01]  /*6650*/  @P0 LDG.E R7, [R2.64] ;  /* 0x0000001402070981 */ /* 0x000362000c1e1900 */
[----:B------:R-:W-:Y:S02]  /*6660*/  UMOV UR10, URZ ;  /* 0x0000003f000a7c82 */ /* 0x000fe40008000000 */
[----:B------:R-:W-:Y:S01]  /*6670*/  UMOV UR11, URZ ;  /* 0x0000003f000b7c82 */ /* 0x000fe20008000000 */
[----:B--2---:R-:W2:Y:S02]  /*6680*/  @P1 R2UR UR5, R0 ;  /* 0x00000000000513c2 */ /* 0x004ea400000e0000 */
[----:B--2---:R-:W-:Y:S02]  /*6690*/  @UP1 USHF.R.S32.HI UR4, URZ, 0x1f, UR5 ;  /* 0x0000001f3f041899 */ /* 0x004fe40008011405 */
[----:B------:R-:W-:-:S05]  /*66a0*/  @UP1 UMOV UR10, UR5 ;  /* 0x00000005000a1c82 */ /* 0x000fca0008000000 */
[----:B------:R-:W-:Y:S01]  /*66b0*/  @UP1 UMOV UR11, UR4 ;  /* 0x00000004000b1c82 */ /* 0x000fe20008000000 */
[----:B------:R-:W-:Y:S05]  /*66c0*/  @P0 BRA `(.L_x_554) ;  /* 0x0000004000000947 */ /* 0x000fea0003800000 */
[----:B-1----:R-:W-:Y:S05]  /*66d0*/  @!P1 BRA `(.L_x_554) ;  /* 0x0000003000009947 */ /* 0x002fea0003800000 */
[----:B------:R-:W2:Y:S04]  /*66e0*/  LDG.E R0, [R8.64] ;  /* 0x0000001408007981 */ /* 0x000ea8000c1e1900 */
[----:B------:R-:W2:Y:S02]  /*66f0*/  LDG.E R2, [R8.64+0x4] ;  /* 0x0000041408027981 */ /* 0x000ea4000c1e1900 */
[----:B--2--5:R-:W-:Y:S02]  /*6700*/  IADD3 R7, -R0, R2, RZ ;  /* 0x0000000200077210 */ /* 0x024fe40007ffe1ff */
.L_x_554:
[----:B-1----:R-:W-:Y:S01]  /*6710*/  LEA.HI R0, R28, R29, RZ, 0x3 ;  /* 0x0000001d1c007211 */ /* 0x002fe200078f18ff */
[----:B------:R-:W-:Y:S01]  /*6720*/  USHF.R.S32.HI UR6, URZ, 0x1f, UR17 ;  /* 0x0000001f3f067899 */ /* 0x000fe20008011411 */
[----:B------:R-:W-:Y:S01]  /*6730*/  IMAD.U32 R4, RZ, RZ, UR17 ;  /* 0x00000011ff047e24 */ /* 0x000fe2000f8e00ff */
[----:B------:R-:W-:Y:S01]  /*6740*/  ULDC.64 UR4, c[0x0][0x338] ;  /* 0x0000ce0000047ab9 */ /* 0x000fe20000000a00 */
[----:B------:R-:W-:Y:S01]  /*6750*/  LOP3.LUT R2, R0, 0x1ffffff8, RZ, 0xc0, !PT ;  /* 0x1ffffff800027812 */ /* 0x000fe200078ec0ff */
[----:B------:R-:W-:Y:S01]  /*6760*/  UIMAD UR4, UR6, UR4, URZ ;  /* 0x00000004060472a4 */ /* 0x000fe2000f8e023f */
[----:B------:R-:W-:Y:S01]  /*6770*/  SHF.R.S32.HI R14, RZ, 0x3, R0 ;  /* 0x00000003ff0e7819 */ /* 0x000fe20000011400 */
[----:B------:R-:W-:Y:S01]  /*6780*/  USHF.R.S32.HI UR7, URZ, 0x1f, UR16 ;  /* 0x0000001f3f077899 */ /* 0x000fe20008011410 */
[----:B-----5:R-:W-:Y:S01]  /*6790*/  IADD3 R7, R7, -UR9, RZ ;  /* 0x8000000907077c10 */ /* 0x020fe2000fffe0ff */
[----:B------:R-:W-:Y:S01]  /*67a0*/  IMAD.IADD R2, R29, 0x1, -R2 ;  /* 0x000000011d027824 */ /* 0x000fe200078e0a02 */
[----:B------:R-:W-:Y:S01]  /*67b0*/  UIMAD UR5, UR17, UR5, UR4 ;  /* 0x00000005110572a4 */ /* 0x000fe2000f8e0204 */
[----:B------:R-:W-:Y:S01]  /*67c0*/  IMAD.SHL.U32 R0, R14, 0x40, RZ ;  /* 0x000000400e007824 */ /* 0x000fe200078e00ff */
[----:B------:R-:W-:Y:S01]  /*67d0*/  IMNMX R15, R7, 0x40, PT ;  /* 0x00000040070f7817 */ /* 0x000fe20003800200 */
[----:B------:R-:W-:Y:S01]  /*67e0*/  IMAD.SHL.U32 R2, R2, 0x8, RZ ;  /* 0x0000000802027824 */ /* 0x000fe200078e00ff */
[----:B------:R-:W-:Y:S01]  /*67f0*/  USEL UR16, UR16, URZ, !UP1 ;  /* 0x0000003f10107287 */ /* 0x000fe2000c800000 */
[----:B------:R-:W-:Y:S01]  /*6800*/  IADD3 R6, P0, R14, UR10, RZ ;  /* 0x0000000a0e067c10 */ /* 0x000fe2000ff1e0ff */
[----:B------:R-:W-:Y:S01]  /*6810*/  USEL UR7, UR7, URZ, !UP1 ;  /* 0x0000003f07077287 */ /* 0x000fe2000c800000 */
[----:B------:R-:W-:Y:S01]  /*6820*/  LOP3.LUT R0, R0, 0x1c0, RZ, 0xc0, !PT ;  /* 0x000001c000007812 */ /* 0x000fe200078ec0ff */
[----:B------:R-:W-:Y:S01]  /*6830*/  IMAD.U32 R8, RZ, RZ, UR18 ;  /* 0x00000012ff087e24 */ /* 0x000fe2000f8e00ff */
[----:B------:R-:W-:Y:S01]  /*6840*/  ISETP.GE.AND P4, PT, R14, R15, PT ;  /* 0x0000000f0e00720c */ /* 0x000fe20003f86270 */
[----:B------:R-:W-:Y:S01]  /*6850*/  IMAD.U32 R29, RZ, RZ, UR16 ;  /* 0x00000010ff1d7e24 */ /* 0x000fe2000f8e00ff */
[----:B------:R-:W-:Y:S01]  /*6860*/  LOP3.LUT R3, R0, 0x38, R2, 0xf8, !PT ;  /* 0x0000003800037812 */ /* 0x000fe200078ef802 */
[----:B------:R-:W-:Y:S01]  /*6870*/  BSSY B0, `(.L_x_555) ;  /* 0x000002b000007945 */ /* 0x000fe20003800000 */
[----:B------:R-:W-:-:S02]  /*6880*/  SHF.R.U32.HI R0, RZ, 0x3, R0 ;  /* 0x00000003ff007819 */ /* 0x000fc40000011600 */
[----:B------:R-:W-:Y:S02]  /*6890*/  LEA.HI.X.SX32 R7, R14, UR11, 0x1, P0 ;  /* 0x0000000b0e077c11 */ /* 0x000fe400080f0eff */
[----:B------:R-:W-:Y:S02]  /*68a0*/  LOP3.LUT R0, R3, R0, RZ, 0x3c, !PT ;  /* 0x0000000003007212 */ /* 0x000fe400078e3cff */
[----:B------:R-:W-:Y:S02]  /*68b0*/  SHF.R.S32.HI R3, RZ, 0x1f, R2 ;  /* 0x0000001fff037819 */ /* 0x000fe40000011402 */
[----:B------:R-:W-:Y:S01]  /*68c0*/  IADD3 R28, R2, 0x40, RZ ;  /* 0x00000040021c7810 */ /* 0x000fe20007ffe0ff */
[----:B------:R-:W-:Y:S02]  /*68d0*/  IMAD R0, R27, 0x200, R0 ;  /* 0x000002001b007824 */ /* 0x000fe400078e0200 */
[----:B------:R-:W-:-:S04]  /*68e0*/  IMAD.WIDE.U32 R4, R4, c[0x0][0x338], R2 ;  /* 0x0000ce0004047a25 */ /* 0x000fc800078e0002 */
[----:B------:R-:W-:Y:S01]  /*68f0*/  IMAD.SHL.U32 R0, R0, 0x2, RZ ;  /* 0x0000000200007824 */ /* 0x000fe200078e00ff */
[----:B------:R-:W-:Y:S01]  /*6900*/  IADD3 R5, R5, UR5, RZ ;  /* 0x0000000505057c10 */ /* 0x000fe2000fffe0ff */
[----:B------:R-:W-:Y:S02]  /*6910*/  ULDC.64 UR4, c[0x0][0x340] ;  /* 0x0000d00000047ab9 */ /* 0x000fe40000000a00 */
[----:B------:R-:W-:Y:S01]  /*6920*/  UIMAD UR4, UR7, UR4, URZ ;  /* 0x00000004070472a4 */ /* 0x000fe2000f8e023f */
[----:B------:R1:W2:Y:S01]  /*6930*/  LDS.128 R40, [R0+0x7080] ;  /* 0x0070800000287984 */ /* 0x0002a20000000c00 */
[----:B------:R-:W-:Y:S02]  /*6940*/  IMAD.WIDE.U32 R12, R29, c[0x0][0x340], R4 ;  /* 0x0000d0001d0c7a25 */ /* 0x000fe400078e0004 */
[----:B------:R-:W-:Y:S01]  /*6950*/  UIMAD UR4, UR16, UR5, UR4 ;  /* 0x00000005100472a4 */ /* 0x000fe2000f8e0204 */
[----:B------:R1:W3:Y:S01]  /*6960*/  LDS.128 R36, [R0+0x9080] ;  /* 0x0090800000247984 */ /* 0x0002e20000000c00 */
[----:B------:R-:W-:-:S03]  /*6970*/  IMAD.WIDE R4, R8, 0x40, R6 ;  /* 0x0000004008047825 */ /* 0x000fc600078e0206 */
[----:B------:R1:W4:Y:S01]  /*6980*/  LDS.128 R32, [R0+0xb080] ;  /* 0x00b0800000207984 */ /* 0x0003220000000c00 */
[----:B------:R-:W-:-:S03]  /*6990*/  IADD3 R9, R13, UR4, RZ ;  /* 0x000000040d097c10 */ /* 0x000fc6000fffe0ff */
        /* <DEDUP_REMOVED lines=24> */
.L_x_556:
[----:B------:R-:W-:Y:S05]  /*6b20*/  BSYNC B0 ;  /* 0x0000000000007941 */ /* 0x000fea0003800000 */
.L_x_555:
        /* <DEDUP_REMOVED lines=21> */
.L_x_558:
[----:B------:R-:W-:Y:S05]  /*6c80*/  BSYNC B0 ;  /* 0x0000000000007941 */ /* 0x000fea0003800000 */
.L_x_557:
[----:B------:R-:W-:Y:S01]  /*6c90*/  ULDC.64 UR4, c[0x0][0x308] ;  /* 0x0000c20000047ab9 */ /* 0x000fe20000000a00 */
[----:B-1----:R-:W-:Y:S01]  /*6ca0*/  MOV R0, UR17 ;  /* 0x0000001100007c02 */ /* 0x002fe20008000f00 */
[----:B------:R-:W-:Y:S01]  /*6cb0*/  UIMAD UR4, UR6, UR4, URZ ;  /* 0x00000004060472a4 */ /* 0x000fe2000f8e023f */
[----:B------:R-:W-:Y:S03]  /*6cc0*/  BSSY B0, `(.L_x_559) ;  /* 0x0000018000007945 */ /* 0x000fe60003800000 */
        /* <DEDUP_REMOVED lines=23> */
.L_x_560:
[----:B------:R-:W-:Y:S05]  /*6e40*/  BSYNC B0 ;  /* 0x0000000000007941 */ /* 0x000fea0003800000 */
.L_x_559:
        /* <DEDUP_REMOVED lines=19> */
.L_x_553:
[----:B------:R-:W-:Y:S02]  /*6f80*/  ULDC.64 UR4, c[0x0][0x358] ;  /* 0x0000d60000047ab9 */ /* 0x000fe40000000a00 */
[----:B------:R-:W-:-:S02]  /*6f90*/  UISETP.NE.U32.AND UP1, UPT, URZ, UR4, UPT ;  /* 0x000000043f00728c */ /* 0x000fc4000bf25070 */
[----:B------:R-:W-:Y:S02]  /*6fa0*/  UMOV UR6, 0x4 ;  /* 0x0000000400067882 */ /* 0x000fe40000000000 */
[----:B------:R-:W-:-:S03]  /*6fb0*/  UISETP.NE.AND.EX UP1, UPT, URZ, UR5, UPT, UP1 ;  /* 0x000000053f00728c */ /* 0x000fc6000bf25310 */
[----:B------:R-:W-:Y:S02]  /*6fc0*/  ULDC.64 UR4, c[0x0][0x358] ;  /* 0x0000d60000047ab9 */ /* 0x000fe40000000a00 */
[----:B------:R-:W-:Y:S01]  /*6fd0*/  UIMAD.WIDE UR4, UR16, UR6, UR4 ;  /* 0x00000006100472a5 */ /* 0x000fe2000f8e0204 */
[----:B------:R-:W-:-:S05]  /*6fe0*/  PLOP3.LUT P1, PT, PT, PT, UP1, 0x80, 0x0 ;  /* 0x000000000000781c */ /* 0x000fca0003f2f018 */
[----:B------:R-:W-:Y:S01]  /*6ff0*/  IMAD.U32 R4, RZ, RZ, UR4 ;  /* 0x00000004ff047e24 */ /* 0x000fe2000f8e00ff */
[----:B-----5:R-:W-:Y:S01]  /*7000*/  MOV R5, UR5 ;  /* 0x0000000500057c02 */ /* 0x020fe20008000f00 */
[----:B------:R-:W-:-:S06]  /*7010*/  ULDC.64 UR4, c[0x0][0x360] ;  /* 0x0000d80000047ab9 */ /* 0x000fcc0000000a00 */
[----:B------:R-:W2:Y:S01]  /*7020*/  @P1 LDG.E R0, [R4.64] ;  /* 0x0000001404001981 */ /* 0x000ea2000c1e1900 */
[----:B------:R-:W-:Y:S01]  /*7030*/  UISETP.NE.U32.AND UP0, UPT, URZ, UR4, UPT ;  /* 0x000000043f00728c */ /* 0x000fe2000bf05070 */
[----:B------:R-:W-:-:S03]  /*7040*/  IMAD.MOV.U32 R6, RZ, RZ, c[0x0][0x2f0] ;  /* 0x0000bc00ff067624 */ /* 0x000fc600078e00ff */
[----:B------:R-:W-:-:S03]  /*7050*/  UISETP.NE.AND.EX UP0, UPT, URZ, UR5, UPT, UP0 ;  /* 0x000000053f00728c */ /* 0x000fc6000bf05300 */
[----:B------:R-:W-:-:S03]  /*7060*/  ULDC.64 UR4, c[0x0][0x360] ;  /* 0x0000d80000047ab9 */ /* 0x000fc60000000a00 */
[----:B------:R-:W-:-:S05]  /*7070*/  PLOP3.LUT P0, PT, PT, PT, UP0, 0x80, 0x0 ;  /* 0x000000000000781c */ /* 0x000fca0003f0f008 */
[----:B------:R-:W-:-:S06]  /*7080*/  @UP0 UIMAD.WIDE UR4, UR16, UR6, UR4 ;  /* 0x00000006100402a5 */ /* 0x000fcc000f8e0204 */
[----:B------:R-:W-:Y:S01]  /*7090*/  MOV R2, UR4 ;  /* 0x0000000400027c02 */ /* 0x000fe20008000f00 */
        /* <DEDUP_REMOVED lines=13> */
.L_x_561:
[----:B-1----:R-:W1:Y:S01]  /*7170*/  S2R R2, SR_TID.X ;  /* 0x0000000000027919 */ /* 0x002e620000002100 */
[----:B------:R-:W-:Y:S01]  /*7180*/  USHF.R.S32.HI UR6, URZ, 0x1f, UR17 ;  /* 0x0000001f3f067899 */ /* 0x000fe20008011411 */
[----:B-----5:R-:W-:Y:S01]  /*7190*/  IADD3 R14, R6, -UR9, RZ ;  /* 0x80000009060e7c10 */ /* 0x020fe2000fffe0ff */
[----:B------:R-:W-:Y:S01]  /*71a0*/  ULDC.64 UR4, c[0x0][0x308] ;  /* 0x0000c20000047ab9 */ /* 0x000fe20000000a00 */
[----:B------:R-:W-:Y:S01]  /*71b0*/  IMAD.U32 R6, RZ, RZ, UR18 ;  /* 0x00000012ff067e24 */ /* 0x000fe2000f8e00ff */
[----:B------:R-:W-:Y:S01]  /*71c0*/  UIMAD UR4, UR6, UR4, URZ ;  /* 0x00000004060472a4 */ /* 0x000fe2000f8e023f */
[----:B------:R-:W-:Y:S01]  /*71d0*/  BSSY B0, `(.L_x_562) ;  /* 0x0000029000007945 */ /* 0x000fe20003800000 */
[----:B------:R-:W-:-:S02]  /*71e0*/  USHF.R.S32.HI UR7, URZ, 0x1f, UR16 ;  /* 0x0000001f3f077899 */ /* 0x000fc40008011410 */
[----:B------:R-:W-:Y:S02]  /*71f0*/  UIMAD UR5, UR17, UR5, UR4 ;  /* 0x00000005110572a4 */ /* 0x000fe4000f8e0204 */
[----:B------:R-:W-:Y:S02]  /*7200*/  USEL UR16, UR16, URZ, !UP1 ;  /* 0x0000003f10107287 */ /* 0x000fe4000c800000 */
[----:B------:R-:W-:-:S04]  /*7210*/  USEL UR7, UR7, URZ, !UP1 ;  /* 0x0000003f07077287 */ /* 0x000fc8000c800000 */
[----:B------:R-:W-:Y:S01]  /*7220*/  IMAD.U32 R17, RZ, RZ, UR16 ;  /* 0x00000010ff117e24 */ /* 0x000fe2000f8e00ff */
[----:B-1----:R-:W-:-:S04]  /*7230*/  SHF.R.S32.HI R4, RZ, 0x1f, R2 ;  /* 0x0000001fff047819 */ /* 0x002fc80000011402 */
[----:B------:R-:W-:-:S04]  /*7240*/  LEA.HI R4, R4, R2, RZ, 0x3 ;  /* 0x0000000204047211 */ /* 0x000fc800078f18ff */
[----:B------:R-:W-:-:S05]  /*7250*/  LOP3.LUT R0, R4, 0x1ffffff8, RZ, 0xc0, !PT ;  /* 0x1ffffff804007812 */ /* 0x000fca00078ec0ff */
[----:B------:R-:W-:Y:S02]  /*7260*/  IMAD.IADD R0, R2, 0x1, -R0 ;  /* 0x0000000102007824 */ /* 0x000fe400078e0a00 */
[----:B------:R-:W-:Y:S02]  /*7270*/  IMAD.U32 R2, RZ, RZ, UR17 ;  /* 0x00000011ff027e24 */ /* 0x000fe4000f8e00ff */
[----:B------:R-:W-:Y:S01]  /*7280*/  IMAD.SHL.U32 R12, R0, 0x8, RZ ;  /* 0x00000008000c7824 */ /* 0x000fe200078e00ff */
[----:B------:R-:W-:-:S04]  /*7290*/  SHF.R.S32.HI R0, RZ, 0x3, R4 ;  /* 0x00000003ff007819 */ /* 0x000fc80000011404 */
[--C-:B------:R-:W-:Y:S02]  /*72a0*/  SHF.R.S32.HI R13, RZ, 0x1f, R12.reuse ;  /* 0x0000001fff0d7819 */ /* 0x100fe4000001140c */
[C---:B------:R-:W-:Y:S02]  /*72b0*/  ISETP.GE.AND P4, PT, R0.reuse, R14, PT ;  /* 0x0000000e0000720c */ /* 0x040fe40003f86270 */
[----:B------:R-:W-:Y:S01]  /*72c0*/  IADD3 R4, P0, R0, UR10, RZ ;  /* 0x0000000a00047c10 */ /* 0x000fe2000ff1e0ff */
[----:B------:R-:W-:Y:S01]  /*72d0*/  IMAD.WIDE.U32 R2, R2, c[0x0][0x308], R12 ;  /* 0x0000c20002027a25 */ /* 0x000fe200078e000c */
[----:B------:R-:W-:Y:S02]  /*72e0*/  IADD3 R15, R12, 0x40, RZ ;  /* 0x000000400c0f7810 */ /* 0x000fe40007ffe0ff */
[----:B------:R-:W-:Y:S02]  /*72f0*/  LEA.HI.X.SX32 R5, R0, UR11, 0x1, P0 ;  /* 0x0000000b00057c11 */ /* 0x000fe400080f0eff */
[----:B------:R-:W-:Y:S01]  /*7300*/  IADD3 R3, R3, UR5, RZ ;  /* 0x0000000503037c10 */ /* 0x000fe2000fffe0ff */
[----:B------:R-:W-:Y:S01]  /*7310*/  ULDC.64 UR4, c[0x0][0x310] ;  /* 0x0000c40000047ab9 */ /* 0x000fe20000000a00 */
[----:B------:R-:W-:Y:S01]  /*7320*/  IADD3 R16, R12, 0x80, RZ ;  /* 0x000000800c107810 */ /* 0x000fe20007ffe0ff */
[----:B------:R-:W-:Y:S01]  /*7330*/  UIMAD UR4, UR7, UR4, URZ ;  /* 0x00000004070472a4 */ /* 0x000fe2000f8e023f */
[----:B------:R-:W-:-:S03]  /*7340*/  IMAD.WIDE R6, R6, 0x40, R4 ;  /* 0x0000004006067825 */ /* 0x000fc600078e0204 */
[----:B------:R-:W-:Y:S01]  /*7350*/  UIMAD UR4, UR16, UR5, UR4 ;  /* 0x00000005100472a4 */ /* 0x000fe2000f8e0204 */
        /* <DEDUP_REMOVED lines=16> */
.L_x_563:
[----:B------:R-:W-:Y:S05]  /*7460*/  BSYNC B0 ;  /* 0x0000000000007941 */ /* 0x000fea0003800000 */
.L_x_562:
        /* <DEDUP_REMOVED lines=19> */
.L_x_565:
[----:B------:R-:W-:Y:S05]  /*75a0*/  BSYNC B0 ;  /* 0x0000000000007941 */ /* 0x000fea0003800000 */
.L_x_564:
        /* <DEDUP_REMOVED lines=26> */
.L_x_567:
[----:B------:R-:W-:Y:S05]  /*7750*/  BSYNC B0 ;  /* 0x0000000000007941 */ /* 0x000fea0003800000 */
.L_x_566:
        /* <DEDUP_REMOVED lines=18> */
.L_x_568:
        /* <DEDUP_REMOVED lines=16> */
.L_x_1396:


//--------------------- .text._ZN7cutlass13device_kernelIN5flash19enable_sm80_to_sm89INS1_16FlashAttnBwdSm80INS1_25CollectiveMainloopBwdSm80ILi1ELi1EN4cute5tupleIJNS5_1CILi64EEES8_NS7_ILi192EEEEEENS_6half_tEfNS_4arch4Sm80ELb1ELb0ELb0ELb1ELb1ELb0ELb0ELb0ELi2ELi2ELi2ELi2ELb1EEENS1_21CollectiveEpilogueBwdISA_SB_SD_Li256ELb1ELb0ELi4EEENS1_25SingleTileBwdLPTSchedulerILb1ELi64ELb1EEEEEEEEEvNT_6ParamsE --------------------------
	.section	.text._ZN7cutlass13device_kernelIN5flash19enable_sm80_to_sm89INS1_16FlashAttnBwdSm80INS1_25CollectiveMainloopBwdSm80ILi1ELi1EN4cute5tupleIJNS5_1CILi64EEES8_NS7_ILi192EEEEEENS_6half_tEfNS_4arch4Sm80ELb1ELb0ELb0ELb1ELb1ELb0ELb0ELb0ELi2ELi2ELi2ELi2ELb1EEENS1_21CollectiveEpilogueBwdISA_SB_SD_Li256ELb1ELb0ELi4EEENS1_25SingleTileBwdLPTSchedulerILb1ELi64ELb1EEEEEEEEEvNT_6ParamsE,"ax",@progbits
	.sectioninfo	@"SHI_REGISTERS=255"
	.align	128
.text._ZN7cutlass13device_kernelIN5flash19enable_sm80_to_sm89INS1_16FlashAttnBwdSm80INS1_25CollectiveMainloopBwdSm80ILi1ELi1EN4cute5tupleIJNS5_1CILi64EEES8_NS7_ILi192EEEEEENS_6half_tEfNS_4arch4Sm80ELb1ELb0ELb0ELb1ELb1ELb0ELb0ELb0ELi2ELi2ELi2ELi2ELb1EEENS1_21CollectiveEpilogueBwdISA_SB_SD_Li256ELb1ELb0ELi4EEENS1_25SingleTileBwdLPTSchedulerILb1ELi64ELb1EEEEEEEEEvNT_6ParamsE:
        .type           _ZN7cutlass13device_kernelIN5flash19enable_sm80_to_sm89INS1_16FlashAttnBwdSm80INS1_25CollectiveMainloopBwdSm80ILi1ELi1EN4cute5tupleIJNS5_1CILi64EEES8_NS7_ILi192EEEEEENS_6half_tEfNS_4arch4Sm80ELb1ELb0ELb0ELb1ELb1ELb0ELb0ELb0ELi2ELi2ELi2ELi2ELb1EEENS1_21CollectiveEpilogueBwdISA_SB_SD_Li256ELb1ELb0ELi4EEENS1_25SingleTileBwdLPTSchedulerILb1ELi64ELb1EEEEEEEEEvNT_6ParamsE,@function
        .size           _ZN7cutlass13device_kernelIN5flash19enable_sm80_to_sm89INS1_16FlashAttnBwdSm80INS1_25CollectiveMainloopBwdSm80ILi1ELi1EN4cute5tupleIJNS5_1CILi64EEES8_NS7_ILi192EEEEEENS_6half_tEfNS_4arch4Sm80ELb1ELb0ELb0ELb1ELb1ELb0ELb0ELb0ELi2ELi2ELi2ELi2ELb1EEENS1_21CollectiveEpilogueBwdISA_SB_SD_Li256ELb1ELb0ELi4EEENS1_25SingleTileBwdLPTSchedulerILb1ELi64ELb1EEEEEEEEEvNT_6ParamsE,(.L_x_1397 - _ZN7cutlass13device_kernelIN5flash19enable_sm80_to_sm89INS1_16FlashAttnBwdSm80INS1_25CollectiveMainloopBwdSm80ILi1ELi1EN4cute5tupleIJNS5_1CILi64EEES8_NS7_ILi192EEEEEENS_6half_tEfNS_4arch4Sm80ELb1ELb0ELb0ELb1ELb1ELb0ELb0ELb0ELi2ELi2ELi2ELi2ELb1EEENS1_21CollectiveEpilogueBwdISA_SB_SD_Li256ELb1ELb0ELi4EEENS1_25SingleTileBwdLPTSchedulerILb1ELi64ELb1EEEEEEEEEvNT_6ParamsE)
        .other          _ZN7cutlass13device_kernelIN5flash19enable_sm80_to_sm89INS1_16FlashAttnBwdSm80INS1_25CollectiveMainloopBwdSm80ILi1ELi1EN4cute5tupleIJNS5_1CILi64EEES8_NS7_ILi192EEEEEENS_6half_tEfNS_4arch4Sm80ELb1ELb0ELb0ELb1ELb1ELb0ELb0ELb0ELi2ELi2ELi2ELi2ELb1EEENS1_21CollectiveEpilogueBwdISA_SB_SD_Li256ELb1ELb0ELi4EEENS1_25SingleTileBwdLPTSchedulerILb1ELi64ELb1EEEEEEEEEvNT_6ParamsE,@"STO_CUDA_ENTRY STV_DEFAULT"
_ZN7cutlass13device_kernelIN5flash19enable_sm80_to_sm89INS1_16FlashAttnBwdSm80INS1_25CollectiveMainloopBwdSm80ILi1ELi1EN4cute5tupleIJNS5_1CILi64EEES8_NS7_ILi192EEEEEENS_6half_tEfNS_4arch4Sm80ELb1ELb0ELb0ELb1ELb1ELb0ELb0ELb0ELi2ELi2ELi2ELi2ELb1EEENS1_21CollectiveEpilogueBwdISA_SB_SD_Li256ELb1ELb0ELi4EEENS1_25SingleTileBwdLPTSchedulerILb1ELi64ELb1EEEEEEEEEvNT_6ParamsE:
[----:B------:R-:W-:Y:S02]  /*0000*/  MOV R1, c[0x0][0x28] ;  /* 0x00000a0000017a02 */ /* 0x000fe40000000f00 */
[----:B------:R-:W1:Y:S01]  /*0010*/  S2R R34, SR_TID.X ;  /* 0x0000000000227919 */ /* 0x000e620000002100 */
[----:B------:R-:W2:Y:S01]  /*0020*/  S2UR UR4, SR_CTAID.X ;  /* 0x00000000000479c3 */ /* 0x000ea20000002500 */
[----:B------:R-:W-:Y:S01]  /*0030*/  ULDC.64 UR18, c[0x0][0x118] ;  /* 0x0000460000127ab9 */ /* 0x000fe20000000a00 */
        /* <DEDUP_REMOVED lines=26> */
.L_x_570:
[----:B------:R-:W-:Y:S02]  /*01e0*/  ULDC UR7, c[0x0][0x3ac] ;  /* 0x0000eb0000077ab9 */ /* 0x000fe40000000800 */
[----:B------:R-:W-:Y:S02]  /*01f0*/  UISETP.NE.AND UP0, UPT, UR7, 0x1, UPT ;  /* 0x000000010700788c */ /* 0x000fe4000bf05270 */
[----:B------:R-:W-:Y:S02]  /*0200*/  ULDC.64 UR4, c[0x0][0x3b0] ;  /* 0x0000ec0000047ab9 */ /* 0x000fe40000000a00 */
[----:B------:R-:W-:Y:S02]  /*0210*/  UIMAD.WIDE.U32 UR10, UR6, UR4, URZ ;  /* 0x00000004060a72a5 */ /* 0x000fe4000f8e003f */
[----:B------:R-:W-:-:S05]  /*0220*/  UMOV UR9, UR6 ;  /* 0x0000000600097c82 */ /* 0x000fca0008000000 */
[----:B------:R-:W-:-:S04]  /*0230*/  @UP0 USHF.R.U32.HI UR9, URZ, UR5, UR11 ;  /* 0x000000053f090299 */ /* 0x000fc8000801160b */
[----:B------:R-:W-:-:S04]  /*0240*/  UIMAD UR7, UR9, UR7, URZ ;  /* 0x00000007090772a4 */ /* 0x000fc8000f8e023f */
.L_x_571:
        /* <DEDUP_REMOVED lines=12> */
[----:B------:R-:W-:-:S06]  /*0310*/  UIMAD UR4, UR4, UR6, UR5 ;  /* 0x00000006040472a4 */ /* 0x000fcc000f8e0205 */
[----:B------:R-:W-:Y:S01]  /*0320*/  IMAD.U32 R243, RZ, RZ, UR4 ;  /* 0x00000004fff37e24 */ /* 0x000fe2000f8e00ff */
        /* <DEDUP_REMOVED lines=9> */
.L_x_572:
        /* <DEDUP_REMOVED lines=14> */
.L_x_574:
[----:B------:R-:W-:Y:S02]  /*04a0*/  ULDC UR5, c[0x0][0x3d4] ;  /* 0x0000f50000057ab9 */ /* 0x000fe40000000800 */
.L_x_573:
[----:B------:R-:W-:Y:S02]  /*04b0*/  UIADD3 UR5, UR5, 0x3f, URZ ;  /* 0x0000003f05057890 */ /* 0x000fe4000fffe03f */
[----:B------:R-:W-:-:S02]  /*04c0*/  ULOP3.LUT UR16, URZ, UR9, URZ, 0x33, !UPT ;  /* 0x000000093f107292 */ /* 0x000fc4000f8e333f */
[----:B------:R-:W-:-:S04]  /*04d0*/  USHF.R.S32.HI UR4, URZ, 0x1f, UR5 ;  /* 0x0000001f3f047899 */ /* 0x000fc80008011405 */
[----:B------:R-:W-:-:S04]  /*04e0*/  ULEA.HI UR4, UR4, UR5, URZ, 0x6 ;  /* 0x0000000504047291 */ /* 0x000fc8000f8f303f */
[----:B------:R-:W-:-:S04]  /*04f0*/  USHF.R.S32.HI UR4, URZ, 0x6, UR4 ;  /* 0x000000063f047899 */ /* 0x000fc80008011404 */
[----:B------:R-:W-:Y:S02]  /*0500*/  UISETP.GT.AND UP0, UPT, UR4, UR9, UPT ;  /* 0x000000090400728c */ /* 0x000fe4000bf04270 */
[----:B------:R-:W-:Y:S02]  /*0510*/  UIADD3 UR16, UR4, UR16, URZ ;  /* 0x0000001004107290 */ /* 0x000fe4000fffe03f */
[----:B------:R-:W-:Y:S01]  /*0520*/  USEL UR15, UR15, 0xffffffff, UP0 ;  /* 0xffffffff0f0f7887 */ /* 0x000fe20008000000 */
[----:B------:R-:W-:Y:S05]  /*0530*/  BRA `(.L_x_575) ;  /* 0x000004a000007947 */ /* 0x000fea0003800000 */
.L_x_569:
[----:B------:R-:W-:Y:S02]  /*0540*/  ULDC.64 UR6, c[0x0][0x3b8] ;  /* 0x0000ee0000067ab9 */ /* 0x000fe40000000a00 */
[----:B------:R-:W-:Y:S02]  /*0550*/  UISETP.NE.AND UP0, UPT, UR6, 0x1, UPT ;  /* 0x000000010600788c */ /* 0x000fe4000bf05270 */
[----:B------:R-:W-:Y:S02]  /*0560*/  UIMAD.WIDE.U32 UR10, UR4, UR7, URZ ;  /* 0x00000007040a72a5 */ /* 0x000fe4000f8e003f */
[----:B------:R-:W-:-:S02]  /*0570*/  ULDC UR5, c[0x0][0x3c0] ;  /* 0x0000f00000057ab9 */ /* 0x000fc40000000800 */
        /* <DEDUP_REMOVED lines=17> */
.L_x_576:
[----:B------:R-:W-:Y:S02]  /*0690*/  ULDC UR7, c[0x0][0x3ac] ;  /* 0x0000eb0000077ab9 */ /* 0x000fe40000000800 */
[----:B------:R-:W-:Y:S02]  /*06a0*/  UISETP.NE.AND UP0, UPT, UR7, 0x1, UPT ;  /* 0x000000010700788c */ /* 0x000fe4000bf05270 */
[----:B------:R-:W-:Y:S02]  /*06b0*/  ULDC.64 UR4, c[0x0][0x3b0] ;  /* 0x0000ec0000047ab9 */ /* 0x000fe40000000a00 */
[----:B------:R-:W-:Y:S02]  /*06c0*/  UIMAD.WIDE.U32 UR10, UR6, UR4, URZ ;  /* 0x00000004060a72a5 */ /* 0x000fe4000f8e003f */
[----:B------:R-:W-:-:S05]  /*06d0*/  UMOV UR9, UR6 ;  /* 0x0000000600097c82 */ /* 0x000fca0008000000 */
[----:B------:R-:W-:-:S04]  /*06e0*/  @UP0 USHF.R.U32.HI UR9, URZ, UR5, UR11 ;  /* 0x000000053f090299 */ /* 0x000fc8000801160b */
[----:B------:R-:W-:-:S04]  /*06f0*/  UIMAD UR7, UR9, UR7, URZ ;  /* 0x00000007090772a4 */ /* 0x000fc8000f8e023f */
.L_x_577:
        /* <DEDUP_REMOVED lines=23> */
.L_x_578:
        /* <DEDUP_REMOVED lines=14> */
.L_x_580:
[----:B------:R-:W-:Y:S02]  /*0950*/  ULDC UR5, c[0x0][0x3d4] ;  /* 0x0000f50000057ab9 */ /* 0x000fe40000000800 */
.L_x_579:
[----:B------:R-:W-:Y:S02]  /*0960*/  UIADD3 UR5, UR5, 0x3f, URZ ;  /* 0x0000003f05057890 */ /* 0x000fe4000fffe03f */
[----:B------:R-:W-:-:S02]  /*0970*/  ULOP3.LUT UR16, URZ, UR9, URZ, 0x33, !UPT ;  /* 0x000000093f107292 */ /* 0x000fc4000f8e333f */
[----:B------:R-:W-:-:S04]  /*0980*/  USHF.R.S32.HI UR4, URZ, 0x1f, UR5 ;  /* 0x0000001f3f047899 */ /* 0x000fc80008011405 */
[----:B------:R-:W-:-:S04]  /*0990*/  ULEA.HI UR4, UR4, UR5, URZ, 0x6 ;  /* 0x0000000504047291 */ /* 0x000fc8000f8f303f */
[----:B------:R-:W-:-:S04]  /*09a0*/  USHF.R.S32.HI UR4, URZ, 0x6, UR4 ;  /* 0x000000063f047899 */ /* 0x000fc80008011404 */
[----:B------:R-:W-:Y:S02]  /*09b0*/  UISETP.GT.AND UP0, UPT, UR4, UR9, UPT ;  /* 0x000000090400728c */ /* 0x000fe4000bf04270 */
[----:B------:R-:W-:Y:S02]  /*09c0*/  UIADD3 UR16, UR4, UR16, URZ ;  /* 0x0000001004107290 */ /* 0x000fe4000fffe03f */
[----:B------:R-:W-:-:S06]  /*09d0*/  USEL UR15, UR15, 0xffffffff, UP0 ;  /* 0xffffffff0f0f7887 */ /* 0x000fcc0008000000 */
.L_x_575:
        /* <DEDUP_REMOVED lines=49> */
.L_x_581:
        /* <DEDUP_REMOVED lines=10> */
.L_x_582:
[----:B------:R-:W-:Y:S05]  /*0d90*/  @!P1 BRA `(.L_x_583) ;  /* 0x0000005000009947 */ /* 0x000fea0003800000 */
[----:B------:R1:W2:Y:S04]  /*0da0*/  LDG.E R0, [R2.64] ;  /* 0x0000001202007981 */ /* 0x0002a8000c1e1900 */
[----:B-1----:R-:W3:Y:S01]  /*0db0*/  LDG.E R2, [R2.64+0x4] ;  /* 0x0000041202027981 */ /* 0x002ee2000c1e1900 */
[----:B--2---:R-:W1:Y:S08]  /*0dc0*/  R2UR UR13, R0 ;  /* 0x00000000000d73c2 */ /* 0x004e7000000e0000 */
[----:B---3--:R-:W1:Y:S02]  /*0dd0*/  R2UR UR4, R2 ;  /* 0x00000000020473c2 */ /* 0x008e6400000e0000 */
[----:B-1----:R-:W-:-:S06]  /*0de0*/  UIADD3 UR13, -UR13, UR4, URZ ;  /* 0x000000040d0d7290 */ /* 0x002fcc000fffe13f */
.L_x_583:
        /* <DEDUP_REMOVED lines=11> */
[----:B------:R-:W-:Y:S01]  /*0ea0*/  IMAD.MOV.U32 R8, RZ, RZ, RZ ;  /* 0x000000ffff087224 */ /* 0x000fe200078e00ff */
[----:B------:R-:W-:Y:S01]  /*0eb0*/  USHF.R.S32.HI UR17, URZ, 0x1f, UR4 ;  /* 0x0000001f3f117899 */ /* 0x000fe20008011404 */
[----:B------:R-:W-:Y:S01]  /*0ec0*/  IMAD.MOV.U32 R120, RZ, RZ, RZ ;  /* 0x000000ffff787224 */ /* 0x000fe200078e00ff */
[----:B------:R-:W-:Y:S01]  /*0ed0*/  CS2R R118, SRZ ;  /* 0x0000000000767805 */ /* 0x000fe2000001ff00 */
[----:B------:R-:W-:Y:S01]  /*0ee0*/  CS2R R10, SRZ ;  /* 0x00000000000a7805 */ /* 0x000fe2000001ff00 */
        /* <DEDUP_REMOVED lines=61> */
[----:B------:R-:W-:Y:S01]  /*12c0*/  IMAD.MOV.U32 R8, RZ, RZ, R243 ;  /* 0x000000ffff087224 */ /* 0x000fe200078e00f3 */
[----:B------:R-:W-:Y:S01]  /*12d0*/  USHF.R.S32.HI UR11, URZ, 0x1f, UR15 ;  /* 0x0000001f3f0b7899 */ /* 0x000fe2000801140f */
[----:B------:R-:W-:Y:S01]  /*12e0*/  IMAD.MOV.U32 R20, RZ, RZ, c[0x0][0x1d8] ;  /* 0x00007600ff147624 */ /* 0x000fe200078e00ff */
[----:B------:R-:W-:Y:S01]  /*12f0*/  ISETP.NE.AND P0, PT, R0, 0x1, PT ;  /* 0x000000010000780c */ /* 0x000fe20003f05270 */
[----:B------:R-:W-:Y:S01]  /*1300*/  USEL UR12, UR15, URZ, !UP1 ;  /* 0x0000003f0f0c7287 */ /* 0x000fe2000c800000 */
[CC--:B------:R-:W-:Y:S01]  /*1310*/  LEA.HI R29, R14.reuse, R34.reuse, RZ, 0x3 ;  /* 0x000000220e1d7211 */ /* 0x0c0fe200078f18ff */
[----:B------:R-:W-:Y:S01]  /*1320*/  USEL UR7, UR11, URZ, !UP1 ;  /* 0x0000003f0b077287 */ /* 0x000fe2000c800000 */
[----:B------:R-:W-:Y:S01]  /*1330*/  LEA.HI R33, R14, R34, RZ, 0x5 ;  /* 0x000000220e217211 */ /* 0x000fe200078f28ff */
[----:B------:R-:W-:Y:S01]  /*1340*/  ULDC.64 UR4, c[0x0][0x1e8] ;  /* 0x00007a0000047ab9 */ /* 0x000fe20000000a00 */
[----:B------:R-:W-:Y:S01]  /*1350*/  SHF.R.S32.HI R242, RZ, 0x3, R29 ;  /* 0x00000003fff27819 */ /* 0x000fe2000001141d */
[----:B------:R-:W-:Y:S01]  /*1360*/  UIMAD UR4, UR7, UR4, URZ ;  /* 0x00000004070472a4 */ /* 0x000fe2000f8e023f */
[----:B------:R-:W-:Y:S01]  /*1370*/  LOP3.LUT R3, R29, 0xfffffff8, RZ, 0xc0, !PT ;  /* 0xfffffff81d037812 */ /* 0x000fe200078ec0ff */
[----:B------:R-:W-:Y:S01]  /*1380*/  IMAD.U32 R15, RZ, RZ, UR12 ;  /* 0x0000000cff0f7e24 */ /* 0x000fe2000f8e00ff */
[----:B------:R-:W-:Y:S01]  /*1390*/  SHF.R.S32.HI R4, RZ, 0x5, R33 ;  /* 0x00000005ff047819 */ /* 0x000fe20000011421 */
[----:B------:R-:W-:Y:S01]  /*13a0*/  UIMAD UR4, UR12, UR5, UR4 ;  /* 0x000000050c0472a4 */ /* 0x000fe2000f8e0204 */
[----:B-----5:R-:W-:Y:S01]  /*13b0*/  IADD3 R19, P1, R242, R5, RZ ;  /* 0x00000005f2137210 */ /* 0x020fe20007f3e0ff */
[----:B------:R-:W-:Y:S01]  /*13c0*/  @P0 IMAD.HI.U32 R0, R243, c[0x0][0x24c], RZ ;  /* 0x00009300f3000a27 */ /* 0x000fe200078e00ff */
[----:B------:R-:W-:Y:S01]  /*13d0*/  LEA.HI R2, R33, R4, RZ, 0x1 ;  /* 0x0000000421027211 */ /* 0x000fe200078f08ff */
[----:B------:R-:W-:Y:S01]  /*13e0*/  UIADD3 UR8, -UR9, UR13, URZ ;  /* 0x0000000d09087290 */ /* 0x000fe2000fffe13f */
[----:B------:R-:W-:Y:S01]  /*13f0*/  LEA.HI R32, R14, R34, RZ, 0x4 ;  /* 0x000000220e207211 */ /* 0x000fe200078f20ff */
[----:B------:R-:W-:Y:S01]  /*1400*/  IMAD.IADD R16, R34, 0x1, -R3 ;  /* 0x0000000122107824 */ /* 0x000fe200078e0a03 */
[----:B------:R-:W-:Y:S01]  /*1410*/  @P0 SHF.R.U32.HI R8, RZ, c[0x0][0x250], R0 ;  /* 0x00009400ff080a19 */ /* 0x000fe20000011600 */
[----:B------:R-:W-:Y:S01]  /*1420*/  USEL UR11, UR11, URZ, !UP2 ;  /* 0x0000003f0b0b7287 */ /* 0x000fe2000d000000 */
[----:B------:R-:W-:Y:S01]  /*1430*/  SHF.R.S32.HI R0, RZ, 0x1f, R242 ;  /* 0x0000001fff007819 */ /* 0x000fe200000114f2 */
[----:B------:R-:W-:Y:S01]  /*1440*/  IMAD.SHL.U32 R12, R16, 0x8, RZ ;  /* 0x00000008100c7824 */ /* 0x000fe200078e00ff */
[----:B------:R-:W-:Y:S01]  /*1450*/  IADD3 R6, P0, R242, R9, RZ ;  /* 0x00000009f2067210 */ /* 0x000fe20007f1e0ff */
[----:B------:R-:W-:Y:S01]  /*1460*/  USHF.R.S32.HI UR21, URZ, 0x1f, UR17 ;  /* 0x0000001f3f157899 */ /* 0x000fe20008011411 */
[-C--:B------:R-:W-:Y:S01]  /*1470*/  LEA.HI.X.SX32 R21, R5, R0.reuse, 0x1, P1 ;  /* 0x0000000005157211 */ /* 0x080fe200008f0eff */
[----:B------:R-:W-:Y:S01]  /*1480*/  IMAD.MOV.U32 R220, RZ, RZ, 0x20 ;  /* 0x00000020ffdc7424 */ /* 0x000fe200078e00ff */
[----:B------:R-:W-:Y:S01]  /*1490*/  LEA.HI.X.SX32 R7, R9, R0, 0x1, P0 ;  /* 0x0000000009077211 */ /* 0x000fe200000f0eff */
[----:B------:R-:W-:Y:S01]  /*14a0*/  IMAD.MOV.U32 R222, RZ, RZ, 0x40 ;  /* 0x00000040ffde7424 */ /* 0x000fe200078e00ff */
[----:B------:R-:W-:Y:S01]  /*14b0*/  LOP3.LUT R0, R2, 0xfffffffe, RZ, 0xc0, !PT ;  /* 0xfffffffe02007812 */ /* 0x000fe200078ec0ff */
[----:B------:R-:W-:Y:S01]  /*14c0*/  USHF.L.U32 UR20, UR17, 0x6, URZ ;  /* 0x0000000611147899 */ /* 0x000fe2000800063f */
[----:B------:R-:W-:Y:S01]  /*14d0*/  SHF.R.S32.HI R5, RZ, 0x1f, R8 ;  /* 0x0000001fff057819 */ /* 0x000fe20000011408 */
[----:B------:R-:W-:Y:S01]  /*14e0*/  CS2R R130, SRZ ;  /* 0x0000000000827805 */ /* 0x000fe2000001ff00 */
[----:B------:R-:W-:Y:S01]  /*14f0*/  SHF.R.S32.HI R9, RZ, 0x4, R32 ;  /* 0x00000004ff097819 */ /* 0x000fe20000011420 */
[----:B------:R-:W-:Y:S01]  /*1500*/  IMAD.IADD R28, R4, 0x1, -R0 ;  /* 0x00000001041c7824 */ /* 0x000fe200078e0a00 */
[----:B------:R-:W-:Y:S01]  /*1510*/  SHF.R.S32.HI R13, RZ, 0x1f, R12 ;  /* 0x0000001fff0d7819 */ /* 0x000fe2000001140c */
[C---:B------:R-:W-:Y:S01]  /*1520*/  IMAD R0, R5.reuse, c[0x0][0x1e0], RZ ;  /* 0x0000780005007a24 */ /* 0x040fe200078e02ff */
[-C--:B------:R-:W-:Y:S01]  /*1530*/  LEA.HI R23, R14, R34.reuse, RZ, 0x2 ;  /* 0x000000220e177211 */ /* 0x080fe200078f10ff */
[----:B------:R-:W-:Y:S01]  /*1540*/  IMAD R5, R5, c[0x0][0x1b0], RZ ;  /* 0x00006c0005057a24 */ /* 0x000fe200078e02ff */
[----:B------:R-:W-:Y:S01]  /*1550*/  LEA.HI R4, R32, R9, RZ, 0x1 ;  /* 0x0000000920047211 */ /* 0x000fe200078f08ff */
[C---:B------:R-:W-:Y:S01]  /*1560*/  IMAD R0, R8.reuse, c[0x0][0x1e4], R0 ;  /* 0x0000790008007a24 */ /* 0x040fe200078e0200 */
[----:B------:R-:W-:Y:S01]  /*1570*/  SHF.R.S32.HI R11, RZ, 0x2, R23 ;  /* 0x00000002ff0b7819 */ /* 0x000fe20000011417 */
[----:B------:R-:W-:Y:S01]  /*1580*/  IMAD.WIDE.U32 R2, R8, c[0x0][0x1e0], R12 ;  /* 0x0000780008027a25 */ /* 0x000fe200078e000c */
[----:B------:R-:W-:Y:S01]  /*1590*/  SHF.R.S32.HI R10, RZ, 0x1f, R23 ;  /* 0x0000001fff0a7819 */ /* 0x000fe20000011417 */
[----:B------:R-:W-:Y:S01]  /*15a0*/  CS2R R128, SRZ ;  /* 0x0000000000807805 */ /* 0x000fe2000001ff00 */
[----:B------:R-:W-:Y:S01]  /*15b0*/  LOP3.LUT R4, R4, 0xfffffffe, RZ, 0xc0, !PT ;  /* 0xfffffffe04047812 */ /* 0x000fe200078ec0ff */
[----:B------:R-:W-:Y:S01]  /*15c0*/  IMAD.IADD R3, R3, 0x1, R0 ;  /* 0x0000000103037824 */ /* 0x000fe200078e0200 */
[----:B------:R-:W-:Y:S01]  /*15d0*/  LEA.HI R0, R10, R11, RZ, 0x3 ;  /* 0x0000000b0a007211 */ /* 0x000fe200078f18ff */
[----:B------:R-:W-:Y:S01]  /*15e0*/  IMAD.U32 R27, RZ, RZ, UR20 ;  /* 0x00000014ff1b7e24 */ /* 0x000fe2000f8e00ff */
[----:B------:R-:W-:Y:S01]  /*15f0*/  IADD3 R30, R12, 0x40, RZ ;  /* 0x000000400c1e7810 */ /* 0x000fe20007ffe0ff */
[----:B------:R-:W-:Y:S01]  /*1600*/  IMAD.IADD R22, R9, 0x1, -R4 ;  /* 0x0000000109167824 */ /* 0x000fe200078e0a04 */
[----:B------:R-:W-:Y:S01]  /*1610*/  LOP3.LUT R4, R0, 0xfffffff8, RZ, 0xc0, !PT ;  /* 0xfffffff800047812 */ /* 0x000fe200078ec0ff */
[----:B------:R-:W-:Y:S01]  /*1620*/  IMAD.U32 R0, RZ, RZ, UR16 ;  /* 0x00000010ff007e24 */ /* 0x000fe2000f8e00ff */
[----:B------:R-:W-:Y:S01]  /*1630*/  LEA.HI R9, R14, R34, RZ, 0x6 ;  /* 0x000000220e097211 */ /* 0x000fe200078f30ff */
[----:B------:R-:W-:Y:S01]  /*1640*/  IMAD.WIDE.U32 R2, R15, c[0x0][0x1e8], R2 ;  /* 0x00007a000f027a25 */ /* 0x000fe200078e0002 */
[----:B------:R-:W-:Y:S01]  /*1650*/  IADD3 R31, R12, 0x80, RZ ;  /* 0x000000800c1f7810 */ /* 0x000fe20007ffe0ff */
[----:B------:R-:W-:Y:S01]  /*1660*/  CS2R R126, SRZ ;  /* 0x00000000007e7805 */ /* 0x000fe2000001ff00 */
[----:B------:R-:W-:Y:S01]  /*1670*/  SHF.R.S32.HI R18, RZ, 0x6, R9 ;  /* 0x00000006ff127819 */ /* 0x000fe20000011409 */
[----:B------:R-:W-:Y:S01]  /*1680*/  IMAD.IADD R17, R11, 0x1, -R4 ;  /* 0x000000010b117824 */ /* 0x000fe200078e0a04 */
[----:B------:R-:W-:Y:S01]  /*1690*/  IADD3 R3, R3, UR4, RZ ;  /* 0x0000000403037c10 */ /* 0x000fe2000fffe0ff */
[----:B------:R-:W-:Y:S01]  /*16a0*/  IMAD.SHL.U32 R4, R242, 0x40, RZ ;  /* 0x00000040f2047824 */ /* 0x000fe200078e00ff */
[----:B------:R-:W-:Y:S01]  /*16b0*/  ISETP.GE.AND P6, PT, R12, c[0x0][0x1cc], PT ;  /* 0x000073000c007a0c */ /* 0x000fe20003fc6270 */
[----:B------:R-:W-:Y:S01]  /*16c0*/  IMAD.WIDE R6, R0, 0x40, R6 ;  /* 0x0000004000067825 */ /* 0x000fe200078e0206 */
[----:B------:R-:W-:Y:S01]  /*16d0*/  IADD3 R0, -R242, UR8, RZ ;  /* 0x00000008f2007c10 */ /* 0x000fe2000fffe1ff */
[----:B------:R-:W-:Y:S01]  /*16e0*/  ULDC.64 UR4, c[0x0][0x1b8] ;  /* 0x00006e0000047ab9 */ /* 0x000fe20000000a00 */
[----:B------:R-:W-:Y:S01]  /*16f0*/  LOP3.LUT R4, R4, 0x1c0, RZ, 0xc0, !PT ;  /* 0x000001c004047812 */ /* 0x000fe200078ec0ff */
[----:B------:R-:W-:Y:S01]  /*1700*/  IMAD R11, R8, c[0x0][0x1b4], R5 ;  /* 0x00006d00080b7a24 */ /* 0x000fe200078e0205 */
[----:B------:R-:W-:Y:S01]  /*1710*/  ISETP.GE.AND P1, PT, R30, c[0x0][0x1cc], PT ;  /* 0x000073001e007a0c */ /* 0x000fe20003f26270 */
[----:B------:R-:W-:Y:S01]  /*1720*/  IMAD.SHL.U32 R25, R18, 0x200, RZ ;  /* 0x0000020012197824 */ /* 0x000fe200078e00ff */
[--C-:B------:R-:W-:Y:S01]  /*1730*/  LOP3.LUT R14, R4, 0x38, R12.reuse, 0xf8, !PT ;  /* 0x00000038040e7812 */ /* 0x100fe200078ef80c */
[----:B------:R-:W-:Y:S01]  /*1740*/  IMAD.WIDE.U32 R8, R8, c[0x0][0x1b0], R12 ;  /* 0x00006c0008087a25 */ /* 0x000fe200078e000c */
[----:B------:R-:W-:Y:S01]  /*1750*/  SHF.R.U32.HI R228, RZ, 0x3, R4 ;  /* 0x00000003ffe47819 */ /* 0x000fe20000011604 */
[----:B------:R-:W-:Y:S01]  /*1760*/  UIMAD UR4, UR7, UR4, URZ ;  /* 0x00000004070472a4 */ /* 0x000fe2000f8e023f */
[----:B------:R-:W-:Y:S01]  /*1770*/  ISETP.GE.AND P0, PT, R31, c[0x0][0x1cc], PT ;  /* 0x000073001f007a0c */ /* 0x000fe20003f06270 */
[----:B------:R-:W-:Y:S01]  /*1780*/  IMAD R4, R7, c[0x0][0x1d8], RZ ;  /* 0x0000760007047a24 */ /* 0x000fe200078e02ff */
[C---:B------:R-:W-:Y:S01]  /*1790*/  ISETP.LT.OR P5, PT, R0.reuse, 0x1, P6 ;  /* 0x000000010000780c */ /* 0x040fe200037a1670 */
[----:B------:R-:W-:Y:S01]  /*17a0*/  UIMAD UR4, UR12, UR5, UR4 ;  /* 0x000000050c0472a4 */ /* 0x000fe2000f8e0204 */
[----:B------:R-:W-:Y:S01]  /*17b0*/  ISETP.LT.OR P4, PT, R0, 0x1, P1 ;  /* 0x000000010000780c */ /* 0x000fe20000f81670 */
[----:B------:R-:W-:Y:S01]  /*17c0*/  IMAD R10, R6, c[0x0][0x1dc], R4 ;  /* 0x00007700060a7a24 */ /* 0x000fe200078e0204 */
[----:B------:R-:W-:Y:S01]  /*17d0*/  ISETP.LT.OR P3, PT, R0, 0x1, P0 ;  /* 0x000000010000780c */ /* 0x000fe20000761670 */
[----:B------:R-:W-:Y:S01]  /*17e0*/  IMAD.WIDE.U32 R4, R6, c[0x0][0x1d8], R2 ;  /* 0x0000760006047a25 */ /* 0x000fe200078e0002 */
[----:B------:R-:W-:Y:S01]  /*17f0*/  LOP3.LUT R228, R25, R14, R228, 0xf6, !PT ;  /* 0x0000000e19e47212 */ /* 0x000fe200078ef6e4 */
[----:B------:R-:W-:Y:S01]  /*1800*/  USEL UR12, UR15, URZ, !UP2 ;  /* 0x0000003f0f0c7287 */ /* 0x000fe2000d000000 */
[----:B------:R-:W-:Y:S01]  /*1810*/  ISETP.LT.OR P1, PT, R0, 0x21, P1 ;  /* 0x000000210000780c */ /* 0x000fe20000f21670 */
[----:B------:R-:W-:Y:S01]  /*1820*/  IMAD.IADD R10, R5, 0x1, R10 ;  /* 0x00000001050a7824 */ /* 0x000fe200078e020a */
[----:B------:R-:W-:Y:S01]  /*1830*/  LEA R2, P2, R4, c[0x0][0x1c0], 0x1 ;  /* 0x0000700004027a11 */ /* 0x000fe200078408ff */
[----:B------:R-:W-:Y:S01]  /*1840*/  IMAD.IADD R5, R9, 0x1, R11 ;  /* 0x0000000109057824 */ /* 0x000fe200078e020b */
[----:B------:R-:W-:Y:S01]  /*1850*/  ISETP.LT.OR P0, PT, R0, 0x21, P0 ;  /* 0x000000210000780c */ /* 0x000fe20000701670 */
[----:B------:R-:W-:Y:S01]  /*1860*/  IMAD.MOV.U32 R9, RZ, RZ, c[0x0][0x1dc] ;  /* 0x00007700ff097624 */ /* 0x000fe200078e00ff */
[----:B------:R-:W-:Y:S01]  /*1870*/  LEA.HI.X R3, R4, c[0x0][0x1c4], R10, 0x1, P2 ;  /* 0x0000710004037a11 */ /* 0x000fe200010f0c0a */
[----:B------:R-:W-:Y:S01]  /*1880*/  IMAD.SHL.U32 R228, R228, 0x2, RZ ;  /* 0x00000002e4e47824 */ /* 0x000fe200078e00ff */
[C---:B------:R-:W-:Y:S01]  /*1890*/  LEA R10, P2, R20.reuse, R2, 0x6 ;  /* 0x00000002140a7211 */ /* 0x040fe200078430ff */
[----:B------:R-:W-:Y:S01]  /*18a0*/  IMAD.MOV.U32 R4, RZ, RZ, R8 ;  /* 0x000000ffff047224 */ /* 0x000fe200078e0008 */
[----:B------:R-:W-:Y:S01]  /*18b0*/  SHF.R.S32.HI R26, RZ, 0x1f, R243 ;  /* 0x0000001fff1a7819 */ /* 0x000fe200000114f3 */
[----:B------:R-:W-:Y:S01]  /*18c0*/  CS2R R124, SRZ ;  /* 0x00000000007c7805 */ /* 0x000fe2000001ff00 */
[----:B------:R-:W-:Y:S01]  /*18d0*/  LEA.HI.X R11, R20, R3, R9, 0x6, P2 ;  /* 0x00000003140b7211 */ /* 0x000fe200010f3409 */
[----:B------:R-:W-:Y:S01]  /*18e0*/  @!PT LDS RZ, [RZ] ;  /* 0x00000000fffff984 */ /* 0x000fe20000000800 */
[----:B------:R-:W-:Y:S01]  /*18f0*/  @!PT LDS RZ, [RZ] ;  /* 0x00000000fffff984 */ /* 0x000fe20000000800 */
[----:B------:R-:W-:Y:S01]  /*1900*/  @!PT LDS RZ, [RZ] ;  /* 0x00000000fffff984 */ /* 0x000fe20000000800 */
[----:B------:R1:W-:Y:S01]  /*1910*/  LDGSTS.E.BYPASS.LTC128B.128 [R228+0x6080], [R2.64], !P5 ;  /* 0x0608000002e47fae */ /* 0x0003e2000e901d52 */
[----:B------:R-:W-:Y:S01]  /*1920*/  ISETP.LT.OR P2, PT, R0, 0x21, P6 ;  /* 0x000000210000780c */ /* 0x000fe20003741670 */
[----:B------:R-:W-:Y:S01]  /*1930*/  IMAD.WIDE.U32 R4, R15, c[0x0][0x1b8], R4 ;  /* 0x00006e000f047a25 */ /* 0x000fe200078e0004 */
[----:B------:R-:W-:Y:S01]  /*1940*/  ISETP.GE.AND P6, PT, R12, c[0x0][0x19c], PT ;  /* 0x000067000c007a0c */ /* 0x000fe20003fc6270 */
[----:B------:R1:W-:Y:S01]  /*1950*/  LDGSTS.E.BYPASS.LTC128B.128 [R228+0x8080], [R2.64+0x80], !P4 ;  /* 0x0808008002e47fae */ /* 0x0003e2000e101d52 */
[----:B------:R-:W-:Y:S01]  /*1960*/  ISETP.GE.AND P5, PT, R30, c[0x0][0x19c], PT ;  /* 0x000067001e007a0c */ /* 0x000fe20003fa6270 */
[----:B------:R-:W-:Y:S01]  /*1970*/  IMAD.U32 R20, RZ, RZ, UR12 ;  /* 0x0000000cff147e24 */ /* 0x000fe2000f8e00ff */
[----:B------:R-:W-:Y:S01]  /*1980*/  ISETP.GE.AND P4, PT, R31, c[0x0][0x19c], PT ;  /* 0x000067001f007a0c */ /* 0x000fe20003f86270 */
[----:B------:R1:W-:Y:S01]  /*1990*/  LDGSTS.E.BYPASS.LTC128B.128 [R228+0xa080], [R2.64+0x100], !P3 ;  /* 0x0a08010002e47fae */ /* 0x0003e2000d901d52 */
[C---:B------:R-:W-:Y:S01]  /*19a0*/  ISETP.LT.OR P3, PT, R0.reuse, 0x1, P6 ;  /* 0x000000010000780c */ /* 0x040fe20003761670 */
[----:B------:R-:W-:Y:S01]  /*19b0*/  CS2R R122, SRZ ;  /* 0x00000000007a7805 */ /* 0x000fe2000001ff00 */
[C---:B------:R-:W-:Y:S01]  /*19c0*/  ISETP.LT.OR P6, PT, R0.reuse, 0x21, P6 ;  /* 0x000000210000780c */ /* 0x040fe200037c1670 */
[----:B------:R-:W-:Y:S01]  /*19d0*/  CS2R R120, SRZ ;  /* 0x0000000000787805 */ /* 0x000fe2000001ff00 */
[----:B------:R-:W-:Y:S01]  /*19e0*/  SHF.R.S32.HI R15, RZ, 0x1f, R34 ;  /* 0x0000001fff0f7819 */ /* 0x000fe20000011422 */
[----:B------:R2:W-:Y:S01]  /*19f0*/  LDGSTS.E.BYPASS.LTC128B.128 [R228+0x7080], [R10.64], !P2 ;  /* 0x070800000ae47fae */ /* 0x0005e2000d101d52 */
[C---:B------:R-:W-:Y:S01]  /*1a00*/  ISETP.LT.OR P2, PT, R0.reuse, 0x1, P5 ;  /* 0x000000010000780c */ /* 0x040fe20002f41670 */
[----:B------:R-:W-:Y:S01]  /*1a10*/  CS2R R118, SRZ ;  /* 0x0000000000767805 */ /* 0x000fe2000001ff00 */
[C---:B------:R-:W-:Y:S01]  /*1a20*/  ISETP.LT.OR P5, PT, R0.reuse, 0x21, P5 ;  /* 0x000000210000780c */ /* 0x040fe20002fa1670 */
[----:B------:R2:W-:Y:S01]  /*1a30*/  LDGSTS.E.BYPASS.LTC128B.128 [R228+0x9080], [R10.64+0x80], !P1 ;  /* 0x090800800ae47fae */ /* 0x0005e2000c901d52 */
[C---:B------:R-:W-:Y:S01]  /*1a40*/  ISETP.LT.OR P1, PT, R0.reuse, 0x1, P4 ;  /* 0x000000010000780c */ /* 0x040fe20002721670 */
[----:B------:R-:W-:Y:S01]  /*1a50*/  CS2R R116, SRZ ;  /* 0x0000000000747805 */ /* 0x000fe2000001ff00 */
[----:B------:R-:W-:Y:S01]  /*1a60*/  ISETP.LT.OR P4, PT, R0, 0x21, P4 ;  /* 0x000000210000780c */ /* 0x000fe20002781670 */
[----:B------:R-:W-:Y:S01]  /*1a70*/  IMAD R0, R7, c[0x0][0x1a8], RZ ;  /* 0x00006a0007007a24 */ /* 0x000fe200078e02ff */
[----:B------:R2:W-:Y:S01]  /*1a80*/  LDGSTS.E.BYPASS.LTC128B.128 [R228+0xb080], [R10.64+0x100], !P0 ;  /* 0x0b0801000ae47fae */ /* 0x0005e2000c101d52 */
[----:B------:R-:W-:Y:S01]  /*1a90*/  CS2R R114, SRZ ;  /* 0x0000000000727805 */ /* 0x000fe2000001ff00 */
[----:B------:R-:W-:Y:S01]  /*1aa0*/  CS2R R112, SRZ ;  /* 0x0000000000707805 */ /* 0x000fe2000001ff00 */
[C---:B------:R-:W-:Y:S01]  /*1ab0*/  IMAD R0, R6.reuse, c[0x0][0x1ac], R0 ;  /* 0x00006b0006007a24 */ /* 0x040fe200078e0200 */
[----:B------:R-:W0:Y:S01]  /*1ac0*/  LDGDEPBAR ;  /* 0x00000000000079af */ /* 0x000e220000000000 */
[----:B------:R-:W-:Y:S01]  /*1ad0*/  CS2R R110, SRZ ;  /* 0x00000000006e7805 */ /* 0x000fe2000001ff00 */
[----:B------:R-:W-:Y:S01]  /*1ae0*/  CS2R R108, SRZ ;  /* 0x00000000006c7805 */ /* 0x000fe2000001ff00 */
[----:B------:R-:W-:Y:S01]  /*1af0*/  CS2R R106, SRZ ;  /* 0x00000000006a7805 */ /* 0x000fe2000001ff00 */
[----:B------:R-:W-:Y:S01]  /*1b00*/  CS2R R104, SRZ ;  /* 0x0000000000687805 */ /* 0x000fe2000001ff00 */
[----:B------:R-:W-:Y:S01]  /*1b10*/  CS2R R102, SRZ ;  /* 0x0000000000667805 */ /* 0x000fe2000001ff00 */
[----:B------:R-:W-:Y:S01]  /*1b20*/  CS2R R100, SRZ ;  /* 0x0000000000647805 */ /* 0x000fe2000001ff00 */
[----:B------:R-:W-:Y:S01]  /*1b30*/  CS2R R98, SRZ ;  /* 0x0000000000627805 */ /* 0x000fe2000001ff00 */
[----:B-1----:R-:W-:Y:S01]  /*1b40*/  IMAD R2, R21, c[0x0][0x178], RZ ;  /* 0x00005e0015027a24 */ /* 0x002fe200078e02ff */
        /* <DEDUP_REMOVED lines=10> */
[----:B------:R-:W-:Y:S01]  /*1bf0*/  IADD3 R3, R5, UR4, RZ ;  /* 0x0000000405037c10 */ /* 0x000fe2000fffe0ff */
[----:B------:R-:W-:Y:S01]  /*1c00*/  IMAD.MOV.U32 R8, RZ, RZ, R2 ;  /* 0x000000ffff087224 */ /* 0x000fe200078e0002 */
[----:B------:R-:W-:Y:S01]  /*1c10*/  ULDC.64 UR4, c[0x0][0x188] ;  /* 0x0000620000047ab9 */ /* 0x000fe20000000a00 */
[----:B------:R-:W-:Y:S01]  /*1c20*/  IMAD.MOV.U32 R2, RZ, RZ, R4 ;  /* 0x000000ffff027224 */ /* 0x000fe200078e0004 */
[----:B------:R-:W-:Y:S01]  /*1c30*/  UIMAD UR4, UR11, UR4, URZ ;  /* 0x000000040b0472a4 */ /* 0x000fe2000f8e023f */
[----:B------:R-:W-:Y:S01]  /*1c40*/  CS2R R82, SRZ ;  /* 0x0000000000527805 */ /* 0x000fe2000001ff00 */
[----:B------:R-:W-:Y:S01]  /*1c50*/  CS2R R80, SRZ ;  /* 0x0000000000507805 */ /* 0x000fe2000001ff00 */
[----:B------:R-:W-:Y:S01]  /*1c60*/  IMAD.WIDE.U32 R4, R6, c[0x0][0x1a8], R2 ;  /* 0x00006a0006047a25 */ /* 0x000fe200078e0002 */
[----:B------:R-:W-:Y:S01]  /*1c70*/  UIMAD UR7, UR12, UR5, UR4 ;  /* 0x000000050c0772a4 */ /* 0x000fe2000f8e0204 */
[----:B------:R-:W-:Y:S01]  /*1c80*/  CS2R R78, SRZ ;  /* 0x00000000004e7805 */ /* 0x000fe2000001ff00 */
[----:B------:R-:W-:Y:S01]  /*1c90*/  CS2R R76, SRZ ;  /* 0x00000000004c7805 */ /* 0x000fe2000001ff00 */
[----:B------:R-:W-:Y:S01]  /*1ca0*/  IMAD R3, R26, c[0x0][0x180], RZ ;  /* 0x000060001a037a24 */ /* 0x000fe200078e02ff */
[C---:B------:R-:W-:Y:S01]  /*1cb0*/  LEA R2, P0, R4.reuse, c[0x0][0x190], 0x1 ;  /* 0x0000640004027a11 */ /* 0x040fe200078008ff */
[----:B------:R-:W-:Y:S01]  /*1cc0*/  IMAD.IADD R0, R5, 0x1, R0 ;  /* 0x0000000105007824 */ /* 0x000fe200078e0200 */
[----:B------:R-:W-:Y:S01]  /*1cd0*/  ULDC.64 UR4, c[0x0][0x178] ;  /* 0x00005e0000047ab9 */ /* 0x000fe20000000a00 */
[C---:B------:R-:W-:Y:S01]  /*1ce0*/  IMAD R5, R243.reuse, c[0x0][0x184], R3 ;  /* 0x00006100f3057a24 */ /* 0x040fe200078e0203 */
[----:B------:R-:W-:Y:S01]  /*1cf0*/  UIMAD.WIDE.U32 UR22, UR17, UR4, URZ ;  /* 0x00000004111672a5 */ /* 0x000fe2000f8e003f */
[----:B------:R-:W-:Y:S01]  /*1d00*/  IMAD.WIDE.U32 R6, R243, c[0x0][0x180], R8 ;  /* 0x00006000f3067a25 */ /* 0x000fe200078e0008 */
[----:B------:R-:W-:Y:S01]  /*1d10*/  LEA.HI.X R3, R4, c[0x0][0x194], R0, 0x1, P0 ;  /* 0x0000650004037a11 */ /* 0x000fe200000f0c00 */
[----:B------:R-:W-:Y:S01]  /*1d20*/  UIMAD UR4, UR21, UR4, URZ ;  /* 0x00000004150472a4 */ /* 0x000fe2000f8e023f */
[----:B------:R-:W-:Y:S01]  /*1d30*/  CS2R R74, SRZ ;  /* 0x00000000004a7805 */ /* 0x000fe2000001ff00 */
[----:B------:R-:W-:Y:S01]  /*1d40*/  IMAD.MOV.U32 R0, RZ, RZ, c[0x0][0x1a8] ;  /* 0x00006a00ff007624 */ /* 0x000fe200078e00ff */
[----:B------:R-:W-:Y:S01]  /*1d50*/  CS2R R72, SRZ ;  /* 0x0000000000487805 */ /* 0x000fe2000001ff00 */
[----:B------:R-:W-:Y:S01]  /*1d60*/  IMAD.IADD R5, R7, 0x1, R5 ;  /* 0x0000000107057824 */ /* 0x000fe200078e0205 */
[----:B------:R1:W-:Y:S01]  /*1d70*/  LDGSTS.E.BYPASS.LTC128B.128 [R228+0x80], [R2.64], !P3 ;  /* 0x0008000002e47fae */ /* 0x0003e2000d901d52 */
[----:B------:R-:W-:Y:S01]  /*1d80*/  IMAD.MOV.U32 R7, RZ, RZ, c[0x0][0x1ac] ;  /* 0x00006b00ff077624 */ /* 0x000fe200078e00ff */
[C---:B------:R-:W-:Y:S01]  /*1d90*/  LEA R8, P0, R0.reuse, R2, 0x6 ;  /* 0x0000000200087211 */ /* 0x040fe200078030ff */
[----:B------:R-:W-:Y:S01]  /*1da0*/  UIMAD UR4, UR17, UR5, UR4 ;  /* 0x00000005110472a4 */ /* 0x000fe2000f8e0204 */
[----:B------:R1:W-:Y:S01]  /*1db0*/  LDGSTS.E.BYPASS.LTC128B.128 [R228+0x2080], [R2.64+0x80], !P2 ;  /* 0x0208008002e47fae */ /* 0x0003e2000d101d52 */
[----:B------:R-:W-:Y:S01]  /*1dc0*/  IMAD.MOV.U32 R4, RZ, RZ, R6 ;  /* 0x000000ffff047224 */ /* 0x000fe200078e0006 */
[----:B------:R-:W-:Y:S01]  /*1dd0*/  LEA.HI.X R9, R0, R3, R7, 0x6, P0 ;  /* 0x0000000300097211 */ /* 0x000fe200000f3407 */
[----:B------:R-:W-:Y:S01]  /*1de0*/  IMAD.SHL.U32 R0, R17, 0x40, RZ ;  /* 0x0000004011007824 */ /* 0x000fe200078e00ff */
[----:B------:R1:W-:Y:S01]  /*1df0*/  LDGSTS.E.BYPASS.LTC128B.128 [R228+0x4080], [R2.64+0x100], !P1 ;  /* 0x0408010002e47fae */ /* 0x0003e2000c901d52 */
[----:B------:R-:W-:Y:S01]  /*1e00*/  IMAD.SHL.U32 R6, R18, 0x8, RZ ;  /* 0x0000000812067824 */ /* 0x000fe200078e00ff */
[----:B------:R-:W-:Y:S01]  /*1e10*/  UIADD3 UR4, UR23, UR4, URZ ;  /* 0x0000000417047290 */ /* 0x000fe2000fffe03f */
[----:B------:R-:W-:Y:S01]  /*1e20*/  IMAD.WIDE.U32 R240, R20, c[0x0][0x188], R4 ;  /* 0x0000620014f07a25 */ /* 0x000fe200078e0004 */
[----:B------:R3:W-:Y:S01]  /*1e30*/  LDGSTS.E.BYPASS.LTC128B.128 [R228+0x1080], [R8.64], !P6 ;  /* 0x0108000008e47fae */ /* 0x0007e2000f101d52 */
[----:B------:R-:W-:Y:S01]  /*1e40*/  LOP3.LUT R0, R0, 0x1c0, RZ, 0xc0, !PT ;  /* 0x000001c000007812 */ /* 0x000fe200078ec0ff */
[----:B------:R-:W-:Y:S01]  /*1e50*/  UIMAD UR5, UR6, 0xc0, URZ ;  /* 0x000000c0060578a4 */ /* 0x000fe2000f8e023f */
[----:B------:R-:W-:Y:S01]  /*1e60*/  IMAD.SHL.U32 R5, R16, 0x40, RZ ;  /* 0x0000004010057824 */ /* 0x000fe200078e00ff */
[----:B------:R3:W-:Y:S01]  /*1e70*/  LDGSTS.E.BYPASS.LTC128B.128 [R228+0x3080], [R8.64+0x80], !P5 ;  /* 0x0308008008e47fae */ /* 0x0007e2000e901d52 */
[----:B------:R-:W-:Y:S01]  /*1e80*/  LOP3.LUT R7, R23, 0x3ffffffc, RZ, 0xc0, !PT ;  /* 0x3ffffffc17077812 */ /* 0x000fe200078ec0ff */
[----:B------:R-:W-:Y:S01]  /*1e90*/  CS2R R70, SRZ ;  /* 0x0000000000467805 */ /* 0x000fe2000001ff00 */
[----:B------:R-:W-:Y:S01]  /*1ea0*/  LOP3.LUT R24, R6, 0x18, RZ, 0xc0, !PT ;  /* 0x0000001806187812 */ /* 0x000fe200078ec0ff */
[----:B------:R3:W-:Y:S01]  /*1eb0*/  LDGSTS.E.BYPASS.LTC128B.128 [R228+0x5080], [R8.64+0x100], !P4 ;  /* 0x0508010008e47fae */ /* 0x0007e2000e101d52 */
[----:B------:R-:W-:Y:S01]  /*1ec0*/  SHF.R.U32.HI R4, RZ, 0x3, R0 ;  /* 0x00000003ff047819 */ /* 0x000fe20000011600 */
[----:B------:R-:W-:Y:S01]  /*1ed0*/  CS2R R68, SRZ ;  /* 0x0000000000447805 */ /* 0x000fe2000001ff00 */
[C---:B------:R-:W-:Y:S01]  /*1ee0*/  LOP3.LUT P2, RZ, R16.reuse, 0x4, RZ, 0xc0, !PT ;  /* 0x0000000410ff7812 */ /* 0x040fe2000784c0ff */
[----:B------:R-:W0:Y:S01]  /*1ef0*/  LDGDEPBAR ;  /* 0x00000000000079af */ /* 0x000e220000000000 */
[----:B------:R-:W-:Y:S01]  /*1f00*/  IADD3 R235, R241, UR7, RZ ;  /* 0x00000007f1eb7c10 */ /* 0x000fe2000fffe0ff */
[----:B------:R-:W-:Y:S01]  /*1f10*/  CS2R R66, SRZ ;  /* 0x0000000000427805 */ /* 0x000fe2000001ff00 */
[----:B------:R-:W-:Y:S01]  /*1f20*/  LOP3.LUT P1, RZ, R16, 0x2, RZ, 0xc0, !PT ;  /* 0x0000000210ff7812 */ /* 0x000fe2000782c0ff */
[----:B------:R-:W-:Y:S01]  /*1f30*/  CS2R R64, SRZ ;  /* 0x0000000000407805 */ /* 0x000fe2000001ff00 */
[----:B------:R-:W-:Y:S01]  /*1f40*/  LOP3.LUT R16, R5, 0x1c0, RZ, 0xc0, !PT ;  /* 0x000001c005107812 */ /* 0x000fe200078ec0ff */
[----:B------:R-:W-:Y:S01]  /*1f50*/  IMAD R5, R22, 0x800, R25 ;  /* 0x0000080016057824 */ /* 0x000fe200078e0219 */
[----:B------:R-:W-:Y:S01]  /*1f60*/  LOP3.LUT R4, R4, R0, R24, 0x1e, !PT ;  /* 0x0000000004047212 */ /* 0x000fe200078e1e18 */
[----:B------:R-:W-:Y:S01]  /*1f70*/  IMAD.IADD R0, R34, 0x1, -R7 ;  /* 0x0000000122007824 */ /* 0x000fe200078e0a07 */
[----:B------:R-:W-:Y:S01]  /*1f80*/  SHF.R.U32.HI R223, RZ, 0x3, R16 ;  /* 0x00000003ffdf7819 */ /* 0x000fe20000011610 */
[----:B------:R-:W-:Y:S01]  /*1f90*/  IMAD.SHL.U32 R25, R28, 0x400, RZ ;  /* 0x000004001c197824 */ /* 0x000fe200078e00ff */
[----:B------:R-:W-:Y:S01]  /*1fa0*/  LOP3.LUT P3, RZ, R17, 0x4, RZ, 0xc0, !PT ;  /* 0x0000000411ff7812 */ /* 0x000fe2000786c0ff */
[----:B-1----:R-:W-:Y:S01]  /*1fb0*/  IMAD.U32 R2, RZ, RZ, UR22 ;  /* 0x00000016ff027e24 */ /* 0x002fe2000f8e00ff */
[----:B------:R-:W-:Y:S01]  /*1fc0*/  ISETP.GE.AND P6, PT, R30, c[0x0][0x16c], PT ;  /* 0x00005b001e007a0c */ /* 0x000fe20003fc6270 */
[----:B------:R-:W-:Y:S01]  /*1fd0*/  IMAD.U32 R3, RZ, RZ, UR23 ;  /* 0x00000017ff037e24 */ /* 0x000fe2000f8e00ff */
[----:B------:R-:W-:Y:S01]  /*1fe0*/  ISETP.GE.AND P5, PT, R31, c[0x0][0x16c], PT ;  /* 0x00005b001f007a0c */ /* 0x000fe20003fa6270 */
[----:B------:R-:W-:Y:S01]  /*1ff0*/  IMAD.U32 R3, RZ, RZ, UR4 ;  /* 0x00000004ff037e24 */ /* 0x000fe2000f8e00ff */
[----:B------:R-:W-:Y:S01]  /*2000*/  LEA R6, P0, R2, R240, 0x6 ;  /* 0x000000f002067211 */ /* 0x000fe200078030ff */
[----:B------:R-:W-:Y:S01]  /*2010*/  IMAD R0, R0, 0x2, R25 ;  /* 0x0000000200007824 */ /* 0x000fe200078e0219 */
[----:B------:R-:W-:Y:S01]  /*2020*/  SEL R7, RZ, 0x2, P6 ;  /* 0x00000002ff077807 */ /* 0x000fe20003000000 */
[----:B------:R-:W-:Y:S01]  /*2030*/  USHF.R.S32.HI UR4, URZ, 0x1f, UR6 ;  /* 0x0000001f3f047899 */ /* 0x000fe20008011406 */
[----:B--2---:R-:W-:Y:S01]  /*2040*/  LEA.HI.X R11, R2, R235, R3, 0x6, P0 ;  /* 0x000000eb020b7211 */ /* 0x004fe200000f3403 */
[----:B------:R-:W-:Y:S01]  /*2050*/  IMAD.IADD R4, R0, 0x1, R4 ;  /* 0x0000000100047824 */ /* 0x000fe200078e0204 */
[----:B------:R-:W-:Y:S01]  /*2060*/  LOP3.LUT R2, R16, 0x8, R29, 0xf8, !PT ;  /* 0x0000000810027812 */ /* 0x000fe200078ef81d */
[----:B------:R-:W-:-:S04]  /*2070*/  DEPBAR.LE SB0, 0x1 ;  /* 0x000080400000791a */ /* 0x000fc80000000000 */
[----:B------:R-:W-:Y:S01]  /*2080*/  ISETP.GE.AND P0, PT, R12, c[0x0][0x16c], PT ;  /* 0x00005b000c007a0c */ /* 0x000fe20003f06270 */
[----:B------:R-:W-:Y:S01]  /*2090*/  IMAD.SHL.U32 R230, R4, 0x2, RZ ;  /* 0x0000000204e67824 */ /* 0x000fe200078e00ff */
[----:B------:R-:W-:Y:S01]  /*20a0*/  LOP3.LUT R2, R2, R223, RZ, 0x3c, !PT ;  /* 0x000000df02027212 */ /* 0x000fe200078e3cff */
[----:B------:R-:W-:Y:S01]  /*20b0*/  IMAD R17, R26, c[0x0][0x210], RZ ;  /* 0x000084001a117a24 */ /* 0x000fe200078e02ff */
[----:B------:R-:W-:Y:S01]  /*20c0*/  SEL R23, RZ, 0x1, P0 ;  /* 0x00000001ff177807 */ /* 0x000fe20000000000 */
[----:B------:R-:W-:Y:S01]  /*20d0*/  UMOV UR22, 0x5 ;  /* 0x0000000500167882 */ /* 0x000fe20000000000 */
[C---:B------:R-:W-:Y:S01]  /*20e0*/  LEA R10, P0, R6.reuse, c[0x0][0x160], 0x1 ;  /* 0x00005800060a7a11 */ /* 0x040fe200078008ff */
[----:B------:R-:W-:Y:S01]  /*20f0*/  IMAD.IADD R2, R5, 0x1, R2 ;  /* 0x0000000105027824 */ /* 0x000fe200078e0202 */
[----:B------:R-:W-:Y:S01]  /*2100*/  SEL R3, RZ, 0x4, P5 ;  /* 0x00000004ff037807 */ /* 0x000fe20002800000 */
[----:B------:R-:W-:Y:S01]  /*2110*/  IMAD.MOV.U32 R5, RZ, RZ, c[0x0][0x178] ;  /* 0x00005e00ff057624 */ /* 0x000fe200078e00ff */
[----:B------:R-:W-:Y:S01]  /*2120*/  LEA.HI.X R11, R6, c[0x0][0x164], R11, 0x1, P0 ;  /* 0x00005900060b7a11 */ /* 0x000fe200000f0c0b */
[----:B------:R-:W-:Y:S01]  /*2130*/  IMAD.MOV.U32 R6, RZ, RZ, c[0x0][0x17c] ;  /* 0x00005f00ff067624 */ /* 0x000fe200078e00ff */
[----:B------:R-:W-:Y:S01]  /*2140*/  IADD3 R0, R3, R7, R23 ;  /* 0x0000000703007210 */ /* 0x000fe20007ffe017 */
[----:B------:R-:W-:Y:S01]  /*2150*/  IMAD.SHL.U32 R224, R2, 0x2, RZ ;  /* 0x0000000202e07824 */ /* 0x000fe200078e00ff */
[----:B------:R-:W-:Y:S01]  /*2160*/  BAR.SYNC.DEFER_BLOCKING 0x0 ;  /* 0x0000000000007b1d */ /* 0x000fe20000010000 */
[C---:B------:R-:W-:Y:S01]  /*2170*/  IADD3 R3, R230.reuse, 0x12280, RZ ;  /* 0x00012280e6037810 */ /* 0x040fe20007ffe0ff */
[----:B------:R-:W-:Y:S01]  /*2180*/  CS2R R62, SRZ ;  /* 0x00000000003e7805 */ /* 0x000fe2000001ff00 */
[----:B------:R-:W-:Y:S01]  /*2190*/  LEA R4, P0, R5, R10, 0x6 ;  /* 0x0000000a05047211 */ /* 0x000fe200078030ff */
[----:B------:R-:W-:Y:S01]  /*21a0*/  CS2R R60, SRZ ;  /* 0x00000000003c7805 */ /* 0x000fe2000001ff00 */
[----:B------:R-:W-:Y:S01]  /*21b0*/  IADD3 R231, R230, 0x122c0, RZ ;  /* 0x000122c0e6e77810 */ /* 0x000fe20007ffe0ff */
[----:B------:R-:W-:Y:S01]  /*21c0*/  CS2R R58, SRZ ;  /* 0x00000000003a7805 */ /* 0x000fe2000001ff00 */
[----:B------:R-:W-:Y:S01]  /*21d0*/  @P3 IADD3 R231, R3, -0x40, RZ ;  /* 0xffffffc003e73810 */ /* 0x000fe20007ffe0ff */
[----:B------:R-:W-:Y:S01]  /*21e0*/  IMAD R3, R21, c[0x0][0x208], RZ ;  /* 0x0000820015037a24 */ /* 0x000fe200078e02ff */
[----:B------:R-:W-:Y:S01]  /*21f0*/  LEA.HI.X R5, R5, R11, R6, 0x6, P0 ;  /* 0x0000000b05057211 */ /* 0x000fe200000f3406 */
[C---:B------:R-:W-:Y:S01]  /*2200*/  IMAD.WIDE.U32 R6, R19.reuse, c[0x0][0x208], R12 ;  /* 0x0000820013067a25 */ /* 0x040fe200078e000c */
[C---:B------:R-:W-:Y:S01]  /*2210*/  LOP3.LUT P0, RZ, R0.reuse, 0x1, RZ, 0xc0, !PT ;  /* 0x0000000100ff7812 */ /* 0x040fe2000780c0ff */
[----:B------:R-:W-:Y:S01]  /*2220*/  CS2R R56, SRZ ;  /* 0x0000000000387805 */ /* 0x000fe2000001ff00 */
[----:B------:R-:W-:Y:S01]  /*2230*/  LOP3.LUT P3, RZ, R0, 0x2, RZ, 0xc0, !PT ;  /* 0x0000000200ff7812 */ /* 0x000fe2000786c0ff */
[----:B------:R-:W-:Y:S01]  /*2240*/  IMAD.SHL.U32 R13, R34, 0x4, RZ ;  /* 0x00000004220d7824 */ /* 0x000fe200078e00ff */
[----:B------:R-:W-:Y:S01]  /*2250*/  LOP3.LUT P4, RZ, R0, 0x4, RZ, 0xc0, !PT ;  /* 0x0000000400ff7812 */ /* 0x000fe2000788c0ff */
[----:B---3--:R-:W-:Y:S01]  /*2260*/  IMAD R9, R19, c[0x0][0x20c], R3 ;  /* 0x0000830013097a24 */ /* 0x008fe200078e0203 */
[----:B------:R-:W-:Y:S01]  /*2270*/  SEL R0, R220, 0xffffffe0, !P1 ;  /* 0xffffffe0dc007807 */ /* 0x000fe20004800000 */
[----:B------:R-:W-:Y:S01]  /*2280*/  CS2R R54, SRZ ;  /* 0x0000000000367805 */ /* 0x000fe2000001ff00 */
[----:B------:R-:W-:Y:S01]  /*2290*/  SEL R222, R222, 0xffffffc0, !P2 ;  /* 0xffffffc0dede7807 */ /* 0x000fe20005000000 */
[----:B------:R-:W-:Y:S01]  /*22a0*/  IMAD.IADD R7, R7, 0x1, R9 ;  /* 0x0000000107077824 */ /* 0x000fe200078e0209 */
[----:B------:R-:W-:Y:S01]  /*22b0*/  IADD3 R2, -R242, UR14, -R27 ;  /* 0x0000000ef2027c10 */ /* 0x000fe2000fffe91b */
[C---:B------:R-:W-:Y:S01]  /*22c0*/  IMAD.IADD R225, R224.reuse, 0x1, R0 ;  /* 0x00000001e0e17824 */ /* 0x040fe200078e0200 */
[----:B------:R-:W-:Y:S01]  /*22d0*/  SHF.R.S32.HI R3, RZ, 0x1f, R18 ;  /* 0x0000001fff037819 */ /* 0x000fe20000011412 */
[----:B------:R-:W-:Y:S01]  /*22e0*/  IMAD.IADD R227, R224, 0x1, R222 ;  /* 0x00000001e0e37824 */ /* 0x000fe200078e02de */
[----:B------:R1:W2:Y:S01]  /*22f0*/  LDSM.16.M88.4 R148, [R224+0x6080] ;  /* 0x00608000e094783b */ /* 0x0002a20000000200 */
[----:B------:R-:W-:Y:S01]  /*2300*/  IMAD.IADD R226, R222, 0x1, R225 ;  /* 0x00000001dee27824 */ /* 0x000fe200078e02e1 */
[C---:B------:R-:W-:Y:S01]  /*2310*/  ISETP.LT.OR P2, PT, R2.reuse, 0x1, !P0 ;  /* 0x000000010200780c */ /* 0x040fe20004741670 */
[----:B------:R-:W-:Y:S01]  /*2320*/  IMAD.U32 R0, RZ, RZ, UR5 ;  /* 0x00000005ff007e24 */ /* 0x000fe2000f8e00ff */
[----:B------:R1:W3:Y:S01]  /*2330*/  LDSM.16.M88.4 R152, [R225+0x6080] ;  /* 0x00608000e198783b */ /* 0x0002e20000000200 */
[C---:B------:R-:W-:Y:S01]  /*2340*/  ISETP.LT.OR P1, PT, R2.reuse, 0x1, !P3 ;  /* 0x000000010200780c */ /* 0x040fe20005f21670 */
[----:B------:R-:W-:Y:S01]  /*2350*/  IMAD.WIDE.U32 R6, R243, c[0x0][0x210], R6 ;  /* 0x00008400f3067a25 */ /* 0x000fe200078e0006 */
[----:B------:R-:W-:Y:S01]  /*2360*/  LEA.HI R3, R3, R18, RZ, 0x2 ;  /* 0x0000001203037211 */ /* 0x000fe200078f10ff */
[----:B------:R1:W4:Y:S01]  /*2370*/  LDSM.16.M88.4 R160, [R227+0x6080] ;  /* 0x00608000e3a0783b */ /* 0x0003220000000200 */
[C---:B------:R-:W-:Y:S01]  /*2380*/  ISETP.LT.OR P0, PT, R2.reuse, 0x21, !P0 ;  /* 0x000000210200780c */ /* 0x040fe20004701670 */
[----:B------:R-:W-:Y:S01]  /*2390*/  CS2R R52, SRZ ;  /* 0x0000000000347805 */ /* 0x000fe2000001ff00 */
[----:B------:R-:W-:Y:S01]  /*23a0*/  ISETP.LT.OR P3, PT, R2, 0x21, !P3 ;  /* 0x000000210200780c */ /* 0x000fe20005f61670 */
[----:B------:R1:W1:Y:S01]  /*23b0*/  LDSM.16.M88.4 R168, [R224+0x8080] ;  /* 0x00808000e0a8783b */ /* 0x0002620000000200 */
[----:B------:R-:W-:Y:S01]  /*23c0*/  SEL R234, RZ, 0xffffffff, P6 ;  /* 0xffffffffffea7807 */ /* 0x000fe20003000000 */
[----:B------:R-:W-:Y:S01]  /*23d0*/  CS2R R50, SRZ ;  /* 0x0000000000327805 */ /* 0x000fe2000001ff00 */
[----:B------:R-:W-:Y:S01]  /*23e0*/  CS2R R48, SRZ ;  /* 0x0000000000307805 */ /* 0x000fe2000001ff00 */
[----:B------:R1:W1:Y:S01]  /*23f0*/  LDSM.16.M88.4 R172, [R225+0x8080] ;  /* 0x00808000e1ac783b */ /* 0x0002620000000200 */
[----:B------:R-:W-:Y:S01]  /*2400*/  CS2R R46, SRZ ;  /* 0x00000000002e7805 */ /* 0x000fe2000001ff00 */
[----:B------:R-:W-:Y:S01]  /*2410*/  IMAD.SHL.U32 R234, R234, 0x2, RZ ;  /* 0x00000002eaea7824 */ /* 0x000fe200078e00ff */
[----:B------:R-:W-:Y:S01]  /*2420*/  CS2R R44, SRZ ;  /* 0x00000000002c7805 */ /* 0x000fe2000001ff00 */
[----:B------:R1:W1:Y:S01]  /*2430*/  LDSM.16.M88.4 R176, [R227+0x8080] ;  /* 0x00808000e3b0783b */ /* 0x0002620000000200 */
[----:B------:R-:W-:Y:S01]  /*2440*/  CS2R R42, SRZ ;  /* 0x00000000002a7805 */ /* 0x000fe2000001ff00 */
[----:B------:R-:W-:Y:S01]  /*2450*/  CS2R R40, SRZ ;  /* 0x0000000000287805 */ /* 0x000fe2000001ff00 */
[----:B------:R-:W-:Y:S01]  /*2460*/  LOP3.LUT R234, R234, 0x2, R23, 0xe2, !PT ;  /* 0x00000002eaea7812 */ /* 0x000fe200078ee217 */
[----:B------:R1:W1:Y:S01]  /*2470*/  LDSM.16.M88.4 R184, [R224+0xa080] ;  /* 0x00a08000e0b8783b */ /* 0x0002620000000200 */
[----:B------:R-:W-:Y:S01]  /*2480*/  CS2R R38, SRZ ;  /* 0x0000000000267805 */ /* 0x000fe2000001ff00 */
[----:B------:R-:W-:-:S02]  /*2490*/  CS2R R36, SRZ ;  /* 0x0000000000247805 */ /* 0x000fc4000001ff00 */
        /* <DEDUP_REMOVED lines=11> */
[----:B------:R-:W-:Y:S01]  /*2550*/  ISETP.LT.OR P4, PT, R2, 0x21, !P4 ;  /* 0x000000210200780c */ /* 0x000fe20006781670 */
[----:B------:R1:W-:Y:S01]  /*2560*/  LDGSTS.E.BYPASS.LTC128B.128 [R228+0x8080], [R10.64+0x80], !P1 ;  /* 0x080800800ae47fae */ /* 0x0003e2000c901d52 */
[----:B------:R-:W-:-:S04]  /*2570*/  IADD3 R14, P1, R34, UR5, RZ ;  /* 0x00000005220e7c10 */ /* 0x000fc8000ff3e0ff */
[----:B------:R-:W-:Y:S02]  /*2580*/  LEA.HI.X.SX32 R15, R0, R15, 0x1, P1 ;  /* 0x0000000f000f7211 */ /* 0x000fe400008f0eff */
[----:B------:R-:W-:Y:S02]  /*2590*/  ISETP.GE.AND P1, PT, R12, c[0x0][0x1fc], PT ;  /* 0x00007f000c007a0c */ /* 0x000fe40003f26270 */
[----:B------:R-:W-:Y:S01]  /*25a0*/  LOP3.LUT R0, R3, 0x1ffffffc, RZ, 0xc0, !PT ;  /* 0x1ffffffc03007812 */ /* 0x000fe200078ec0ff */
[----:B------:R1:W-:Y:S01]  /*25b0*/  LDGSTS.E.BYPASS.LTC128B.128 [R228+0xa080], [R10.64+0x100], !P2 ;  /* 0x0a0801000ae47fae */ /* 0x0003e2000d101d52 */
[C---:B------:R-:W-:Y:S01]  /*25c0*/  IADD3 R8, P2, R13.reuse, UR6, RZ ;  /* 0x000000060d087c10 */ /* 0x040fe2000ff5e0ff */
[----:B------:R-:W-:Y:S01]  /*25d0*/  ULDC.64 UR6, c[0x0][0x208] ;  /* 0x0000820000067ab9 */ /* 0x000fe20000000a00 */
[----:B------:R-:W-:Y:S01]  /*25e0*/  IMAD R3, R26, c[0x0][0x270], RZ ;  /* 0x00009c001a037a24 */ /* 0x000fe200078e02ff */
[----:B------:R1:W-:Y:S01]  /*25f0*/  LDGSTS.E.BYPASS.LTC128B.128 [R228+0x7080], [R4.64], !P0 ;  /* 0x0708000004e47fae */ /* 0x0003e2000c101d52 */
[----:B------:R-:W-:Y:S01]  /*2600*/  LEA.HI.X.SX32 R9, R13, UR4, 0x1, P2 ;  /* 0x000000040d097c11 */ /* 0x000fe200090f0eff */
[----:B------:R-:W-:Y:S01]  /*2610*/  ULDC.64 UR4, c[0x0][0x218] ;  /* 0x0000860000047ab9 */ /* 0x000fe20000000a00 */
[----:B------:R-:W-:Y:S01]  /*2620*/  ISETP.GE.AND P2, PT, R12, c[0x0][0x1fc], PT ;  /* 0x00007f000c007a0c */ /* 0x000fe20003f46270 */
[----:B------:R-:W-:Y:S01]  /*2630*/  UIMAD UR4, UR11, UR4, URZ ;  /* 0x000000040b0472a4 */ /* 0x000fe2000f8e023f */
[C---:B------:R-:W-:Y:S01]  /*2640*/  IMAD.WIDE.U32 R12, R243.reuse, c[0x0][0x238], R14 ;  /* 0x00008e00f30c7a25 */ /* 0x040fe200078e000e */
[----:B------:R1:W-:Y:S01]  /*2650*/  LDGSTS.E.BYPASS.LTC128B.128 [R228+0x9080], [R4.64+0x80], !P3 ;  /* 0x0908008004e47fae */ /* 0x0003e2000d901d52 */
[----:B------:R-:W-:Y:S01]  /*2660*/  ISETP.GT.AND P3, PT, R34, 0xf, PT ;  /* 0x0000000f2200780c */ /* 0x000fe20003f64270 */
[----:B------:R-:W-:Y:S01]  /*2670*/  UIMAD UR5, UR12, UR5, UR4 ;  /* 0x000000050c0572a4 */ /* 0x000fe2000f8e0204 */
[----:B------:R-:W-:Y:S01]  /*2680*/  IMAD R14, R243, c[0x0][0x214], R17 ;  /* 0x00008500f30e7a24 */ /* 0x000fe200078e0211 */
[----:B------:R2:W-:Y:S01]  /*2690*/  LDGSTS.E.BYPASS.LTC128B.128 [R228+0xb080], [R4.64+0x100], !P4 ;  /* 0x0b08010004e47fae */ /* 0x0005e2000e101d52 */
[----:B------:R-:W-:Y:S01]  /*26a0*/  IMAD.IADD R19, R18, 0x1, -R0 ;  /* 0x0000000112137824 */ /* 0x000fe200078e0a00 */
[----:B------:R-:W-:Y:S01]  /*26b0*/  UMOV UR4, 0x6 ;  /* 0x0000000600047882 */ /* 0x000fe20000000000 */
[----:B------:R-:W-:Y:S01]  /*26c0*/  IMAD.IADD R7, R7, 0x1, R14 ;  /* 0x0000000107077824 */ /* 0x000fe200078e020e */
[----:B------:R-:W-:Y:S01]  /*26d0*/  USHF.L.U64.HI UR7, UR6, UR4, UR7 ;  /* 0x0000000406077299 */ /* 0x000fe20008010207 */
[----:B------:R-:W-:Y:S01]  /*26e0*/  IMAD R0, R26, c[0x0][0x238], RZ ;  /* 0x00008e001a007a24 */ /* 0x000fe200078e02ff */
[----:B------:R-:W-:Y:S01]  /*26f0*/  USHF.L.U32 UR4, UR6, 0x6, URZ ;  /* 0x0000000606047899 */ /* 0x000fe2000800063f */
[----:B------:R-:W-:Y:S01]  /*2700*/  IMAD.WIDE.U32 R238, R20, c[0x0][0x218], R6 ;  /* 0x0000860014ee7a25 */ /* 0x000fe200078e0006 */
[----:B------:R-:W-:Y:S01]  /*2710*/  UIMAD UR23, UR7, UR17, URZ ;  /* 0x00000011071772a4 */ /* 0x000fe2000f8e023f */
[----:B------:R-:W-:Y:S01]  /*2720*/  LOP3.LUT R14, R32, 0xfffffff0, RZ, 0xc0, !PT ;  /* 0xfffffff0200e7812 */ /* 0x000fe200078ec0ff */
[----:B------:R-:W-:Y:S01]  /*2730*/  USHF.L.U32 UR7, UR6, 0x5, URZ ;  /* 0x0000000506077899 */ /* 0x000fe2000800063f */
[----:B------:R-:W-:Y:S01]  /*2740*/  IMAD R0, R243, c[0x0][0x23c], R0 ;  /* 0x00008f00f3007a24 */ /* 0x000fe200078e0200 */
[----:B------:R-:W-:Y:S01]  /*2750*/  IADD3 R237, R239, UR5, RZ ;  /* 0x00000005efed7c10 */ /* 0x000fe2000fffe0ff */
[----:B------:R-:W-:Y:S01]  /*2760*/  IMAD.U32 R6, RZ, RZ, UR4 ;  /* 0x00000004ff067e24 */ /* 0x000fe2000f8e00ff */
[----:B------:R-:W-:Y:S01]  /*2770*/  UIMAD UR23, UR21, UR4, UR23 ;  /* 0x00000004151772a4 */ /* 0x000fe2000f8e0217 */
[----:B------:R-:W-:Y:S01]  /*2780*/  IMAD.IADD R13, R13, 0x1, R0 ;  /* 0x000000010d0d7824 */ /* 0x000fe200078e0200 */
[----:B------:R-:W-:Y:S01]  /*2790*/  SEL R233, RZ, 0x1, P1 ;  /* 0x00000001ffe97807 */ /* 0x000fe20000800000 */
[----:B------:R-:W-:Y:S01]  /*27a0*/  IMAD R0, R26, c[0x0][0x288], RZ ;  /* 0x0000a2001a007a24 */ /* 0x000fe200078e02ff */
[----:B------:R-:W-:Y:S01]  /*27b0*/  ULDC.64 UR4, c[0x0][0x278] ;  /* 0x00009e0000047ab9 */ /* 0x000fe20000000a00 */
[----:B------:R-:W-:Y:S01]  /*27c0*/  IMAD.MOV.U32 R236, RZ, RZ, R238 ;  /* 0x000000ffffec7224 */ /* 0x000fe200078e00ee */
[----:B------:R-:W-:Y:S01]  /*27d0*/  ULDC UR21, c[0x0][0x20c] ;  /* 0x0000830000157ab9 */ /* 0x000fe20000000800 */
[C---:B------:R-:W-:Y:S01]  /*27e0*/  IMAD R3, R243.reuse, c[0x0][0x274], R3 ;  /* 0x00009d00f3037a24 */ /* 0x040fe200078e0203 */
[----:B------:R-:W-:Y:S01]  /*27f0*/  UIMAD UR4, UR11, UR4, URZ ;  /* 0x000000040b0472a4 */ /* 0x000fe2000f8e023f */
[----:B-1----:R-:W-:Y:S01]  /*2800*/  IMAD.WIDE.U32 R10, R243, c[0x0][0x270], R8 ;  /* 0x00009c00f30a7a25 */ /* 0x002fe200078e0008 */
[----:B------:R-:W-:Y:S01]  /*2810*/  USHF.L.U64.HI UR6, UR6, UR22, UR21 ;  /* 0x0000001606067299 */ /* 0x000fe20008010215 */
[----:B------:R-:W-:Y:S01]  /*2820*/  ISETP.GE.AND P1, PT, R31, c[0x0][0x1fc], PT ;  /* 0x00007f001f007a0c */ /* 0x000fe20003f26270 */
[----:B------:R-:W-:Y:S01]  /*2830*/  UIMAD UR4, UR12, UR5, UR4 ;  /* 0x000000050c0472a4 */ /* 0x000fe2000f8e0204 */
[C---:B------:R-:W-:Y:S01]  /*2840*/  IMAD R0, R243.reuse, c[0x0][0x28c], R0 ;  /* 0x0000a300f3007a24 */ /* 0x040fe200078e0200 */
[----:B------:R-:W-:Y:S01]  /*2850*/  USHF.R.S32.HI UR21, URZ, 0x1f, UR20 ;  /* 0x0000001f3f157899 */ /* 0x000fe20008011414 */
[----:B------:R-:W-:-:S04]  /*2860*/  IMAD.WIDE.U32 R8, R243, c[0x0][0x288], R8 ;  /* 0x0000a200f3087a25 */ /* 0x000fc800078e0008 */
[----:B------:R-:W-:-:S04]  /*2870*/  IMAD.WIDE.U32 R6, R6, UR17, R236 ;  /* 0x0000001106067c25 */ /* 0x000fc8000f8e00ec */
[----:B------:R-:W-:Y:S01]  /*2880*/  IMAD.IADD R11, R11, 0x1, R3 ;  /* 0x000000010b0b7824 */ /* 0x000fe200078e0203 */
[----:B------:R-:W-:Y:S01]  /*2890*/  LEA R2, P0, R6, c[0x0][0x1f0], 0x1 ;  /* 0x00007c0006027a11 */ /* 0x000fe200078008ff */
[----:B------:R-:W-:Y:S01]  /*28a0*/  IMAD.IADD R9, R9, 0x1, R0 ;  /* 0x0000000109097824 */ /* 0x000fe200078e0200 */
[----:B------:R-:W-:Y:S01]  /*28b0*/  IADD3 R0, R7, UR23, RZ ;  /* 0x0000001707007c10 */ /* 0x000fe2000fffe0ff */
[----:B--2---:R-:W-:Y:S01]  /*28c0*/  IMAD.U32 R4, RZ, RZ, UR7 ;  /* 0x00000007ff047e24 */ /* 0x004fe2000f8e00ff */
[----:B------:R-:W-:Y:S01]  /*28d0*/  LOP3.LUT R7, R33, 0xffffffe0, RZ, 0xc0, !PT ;  /* 0xffffffe021077812 */ /* 0x000fe200078ec0ff */
[----:B------:R-:W-:Y:S01]  /*28e0*/  IMAD.WIDE.U32 R246, R20, c[0x0][0x278], R10 ;  /* 0x00009e0014f67a25 */ /* 0x000fe200078e000a */
[----:B------:R-:W-:Y:S02]  /*28f0*/  LEA.HI.X R3, R6, c[0x0][0x1f4], R0, 0x1, P0 ;  /* 0x00007d0006037a11 */ /* 0x000fe400000f0c00 */
[----:B------:R-:W-:Y:S01]  /*2900*/  LEA R4, P4, R4, R2, 0x1 ;  /* 0x0000000204047211 */ /* 0x000fe200078808ff */
[----:B------:R-:W-:Y:S01]  /*2910*/  IMAD.U32 R6, RZ, RZ, UR7 ;  /* 0x00000007ff067e24 */ /* 0x000fe2000f8e00ff */
[----:B------:R-:W-:Y:S01]  /*2920*/  IADD3 R252, R247, UR4, RZ ;  /* 0x00000004f7fc7c10 */ /* 0x000fe2000fffe0ff */
[----:B------:R-:W-:Y:S01]  /*2930*/  IMAD.U32 R5, RZ, RZ, UR6 ;  /* 0x00000006ff057e24 */ /* 0x000fe2000f8e00ff */
[----:B------:R-:W-:Y:S01]  /*2940*/  @!P3 IADD3 R0, P0, R246, UR20, RZ ;  /* 0x00000014f600bc10 */ /* 0x000fe2000ff1e0ff */
[----:B------:R-:W-:Y:S01]  /*2950*/  ULDC.64 UR4, c[0x0][0x290] ;  /* 0x0000a40000047ab9 */ /* 0x000fe20000000a00 */
[----:B------:R-:W-:Y:S01]  /*2960*/  IMAD.WIDE.U32 R244, R20, c[0x0][0x290], R8 ;  /* 0x0000a40014f47a25 */ /* 0x000fe200078e0008 */
[----:B------:R-:W-:Y:S01]  /*2970*/  UIMAD UR4, UR11, UR4, URZ ;  /* 0x000000040b0472a4 */ /* 0x000fe2000f8e023f */
[----:B------:R-:W-:-:S02]  /*2980*/  LEA.HI.X R5, R6, R3, R5, 0x1, P4 ;  /* 0x0000000306057211 */ /* 0x000fc400020f0c05 */
[----:B------:R-:W-:Y:S01]  /*2990*/  @!P3 IADD3.X R6, R252, UR21, RZ, P0, !PT ;  /* 0x00000015fc06bc10 */ /* 0x000fe200087fe4ff */
[----:B------:R-:W-:Y:S01]  /*29a0*/  UIMAD UR4, UR12, UR5, UR4 ;  /* 0x000000050c0472a4 */ /* 0x000fe2000f8e0204 */
[----:B------:R-:W-:Y:S01]  /*29b0*/  @!P3 LEA R10, P6, R0, c[0x0][0x258], 0x2 ;  /* 0x00009600000aba11 */ /* 0x000fe200078c10ff */
[----:B------:R-:W-:Y:S01]  /*29c0*/  IMAD.WIDE.U32 R250, R20, c[0x0][0x240], R12 ;  /* 0x0000900014fa7a25 */ /* 0x000fe200078e000c */
[----:B------:R-:W-:Y:S02]  /*29d0*/  ISETP.GE.AND P4, PT, R30, c[0x0][0x1fc], PT ;  /* 0x00007f001e007a0c */ /* 0x000fe40003f86270 */
[----:B------:R-:W-:Y:S01]  /*29e0*/  @!P3 LEA.HI.X R11, R0, c[0x0][0x25c], R6, 0x2, P6 ;  /* 0x00009700000bba11 */ /* 0x000fe200030f1406 */
[C---:B------:R-:W-:Y:S01]  /*29f0*/  IMAD.IADD R6, R34.reuse, 0x1, -R7 ;  /* 0x0000000122067824 */ /* 0x040fe200078e0a07 */
[----:B------:R-:W-:Y:S01]  /*2a00*/  IADD3 R0, -R27, UR14, -R242 ;  /* 0x0000000e1b007c10 */ /* 0x000fe2000fffe9f2 */
[----:B------:R-:W-:Y:S01]  /*2a10*/  IMAD.IADD R7, R34, 0x1, -R14 ;  /* 0x0000000122077824 */ /* 0x000fe200078e0a0e */
[----:B------:R-:W-:Y:S01]  /*2a20*/  ISETP.GE.AND P0, PT, R30, c[0x0][0x1fc], PT ;  /* 0x00007f001e007a0c */ /* 0x000fe20003f06270 */
[----:B------:R-:W-:Y:S01]  /*2a30*/  @!P3 IMAD.SHL.U32 R14, R34, 0x10, RZ ;  /* 0x00000010220eb824 */ /* 0x000fe200078e00ff */
[----:B------:R-:W-:Y:S01]  /*2a40*/  ISETP.LT.OR P6, PT, R0, 0x1, P2 ;  /* 0x000000010000780c */ /* 0x000fe200017c1670 */
[----:B------:R-:W-:Y:S01]  /*2a50*/  IMAD.SHL.U32 R17, R22, 0x20, RZ ;  /* 0x0000002016117824 */ /* 0x000fe200078e00ff */
[----:B------:R-:W-:-:S02]  /*2a60*/  SEL R18, RZ, 0xffffffff, P4 ;  /* 0xffffffffff127807 */ /* 0x000fc40002000000 */
[C---:B------:R-:W-:Y:S01]  /*2a70*/  ISETP.LT.OR P4, PT, R0.reuse, 0x1, P0 ;  /* 0x000000010000780c */ /* 0x040fe20000781670 */
[----:B------:R1:W-:Y:S01]  /*2a80*/  @!P3 LDGSTS.E.BYPASS.LTC128B.128 [R14+0x12080], [R10.64] ;  /* 0x120800000a0ebfae */ /* 0x0003e2000b901d52 */
[----:B------:R-:W-:Y:S02]  /*2a90*/  SHF.R.S32.HI R15, RZ, 0x1f, R7 ;  /* 0x0000001fff0f7819 */ /* 0x000fe40000011407 */
[----:B------:R-:W-:Y:S01]  /*2aa0*/  SHF.R.S32.HI R229, RZ, 0x1f, R6 ;  /* 0x0000001fffe57819 */ /* 0x000fe20000011406 */
[----:B------:R-:W0:Y:S01]  /*2ab0*/  LDGDEPBAR ;  /* 0x00000000000079af */ /* 0x000e220000000000 */
[----:B------:R-:W-:Y:S02]  /*2ac0*/  ISETP.LT.OR P2, PT, R0, 0x21, P2 ;  /* 0x000000210000780c */ /* 0x000fe40001741670 */
[----:B------:R-:W-:Y:S01]  /*2ad0*/  LEA.HI R229, R229, R6, RZ, 0x2 ;  /* 0x00000006e5e57211 */ /* 0x000fe200078f10ff */
[----:B------:R2:W-:Y:S01]  /*2ae0*/  LDGSTS.E.BYPASS.LTC128B.128 [R228+0xc080], [R2.64], !P6 ;  /* 0x0c08000002e47fae */ /* 0x0005e2000f101d52 */
[----:B------:R-:W-:-:S02]  /*2af0*/  ISETP.GE.AND P6, PT, R31, c[0x0][0x1fc], PT ;  /* 0x00007f001f007a0c */ /* 0x000fc40003fc6270 */
[C---:B------:R-:W-:Y:S01]  /*2b00*/  ISETP.LT.OR P0, PT, R0.reuse, 0x21, P0 ;  /* 0x000000210000780c */ /* 0x040fe20000701670 */
[----:B------:R2:W-:Y:S01]  /*2b10*/  LDGSTS.E.BYPASS.LTC128B.128 [R228+0xe080], [R2.64+0x80], !P4 ;  /* 0x0e08008002e47fae */ /* 0x0005e2000e101d52 */
[C---:B------:R-:W-:Y:S02]  /*2b20*/  ISETP.LT.OR P4, PT, R0.reuse, 0x1, P6 ;  /* 0x000000010000780c */ /* 0x040fe40003781670 */
[----:B------:R-:W-:Y:S02]  /*2b30*/  ISETP.LT.OR P6, PT, R0, 0x21, P6 ;  /* 0x000000210000780c */ /* 0x000fe400037c1670 */
[----:B------:R-:W-:Y:S02]  /*2b40*/  SEL R12, RZ, 0x4, P1 ;  /* 0x00000004ff0c7807 */ /* 0x000fe40000800000 */
[----:B------:R-:W-:Y:S02]  /*2b50*/  ISETP.GE.AND P1, PT, R34, 0x10, PT ;  /* 0x000000102200780c */ /* 0x000fe40003f26270 */
[----:B------:R-:W-:Y:S01]  /*2b60*/  IADD3 R249, R245, UR4, RZ ;  /* 0x00000004f5f97c10 */ /* 0x000fe2000fffe0ff */
[----:B------:R-:W-:Y:S01]  /*2b70*/  ULDC.64 UR4, c[0x0][0x240] ;  /* 0x0000900000047ab9 */ /* 0x000fe20000000a00 */
[----:B------:R-:W-:Y:S01]  /*2b80*/  LOP3.LUT R17, R24, 0x20, R17, 0xf8, !PT ;  /* 0x0000002018117812 */ /* 0x000fe200078ef811 */
[----:B------:R-:W-:-:S02]  /*2b90*/  UIMAD UR4, UR11, UR4, URZ ;  /* 0x000000040b0472a4 */ /* 0x000fc4000f8e023f */
[----:B------:R2:W-:Y:S01]  /*2ba0*/  LDGSTS.E.BYPASS.LTC128B.128 [R228+0x10080], [R2.64+0x100], !P4 ;  /* 0x1008010002e47fae */ /* 0x0005e2000e101d52 */
[----:B-1----:R-:W-:Y:S01]  /*2bb0*/  IMAD.SHL.U32 R10, R28, 0x10, RZ ;  /* 0x000000101c0a7824 */ /* 0x002fe200078e00ff */
[----:B------:R-:W-:Y:S01]  /*2bc0*/  LEA.HI R11, R15, R7, RZ, 0x3 ;  /* 0x000000070f0b7211 */ /* 0x000fe200078f18ff */
[----:B------:R-:W-:Y:S01]  /*2bd0*/  UIMAD UR4, UR12, UR5, UR4 ;  /* 0x000000050c0472a4 */ /* 0x000fe2000f8e0204 */
[----:B------:R-:W-:Y:S01]  /*2be0*/  LOP3.LUT R14, R229, 0x7ffffffc, RZ, 0xc0, !PT ;  /* 0x7ffffffce50e7812 */ /* 0x000fe200078ec0ff */
[----:B------:R1:W-:Y:S01]  /*2bf0*/  LDGSTS.E.BYPASS.LTC128B.128 [R228+0xd080], [R4.64], !P2 ;  /* 0x0d08000004e47fae */ /* 0x0003e2000d101d52 */
[C---:B------:R-:W-:Y:S01]  /*2c00*/  LOP3.LUT R15, R11.reuse, 0xfffffff8, RZ, 0xc0, !PT ;  /* 0xfffffff80b0f7812 */ /* 0x040fe200078ec0ff */
[----:B------:R-:W-:Y:S01]  /*2c10*/  IMAD.SHL.U32 R8, R11, 0x40, RZ ;  /* 0x000000400b087824 */ /* 0x000fe200078e00ff */
[----:B------:R-:W-:Y:S01]  /*2c20*/  LOP3.LUT R16, R16, 0x10, R10, 0xf8, !PT ;  /* 0x0000001010107812 */ /* 0x000fe200078ef80a */
[----:B------:R-:W-:Y:S01]  /*2c30*/  IMAD.IADD R6, R6, 0x1, -R14 ;  /* 0x0000000106067824 */ /* 0x000fe200078e0a0e */
[----:B------:R1:W-:Y:S01]  /*2c40*/  LDGSTS.E.BYPASS.LTC128B.128 [R228+0xf080], [R4.64+0x80], !P0 ;  /* 0x0f08008004e47fae */ /* 0x0003e2000c101d52 */
[----:B------:R-:W-:Y:S01]  /*2c50*/  IMAD.IADD R7, R7, 0x1, -R15 ;  /* 0x0000000107077824 */ /* 0x000fe200078e0a0f */
[----:B------:R-:W-:Y:S01]  /*2c60*/  LOP3.LUT R0, R16, 0x8, R29, 0xf8, !PT ;  /* 0x0000000810007812 */ /* 0x000fe200078ef81d */
[----:B------:R-:W-:Y:S01]  /*2c70*/  IMAD R19, R19, 0x4, R6 ;  /* 0x0000000413137824 */ /* 0x000fe200078e0206 */
[----:B------:R-:W-:Y:S01]  /*2c80*/  LEA.HI.SX32 R229, R229, R10, 0x1e ;  /* 0x0000000ae5e57211 */ /* 0x000fe200078ff2ff */
[----:B------:R-:W-:Y:S01]  /*2c90*/  IMAD.SHL.U32 R6, R18, 0x2, RZ ;  /* 0x0000000212067824 */ /* 0x000fe200078e00ff */
[----:B------:R-:W-:Y:S01]  /*2ca0*/  LOP3.LUT R223, R0, R223, RZ, 0x3c, !PT ;  /* 0x000000df00df7212 */ /* 0x000fe200078e3cff */
[C---:B------:R-:W-:Y:S01]  /*2cb0*/  IMAD.SHL.U32 R0, R7.reuse, 0x40, RZ ;  /* 0x0000004007007824 */ /* 0x040fe200078e00ff */
[C---:B------:R-:W-:Y:S01]  /*2cc0*/  LOP3.LUT P4, RZ, R7.reuse, 0x4, RZ, 0xc0, !PT ;  /* 0x0000000407ff7812 */ /* 0x040fe2000788c0ff */
[----:B------:R1:W-:Y:S01]  /*2cd0*/  LDGSTS.E.BYPASS.LTC128B.128 [R228+0x11080], [R4.64+0x100], !P6 ;  /* 0x1108010004e47fae */ /* 0x0003e2000f101d52 */
[----:B------:R-:W-:Y:S01]  /*2ce0*/  LOP3.LUT P2, RZ, R7, 0x2, RZ, 0xc0, !PT ;  /* 0x0000000207ff7812 */ /* 0x000fe2000784c0ff */
[----:B------:R-:W-:Y:S01]  /*2cf0*/  IMAD R223, R22, 0x200, R223 ;  /* 0x0000020016df7824 */ /* 0x000fe200078e02df */
[----:B------:R-:W-:Y:S01]  /*2d00*/  LOP3.LUT R0, R0, 0x1c0, RZ, 0xc0, !PT ;  /* 0x000001c000007812 */ /* 0x000fe200078ec0ff */
[----:B------:R-:W-:Y:S01]  /*2d10*/  IMAD.SHL.U32 R248, R19, 0x2, RZ ;  /* 0x0000000213f87824 */ /* 0x000fe200078e00ff */
[----:B------:R-:W-:Y:S01]  /*2d20*/  LOP3.LUT R233, R6, 0x2, R233, 0xe2, !PT ;  /* 0x0000000206e97812 */ /* 0x000fe200078ee2e9 */
[C---:B------:R-:W-:Y:S01]  /*2d30*/  IMAD R222, R223.reuse, 0x2, R222 ;  /* 0x00000002dfde7824 */ /* 0x040fe200078e02de */
[----:B------:R-:W-:Y:S01]  /*2d40*/  LOP3.LUT R8, R8, 0xfffffe00, RZ, 0xc0, !PT ;  /* 0xfffffe0008087812 */ /* 0x000fe200078ec0ff */
[----:B--2---:R-:W-:Y:S01]  /*2d50*/  IMAD.SHL.U32 R3, R22, 0x8, RZ ;  /* 0x0000000816037824 */ /* 0x004fe200078e00ff */
[----:B------:R-:W-:Y:S01]  /*2d60*/  IADD3 R2, P0, R244, UR20, RZ ;  /* 0x00000014f4027c10 */ /* 0x000fe2000ff1e0ff */
[----:B------:R-:W-:Y:S01]  /*2d70*/  IMAD.SHL.U32 R223, R223, 0x2, RZ ;  /* 0x00000002dfdf7824 */ /* 0x000fe200078e00ff */
[----:B------:R-:W-:-:S02]  /*2d80*/  SEL R220, R220, 0xffffffe0, !P4 ;  /* 0xffffffe0dcdc7807 */ /* 0x000fc40006000000 */
[----:B------:R-:W-:Y:S02]  /*2d90*/  LOP3.LUT R7, R0, 0x8, R3, 0xf8, !PT ;  /* 0x0000000800077812 */ /* 0x000fe400078ef803 */
[--C-:B------:R-:W-:Y:S02]  /*2da0*/  SHF.R.U32.HI R3, RZ, 0x3, R0.reuse ;  /* 0x00000003ff037819 */ /* 0x100fe40000011600 */
[----:B------:R-:W-:Y:S02]  /*2db0*/  IADD3.X R10, R249, UR21, RZ, P0, !PT ;  /* 0x00000015f90a7c10 */ /* 0x000fe400087fe4ff */
[----:B------:R-:W-:Y:S02]  /*2dc0*/  LEA R6, P0, R2, c[0x0][0x280], 0x2 ;  /* 0x0000a00002067a11 */ /* 0x000fe400078010ff */
[----:B------:R-:W-:Y:S02]  /*2dd0*/  LOP3.LUT R9, R7, R3, RZ, 0x3c, !PT ;  /* 0x0000000307097212 */ /* 0x000fe400078e3cff */
[----:B------:R-:W-:Y:S01]  /*2de0*/  LOP3.LUT R0, R3, R17, R0, 0x1e, !PT ;  /* 0x0000001103007212 */ /* 0x000fe200078e1e00 */
[----:B------:R-:W-:Y:S01]  /*2df0*/  @!P1 IMAD.SHL.U32 R3, R34, 0x10, RZ ;  /* 0x0000001022039824 */ /* 0x000fe200078e00ff */
[----:B------:R-:W-:-:S02]  /*2e00*/  LEA.HI.X R7, R2, c[0x0][0x284], R10, 0x2, P0 ;  /* 0x0000a10002077a11 */ /* 0x000fc400000f140a */
[----:B-1----:R-:W-:Y:S02]  /*2e10*/  IADD3 R4, R251, UR4, RZ ;  /* 0x00000004fb047c10 */ /* 0x002fe4000fffe0ff */
[-C--:B------:R-:W-:Y:S01]  /*2e20*/  IADD3 R2, R9, R8.reuse, R25 ;  /* 0x0000000809027210 */ /* 0x080fe20007ffe019 */
[----:B------:R1:W-:Y:S01]  /*2e30*/  @!P1 LDGSTS.E.BYPASS.LTC128B.128 [R3+0x12180], [R6.64] ;  /* 0x1218000006039fae */ /* 0x0003e2000b901d52 */
[----:B------:R-:W-:Y:S01]  /*2e40*/  LOP3.LUT R0, R0, R8, RZ, 0xfc, !PT ;  /* 0x0000000800007212 */ /* 0x000fe200078efcff */
[----:B------:R-:W-:Y:S01]  /*2e50*/  IMAD.MOV.U32 R8, RZ, RZ, 0x10 ;  /* 0x00000010ff087424 */ /* 0x000fe200078e00ff */
[----:B------:R-:W-:Y:S01]  /*2e60*/  LOP3.LUT R233, R233, R12, RZ, 0xfc, !PT ;  /* 0x0000000ce9e97212 */ /* 0x000fe200078efcff */
[----:B------:R-:W0:Y:S01]  /*2e70*/  LDGDEPBAR ;  /* 0x00000000000079af */ /* 0x000e220000000000 */
[----:B------:R-:W-:Y:S01]  /*2e80*/  IMAD.SHL.U32 R2, R2, 0x2, RZ ;  /* 0x0000000202027824 */ /* 0x000fe200078e00ff */
[----:B------:R-:W-:Y:S01]  /*2e90*/  IADD3 R232, -R248, UR8, RZ ;  /* 0x00000008f8e87c10 */ /* 0x000fe2000fffe1ff */
[----:B------:R-:W-:Y:S01]  /*2ea0*/  IMAD.SHL.U32 R0, R0, 0x2, RZ ;  /* 0x0000000200007824 */ /* 0x000fe200078e00ff */
[----:B------:R2:W-:Y:S01]  /*2eb0*/  STL [R1], R4 ;  /* 0x0000000401007387 */ /* 0x0005e20000100800 */
[----:B------:R-:W-:Y:S01]  /*2ec0*/  IMAD R221, R220, 0x2, R2 ;  /* 0x00000002dcdd7824 */ /* 0x000fe200078e0202 */
[----:B-1----:R-:W-:-:S05]  /*2ed0*/  SEL R3, R8, 0xfffffff0, !P2 ;  /* 0xfffffff008037807 */ /* 0x002fca0005000000 */
[----:B------:R-:W-:-:S04]  /*2ee0*/  IMAD R3, R3, 0x2, R2 ;  /* 0x0000000203037824 */ /* 0x000fc800078e0202 */
[----:B--234-:R-:W-:Y:S02]  /*2ef0*/  IMAD R220, R220, 0x2, R3 ;  /* 0x00000002dcdc7824 */ /* 0x01cfe400078e0203 */
.L_x_587:
        /* <DEDUP_REMOVED lines=439> */
.L_x_585:
        /* <DEDUP_REMOVED lines=118> */
.L_x_586:
        /* <DEDUP_REMOVED lines=28> */
[----:B------:R-:W2:Y:S07]  /*5390*/  LDL R217, [R1] ;  /* 0x0000000001d97983 */ /* 0x000eae0000100800 */
        /* <DEDUP_REMOVED lines=26> */
[C---:B------:R-:W-:Y:S07]  /*5540*/  HMMA.16816.F32 R24, R208.reuse, R156, R24 ;  /* 0x0000009cd018723c */ /* 0x040fee0000001818 */
[----:B------:R-:W-:Y:S01]  /*5550*/  IADD3 R157, P0, R250, UR17, RZ ;  /* 0x00000011fa9d7c10 */ /* 0x000fe2000ff1e0ff */
[-C--:B------:R-:W-:Y:S08]  /*5560*/  HMMA.16816.F32 R28, R208, R158.reuse, R28 ;  /* 0x0000009ed01c723c */ /* 0x080ff0000000181c */
[C---:B------:R-:W-:Y:S07]  /*5570*/  HMMA.16816.F32 R32, R200.reuse, R158, R32 ;  /* 0x0000009ec820723c */ /* 0x040fee0000001820 */
[----:B------:R-:W-:Y:S01]  /*5580*/  IMAD.U32 R158, RZ, RZ, UR17 ;  /* 0x00000011ff9e7e24 */ /* 0x000fe2000f8e00ff */
[-C--:B-----5:R-:W-:Y:S01]  /*5590*/  HMMA.16816.F32 R132, R200, R212.reuse, R132 ;  /* 0x000000d4c884723c */ /* 0x0a0fe20000001884 */
[----:B------:R-:W-:Y:S07]  /*55a0*/  UMOV UR17, UR8 ;  /* 0x0000000800117c82 */ /* 0x000fee0008000000 */
[C---:B------:R-:W-:Y:S08]  /*55b0*/  HMMA.16816.F32 R136, R208.reuse, R212, R136 ;  /* 0x000000d4d088723c */ /* 0x040ff00000001888 */
[-C--:B------:R-:W-:Y:S08]  /*55c0*/  HMMA.16816.F32 R140, R208, R214.reuse, R140 ;  /* 0x000000d6d08c723c */ /* 0x080ff0000000188c */
[----:B------:R-:W-:Y:S04]  /*55d0*/  HMMA.16816.F32 R144, R200, R214, R144 ;  /* 0x000000d6c890723c */ /* 0x000fe80000001890 */
[----:B--2---:R-:W-:Y:S02]  /*55e0*/  LEA.HI.X.SX32 R158, R158, R217, 0x1, P0 ;  /* 0x000000d99e9e7211 */ /* 0x004fe400000f0eff */
[C---:B------:R-:W-:Y:S06]  /*55f0*/  LEA R156, P0, R157.reuse, c[0x0][0x220], 0x2 ;  /* 0x000088009d9c7a11 */ /* 0x040fec00078010ff */
        /* <DEDUP_REMOVED lines=100> */
.L_x_584:
        /* <DEDUP_REMOVED lines=159> */
.L_x_589:
[----:B-1----:R-:W-:Y:S01]  /*6630*/  LEA.HI R0, R28, R29, RZ, 0x3 ;  /* 0x0000001d1c007211 */ /* 0x002fe200078f18ff */
[----:B------:R-:W-:Y:S01]  /*6640*/  USHF.R.S32.HI UR6, URZ, 0x1f, UR15 ;  /* 0x0000001f3f067899 */ /* 0x000fe2000801140f */
[----:B-----5:R-:W-:Y:S01]  /*6650*/  IADD3 R7, R7, -UR9, RZ ;  /* 0x8000000907077c10 */ /* 0x020fe2000fffe0ff */
[----:B------:R-:W-:Y:S01]  /*6660*/  USEL UR15, UR15, URZ, !UP1 ;  /* 0x0000003f0f0f7287 */ /* 0x000fe2000c800000 */
[----:B------:R-:W-:Y:S01]  /*6670*/  LOP3.LUT R2, R0, 0x1ffffff8, RZ, 0xc0, !PT ;  /* 0x1ffffff800027812 */ /* 0x000fe200078ec0ff */
[----:B------:R-:W-:Y:S01]  /*6680*/  USEL UR6, UR6, URZ, !UP1 ;  /* 0x0000003f06067287 */ /* 0x000fe2000c800000 */
[----:B------:R-:W-:Y:S01]  /*6690*/  SHF.R.S32.HI R14, RZ, 0x3, R0 ;  /* 0x00000003ff0e7819 */ /* 0x000fe20000011400 */
[----:B------:R-:W-:Y:S01]  /*66a0*/  ULDC.64 UR4, c[0x0][0x340] ;  /* 0x0000d00000047ab9 */ /* 0x000fe20000000a00 */
[----:B------:R-:W-:Y:S01]  /*66b0*/  IMNMX R15, R7, 0x40, PT ;  /* 0x00000040070f7817 */ /* 0x000fe20003800200 */
[----:B------:R-:W-:Y:S01]  /*66c0*/  IMAD.IADD R2, R29, 0x1, -R2 ;  /* 0x000000011d027824 */ /* 0x000fe200078e0a02 */
[----:B------:R-:W-:Y:S01]  /*66d0*/  SHF.R.S32.HI R29, RZ, 0x1f, R243 ;  /* 0x0000001fff1d7819 */ /* 0x000fe200000114f3 */
[C---:B------:R-:W-:Y:S01]  /*66e0*/  IMAD.SHL.U32 R0, R14.reuse, 0x40, RZ ;  /* 0x000000400e007824 */ /* 0x040fe200078e00ff */
[----:B------:R-:W-:Y:S01]  /*66f0*/  ISETP.GE.AND P4, PT, R14, R15, PT ;  /* 0x0000000f0e00720c */ /* 0x000fe20003f86270 */
[----:B------:R-:W-:Y:S01]  /*6700*/  IMAD.SHL.U32 R2, R2, 0x8, RZ ;  /* 0x0000000802027824 */ /* 0x000fe200078e00ff */
[----:B------:R-:W-:Y:S01]  /*6710*/  UIMAD UR4, UR6, UR4, URZ ;  /* 0x00000004060472a4 */ /* 0x000fe2000f8e023f */
[----:B------:R-:W-:Y:S01]  /*6720*/  IMAD R4, R29, c[0x0][0x338], RZ ;  /* 0x0000ce001d047a24 */ /* 0x000fe200078e02ff */
[----:B------:R-:W-:Y:S01]  /*6730*/  LOP3.LUT R0, R0, 0x1c0, RZ, 0xc0, !PT ;  /* 0x000001c000007812 */ /* 0x000fe200078ec0ff */
[----:B------:R-:W-:Y:S01]  /*6740*/  IMAD.U32 R30, RZ, RZ, UR15 ;  /* 0x0000000fff1e7e24 */ /* 0x000fe2000f8e00ff */
[----:B------:R-:W-:Y:S01]  /*6750*/  UIMAD UR4, UR15, UR5, UR4 ;  /* 0x000000050f0472a4 */ /* 0x000fe2000f8e0204 */
[----:B------:R-:W-:Y:S01]  /*6760*/  IMAD R6, R243, c[0x0][0x33c], R4 ;  /* 0x0000cf00f3067a24 */ /* 0x000fe200078e0204 */
[----:B------:R-:W-:Y:S01]  /*6770*/  LOP3.LUT R3, R0, 0x38, R2, 0xf8, !PT ;  /* 0x0000003800037812 */ /* 0x000fe200078ef802 */
[----:B------:R-:W-:Y:S01]  /*6780*/  IMAD.U32 R8, RZ, RZ, UR16 ;  /* 0x00000010ff087e24 */ /* 0x000fe2000f8e00ff */
[----:B------:R-:W-:Y:S01]  /*6790*/  SHF.R.U32.HI R0, RZ, 0x3, R0 ;  /* 0x00000003ff007819 */ /* 0x000fe20000011600 */
[----:B------:R-:W-:Y:S01]  /*67a0*/  BSSY B0, `(.L_x_590) ;  /* 0x0000028000007945 */ /* 0x000fe20003800000 */
[----:B------:R-:W-:-:S02]  /*67b0*/  IADD3 R28, R2, 0x40, RZ ;  /* 0x00000040021c7810 */ /* 0x000fc40007ffe0ff */
[----:B------:R-:W-:Y:S02]  /*67c0*/  LOP3.LUT R0, R3, R0, RZ, 0x3c, !PT ;  /* 0x0000000003007212 */ /* 0x000fe400078e3cff */
[----:B------:R-:W-:-:S03]  /*67d0*/  SHF.R.S32.HI R3, RZ, 0x1f, R2 ;  /* 0x0000001fff037819 */ /* 0x000fc60000011402 */
[----:B------:R-:W-:Y:S02]  /*67e0*/  IMAD R0, R27, 0x200, R0 ;  /* 0x000002001b007824 */ /* 0x000fe400078e0200 */
[----:B------:R-:W-:-:S04]  /*67f0*/  IMAD.WIDE.U32 R4, R243, c[0x0][0x338], R2 ;  /* 0x0000ce00f3047a25 */ /* 0x000fc800078e0002 */
[----:B------:R-:W-:Y:S02]  /*6800*/  IMAD.SHL.U32 R0, R0, 0x2, RZ ;  /* 0x0000000200007824 */ /* 0x000fe400078e00ff */
[----:B------:R-:W-:Y:S01]  /*6810*/  IMAD.IADD R5, R5, 0x1, R6 ;  /* 0x0000000105057824 */ /* 0x000fe200078e0206 */
[----:B------:R-:W-:Y:S02]  /*6820*/  IADD3 R6, P0, R14, UR10, RZ ;  /* 0x0000000a0e067c10 */ /* 0x000fe4000ff1e0ff */
[----:B------:R1:W2:Y:S01]  /*6830*/  LDS.128 R40, [R0+0x7080] ;  /* 0x0070800000287984 */ /* 0x0002a20000000c00 */
[----:B------:R-:W-:Y:S01]  /*6840*/  IMAD.WIDE.U32 R12, R30, c[0x0][0x340], R4 ;  /* 0x0000d0001e0c7a25 */ /* 0x000fe200078e0004 */
[----:B------:R-:W-:Y:S02]  /*6850*/  LEA.HI.X.SX32 R7, R14, UR11, 0x1, P0 ;  /* 0x0000000b0e077c11 */ /* 0x000fe400080f0eff */
[----:B------:R1:W3:Y:S02]  /*6860*/  LDS.128 R36, [R0+0x9080] ;  /* 0x0090800000247984 */ /* 0x0002e40000000c00 */
[----:B------:R-:W-:Y:S01]  /*6870*/  IADD3 R9, R13, UR4, RZ ;  /* 0x000000040d097c10 */ /* 0x000fe2000fffe0ff */
[----:B------:R-:W-:Y:S01]  /*6880*/  IMAD.WIDE R4, R8, 0x40, R6 ;  /* 0x0000004008047825 */ /* 0x000fe200078e0206 */
        /* <DEDUP_REMOVED lines=25> */
.L_x_591:
[----:B------:R-:W-:Y:S05]  /*6a20*/  BSYNC B0 ;  /* 0x0000000000007941 */ /* 0x000fea0003800000 */
.L_x_590:
        /* <DEDUP_REMOVED lines=21> */
.L_x_593:
[----:B------:R-:W-:Y:S05]  /*6b80*/  BSYNC B0 ;  /* 0x0000000000007941 */ /* 0x000fea0003800000 */
.L_x_592:
[----:B-1----:R-:W-:Y:S01]  /*6b90*/  IMAD R0, R29, c[0x0][0x308], RZ ;  /* 0x0000c2001d007a24 */ /* 0x002fe200078e02ff */
[----:B------:R-:W-:Y:S01]  /*6ba0*/  ULDC.64 UR4, c[0x0][0x310] ;  /* 0x0000c40000047ab9 */ /* 0x000fe20000000a00 */
[C---:B------:R-:W-:Y:S01]  /*6bb0*/  IMAD.WIDE.U32 R6, R243.reuse, c[0x0][0x308], R2 ;  /* 0x0000c200f3067a25 */ /* 0x040fe200078e0002 */
[----:B------:R-:W-:Y:S01]  /*6bc0*/  UIMAD UR4, UR6, UR4, URZ ;  /* 0x00000004060472a4 */ /* 0x000fe2000f8e023f */
[----:B------:R-:W-:Y:S02]  /*6bd0*/  BSSY B0, `(.L_x_594) ;  /* 0x0000015000007945 */ /* 0x000fe40003800000 */
[----:B------:R-:W-:Y:S01]  /*6be0*/  IMAD R0, R243, c[0x0][0x30c], R0 ;  /* 0x0000c300f3007a24 */ /* 0x000fe200078e0200 */
[----:B------:R-:W-:-:S04]  /*6bf0*/  UIMAD UR4, UR15, UR5, UR4 ;  /* 0x000000050f0472a4 */ /* 0x000fc8000f8e0204 */
[----:B------:R-:W-:-:S05]  /*6c00*/  IADD3 R7, R7, R0, RZ ;  /* 0x0000000007077210 */ /* 0x000fca0007ffe0ff */
        /* <DEDUP_REMOVED lines=17> */
.L_x_595:
[----:B------:R-:W-:Y:S05]  /*6d20*/  BSYNC B0 ;  /* 0x0000000000007941 */ /* 0x000fea0003800000 */
.L_x_594:
        /* <DEDUP_REMOVED lines=19> */
.L_x_588:
        /* <DEDUP_REMOVED lines=31> */
.L_x_596:
[----:B-1----:R-:W1:Y:S01]  /*7050*/  S2R R2, SR_TID.X ;  /* 0x0000000000027919 */ /* 0x002e620000002100 */
[----:B------:R-:W-:Y:S01]  /*7060*/  SHF.R.S32.HI R18, RZ, 0x1f, R243 ;  /* 0x0000001fff127819 */ /* 0x000fe200000114f3 */
[----:B------:R-:W-:Y:S01]  /*7070*/  USHF.R.S32.HI UR6, URZ, 0x1f, UR15 ;  /* 0x0000001f3f067899 */ /* 0x000fe2000801140f */
[----:B-----5:R-:W-:Y:S01]  /*7080*/  IADD3 R14, R6, -UR9, RZ ;  /* 0x80000009060e7c10 */ /* 0x020fe2000fffe0ff */
[----:B------:R-:W-:Y:S01]  /*7090*/  USEL UR15, UR15, URZ, !UP1 ;  /* 0x0000003f0f0f7287 */ /* 0x000fe2000c800000 */
[----:B------:R-:W-:Y:S01]  /*70a0*/  IMAD.U32 R6, RZ, RZ, UR16 ;  /* 0x00000010ff067e24 */ /* 0x000fe2000f8e00ff */
[----:B------:R-:W-:Y:S01]  /*70b0*/  USEL UR6, UR6, URZ, !UP1 ;  /* 0x0000003f06067287 */ /* 0x000fe2000c800000 */
[----:B------:R-:W-:Y:S01]  /*70c0*/  BSSY B0, `(.L_x_597) ;  /* 0x0000026000007945 */ /* 0x000fe20003800000 */
[----:B------:R-:W-:-:S02]  /*70d0*/  ULDC.64 UR4, c[0x0][0x310] ;  /* 0x0000c40000047ab9 */ /* 0x000fc40000000a00 */
[----:B------:R-:W-:Y:S01]  /*70e0*/  UIMAD UR4, UR6, UR4, URZ ;  /* 0x00000004060472a4 */ /* 0x000fe2000f8e023f */
[----:B------:R-:W-:-:S03]  /*70f0*/  IMAD.U32 R17, RZ, RZ, UR15 ;  /* 0x0000000fff117e24 */ /* 0x000fc6000f8e00ff */
[----:B------:R-:W-:Y:S01]  /*7100*/  UIMAD UR4, UR15, UR5, UR4 ;  /* 0x000000050f0472a4 */ /* 0x000fe2000f8e0204 */
[----:B-1----:R-:W-:-:S04]  /*7110*/  SHF.R.S32.HI R4, RZ, 0x1f, R2 ;  /* 0x0000001fff047819 */ /* 0x002fc80000011402 */
[----:B------:R-:W-:-:S04]  /*7120*/  LEA.HI R4, R4, R2, RZ, 0x3 ;  /* 0x0000000204047211 */ /* 0x000fc800078f18ff */
[----:B------:R-:W-:-:S05]  /*7130*/  LOP3.LUT R0, R4, 0x1ffffff8, RZ, 0xc0, !PT ;  /* 0x1ffffff804007812 */ /* 0x000fca00078ec0ff */
[----:B------:R-:W-:-:S04]  /*7140*/  IMAD.IADD R0, R2, 0x1, -R0 ;  /* 0x0000000102007824 */ /* 0x000fc800078e0a00 */
[----:B------:R-:W-:Y:S02]  /*7150*/  IMAD.SHL.U32 R12, R0, 0x8, RZ ;  /* 0x00000008000c7824 */ /* 0x000fe400078e00ff */
[----:B------:R-:W-:-:S03]  /*7160*/  IMAD R0, R18, c[0x0][0x308], RZ ;  /* 0x0000c20012007a24 */ /* 0x000fc600078e02ff */
[----:B------:R-:W-:Y:S01]  /*7170*/  SHF.R.S32.HI R13, RZ, 0x1f, R12 ;  /* 0x0000001fff0d7819 */ /* 0x000fe2000001140c */
[C---:B------:R-:W-:Y:S01]  /*7180*/  IMAD R0, R243.reuse, c[0x0][0x30c], R0 ;  /* 0x0000c300f3007a24 */ /* 0x040fe200078e0200 */
[C---:B------:R-:W-:Y:S02]  /*7190*/  IADD3 R15, R12.reuse, 0x40, RZ ;  /* 0x000000400c0f7810 */ /* 0x040fe40007ffe0ff */
[----:B------:R-:W-:Y:S01]  /*71a0*/  IADD3 R16, R12, 0x80, RZ ;  /* 0x000000800c107810 */ /* 0x000fe20007ffe0ff */
[----:B------:R-:W-:-:S04]  /*71b0*/  IMAD.WIDE.U32 R2, R243, c[0x0][0x308], R12 ;  /* 0x0000c200f3027a25 */ /* 0x000fc800078e000c */
[----:B------:R-:W-:Y:S01]  /*71c0*/  IMAD.IADD R3, R3, 0x1, R0 ;  /* 0x0000000103037824 */ /* 0x000fe200078e0200 */
[----:B------:R-:W-:-:S03]  /*71d0*/  SHF.R.S32.HI R0, RZ, 0x3, R4 ;  /* 0x00000003ff007819 */ /* 0x000fc60000011404 */
[----:B------:R-:W-:Y:S01]  /*71e0*/  IMAD.WIDE.U32 R10, R17, c[0x0][0x310], R2 ;  /* 0x0000c400110a7a25 */ /* 0x000fe200078e0002 */
[C---:B------:R-:W-:Y:S02]  /*71f0*/  ISETP.GE.AND P4, PT, R0.reuse, R14, PT ;  /* 0x0000000e0000720c */ /* 0x040fe40003f86270 */
[C---:B------:R-:W-:Y:S02]  /*7200*/  IADD3 R4, P0, R0.reuse, UR10, RZ ;  /* 0x0000000a00047c10 */ /* 0x040fe4000ff1e0ff */
[----:B------:R-:W-:Y:S02]  /*7210*/  IADD3 R3, R11, UR4, RZ ;  /* 0x000000040b037c10 */ /* 0x000fe4000fffe0ff */
[----:B------:R-:W-:-:S05]  /*7220*/  LEA.HI.X.SX32 R5, R0, UR11, 0x1, P0 ;  /* 0x0000000b00057c11 */ /* 0x000fca00080f0eff */
[----:B------:R-:W-:Y:S02]  /*7230*/  IMAD.WIDE R6, R6, 0x40, R4 ;  /* 0x0000004006067825 */ /* 0x000fe400078e0204 */
        /* <DEDUP_REMOVED lines=14> */
.L_x_598:
[----:B------:R-:W-:Y:S05]  /*7320*/  BSYNC B0 ;  /* 0x0000000000007941 */ /* 0x000fea0003800000 */
.L_x_597:
        /* <DEDUP_REMOVED lines=19> */
.L_x_600:
[----:B------:R-:W-:Y:S05]  /*7460*/  BSYNC B0 ;  /* 0x0000000000007941 */ /* 0x000fea0003800000 */
.L_x_599:
[----:B------:R-:W-:Y:S01]  /*7470*/  IMAD R0, R18, c[0x0][0x338], RZ ;  /* 0x0000ce0012007a24 */ /* 0x000fe200078e02ff */
[----:B------:R-:W-:Y:S01]  /*7480*/  ULDC.64 UR4, c[0x0][0x340] ;  /* 0x0000d00000047ab9 */ /* 0x000fe20000000a00 */
[C---:B-1----:R-:W-:Y:S01]  /*7490*/  IMAD.WIDE.U32 R2, R243.reuse, c[0x0][0x338], R12 ;  /* 0x0000ce00f3027a25 */ /* 0x042fe200078e000c */
        /* <DEDUP_REMOVED lines=21> */
.L_x_602:
[----:B------:R-:W-:Y:S05]  /*75f0*/  BSYNC B0 ;  /* 0x0000000000007941 */ /* 0x000fea0003800000 */
.L_x_601:
        /* <DEDUP_REMOVED lines=18> */
.L_x_603:
        /* <DEDUP_REMOVED lines=14> */
.L_x_1397:


//--------------------- .text._ZN7cutlass13device_kernelIN5flash19enable_sm80_to_sm89INS1_16FlashAttnBwdSm80INS1_25CollectiveMainloopBwdSm80ILi1ELi1EN4cute5tupleIJNS5_1CILi64EEES8_NS7_ILi192EEEEEENS_6half_tEfNS_4arch4Sm80ELb1ELb0ELb0ELb1ELb0ELb0ELb0ELb0ELi2ELi2ELi2ELi2ELb1EEENS1_24CollectiveEpilogueBwdGQAISA_fSD_Li256ELb1ELb0EEENS1_25SingleTileBwdLPTSchedulerILb1ELi64ELb0EEEEEEEEEvNT_6ParamsE --------------------------
	.section	.text._ZN7cutlass13device_kernelIN5flash19enable_sm80_to_sm89INS1_16FlashAttnBwdSm80INS1_25CollectiveMainloopBwdSm80ILi1ELi1EN4cute5tupleIJNS5_1CILi64EEES8_NS7_ILi192EEEEEENS_6half_tEfNS_4arch4Sm80ELb1ELb0ELb0ELb1ELb0ELb0ELb0ELb0ELi2ELi2ELi2ELi2ELb1EEENS1_24CollectiveEpilogueBwdGQAISA_fSD_Li256ELb1ELb0EEENS1_25SingleTileBwdLPTSchedulerILb1ELi64ELb0EEEEEEEEEvNT_6ParamsE,"ax",@progbits
	.sectioninfo	@"SHI_REGISTERS=255"
	.align	128
.text._ZN7cutlass13device_kernelIN5flash19enable_sm80_to_sm89INS1_16FlashAttnBwdSm80INS1_25CollectiveMainloopBwdSm80ILi1ELi1EN4cute5tupleIJNS5_1CILi64EEES8_NS7_ILi192EEEEEENS_6half_tEfNS_4arch4Sm80ELb1ELb0ELb0ELb1ELb0ELb0ELb0ELb0ELi2ELi2ELi2ELi2ELb1EEENS1_24CollectiveEpilogueBwdGQAISA_fSD_Li256ELb1ELb0EEENS1_25SingleTileBwdLPTSchedulerILb1ELi64ELb0EEEEEEEEEvNT_6ParamsE:
        .type           _ZN7cutlass13device_kernelIN5flash19enable_sm80_to_sm89INS1_16FlashAttnBwdSm80INS1_25CollectiveMainloopBwdSm80ILi1ELi1EN4cute5tupleIJNS5_1CILi64EEES8_NS7_ILi192EEEEEENS_6half_tEfNS_4arch4Sm80ELb1ELb0ELb0ELb1ELb0ELb0ELb0ELb0ELi2ELi2ELi2ELi2ELb1EEENS1_24CollectiveEpilogueBwdGQAISA_fSD_Li256ELb1ELb0EEENS1_25SingleTileBwdLPTSchedulerILb1ELi64ELb0EEEEEEEEEvNT_6ParamsE,@function
        .size           _ZN7cutlass13device_kernelIN5flash19enable_sm80_to_sm89INS1_16FlashAttnBwdSm80INS1_25CollectiveMainloopBwdSm80ILi1ELi1EN4cute5tupleIJNS5_1CILi64EEES8_NS7_ILi192EEEEEENS_6half_tEfNS_4arch4Sm80ELb1ELb0ELb0ELb1ELb0ELb0ELb0ELb0ELi2ELi2ELi2ELi2ELb1EEENS1_24CollectiveEpilogueBwdGQAISA_fSD_Li256ELb1ELb0EEENS1_25SingleTileBwdLPTSchedulerILb1ELi64ELb0EEEEEEEEEvNT_6ParamsE,(.L_x_1398 - _ZN7cutlass13device_kernelIN5flash19enable_sm80_to_sm89INS1_16FlashAttnBwdSm80INS1_25CollectiveMainloopBwdSm80ILi1ELi1EN4cute5tupleIJNS5_1CILi64EEES8_NS7_ILi192EEEEEENS_6half_tEfNS_4arch4Sm80ELb1ELb0ELb0ELb1ELb0ELb0ELb0ELb0ELi2ELi2ELi2ELi2ELb1EEENS1_24CollectiveEpilogueBwdGQAISA_fSD_Li256ELb1ELb0EEENS1_25SingleTileBwdLPTSchedulerILb1ELi64ELb0EEEEEEEEEvNT_6ParamsE)
        .other          _ZN7cutlass13device_kernelIN5flash19enable_sm80_to_sm89INS1_16FlashAttnBwdSm80INS1_25CollectiveMainloopBwdSm80ILi1ELi1EN4cute5tupleIJNS5_1CILi64EEES8_NS7_ILi192EEEEEENS_6half_tEfNS_4arch4Sm80ELb1ELb0ELb0ELb1ELb0ELb0ELb0ELb0ELi2ELi2ELi2ELi2ELb1EEENS1_24CollectiveEpilogueBwdGQAISA_fSD_Li256ELb1ELb0EEENS1_25SingleTileBwdLPTSchedulerILb1ELi64ELb0EEEEEEEEEvNT_6ParamsE,@"STO_CUDA_ENTRY STV_DEFAULT"
_ZN7cutlass13device_kernelIN5flash19enable_sm80_to_sm89INS1_16FlashAttnBwdSm80INS1_25CollectiveMainloopBwdSm80ILi1ELi1EN4cute5tupleIJNS5_1CILi64EEES8_NS7_ILi192EEEEEENS_6half_tEfNS_4arch4Sm80ELb1ELb0ELb0ELb1ELb0ELb0ELb0ELb0ELi2ELi2ELi2ELi2ELb1EEENS1_24CollectiveEpilogueBwdGQAISA_fSD_Li256ELb1ELb0EEENS1_25SingleTileBwdLPTSchedulerILb1ELi64ELb0EEEEEEEEEvNT_6ParamsE:
        /* <DEDUP_REMOVED lines=31> */
.L_x_605:
        /* <DEDUP_REMOVED lines=8> */
.L_x_606:
        /* <DEDUP_REMOVED lines=8> */
[----:B------:R-:W-:Y:S02]  /*02f0*/  UMOV UR7, UR5 ;  /* 0x0000000500077c82 */ /* 0x000fe40008000000 */
        /* <DEDUP_REMOVED lines=12> */
.L_x_607:
        /* <DEDUP_REMOVED lines=14> */
.L_x_609:
[----:B------:R-:W-:Y:S02]  /*04a0*/  ULDC UR5, c[0x0][0x3dc] ;  /* 0x0000f70000057ab9 */ /* 0x000fe40000000800 */
.L_x_608:
[----:B------:R-:W-:-:S04]  /*04b0*/  UIADD3 UR5, UR5, 0x3f, URZ ;  /* 0x0000003f05057890 */ /* 0x000fc8000fffe03f */
[----:B------:R-:W-:-:S04]  /*04c0*/  USHF.R.S32.HI UR4, URZ, 0x1f, UR5 ;  /* 0x0000001f3f047899 */ /* 0x000fc80008011405 */
[----:B------:R-:W-:-:S04]  /*04d0*/  ULEA.HI UR4, UR4, UR5, URZ, 0x6 ;  /* 0x0000000504047291 */ /* 0x000fc8000f8f303f */
[----:B------:R-:W-:-:S04]  /*04e0*/  USHF.R.S32.HI UR4, URZ, 0x6, UR4 ;  /* 0x000000063f047899 */ /* 0x000fc80008011404 */
[----:B------:R-:W-:-:S04]  /*04f0*/  UISETP.GE.AND UP0, UPT, UR13, UR4, UPT ;  /* 0x000000040d00728c */ /* 0x000fc8000bf06270 */
[----:B------:R-:W-:-:S06]  /*0500*/  USEL UR7, UR7, 0xffffffff, !UP0 ;  /* 0xffffffff07077887 */ /* 0x000fcc000c000000 */
[----:B------:R-:W-:-:S05]  /*0510*/  MOV R0, UR7 ;  /* 0x0000000700007c02 */ /* 0x000fca0008000f00 */
[----:B------:R1:W-:Y:S01]  /*0520*/  STL [R1], R0 ;  /* 0x0000000001007387 */ /* 0x0003e20000100800 */
[----:B------:R-:W-:Y:S05]  /*0530*/  BRA `(.L_x_610) ;  /* 0x000004a000007947 */ /* 0x000fea0003800000 */
.L_x_604:
        /* <DEDUP_REMOVED lines=22> */
.L_x_611:
        /* <DEDUP_REMOVED lines=8> */
.L_x_612:
        /* <DEDUP_REMOVED lines=21> */
.L_x_613:
        /* <DEDUP_REMOVED lines=14> */
.L_x_615:
[----:B------:R-:W-:Y:S02]  /*0950*/  ULDC UR5, c[0x0][0x3dc] ;  /* 0x0000f70000057ab9 */ /* 0x000fe40000000800 */
.L_x_614:
[----:B------:R-:W-:-:S04]  /*0960*/  UIADD3 UR5, UR5, 0x3f, URZ ;  /* 0x0000003f05057890 */ /* 0x000fc8000fffe03f */
[----:B------:R-:W-:-:S04]  /*0970*/  USHF.R.S32.HI UR4, URZ, 0x1f, UR5 ;  /* 0x0000001f3f047899 */ /* 0x000fc80008011405 */
[----:B------:R-:W-:-:S04]  /*0980*/  ULEA.HI UR4, UR4, UR5, URZ, 0x6 ;  /* 0x0000000504047291 */ /* 0x000fc8000f8f303f */
[----:B------:R-:W-:-:S04]  /*0990*/  USHF.R.S32.HI UR4, URZ, 0x6, UR4 ;  /* 0x000000063f047899 */ /* 0x000fc80008011404 */
[----:B------:R-:W-:-:S04]  /*09a0*/  UISETP.GE.AND UP0, UPT, UR13, UR4, UPT ;  /* 0x000000040d00728c */ /* 0x000fc8000bf06270 */
[----:B------:R-:W-:-:S06]  /*09b0*/  USEL UR7, UR7, 0xffffffff, !UP0 ;  /* 0xffffffff07077887 */ /* 0x000fcc000c000000 */
[----:B------:R-:W-:-:S05]  /*09c0*/  MOV R0, UR7 ;  /* 0x0000000700007c02 */ /* 0x000fca0008000f00 */
[----:B------:R1:W-:Y:S02]  /*09d0*/  STL [R1], R0 ;  /* 0x0000000001007387 */ /* 0x0003e40000100800 */
.L_x_610:
[----:B------:R-:W2:Y:S02]  /*09e0*/  LDL R23, [R1] ;  /* 0x0000000001177983 */ /* 0x000ea40000100800 */
[----:B--2---:R-:W-:-:S13]  /*09f0*/  ISETP.GE.AND P0, PT, R23, RZ, PT ;  /* 0x000000ff1700720c */ /* 0x004fda0003f06270 */
[----:B------:R-:W-:Y:S05]  /*0a00*/  @!P0 EXIT ;  /* 0x000000000000894d */ /* 0x000fea0003800000 */
[----:B------:R-:W-:Y:S01]  /*0a10*/  ISETP.NE.U32.AND P1, PT, RZ, c[0x0][0x2d8], PT ;  /* 0x0000b600ff007a0c */ /* 0x000fe20003f25070 */
[----:B------:R-:W-:Y:S01]  /*0a20*/  IMAD.MOV.U32 R13, RZ, RZ, 0x4 ;  /* 0x00000004ff0d7424 */ /* 0x000fe200078e00ff */
[----:B------:R-:W-:Y:S02]  /*0a30*/  ISETP.NE.U32.AND P3, PT, RZ, c[0x0][0x2c8], PT ;  /* 0x0000b200ff007a0c */ /* 0x000fe40003f65070 */
[----:B------:R-:W-:Y:S01]  /*0a40*/  ISETP.NE.AND.EX P1, PT, RZ, c[0x0][0x2dc], PT, P1 ;  /* 0x0000b700ff007a0c */ /* 0x000fe20003f25310 */
[----:B------:R-:W-:Y:S01]  /*0a50*/  IMAD.WIDE R4, R23, R13, c[0x0][0x2c8] ;  /* 0x0000b20017047625 */ /* 0x000fe200078e020d */
[----:B------:R-:W-:Y:S02]  /*0a60*/  ISETP.NE.AND.EX P3, PT, RZ, c[0x0][0x2cc], PT, P3 ;  /* 0x0000b300ff007a0c */ /* 0x000fe40003f65330 */
[----:B------:R-:W-:-:S04]  /*0a70*/  ISETP.NE.U32.AND P0, PT, RZ, c[0x0][0x2d0], PT ;  /* 0x0000b400ff007a0c */ /* 0x000fc80003f05070 */
[----:B------:R-:W-:-:S05]  /*0a80*/  ISETP.NE.AND.EX P0, PT, RZ, c[0x0][0x2d4], PT, P0 ;  /* 0x0000b500ff007a0c */ /* 0x000fca0003f05300 */
[CC--:B------:R-:W-:Y:S02]  /*0a90*/  @P1 IMAD.WIDE R2, R23.reuse, R13.reuse, c[0x0][0x2d8] ;  /* 0x0000b60017021625 */ /* 0x0c0fe400078e020d */
[----:B-1----:R-:W2:Y:S04]  /*0aa0*/  @P3 LDG.E R0, [R4.64] ;  /* 0x0000000e04003981 */ /* 0x002ea8000c1e1900 */
[----:B------:R1:W3:Y:S04]  /*0ab0*/  @P1 LDG.E R8, [R2.64] ;  /* 0x0000000e02081981 */ /* 0x0002e8000c1e1900 */
[----:B------:R-:W4:Y:S01]  /*0ac0*/  @P3 LDG.E R7, [R4.64] ;  /* 0x0000000e04073981 */ /* 0x000f22000c1e1900 */
[----:B-1----:R-:W-:-:S05]  /*0ad0*/  IMAD.WIDE R2, R23, R13, c[0x0][0x2d0] ;  /* 0x0000b40017027625 */ /* 0x002fca00078e020d */
[----:B------:R-:W5:Y:S01]  /*0ae0*/  @P0 LDG.E R6, [R2.64] ;  /* 0x0000000e02060981 */ /* 0x000f62000c1e1900 */
[----:B------:R-:W-:Y:S01]  /*0af0*/  ULDC UR11, c[0x0][0x168] ;  /* 0x00005a00000b7ab9 */ /* 0x000fe20000000800 */
[----:B------:R-:W-:Y:S01]  /*0b00*/  CS2R R10, SRZ ;  /* 0x00000000000a7805 */ /* 0x000fe2000001ff00 */
[----:B------:R-:W-:Y:S01]  /*0b10*/  ULDC UR10, c[0x0][0x198] ;  /* 0x00006600000a7ab9 */ /* 0x000fe20000000800 */
[----:B------:R-:W-:Y:S02]  /*0b20*/  IMAD.MOV.U32 R12, RZ, RZ, RZ ;  /* 0x000000ffff0c7224 */ /* 0x000fe400078e00ff */
        /* <DEDUP_REMOVED lines=17> */
.L_x_616:
[----:B------:R-:W-:-:S04]  /*0c40*/  ISETP.NE.U32.AND P1, PT, RZ, c[0x0][0x2e0], PT ;  /* 0x0000b800ff007a0c */ /* 0x000fc80003f25070 */
[----:B------:R-:W-:-:S13]  /*0c50*/  ISETP.NE.AND.EX P1, PT, RZ, c[0x0][0x2e4], PT, P1 ;  /* 0x0000b900ff007a0c */ /* 0x000fda0003f25310 */
[----:B------:R-:W-:Y:S05]  /*0c60*/  @!P1 BRA `(.L_x_617) ;  /* 0x0000004000009947 */ /* 0x000fea0003800000 */
[----:B------:R-:W-:-:S05]  /*0c70*/  IMAD.WIDE R2, R23, R13, c[0x0][0x2e0] ;  /* 0x0000b80017027625 */ /* 0x000fca00078e020d */
[----:B------:R-:W2:Y:S02]  /*0c80*/  LDG.E R0, [R2.64] ;  /* 0x0000000e02007981 */ /* 0x000ea4000c1e1900 */
[----:B--2---:R1:W2:Y:S02]  /*0c90*/  R2UR UR10, R0 ;  /* 0x00000000000a73c2 */ /* 0x0042a400000e0000 */
[----:B-12---:R-:W-:Y:S05]  /*0ca0*/  BRA `(.L_x_618) ;  /* 0x0000006000007947 */ /* 0x006fea0003800000 */
.L_x_617:
[----:B------:R-:W-:Y:S05]  /*0cb0*/  @!P0 BRA `(.L_x_618) ;  /* 0x0000005000008947 */ /* 0x000fea0003800000 */
[----:B------:R1:W2:Y:S04]  /*0cc0*/  LDG.E R0, [R2.64] ;  /* 0x0000000e02007981 */ /* 0x0002a8000c1e1900 */
[----:B-1----:R-:W3:Y:S01]  /*0cd0*/  LDG.E R2, [R2.64+0x4] ;  /* 0x0000040e02027981 */ /* 0x002ee2000c1e1900 */
[----:B--2---:R-:W1:Y:S08]  /*0ce0*/  R2UR UR10, R0 ;  /* 0x00000000000a73c2 */ /* 0x004e7000000e0000 */
[----:B---3--:R-:W1:Y:S02]  /*0cf0*/  R2UR UR4, R2 ;  /* 0x00000000020473c2 */ /* 0x008e6400000e0000 */
[----:B-1----:R-:W-:-:S06]  /*0d00*/  UIADD3 UR10, -UR10, UR4, URZ ;  /* 0x000000040a0a7290 */ /* 0x002fcc000fffe13f */
.L_x_618:
        /* <DEDUP_REMOVED lines=67> */
[----:B------:R-:W-:Y:S01]  /*1140*/  IMAD R0, R12, 0xc0, RZ ;  /* 0x000000c00c007824 */ /* 0x000fe200078e02ff */
[--C-:B------:R-:W-:Y:S01]  /*1150*/  SHF.R.S32.HI R13, RZ, 0x1f, R132.reuse ;  /* 0x0000001fff0d7819 */ /* 0x100fe20000011484 */
[----:B------:R-:W-:Y:S01]  /*1160*/  ULDC.64 UR4, c[0x0][0x248] ;  /* 0x0000920000047ab9 */ /* 0x000fe20000000a00 */
[----:B------:R-:W-:Y:S01]  /*1170*/  IADD3 R24, P1, R3, R12, RZ ;  /* 0x0000000c03187210 */ /* 0x000fe20007f3e0ff */
[----:B------:R-:W-:Y:S01]  /*1180*/  UISETP.NE.AND UP0, UPT, UR4, 0x1, UPT ;  /* 0x000000010400788c */ /* 0x000fe2000bf05270 */
[----:B------:R-:W-:Y:S01]  /*1190*/  LEA.HI R33, R13, R132, RZ, 0x3 ;  /* 0x000000840d217211 */ /* 0x000fe200078f18ff */
[----:B------:R-:W-:Y:S01]  /*11a0*/  UIMAD.WIDE.U32 UR20, UR12, UR5, URZ ;  /* 0x000000050c1472a5 */ /* 0x000fe2000f8e003f */
[----:B------:R-:W-:Y:S01]  /*11b0*/  LEA.HI.X.SX32 R25, R3, R2, 0x1, P1 ;  /* 0x0000000203197211 */ /* 0x000fe200008f0eff */
[----:B------:R-:W-:Y:S01]  /*11c0*/  ULDC UR4, c[0x0][0x250] ;  /* 0x0000940000047ab9 */ /* 0x000fe20000000800 */
[----:B------:R-:W-:Y:S01]  /*11d0*/  SHF.R.S32.HI R2, RZ, 0x1f, R132 ;  /* 0x0000001fff027819 */ /* 0x000fe20000011484 */
[----:B------:R-:W-:Y:S01]  /*11e0*/  UMOV UR18, UR12 ;  /* 0x0000000c00127c82 */ /* 0x000fe20008000000 */
[CC--:B------:R-:W-:Y:S01]  /*11f0*/  IADD3 R28, P1, R0.reuse, R132.reuse, RZ ;  /* 0x00000084001c7210 */ /* 0x0c0fe20007f3e0ff */
[----:B------:R-:W-:Y:S01]  /*1200*/  ULDC.64 UR6, c[0x0][0x1e0] ;  /* 0x0000780000067ab9 */ /* 0x000fe20000000a00 */
[C---:B------:R-:W-:Y:S01]  /*1210*/  LEA.HI R36, R13.reuse, R132, RZ, 0x5 ;  /* 0x000000840d247211 */ /* 0x040fe200078f28ff */
[----:B------:R-:W-:Y:S01]  /*1220*/  USHF.R.S32.HI UR19, URZ, 0x1f, UR17 ;  /* 0x0000001f3f137899 */ /* 0x000fe20008011411 */
[----:B------:R-:W-:Y:S01]  /*1230*/  LEA.HI.X.SX32 R29, R0, R2, 0x1, P1 ;  /* 0x00000002001d7211 */ /* 0x000fe200008f0eff */
[----:B------:R-:W-:Y:S01]  /*1240*/  @UP0 UMOV UR5, UR21 ;  /* 0x0000001500050c82 */ /* 0x000fe20008000000 */
[----:B------:R-:W-:Y:S01]  /*1250*/  SHF.R.S32.HI R242, RZ, 0x3, R33 ;  /* 0x00000003fff27819 */ /* 0x000fe20000011421 */
[----:B------:R-:W-:Y:S01]  /*1260*/  @UP0 USHF.R.U32.HI UR18, URZ, UR4, UR5 ;  /* 0x000000043f120299 */ /* 0x000fe20008011605 */
[----:B------:R-:W-:Y:S01]  /*1270*/  SHF.R.S32.HI R2, RZ, 0x5, R36 ;  /* 0x00000005ff027819 */ /* 0x000fe20000011424 */
[----:B------:R-:W-:Y:S01]  /*1280*/  IMAD.MOV.U32 R220, RZ, RZ, 0x20 ;  /* 0x00000020ffdc7424 */ /* 0x000fe200078e00ff */
[----:B------:R-:W-:Y:S01]  /*1290*/  LEA.HI R35, R13, R132, RZ, 0x4 ;  /* 0x000000840d237211 */ /* 0x000fe200078f20ff */
[----:B------:R-:W-:Y:S01]  /*12a0*/  USHF.R.S32.HI UR16, URZ, 0x1f, UR18 ;  /* 0x0000001f3f107899 */ /* 0x000fe20008011412 */
[----:B------:R-:W-:Y:S01]  /*12b0*/  SHF.R.S32.HI R5, RZ, 0x1f, R242 ;  /* 0x0000001fff057819 */ /* 0x000fe200000114f2 */
[----:B------:R-:W-:Y:S01]  /*12c0*/  IMAD.U32 R14, RZ, RZ, UR18 ;  /* 0x00000012ff0e7e24 */ /* 0x000fe2000f8e00ff */
[----:B------:R-:W-:Y:S01]  /*12d0*/  IADD3 R3, P2, R242, R8, RZ ;  /* 0x00000008f2037210 */ /* 0x000fe20007f5e0ff */
[----:B------:R-:W-:Y:S01]  /*12e0*/  UIMAD UR6, UR16, UR6, URZ ;  /* 0x00000006100672a4 */ /* 0x000fe2000f8e023f */
[----:B------:R-:W-:Y:S01]  /*12f0*/  LEA.HI R0, R36, R2, RZ, 0x1 ;  /* 0x0000000224007211 */ /* 0x000fe200078f08ff */
[----:B------:R-:W-:Y:S01]  /*1300*/  ULDC.64 UR4, c[0x0][0x1b0] ;  /* 0x00006c0000047ab9 */ /* 0x000fe20000000a00 */
[----:B------:R-:W-:Y:S01]  /*1310*/  SHF.R.S32.HI R8, RZ, 0x4, R35 ;  /* 0x00000004ff087819 */ /* 0x000fe20000011423 */
[----:B------:R-:W-:Y:S01]  /*1320*/  IMAD.X R7, R5, 0x1, R9, P2 ;  /* 0x0000000105077824 */ /* 0x000fe200010e0609 */
[----:B------:R-:W-:Y:S01]  /*1330*/  LEA.HI R22, R13, R132, RZ, 0x2 ;  /* 0x000000840d167211 */ /* 0x000fe200078f10ff */
[----:B------:R-:W-:Y:S01]  /*1340*/  UIMAD UR6, UR18, UR7, UR6 ;  /* 0x00000007120672a4 */ /* 0x000fe2000f8e0206 */
[----:B------:R-:W-:Y:S01]  /*1350*/  LOP3.LUT R0, R0, 0xfffffffe, RZ, 0xc0, !PT ;  /* 0xfffffffe00007812 */ /* 0x000fe200078ec0ff */
[----:B------:R-:W-:Y:S01]  /*1360*/  UIMAD UR4, UR16, UR4, URZ ;  /* 0x00000004100472a4 */ /* 0x000fe2000f8e023f */
[----:B------:R-:W-:Y:S01]  /*1370*/  LEA.HI R9, R35, R8, RZ, 0x1 ;  /* 0x0000000823097211 */ /* 0x000fe200078f08ff */
[----:B------:R-:W-:Y:S01]  /*1380*/  USHF.R.S32.HI UR16, URZ, 0x1f, UR12 ;  /* 0x0000001f3f107899 */ /* 0x000fe2000801140c */
[----:B------:R-:W-:Y:S01]  /*1390*/  SHF.R.S32.HI R18, RZ, 0x2, R22 ;  /* 0x00000002ff127819 */ /* 0x000fe20000011416 */
[----:B------:R-:W-:Y:S01]  /*13a0*/  IMAD.IADD R229, R2, 0x1, -R0 ;  /* 0x0000000102e57824 */ /* 0x000fe200078e0a00 */
[----:B------:R-:W-:Y:S01]  /*13b0*/  SHF.R.S32.HI R6, RZ, 0x1f, R22 ;  /* 0x0000001fff067819 */ /* 0x000fe20000011416 */
[----:B------:R-:W-:Y:S01]  /*13c0*/  UIMAD UR4, UR18, UR5, UR4 ;  /* 0x00000005120472a4 */ /* 0x000fe2000f8e0204 */
[----:B------:R-:W-:Y:S01]  /*13d0*/  LOP3.LUT R2, R9, 0xfffffffe, RZ, 0xc0, !PT ;  /* 0xfffffffe09027812 */ /* 0x000fe200078ec0ff */
[----:B------:R-:W-:Y:S01]  /*13e0*/  IMAD.SHL.U32 R32, R229, 0x400, RZ ;  /* 0x00000400e5207824 */ /* 0x000fe200078e00ff */
[----:B------:R-:W-:Y:S01]  /*13f0*/  LEA.HI R0, R6, R18, RZ, 0x3 ;  /* 0x0000001206007211 */ /* 0x000fe200078f18ff */
[C---:B------:R-:W-:Y:S01]  /*1400*/  IMAD.SHL.U32 R6, R242.reuse, 0x40, RZ ;  /* 0x00000040f2067824 */ /* 0x040fe200078e00ff */
[----:B------:R-:W-:Y:S01]  /*1410*/  IADD3 R4, P1, R242, R10, RZ ;  /* 0x0000000af2047210 */ /* 0x000fe20007f3e0ff */
[----:B------:R-:W-:Y:S01]  /*1420*/  IMAD.IADD R26, R8, 0x1, -R2 ;  /* 0x00000001081a7824 */ /* 0x000fe200078e0a02 */
[----:B------:R-:W-:Y:S01]  /*1430*/  LOP3.LUT R0, R0, 0xfffffff8, RZ, 0xc0, !PT ;  /* 0xfffffff800007812 */ /* 0x000fe200078ec0ff */
[----:B------:R-:W-:Y:S01]  /*1440*/  IMAD.U32 R2, RZ, RZ, UR13 ;  /* 0x0000000dff027e24 */ /* 0x000fe2000f8e00ff */
[----:B------:R-:W-:Y:S01]  /*1450*/  LOP3.LUT R8, R33, 0xfffffff8, RZ, 0xc0, !PT ;  /* 0xfffffff821087812 */ /* 0x000fe200078ec0ff */
[----:B------:R-:W-:Y:S01]  /*1460*/  IMAD.X R5, R5, 0x1, R11, P1 ;  /* 0x0000000105057824 */ /* 0x000fe200008e060b */
[----:B------:R-:W-:Y:S01]  /*1470*/  SHF.R.S32.HI R19, RZ, 0x1f, R23 ;  /* 0x0000001fff137819 */ /* 0x000fe20000011417 */
[----:B------:R-:W-:Y:S01]  /*1480*/  IMAD.IADD R18, R18, 0x1, -R0 ;  /* 0x0000000112127824 */ /* 0x000fe200078e0a00 */
[----:B------:R-:W-:Y:S01]  /*1490*/  LEA.HI R0, R13, R132, RZ, 0x6 ;  /* 0x000000840d007211 */ /* 0x000fe200078f30ff */
[----:B------:R-:W-:Y:S01]  /*14a0*/  IMAD.IADD R20, R132, 0x1, -R8 ;  /* 0x0000000184147824 */ /* 0x000fe200078e0a08 */
[----:B------:R-:W-:Y:S01]  /*14b0*/  UIADD3 UR18, -UR8, UR10, URZ ;  /* 0x0000000a08127290 */ /* 0x000fe2000fffe13f */
[----:B------:R-:W-:Y:S01]  /*14c0*/  IMAD.WIDE R12, R2, 0x40, R4 ;  /* 0x00000040020c7825 */ /* 0x000fe200078e0204 */
[----:B------:R-:W-:Y:S01]  /*14d0*/  SHF.R.S32.HI R21, RZ, 0x6, R0 ;  /* 0x00000006ff157819 */ /* 0x000fe20000011400 */
[----:B------:R-:W-:Y:S01]  /*14e0*/  CS2R R130, SRZ ;  /* 0x0000000000827805 */ /* 0x000fe2000001ff00 */
[----:B------:R-:W-:Y:S01]  /*14f0*/  LOP3.LUT R0, R6, 0x1c0, RZ, 0xc0, !PT ;  /* 0x000001c006007812 */ /* 0x000fe200078ec0ff */
[----:B------:R-:W-:Y:S01]  /*1500*/  IMAD.SHL.U32 R16, R20, 0x8, RZ ;  /* 0x0000000814107824 */ /* 0x000fe200078e00ff */
[----:B------:R-:W-:Y:S01]  /*1510*/  LOP3.LUT P2, RZ, R18, 0x4, RZ, 0xc0, !PT ;  /* 0x0000000412ff7812 */ /* 0x000fe2000784c0ff */
[----:B------:R-:W-:Y:S01]  /*1520*/  IMAD.SHL.U32 R34, R21, 0x200, RZ ;  /* 0x0000020015227824 */ /* 0x000fe200078e00ff */
[----:B------:R-:W-:Y:S01]  /*1530*/  CS2R R128, SRZ ;  /* 0x0000000000807805 */ /* 0x000fe2000001ff00 */
[----:B------:R-:W-:Y:S01]  /*1540*/  IMAD R2, R7, c[0x0][0x178], RZ ;  /* 0x00005e0007027a24 */ /* 0x000fe200078e02ff */
[----:B------:R-:W-:Y:S01]  /*1550*/  LOP3.LUT R6, R0, 0x38, R16, 0xf8, !PT ;  /* 0x0000003800067812 */ /* 0x000fe200078ef810 */
[----:B------:R-:W-:Y:S01]  /*1560*/  IMAD.MOV.U32 R222, RZ, RZ, 0x40 ;  /* 0x00000040ffde7424 */ /* 0x000fe200078e00ff */
[----:B------:R-:W-:Y:S01]  /*1570*/  SHF.R.U32.HI R0, RZ, 0x3, R0 ;  /* 0x00000003ff007819 */ /* 0x000fe20000011600 */
[----:B------:R-:W-:Y:S01]  /*1580*/  IMAD R8, R3, c[0x0][0x17c], R2 ;  /* 0x00005f0003087a24 */ /* 0x000fe200078e0202 */
[----:B------:R-:W-:Y:S01]  /*1590*/  SHF.R.S32.HI R17, RZ, 0x1f, R16 ;  /* 0x0000001fff117819 */ /* 0x000fe20000011410 */
[----:B------:R-:W-:Y:S01]  /*15a0*/  IMAD.SHL.U32 R229, R229, 0x10, RZ ;  /* 0x00000010e5e57824 */ /* 0x000fe200078e00ff */
[----:B------:R-:W-:Y:S01]  /*15b0*/  LOP3.LUT R228, R34, R6, R0, 0xf6, !PT ;  /* 0x0000000622e47212 */ /* 0x000fe200078ef600 */
[----:B------:R-:W-:Y:S01]  /*15c0*/  IMAD R0, R7, c[0x0][0x208], RZ ;  /* 0x0000820007007a24 */ /* 0x000fe200078e02ff */
[C---:B------:R-:W-:Y:S01]  /*15d0*/  IADD3 R30, R16.reuse, 0x40, RZ ;  /* 0x00000040101e7810 */ /* 0x040fe20007ffe0ff */
[C---:B------:R-:W-:Y:S01]  /*15e0*/  IMAD.WIDE.U32 R4, R3.reuse, c[0x0][0x178], R16 ;  /* 0x00005e0003047a25 */ /* 0x040fe200078e0010 */
[C---:B------:R-:W-:Y:S01]  /*15f0*/  IADD3 R27, R16.reuse, 0x80, RZ ;  /* 0x00000080101b7810 */ /* 0x040fe20007ffe0ff */
[----:B------:R-:W-:Y:S01]  /*1600*/  CS2R R126, SRZ ;  /* 0x00000000007e7805 */ /* 0x000fe2000001ff00 */
[----:B------:R-:W-:Y:S01]  /*1610*/  ISETP.GE.AND P6, PT, R16, c[0x0][0x1cc], PT ;  /* 0x0000730010007a0c */ /* 0x000fe20003fc6270 */
[----:B------:R-:W-:Y:S01]  /*1620*/  IMAD R6, R3, c[0x0][0x20c], R0 ;  /* 0x0000830003067a24 */ /* 0x000fe200078e0200 */
[----:B------:R-:W-:Y:S01]  /*1630*/  ISETP.GE.AND P5, PT, R30, c[0x0][0x1cc], PT ;  /* 0x000073001e007a0c */ /* 0x000fe20003fa6270 */
[----:B------:R-:W-:Y:S01]  /*1640*/  IMAD.SHL.U32 R0, R18, 0x40, RZ ;  /* 0x0000004012007824 */ /* 0x000fe200078e00ff */
[----:B------:R-:W-:Y:S01]  /*1650*/  CS2R R124, SRZ ;  /* 0x00000000007c7805 */ /* 0x000fe2000001ff00 */
[----:B------:R-:W-:Y:S01]  /*1660*/  IMAD.IADD R9, R5, 0x1, R8 ;  /* 0x0000000105097824 */ /* 0x000fe200078e0208 */
[----:B------:R-:W-:Y:S01]  /*1670*/  CS2R R122, SRZ ;  /* 0x00000000007a7805 */ /* 0x000fe2000001ff00 */
[----:B------:R-:W-:Y:S01]  /*1680*/  IMAD.WIDE.U32 R10, R14, c[0x0][0x1e0], R16 ;  /* 0x000078000e0a7a25 */ /* 0x000fe200078e0010 */
[----:B------:R-:W-:Y:S01]  /*1690*/  LOP3.LUT R0, R0, 0x1c0, RZ, 0xc0, !PT ;  /* 0x000001c000007812 */ /* 0x000fe200078ec0ff */
[----:B------:R-:W-:Y:S01]  /*16a0*/  CS2R R120, SRZ ;  /* 0x0000000000787805 */ /* 0x000fe2000001ff00 */
[----:B------:R-:W-:Y:S01]  /*16b0*/  CS2R R118, SRZ ;  /* 0x0000000000767805 */ /* 0x000fe2000001ff00 */
[----:B------:R-:W-:Y:S01]  /*16c0*/  IMAD.MOV.U32 R8, RZ, RZ, R4 ;  /* 0x000000ffff087224 */ /* 0x000fe200078e0004 */
[----:B------:R-:W-:Y:S01]  /*16d0*/  IADD3 R5, R11, UR6, RZ ;  /* 0x000000060b057c10 */ /* 0x000fe2000fffe0ff */
[----:B------:R-:W-:Y:S01]  /*16e0*/  IMAD.SHL.U32 R4, R21, 0x8, RZ ;  /* 0x0000000815047824 */ /* 0x000fe200078e00ff */
[----:B------:R-:W-:Y:S01]  /*16f0*/  SHF.R.U32.HI R11, RZ, 0x3, R0 ;  /* 0x00000003ff0b7819 */ /* 0x000fe20000011600 */
[--C-:B------:R-:W-:Y:S01]  /*1700*/  IMAD.WIDE.U32 R2, R3, c[0x0][0x208], R16.reuse ;  /* 0x0000820003027a25 */ /* 0x100fe200078e0010 */
[----:B------:R-:W-:Y:S01]  /*1710*/  CS2R R116, SRZ ;  /* 0x0000000000747805 */ /* 0x000fe2000001ff00 */
[----:B------:R-:W-:Y:S01]  /*1720*/  CS2R R114, SRZ ;  /* 0x0000000000727805 */ /* 0x000fe2000001ff00 */
[----:B------:R-:W-:Y:S01]  /*1730*/  LOP3.LUT R31, R4, 0x18, RZ, 0xc0, !PT ;  /* 0x00000018041f7812 */ /* 0x000fe200078ec0ff */
[----:B------:R-:W-:Y:S01]  /*1740*/  IMAD.WIDE.U32 R14, R14, c[0x0][0x1b0], R16 ;  /* 0x00006c000e0e7a25 */ /* 0x000fe200078e0010 */
[----:B------:R-:W-:Y:S01]  /*1750*/  CS2R R112, SRZ ;  /* 0x0000000000707805 */ /* 0x000fe2000001ff00 */
[----:B------:R-:W-:Y:S01]  /*1760*/  CS2R R110, SRZ ;  /* 0x00000000006e7805 */ /* 0x000fe2000001ff00 */
[----:B------:R-:W-:Y:S01]  /*1770*/  LOP3.LUT R17, R11, R0, R31, 0x1e, !PT ;  /* 0x000000000b117212 */ /* 0x000fe200078e1e1f */
[----:B------:R-:W-:Y:S01]  /*1780*/  IMAD.U32 R0, RZ, RZ, UR12 ;  /* 0x0000000cff007e24 */ /* 0x000fe2000f8e00ff */
[----:B------:R-:W-:Y:S01]  /*1790*/  CS2R R108, SRZ ;  /* 0x00000000006c7805 */ /* 0x000fe2000001ff00 */
[----:B------:R-:W-:Y:S01]  /*17a0*/  IMAD.IADD R7, R3, 0x1, R6 ;  /* 0x0000000103077824 */ /* 0x000fe200078e0206 */
[----:B------:R-:W-:Y:S01]  /*17b0*/  IADD3 R3, R15, UR4, RZ ;  /* 0x000000040f037c10 */ /* 0x000fe2000fffe0ff */
[----:B------:R-:W-:Y:S01]  /*17c0*/  IMAD.MOV.U32 R6, RZ, RZ, R2 ;  /* 0x000000ffff067224 */ /* 0x000fe200078e0002 */
[----:B------:R-:W-:Y:S01]  /*17d0*/  ULDC.64 UR4, c[0x0][0x180] ;  /* 0x0000600000047ab9 */ /* 0x000fe20000000a00 */
[----:B------:R-:W-:Y:S01]  /*17e0*/  IMAD.MOV.U32 R4, RZ, RZ, R10 ;  /* 0x000000ffff047224 */ /* 0x000fe200078e000a */
[----:B------:R-:W-:Y:S01]  /*17f0*/  UIMAD UR4, UR16, UR4, URZ ;  /* 0x00000004100472a4 */ /* 0x000fe2000f8e023f */
[----:B------:R-:W-:Y:S01]  /*1800*/  IMAD.MOV.U32 R2, RZ, RZ, R14 ;  /* 0x000000ffff027224 */ /* 0x000fe200078e000e */
[----:B------:R-:W-:Y:S01]  /*1810*/  LOP3.LUT R14, R22, 0x3ffffffc, RZ, 0xc0, !PT ;  /* 0x3ffffffc160e7812 */ /* 0x000fe200078ec0ff */
[----:B------:R-:W-:Y:S01]  /*1820*/  IMAD.U32 R10, RZ, RZ, UR12 ;  /* 0x0000000cff0a7e24 */ /* 0x000fe2000f8e00ff */
[----:B------:R-:W-:Y:S01]  /*1830*/  UIMAD UR4, UR12, UR5, UR4 ;  /* 0x000000050c0472a4 */ /* 0x000fe2000f8e0204 */
[----:B------:R-:W-:Y:S01]  /*1840*/  IMAD.WIDE.U32 R8, R0, c[0x0][0x180], R8 ;  /* 0x0000600000087a25 */ /* 0x000fe200078e0008 */
[C---:B------:R-:W-:Y:S01]  /*1850*/  SEL R0, R19.reuse, RZ, !P0 ;  /* 0x000000ff13007207 */ /* 0x040fe20004000000 */
[----:B------:R-:W-:Y:S01]  /*1860*/  CS2R R106, SRZ ;  /* 0x00000000006a7805 */ /* 0x000fe2000001ff00 */
[----:B------:R-:W-:Y:S01]  /*1870*/  SEL R19, R19, RZ, !P3 ;  /* 0x000000ff13137207 */ /* 0x000fe20005800000 */
[----:B------:R-:W-:Y:S01]  /*1880*/  IMAD.WIDE.U32 R10, R10, c[0x0][0x210], R6 ;  /* 0x000084000a0a7a25 */ /* 0x000fe200078e0006 */
[----:B------:R-:W-:Y:S01]  /*1890*/  SEL R6, R23, RZ, !P0 ;  /* 0x000000ff17067207 */ /* 0x000fe20004000000 */
[----:B------:R-:W-:Y:S01]  /*18a0*/  CS2R R104, SRZ ;  /* 0x0000000000687805 */ /* 0x000fe2000001ff00 */
[----:B------:R-:W-:Y:S01]  /*18b0*/  IADD3 R15, R9, UR4, RZ ;  /* 0x00000004090f7c10 */ /* 0x000fe2000fffe0ff */
[----:B------:R-:W-:Y:S01]  /*18c0*/  IMAD.IADD R14, R132, 0x1, -R14 ;  /* 0x00000001840e7824 */ /* 0x000fe200078e0a0e */
[----:B------:R-:W-:Y:S01]  /*18d0*/  ULDC.64 UR4, c[0x0][0x210] ;  /* 0x0000840000047ab9 */ /* 0x000fe20000000a00 */
[C---:B------:R-:W-:Y:S01]  /*18e0*/  IMAD R7, R0.reuse, c[0x0][0x1e8], RZ ;  /* 0x00007a0000077a24 */ /* 0x040fe200078e02ff */
[----:B------:R-:W-:Y:S01]  /*18f0*/  UIMAD UR4, UR16, UR4, URZ ;  /* 0x00000004100472a4 */ /* 0x000fe2000f8e023f */
[----:B------:R-:W-:Y:S01]  /*1900*/  IMAD R0, R0, c[0x0][0x1b8], RZ ;  /* 0x00006e0000007a24 */ /* 0x000fe200078e02ff */
[----:B------:R-:W-:Y:S01]  /*1910*/  SEL R23, R23, RZ, !P3 ;  /* 0x000000ff17177207 */ /* 0x000fe20005800000 */
[----:B------:R-:W-:Y:S01]  /*1920*/  IMAD R14, R14, 0x2, R32 ;  /* 0x000000020e0e7824 */ /* 0x000fe200078e0220 */
[----:B------:R-:W-:Y:S01]  /*1930*/  UIMAD UR4, UR12, UR5, UR4 ;  /* 0x000000050c0472a4 */ /* 0x000fe2000f8e0204 */
[C---:B------:R-:W-:Y:S01]  /*1940*/  IMAD R7, R6.reuse, c[0x0][0x1ec], R7 ;  /* 0x00007b0006077a24 */ /* 0x040fe200078e0207 */
[----:B------:R-:W-:Y:S01]  /*1950*/  ISETP.GE.AND P3, PT, R27, c[0x0][0x1cc], PT ;  /* 0x000073001b007a0c */ /* 0x000fe20003f66270 */
        /* <DEDUP_REMOVED lines=12> */
[----:B------:R-:W-:Y:S01]  /*1a20*/  IMAD.IADD R5, R5, 0x1, R7 ;  /* 0x0000000105057824 */ /* 0x000fe200078e0207 */
[----:B------:R-:W-:Y:S01]  /*1a30*/  CS2R R86, SRZ ;  /* 0x0000000000567805 */ /* 0x000fe2000001ff00 */
[----:B------:R-:W-:Y:S01]  /*1a40*/  IMAD R6, R13, c[0x0][0x1d8], RZ ;  /* 0x000076000d067a24 */ /* 0x000fe200078e02ff */
[----:B------:R-:W-:Y:S01]  /*1a50*/  CS2R R84, SRZ ;  /* 0x0000000000547805 */ /* 0x000fe2000001ff00 */
[----:B------:R-:W-:Y:S01]  /*1a60*/  IMAD.IADD R3, R3, 0x1, R0 ;  /* 0x0000000103037824 */ /* 0x000fe200078e0200 */
[----:B------:R-:W-:Y:S01]  /*1a70*/  CS2R R82, SRZ ;  /* 0x0000000000527805 */ /* 0x000fe2000001ff00 */
[----:B------:R-:W-:Y:S01]  /*1a80*/  IMAD.MOV.U32 R14, RZ, RZ, R8 ;  /* 0x000000ffff0e7224 */ /* 0x000fe200078e0008 */
[----:B------:R-:W-:Y:S01]  /*1a90*/  CS2R R80, SRZ ;  /* 0x0000000000507805 */ /* 0x000fe2000001ff00 */
[----:B------:R-:W-:Y:S01]  /*1aa0*/  IMAD R0, R13, c[0x0][0x1a8], RZ ;  /* 0x00006a000d007a24 */ /* 0x000fe200078e02ff */
[----:B------:R-:W-:Y:S01]  /*1ab0*/  IADD3 R13, R11, UR4, RZ ;  /* 0x000000040b0d7c10 */ /* 0x000fe2000fffe0ff */
[----:B------:R-:W-:Y:S01]  /*1ac0*/  IMAD.SHL.U32 R230, R9, 0x2, RZ ;  /* 0x0000000209e67824 */ /* 0x000fe200078e00ff */
[----:B------:R-:W-:Y:S01]  /*1ad0*/  ULDC.64 UR4, c[0x0][0x178] ;  /* 0x00005e0000047ab9 */ /* 0x000fe20000000a00 */
[C---:B------:R-:W-:Y:S01]  /*1ae0*/  IMAD R7, R12.reuse, c[0x0][0x1dc], R6 ;  /* 0x000077000c077a24 */ /* 0x040fe200078e0206 */
[----:B------:R-:W-:Y:S01]  /*1af0*/  UIMAD UR6, UR19, UR4, URZ ;  /* 0x00000004130672a4 */ /* 0x000fe2000f8e023f */
[----:B------:R-:W-:Y:S01]  /*1b00*/  IMAD.WIDE.U32 R8, R12, c[0x0][0x1d8], R4 ;  /* 0x000076000c087a25 */ /* 0x000fe200078e0004 */
[----:B------:R-:W-:Y:S01]  /*1b10*/  IADD3 R231, R230, 0x122c0, RZ ;  /* 0x000122c0e6e77810 */ /* 0x000fe20007ffe0ff */
[----:B------:R-:W-:Y:S01]  /*1b20*/  UIMAD.WIDE.U32 UR20, UR17, UR4, URZ ;  /* 0x00000004111472a5 */ /* 0x000fe2000f8e003f */
[----:B------:R-:W-:Y:S01]  /*1b30*/  CS2R R78, SRZ ;  /* 0x00000000004e7805 */ /* 0x000fe2000001ff00 */
[C---:B------:R-:W-:Y:S01]  /*1b40*/  IMAD R6, R12.reuse, c[0x0][0x1ac], R0 ;  /* 0x00006b000c067a24 */ /* 0x040fe200078e0200 */
[----:B------:R-:W-:Y:S01]  /*1b50*/  UIMAD UR5, UR17, UR5, UR6 ;  /* 0x00000005110572a4 */ /* 0x000fe2000f8e0206 */
[----:B------:R-:W-:Y:S01]  /*1b60*/  IMAD.WIDE.U32 R4, R12, c[0x0][0x1a8], R2 ;  /* 0x00006a000c047a25 */ /* 0x000fe200078e0002 */
[----:B------:R-:W-:Y:S01]  /*1b70*/  IADD3 R3, R230, 0x12280, RZ ;  /* 0x00012280e6037810 */ /* 0x000fe20007ffe0ff */
[----:B------:R-:W-:Y:S01]  /*1b80*/  ULDC.64 UR6, c[0x0][0x208] ;  /* 0x0000820000067ab9 */ /* 0x000fe20000000a00 */
[----:B------:R-:W-:Y:S01]  /*1b90*/  LEA R2, P1, R8, c[0x0][0x1c0], 0x1 ;  /* 0x0000700008027a11 */ /* 0x000fe200078208ff */
[----:B------:R-:W-:Y:S01]  /*1ba0*/  IMAD.IADD R0, R9, 0x1, R7 ;  /* 0x0000000109007824 */ /* 0x000fe200078e0207 */
[----:B------:R-:W-:Y:S01]  /*1bb0*/  @P2 IADD3 R231, R3, -0x40, RZ ;  /* 0xffffffc003e72810 */ /* 0x000fe20007ffe0ff */
[----:B------:R-:W-:Y:S01]  /*1bc0*/  IMAD.IADD R5, R5, 0x1, R6 ;  /* 0x0000000105057824 */ /* 0x000fe200078e0206 */
[----:B------:R-:W-:Y:S01]  /*1bd0*/  LEA R6, P0, R4, c[0x0][0x190], 0x1 ;  /* 0x0000640004067a11 */ /* 0x000fe200078008ff */
[----:B------:R-:W-:Y:S01]  /*1be0*/  IMAD.MOV.U32 R12, RZ, RZ, R10 ;  /* 0x000000ffff0c7224 */ /* 0x000fe200078e000a */
[----:B------:R-:W-:Y:S01]  /*1bf0*/  LEA.HI.X R3, R8, c[0x0][0x1c4], R0, 0x1, P1 ;  /* 0x0000710008037a11 */ /* 0x000fe200008f0c00 */
[----:B------:R-:W-:Y:S01]  /*1c00*/  IMAD.MOV.U32 R0, RZ, RZ, c[0x0][0x1d8] ;  /* 0x00007600ff007624 */ /* 0x000fe200078e00ff */
[----:B------:R-:W-:Y:S01]  /*1c10*/  LEA.HI.X R7, R4, c[0x0][0x194], R5, 0x1, P0 ;  /* 0x0000650004077a11 */ /* 0x000fe200000f0c05 */
[----:B------:R-:W-:Y:S01]  /*1c20*/  IMAD.MOV.U32 R5, RZ, RZ, c[0x0][0x1dc] ;  /* 0x00007700ff057624 */ /* 0x000fe200078e00ff */
[----:B------:R-:W-:Y:S01]  /*1c30*/  UIADD3 UR5, UR21, UR5, URZ ;  /* 0x0000000515057290 */ /* 0x000fe2000fffe03f */
[----:B------:R-:W-:Y:S01]  /*1c40*/  IMAD.MOV.U32 R8, RZ, RZ, c[0x0][0x1a8] ;  /* 0x00006a00ff087624 */ /* 0x000fe200078e00ff */
[C---:B------:R-:W-:Y:S01]  /*1c50*/  LEA R4, P0, R0.reuse, R2, 0x6 ;  /* 0x0000000200047211 */ /* 0x040fe200078030ff */
[----:B------:R-:W-:Y:S01]  /*1c60*/  IMAD R17, R19, c[0x0][0x188], RZ ;  /* 0x0000620013117a24 */ /* 0x000fe200078e02ff */
[----:B------:R-:W-:Y:S01]  /*1c70*/  USHF.L.U32 UR4, UR6, 0x6, URZ ;  /* 0x0000000606047899 */ /* 0x000fe2000800063f */
[C---:B------:R-:W-:Y:S01]  /*1c80*/  IMAD.WIDE.U32 R240, R23.reuse, c[0x0][0x188], R14 ;  /* 0x0000620017f07a25 */ /* 0x040fe200078e000e */
[----:B------:R-:W-:Y:S01]  /*1c90*/  LEA.HI.X R5, R0, R3, R5, 0x6, P0 ;  /* 0x0000000300057211 */ /* 0x000fe200000f3405 */
[----:B------:R-:W-:Y:S01]  /*1ca0*/  CS2R R76, SRZ ;  /* 0x00000000004c7805 */ /* 0x000fe2000001ff00 */
[C---:B------:R-:W-:Y:S01]  /*1cb0*/  LEA R10, P0, R8.reuse, R6, 0x6 ;  /* 0x00000006080a7211 */ /* 0x040fe200078030ff */
[----:B------:R-:W-:Y:S01]  /*1cc0*/  IMAD.MOV.U32 R0, RZ, RZ, c[0x0][0x1ac] ;  /* 0x00006b00ff007624 */ /* 0x000fe200078e00ff */
[----:B------:R-:W-:Y:S01]  /*1cd0*/  CS2R R74, SRZ ;  /* 0x00000000004a7805 */ /* 0x000fe2000001ff00 */
[----:B------:R-:W-:Y:S01]  /*1ce0*/  IMAD R18, R23, c[0x0][0x18c], R17 ;  /* 0x0000630017127a24 */ /* 0x000fe200078e0211 */
[----:B------:R-:W-:Y:S01]  /*1cf0*/  CS2R R72, SRZ ;  /* 0x0000000000487805 */ /* 0x000fe2000001ff00 */
[----:B------:R-:W-:Y:S01]  /*1d00*/  IMAD.U32 R9, RZ, RZ, UR21 ;  /* 0x00000015ff097e24 */ /* 0x000fe2000f8e00ff */
[----:B------:R-:W-:Y:S01]  /*1d10*/  LEA.HI.X R11, R8, R7, R0, 0x6, P0 ;  /* 0x00000007080b7211 */ /* 0x000fe200000f3400 */
[----:B------:R-:W-:Y:S01]  /*1d20*/  IMAD R0, R19, c[0x0][0x218], RZ ;  /* 0x0000860013007a24 */ /* 0x000fe200078e02ff */
[----:B------:R-:W-:Y:S01]  /*1d30*/  CS2R R70, SRZ ;  /* 0x0000000000467805 */ /* 0x000fe2000001ff00 */
[----:B------:R-:W-:Y:S01]  /*1d40*/  IMAD.U32 R8, RZ, RZ, UR20 ;  /* 0x00000014ff087e24 */ /* 0x000fe2000f8e00ff */
[----:B------:R-:W-:Y:S01]  /*1d50*/  CS2R R68, SRZ ;  /* 0x0000000000447805 */ /* 0x000fe2000001ff00 */
[C---:B------:R-:W-:Y:S01]  /*1d60*/  IMAD R17, R23.reuse, c[0x0][0x21c], R0 ;  /* 0x0000870017117a24 */ /* 0x040fe200078e0200 */
[----:B------:R-:W-:Y:S01]  /*1d70*/  IADD3 R0, -R242, UR18, RZ ;  /* 0x00000012f2007c10 */ /* 0x000fe2000fffe1ff */
[----:B------:R-:W-:Y:S01]  /*1d80*/  IMAD.U32 R9, RZ, RZ, UR5 ;  /* 0x00000005ff097e24 */ /* 0x000fe2000f8e00ff */
[----:B------:R-:W-:Y:S01]  /*1d90*/  UMOV UR5, 0x6 ;  /* 0x0000000600057882 */ /* 0x000fe20000000000 */
[----:B------:R-:W-:Y:S01]  /*1da0*/  IMAD.WIDE.U32 R238, R23, c[0x0][0x218], R12 ;  /* 0x0000860017ee7a25 */ /* 0x000fe200078e000c */
[----:B------:R-:W-:Y:S01]  /*1db0*/  LEA R12, P1, R8, R240, 0x6 ;  /* 0x000000f0080c7211 */ /* 0x000fe200078230ff */
[----:B------:R-:W-:Y:S01]  /*1dc0*/  USHF.L.U64.HI UR5, UR6, UR5, UR7 ;  /* 0x0000000506057299 */ /* 0x000fe20008010207 */
[C---:B------:R-:W-:Y:S01]  /*1dd0*/  ISETP.LT.OR P4, PT, R0.reuse, 0x1, P6 ;  /* 0x000000010000780c */ /* 0x040fe20003781670 */
[----:B------:R-:W-:Y:S01]  /*1de0*/  IMAD.IADD R235, R241, 0x1, R18 ;  /* 0x00000001f1eb7824 */ /* 0x000fe200078e0212 */
[----:B------:R-:W-:Y:S01]  /*1df0*/  ISETP.LT.OR P2, PT, R0, 0x1, P5 ;  /* 0x000000010000780c */ /* 0x000fe20002f41670 */
[----:B------:R-:W-:Y:S01]  /*1e00*/  IMAD.SHL.U32 R228, R228, 0x2, RZ ;  /* 0x00000002e4e47824 */ /* 0x000fe200078e00ff */
[----:B------:R-:W-:Y:S01]  /*1e10*/  ISETP.LT.OR P0, PT, R0, 0x1, P3 ;  /* 0x000000010000780c */ /* 0x000fe20001f01670 */
[----:B------:R-:W-:Y:S01]  /*1e20*/  UIMAD UR5, UR5, UR17, URZ ;  /* 0x00000011050572a4 */ /* 0x000fe2000f8e023f */
[----:B------:R-:W-:Y:S01]  /*1e30*/  LEA.HI.X R13, R8, R235, R9, 0x6, P1 ;  /* 0x000000eb080d7211 */ /* 0x000fe200008f3409 */
[----:B------:R-:W-:Y:S01]  /*1e40*/  IMAD.U32 R22, RZ, RZ, UR4 ;  /* 0x00000004ff167e24 */ /* 0x000fe2000f8e00ff */
[C---:B------:R-:W-:Y:S01]  /*1e50*/  ISETP.LT.OR P1, PT, R0.reuse, 0x21, P6 ;  /* 0x000000210000780c */ /* 0x040fe20003721670 */
[----:B------:R-:W-:Y:S01]  /*1e60*/  IMAD.IADD R237, R239, 0x1, R17 ;  /* 0x00000001efed7824 */ /* 0x000fe200078e0211 */
[C---:B------:R-:W-:Y:S01]  /*1e70*/  ISETP.LT.OR P5, PT, R0.reuse, 0x21, P5 ;  /* 0x000000210000780c */ /* 0x040fe20002fa1670 */
[----:B------:R-:W-:Y:S01]  /*1e80*/  IMAD.MOV.U32 R236, RZ, RZ, R238 ;  /* 0x000000ffffec7224 */ /* 0x000fe200078e00ee */
[----:B------:R-:W-:Y:S01]  /*1e90*/  ISETP.LT.OR P3, PT, R0, 0x21, P3 ;  /* 0x000000210000780c */ /* 0x000fe20001f61670 */
[----:B------:R-:W-:Y:S01]  /*1ea0*/  @!PT LDS RZ, [RZ] ;  /* 0x00000000fffff984 */ /* 0x000fe20000000800 */
[----:B------:R-:W-:Y:S01]  /*1eb0*/  @!PT LDS RZ, [RZ] ;  /* 0x00000000fffff984 */ /* 0x000fe20000000800 */
[----:B------:R-:W-:Y:S01]  /*1ec0*/  @!PT LDS RZ, [RZ] ;  /* 0x00000000fffff984 */ /* 0x000fe20000000800 */
[----:B------:R1:W-:Y:S01]  /*1ed0*/  LDGSTS.E.BYPASS.LTC128B.128 [R228+0x6080], [R2.64], !P4 ;  /* 0x0608000002e47fae */ /* 0x0003e2000e101d4e */
[----:B------:R-:W-:Y:S01]  /*1ee0*/  ISETP.GE.AND P4, PT, R30, c[0x0][0x19c], PT ;  /* 0x000067001e007a0c */ /* 0x000fe20003f86270 */
[----:B------:R-:W-:Y:S01]  /*1ef0*/  UIMAD UR5, UR19, UR4, UR5 ;  /* 0x00000004130572a4 */ /* 0x000fe2000f8e0205 */
[----:B------:R-:W-:Y:S01]  /*1f00*/  IMAD.WIDE.U32 R8, R22, UR17, R236 ;  /* 0x0000001116087c25 */ /* 0x000fe2000f8e00ec */
[----:B------:R1:W-:Y:S01]  /*1f10*/  LDGSTS.E.BYPASS.LTC128B.128 [R228+0x8080], [R2.64+0x80], !P2 ;  /* 0x0808008002e47fae */ /* 0x0003e2000d101d4e */
[----:B------:R-:W-:Y:S01]  /*1f20*/  LOP3.LUT P6, RZ, R20, 0x4, RZ, 0xc0, !PT ;  /* 0x0000000414ff7812 */ /* 0x000fe200078cc0ff */
[----:B------:R-:W-:Y:S01]  /*1f30*/  USHF.L.U32 UR19, UR17, 0x6, URZ ;  /* 0x0000000611137899 */ /* 0x000fe2000800063f */
[----:B------:R-:W-:Y:S01]  /*1f40*/  CS2R R66, SRZ ;  /* 0x0000000000427805 */ /* 0x000fe2000001ff00 */
[----:B------:R1:W-:Y:S01]  /*1f50*/  LDGSTS.E.BYPASS.LTC128B.128 [R228+0xa080], [R2.64+0x100], !P0 ;  /* 0x0a08010002e47fae */ /* 0x0003e2000c101d4e */
[----:B------:R-:W-:Y:S01]  /*1f60*/  ISETP.GE.AND P0, PT, R16, c[0x0][0x19c], PT ;  /* 0x0000670010007a0c */ /* 0x000fe20003f06270 */
[----:B------:R-:W-:Y:S01]  /*1f70*/  ULDC UR7, c[0x0][0x20c] ;  /* 0x0000830000077ab9 */ /* 0x000fe20000000800 */
[----:B------:R-:W-:Y:S01]  /*1f80*/  SEL R222, R222, 0xffffffc0, !P6 ;  /* 0xffffffc0dede7807 */ /* 0x000fe20007000000 */
[----:B------:R2:W-:Y:S01]  /*1f90*/  LDGSTS.E.BYPASS.LTC128B.128 [R228+0x7080], [R4.64], !P1 ;  /* 0x0708000004e47fae */ /* 0x0005e2000c901d4e */
[C---:B------:R-:W-:Y:S01]  /*1fa0*/  ISETP.LT.OR P2, PT, R0.reuse, 0x1, P0 ;  /* 0x000000010000780c */ /* 0x040fe20000741670 */
[----:B------:R-:W-:Y:S01]  /*1fb0*/  CS2R R64, SRZ ;  /* 0x0000000000407805 */ /* 0x000fe2000001ff00 */
[C---:B------:R-:W-:Y:S01]  /*1fc0*/  ISETP.LT.OR P1, PT, R0.reuse, 0x1, P4 ;  /* 0x000000010000780c */ /* 0x040fe20002721670 */
[----:B------:R2:W-:Y:S01]  /*1fd0*/  LDGSTS.E.BYPASS.LTC128B.128 [R228+0x9080], [R4.64+0x80], !P5 ;  /* 0x0908008004e47fae */ /* 0x0005e2000e901d4e */
[C---:B------:R-:W-:Y:S01]  /*1fe0*/  ISETP.LT.OR P0, PT, R0.reuse, 0x21, P0 ;  /* 0x000000210000780c */ /* 0x040fe20000701670 */
[----:B------:R-:W-:Y:S01]  /*1ff0*/  CS2R R62, SRZ ;  /* 0x00000000003e7805 */ /* 0x000fe2000001ff00 */
[C---:B------:R-:W-:Y:S01]  /*2000*/  ISETP.LT.OR P4, PT, R0.reuse, 0x21, P4 ;  /* 0x000000210000780c */ /* 0x040fe20002781670 */
[----:B------:R2:W-:Y:S01]  /*2010*/  LDGSTS.E.BYPASS.LTC128B.128 [R228+0xb080], [R4.64+0x100], !P3 ;  /* 0x0b08010004e47fae */ /* 0x0005e2000d901d4e */
[C---:B------:R-:W-:Y:S01]  /*2020*/  ISETP.GE.AND P3, PT, R27.reuse, c[0x0][0x19c], PT ;  /* 0x000067001b007a0c */ /* 0x040fe20003f66270 */
[----:B------:R-:W-:Y:S01]  /*2030*/  CS2R R60, SRZ ;  /* 0x00000000003c7805 */ /* 0x000fe2000001ff00 */
[----:B------:R-:W-:Y:S01]  /*2040*/  CS2R R58, SRZ ;  /* 0x00000000003a7805 */ /* 0x000fe2000001ff00 */
[----:B------:R-:W0:Y:S01]  /*2050*/  LDGDEPBAR ;  /* 0x00000000000079af */ /* 0x000e220000000000 */
[C---:B------:R-:W-:Y:S01]  /*2060*/  ISETP.LT.OR P5, PT, R0.reuse, 0x1, P3 ;  /* 0x000000010000780c */ /* 0x040fe20001fa1670 */
[----:B------:R-:W-:Y:S01]  /*2070*/  CS2R R56, SRZ ;  /* 0x0000000000387805 */ /* 0x000fe2000001ff00 */
[----:B------:R-:W-:Y:S01]  /*2080*/  ISETP.LT.OR P3, PT, R0, 0x21, P3 ;  /* 0x000000210000780c */ /* 0x000fe20001f61670 */
[----:B------:R3:W-:Y:S01]  /*2090*/  LDGSTS.E.BYPASS.LTC128B.128 [R228+0x80], [R6.64], !P2 ;  /* 0x0008000006e47fae */ /* 0x0007e2000d101d4e */
[----:B------:R-:W-:Y:S01]  /*20a0*/  LOP3.LUT P2, RZ, R20, 0x2, RZ, 0xc0, !PT ;  /* 0x0000000214ff7812 */ /* 0x000fe2000784c0ff */
[----:B------:R-:W-:Y:S01]  /*20b0*/  CS2R R54, SRZ ;  /* 0x0000000000367805 */ /* 0x000fe2000001ff00 */
[----:B------:R-:W-:Y:S01]  /*20c0*/  CS2R R52, SRZ ;  /* 0x0000000000347805 */ /* 0x000fe2000001ff00 */
[----:B------:R3:W-:Y:S01]  /*20d0*/  LDGSTS.E.BYPASS.LTC128B.128 [R228+0x2080], [R6.64+0x80], !P1 ;  /* 0x0208008006e47fae */ /* 0x0007e2000c901d4e */
[----:B------:R-:W-:Y:S01]  /*20e0*/  LEA R14, P1, R8, c[0x0][0x1f0], 0x1 ;  /* 0x00007c00080e7a11 */ /* 0x000fe200078208ff */
[----:B------:R-:W-:Y:S01]  /*20f0*/  CS2R R50, SRZ ;  /* 0x0000000000327805 */ /* 0x000fe2000001ff00 */
[----:B-1----:R-:W-:Y:S01]  /*2100*/  IMAD.SHL.U32 R2, R20, 0x40, RZ ;  /* 0x0000004014027824 */ /* 0x002fe200078e00ff */
[----:B------:R-:W-:Y:S01]  /*2110*/  CS2R R48, SRZ ;  /* 0x0000000000307805 */ /* 0x000fe2000001ff00 */
[----:B------:R-:W-:Y:S01]  /*2120*/  IMAD R3, R26, 0x800, R34 ;  /* 0x000008001a037824 */ /* 0x000fe200078e0222 */
[----:B------:R3:W-:Y:S01]  /*2130*/  LDGSTS.E.BYPASS.LTC128B.128 [R228+0x4080], [R6.64+0x100], !P5 ;  /* 0x0408010006e47fae */ /* 0x0007e2000e901d4e */
[----:B------:R-:W-:Y:S01]  /*2140*/  ISETP.GE.AND P5, PT, R27, c[0x0][0x16c], PT ;  /* 0x00005b001b007a0c */ /* 0x000fe20003fa6270 */
[----:B------:R-:W-:Y:S01]  /*2150*/  IMAD.U32 R20, RZ, RZ, UR19 ;  /* 0x00000013ff147e24 */ /* 0x000fe2000f8e00ff */
[----:B------:R-:W-:Y:S01]  /*2160*/  LOP3.LUT R17, R2, 0x1c0, RZ, 0xc0, !PT ;  /* 0x000001c002117812 */ /* 0x000fe200078ec0ff */
[----:B------:R1:W-:Y:S01]  /*2170*/  LDGSTS.E.BYPASS.LTC128B.128 [R228+0x1080], [R10.64], !P0 ;  /* 0x010800000ae47fae */ /* 0x0003e2000c101d4e */
[----:B------:R-:W-:Y:S01]  /*2180*/  IADD3 R2, R9, UR5, RZ ;  /* 0x0000000509027c10 */ /* 0x000fe2000fffe0ff */
[----:B------:R-:W-:Y:S01]  /*2190*/  ULDC.64 UR4, c[0x0][0x270] ;  /* 0x00009c0000047ab9 */ /* 0x000fe20000000a00 */
[----:B------:R-:W-:Y:S01]  /*21a0*/  SHF.R.U32.HI R223, RZ, 0x3, R17 ;  /* 0x00000003ffdf7819 */ /* 0x000fe20000011611 */
[----:B------:R1:W-:Y:S01]  /*21b0*/  LDGSTS.E.BYPASS.LTC128B.128 [R228+0x3080], [R10.64+0x80], !P4 ;  /* 0x030800800ae47fae */ /* 0x0003e2000e101d4e */
[----:B--2---:R-:W-:Y:S01]  /*21c0*/  LOP3.LUT R4, R17, 0x8, R33, 0xf8, !PT ;  /* 0x0000000811047812 */ /* 0x004fe200078ef821 */
[----:B------:R-:W-:Y:S01]  /*21d0*/  UIMAD UR4, UR16, UR4, URZ ;  /* 0x00000004100472a4 */ /* 0x000fe2000f8e023f */
[----:B------:R-:W-:Y:S01]  /*21e0*/  LEA.HI.X R15, R8, c[0x0][0x1f4], R2, 0x1, P1 ;  /* 0x00007d00080f7a11 */ /* 0x000fe200008f0c02 */
[----:B------:R1:W-:Y:S01]  /*21f0*/  LDGSTS.E.BYPASS.LTC128B.128 [R228+0x5080], [R10.64+0x100], !P3 ;  /* 0x050801000ae47fae */ /* 0x0003e2000d901d4e */
[----:B------:R-:W-:Y:S01]  /*2200*/  LOP3.LUT R2, R4, R223, RZ, 0x3c, !PT ;  /* 0x000000df04027212 */ /* 0x000fe200078e3cff */
[----:B------:R-:W-:Y:S01]  /*2210*/  IMAD.MOV.U32 R8, RZ, RZ, c[0x0][0x17c] ;  /* 0x00005f00ff087624 */ /* 0x000fe200078e00ff */
[----:B------:R-:W-:Y:S01]  /*2220*/  LEA R4, P1, R12, c[0x0][0x160], 0x1 ;  /* 0x000058000c047a11 */ /* 0x000fe200078208ff */
[----:B------:R-:W0:Y:S01]  /*2230*/  LDGDEPBAR ;  /* 0x00000000000079af */ /* 0x000e220000000000 */
[----:B------:R-:W-:Y:S01]  /*2240*/  ISETP.GE.AND P0, PT, R30, c[0x0][0x16c], PT ;  /* 0x00005b001e007a0c */ /* 0x000fe20003f06270 */
[----:B------:R-:W-:Y:S01]  /*2250*/  IMAD.IADD R2, R3, 0x1, R2 ;  /* 0x0000000103027824 */ /* 0x000fe200078e0202 */
[----:B------:R-:W-:Y:S01]  /*2260*/  LEA.HI.X R5, R12, c[0x0][0x164], R13, 0x1, P1 ;  /* 0x000059000c057a11 */ /* 0x000fe200008f0c0d */
[----:B------:R-:W-:Y:S01]  /*2270*/  UIMAD UR20, UR12, UR5, UR4 ;  /* 0x000000050c1472a4 */ /* 0x000fe2000f8e0204 */
[----:B------:R-:W-:Y:S01]  /*2280*/  ISETP.GE.AND P1, PT, R16, c[0x0][0x16c], PT ;  /* 0x00005b0010007a0c */ /* 0x000fe20003f26270 */
[----:B------:R-:W-:Y:S01]  /*2290*/  IMAD.SHL.U32 R224, R2, 0x2, RZ ;  /* 0x0000000202e07824 */ /* 0x000fe200078e00ff */
[----:B------:R-:W-:Y:S01]  /*22a0*/  SEL R3, RZ, 0x2, P0 ;  /* 0x00000002ff037807 */ /* 0x000fe20000000000 */
[----:B------:R-:W-:Y:S01]  /*22b0*/  ULDC.64 UR4, c[0x0][0x288] ;  /* 0x0000a20000047ab9 */ /* 0x000fe20000000a00 */
[----:B------:R-:W-:Y:S01]  /*22c0*/  SEL R18, RZ, 0x1, P1 ;  /* 0x00000001ff127807 */ /* 0x000fe20000800000 */
[----:B------:R-:W-:Y:S01]  /*22d0*/  IMAD.IADD R227, R224, 0x1, R222 ;  /* 0x00000001e0e37824 */ /* 0x000fe200078e02de */
[----:B------:R-:W-:Y:S01]  /*22e0*/  SEL R0, RZ, 0x4, P5 ;  /* 0x00000004ff007807 */ /* 0x000fe20002800000 */
[----:B---3--:R-:W-:Y:S01]  /*22f0*/  IMAD.MOV.U32 R7, RZ, RZ, c[0x0][0x178] ;  /* 0x00005e00ff077624 */ /* 0x008fe200078e00ff */
[----:B------:R-:W-:Y:S01]  /*2300*/  IADD3 R2, -R242, UR11, -R20 ;  /* 0x0000000bf2027c10 */ /* 0x000fe2000fffe914 */
[----:B------:R-:W-:Y:S01]  /*2310*/  UIMAD UR4, UR16, UR4, URZ ;  /* 0x00000004100472a4 */ /* 0x000fe2000f8e023f */
[----:B------:R-:W-:Y:S01]  /*2320*/  IADD3 R0, R0, R3, R18 ;  /* 0x0000000300007210 */ /* 0x000fe20007ffe012 */
[----:B------:R-:W-:Y:S01]  /*2330*/  IMAD.U32 R12, RZ, RZ, UR12 ;  /* 0x0000000cff0c7e24 */ /* 0x000fe2000f8e00ff */
[C---:B------:R-:W-:Y:S01]  /*2340*/  LEA R6, P1, R7.reuse, R4, 0x6 ;  /* 0x0000000407067211 */ /* 0x040fe200078230ff */
[----:B------:R-:W-:Y:S01]  /*2350*/  UIMAD UR5, UR12, UR5, UR4 ;  /* 0x000000050c0572a4 */ /* 0x000fe2000f8e0204 */
[----:B------:R-:W-:Y:S01]  /*2360*/  LOP3.LUT P4, RZ, R0, 0x1, RZ, 0xc0, !PT ;  /* 0x0000000100ff7812 */ /* 0x000fe2000788c0ff */
[----:B------:R-:W-:Y:S01]  /*2370*/  IMAD.WIDE.U32 R12, R12, c[0x0][0x238], R28 ;  /* 0x00008e000c0c7a25 */ /* 0x000fe200078e001c */
[----:B------:R-:W-:Y:S01]  /*2380*/  LEA.HI.X R7, R7, R5, R8, 0x6, P1 ;  /* 0x0000000507077211 */ /* 0x000fe200008f3408 */
[----:B------:R-:W-:Y:S01]  /*2390*/  UMOV UR4, 0x5 ;  /* 0x0000000500047882 */ /* 0x000fe20000000000 */
[----:B------:R-:W-:Y:S01]  /*23a0*/  LOP3.LUT P3, RZ, R0, 0x2, RZ, 0xc0, !PT ;  /* 0x0000000200ff7812 */ /* 0x000fe2000786c0ff */
[----:B------:R-:W-:-:S04]  /*23b0*/  DEPBAR.LE SB0, 0x1 ;  /* 0x000080400000791a */ /* 0x000fc80000000000 */
[----:B------:R-:W-:Y:S01]  /*23c0*/  BAR.SYNC.DEFER_BLOCKING 0x0 ;  /* 0x0000000000007b1d */ /* 0x000fe20000010000 */
[----:B------:R-:W-:Y:S01]  /*23d0*/  LOP3.LUT P1, RZ, R0, 0x4, RZ, 0xc0, !PT ;  /* 0x0000000400ff7812 */ /* 0x000fe2000782c0ff */
[----:B------:R-:W-:Y:S01]  /*23e0*/  IMAD.U32 R8, RZ, RZ, UR12 ;  /* 0x0000000cff087e24 */ /* 0x000fe2000f8e00ff */
[----:B------:R-:W-:Y:S01]  /*23f0*/  SEL R0, R220, 0xffffffe0, !P2 ;  /* 0xffffffe0dc007807 */ /* 0x000fe20005000000 */
[----:B-1----:R-:W-:Y:S01]  /*2400*/  IMAD.U32 R10, RZ, RZ, UR12 ;  /* 0x0000000cff0a7e24 */ /* 0x002fe2000f8e00ff */
[----:B------:R-:W-:Y:S01]  /*2410*/  ISETP.LT.OR P2, PT, R2, 0x1, !P4 ;  /* 0x000000010200780c */ /* 0x000fe20006741670 */
[----:B------:R-:W-:Y:S01]  /*2420*/  IMAD.WIDE.U32 R8, R8, c[0x0][0x270], R24 ;  /* 0x00009c0008087a25 */ /* 0x000fe200078e0018 */
[C---:B------:R-:W-:Y:S01]  /*2430*/  ISETP.LT.OR P6, PT, R2.reuse, 0x1, !P3 ;  /* 0x000000010200780c */ /* 0x040fe20005fc1670 */
[----:B------:R-:W-:Y:S01]  /*2440*/  USHF.L.U64.HI UR7, UR6, UR4, UR7 ;  /* 0x0000000406077299 */ /* 0x000fe20008010207 */
[----:B------:R-:W-:Y:S01]  /*2450*/  ISETP.LT.OR P4, PT, R2, 0x21, !P4 ;  /* 0x000000210200780c */ /* 0x000fe20006781670 */
[----:B------:R-:W-:Y:S01]  /*2460*/  IMAD.IADD R225, R224, 0x1, R0 ;  /* 0x00000001e0e17824 */ /* 0x000fe200078e0200 */
[----:B------:R-:W-:Y:S01]  /*2470*/  ISETP.LT.OR P3, PT, R2, 0x21, !P3 ;  /* 0x000000210200780c */ /* 0x000fe20005f61670 */
[----:B------:R-:W-:Y:S01]  /*2480*/  IMAD.WIDE.U32 R10, R10, c[0x0][0x288], R24 ;  /* 0x0000a2000a0a7a25 */ /* 0x000fe200078e0018 */
[----:B------:R-:W-:Y:S01]  /*2490*/  USHF.L.U32 UR6, UR6, 0x5, URZ ;  /* 0x0000000506067899 */ /* 0x000fe2000800063f */
[----:B------:R-:W-:Y:S01]  /*24a0*/  IADD3 R3, R9, UR20, RZ ;  /* 0x0000001409037c10 */ /* 0x000fe2000fffe0ff */
[----:B------:R-:W-:Y:S01]  /*24b0*/  CS2R R46, SRZ ;  /* 0x00000000002e7805 */ /* 0x000fe2000001ff00 */
[----:B------:R-:W-:Y:S01]  /*24c0*/  IMAD.IADD R226, R222, 0x1, R225 ;  /* 0x00000001dee27824 */ /* 0x000fe200078e02e1 */
[----:B------:R-:W-:Y:S01]  /*24d0*/  IADD3 R9, R11, UR5, RZ ;  /* 0x000000050b097c10 */ /* 0x000fe2000fffe0ff */
[----:B------:R-:W-:Y:S01]  /*24e0*/  ULDC.64 UR4, c[0x0][0x238] ;  /* 0x00008e0000047ab9 */ /* 0x000fe20000000a00 */
[----:B------:R-:W-:Y:S01]  /*24f0*/  IMAD R0, R19, c[0x0][0x278], RZ ;  /* 0x00009e0013007a24 */ /* 0x000fe200078e02ff */
[----:B------:R-:W-:Y:S01]  /*2500*/  UIMAD UR4, UR16, UR4, URZ ;  /* 0x00000004100472a4 */ /* 0x000fe2000f8e023f */
[----:B------:R-:W-:Y:S01]  /*2510*/  LOP3.LUT R17, R17, 0x10, R229, 0xf8, !PT ;  /* 0x0000001011117812 */ /* 0x000fe200078ef8e5 */
[----:B------:R-:W-:Y:S01]  /*2520*/  CS2R R44, SRZ ;  /* 0x00000000002c7805 */ /* 0x000fe2000001ff00 */
[----:B------:R-:W-:Y:S01]  /*2530*/  IMAD R0, R23, c[0x0][0x27c], R0 ;  /* 0x00009f0017007a24 */ /* 0x000fe200078e0200 */
[----:B------:R1:W2:Y:S01]  /*2540*/  LDSM.16.M88.4 R148, [R224+0x6080] ;  /* 0x00608000e094783b */ /* 0x0002a20000000200 */
[----:B------:R-:W-:Y:S01]  /*2550*/  UIMAD UR5, UR12, UR5, UR4 ;  /* 0x000000050c0572a4 */ /* 0x000fe2000f8e0204 */
[----:B------:R-:W-:Y:S01]  /*2560*/  SEL R234, RZ, 0xffffffff, P0 ;  /* 0xffffffffffea7807 */ /* 0x000fe20000000000 */
[----:B------:R-:W-:Y:S01]  /*2570*/  USHF.R.S32.HI UR4, URZ, 0x1f, UR19 ;  /* 0x0000001f3f047899 */ /* 0x000fe20008011413 */
[----:B------:R1:W3:Y:S01]  /*2580*/  LDSM.16.M88.4 R152, [R225+0x6080] ;  /* 0x00608000e198783b */ /* 0x0002e20000000200 */
[----:B------:R-:W-:Y:S01]  /*2590*/  ISETP.GE.AND P0, PT, R30, c[0x0][0x1fc], PT ;  /* 0x00007f001e007a0c */ /* 0x000fe20003f06270 */
[----:B------:R-:W-:Y:S01]  /*25a0*/  CS2R R42, SRZ ;  /* 0x00000000002a7805 */ /* 0x000fe2000001ff00 */
[----:B------:R-:W-:Y:S01]  /*25b0*/  IMAD.SHL.U32 R234, R234, 0x2, RZ ;  /* 0x00000002eaea7824 */ /* 0x000fe200078e00ff */
[----:B------:R1:W4:Y:S01]  /*25c0*/  LDSM.16.M88.4 R160, [R227+0x6080] ;  /* 0x00608000e3a0783b */ /* 0x0003220000000200 */
[----:B------:R-:W-:Y:S01]  /*25d0*/  CS2R R40, SRZ ;  /* 0x0000000000287805 */ /* 0x000fe2000001ff00 */
[----:B------:R-:W-:-:S02]  /*25e0*/  CS2R R38, SRZ ;  /* 0x0000000000267805 */ /* 0x000fc4000001ff00 */
[----:B------:R1:W1:Y:S01]  /*25f0*/  LDSM.16.M88.4 R168, [R224+0x8080] ;  /* 0x00808000e0a8783b */ /* 0x0002620000000200 */
[----:B------:R-:W-:-:S03]  /*2600*/  LOP3.LUT R234, R234, 0x2, R18, 0xe2, !PT ;  /* 0x00000002eaea7812 */ /* 0x000fc600078ee212 */
        /* <DEDUP_REMOVED lines=17> */
[C---:B------:R-:W-:Y:S01]  /*2720*/  ISETP.GE.AND P6, PT, R16.reuse, c[0x0][0x1fc], PT ;  /* 0x00007f0010007a0c */ /* 0x040fe20003fc6270 */
[----:B------:R-:W-:Y:S02]  /*2730*/  IMAD.MOV.U32 R8, RZ, RZ, R10 ;  /* 0x000000ffff087224 */ /* 0x000fe400078e000a */
[----:B------:R-:W-:Y:S01]  /*2740*/  IMAD.U32 R10, RZ, RZ, UR6 ;  /* 0x00000006ff0a7e24 */ /* 0x000fe2000f8e00ff */
[----:B------:R-:W-:Y:S01]  /*2750*/  SEL R22, RZ, 0x1, P6 ;  /* 0x00000001ff167807 */ /* 0x000fe20003000000 */
[----:B------:R-:W-:Y:S01]  /*2760*/  IMAD.WIDE.U32 R246, R23, c[0x0][0x278], R2 ;  /* 0x00009e0017f67a25 */ /* 0x000fe200078e0002 */
[----:B------:R-:W-:Y:S02]  /*2770*/  IADD3 R3, R13, UR5, RZ ;  /* 0x000000050d037c10 */ /* 0x000fe4000fffe0ff */
[----:B------:R5:W-:Y:S01]  /*2780*/  LDGSTS.E.BYPASS.LTC128B.128 [R228+0xa080], [R4.64+0x100], !P2 ;  /* 0x0a08010004e47fae */ /* 0x000be2000d101d4e */
[----:B------:R-:W-:Y:S01]  /*2790*/  IMAD.IADD R249, R247, 0x1, R0 ;  /* 0x00000001f7f97824 */ /* 0x000fe200078e0200 */
[----:B------:R-:W-:Y:S01]  /*27a0*/  ISETP.GE.AND P2, PT, R16, c[0x0][0x1fc], PT ;  /* 0x00007f0010007a0c */ /* 0x000fe20003f46270 */
[----:B------:R-:W-:Y:S01]  /*27b0*/  IMAD.MOV.U32 R2, RZ, RZ, R12 ;  /* 0x000000ffff027224 */ /* 0x000fe200078e000c */
[----:B------:R1:W-:Y:S01]  /*27c0*/  LDGSTS.E.BYPASS.LTC128B.128 [R228+0x7080], [R6.64], !P4 ;  /* 0x0708000006e47fae */ /* 0x0003e2000e101d4e */
[----:B------:R-:W-:Y:S01]  /*27d0*/  ISETP.GE.AND P6, PT, R27, c[0x0][0x1fc], PT ;  /* 0x00007f001b007a0c */ /* 0x000fe20003fc6270 */
[----:B------:R-:W-:-:S02]  /*27e0*/  IMAD.WIDE.U32 R244, R23, c[0x0][0x290], R8 ;  /* 0x0000a40017f47a25 */ /* 0x000fc400078e0008 */
[----:B------:R1:W-:Y:S01]  /*27f0*/  LDGSTS.E.BYPASS.LTC128B.128 [R228+0x9080], [R6.64+0x80], !P3 ;  /* 0x0908008006e47fae */ /* 0x0003e2000d901d4e */
[----:B------:R-:W-:Y:S01]  /*2800*/  ISETP.GT.AND P3, PT, R132, 0xf, PT ;  /* 0x0000000f8400780c */ /* 0x000fe20003f64270 */
[----:B------:R-:W-:Y:S02]  /*2810*/  IMAD.WIDE.U32 R250, R23, c[0x0][0x240], R2 ;  /* 0x0000900017fa7a25 */ /* 0x000fe400078e0002 */
[----:B------:R1:W-:Y:S02]  /*2820*/  LDGSTS.E.BYPASS.LTC128B.128 [R228+0xb080], [R6.64+0x100], !P1 ;  /* 0x0b08010006e47fae */ /* 0x0003e4000c901d4e */
[----:B------:R-:W-:-:S05]  /*2830*/  IMAD.SHL.U32 R9, R26, 0x20, RZ ;  /* 0x000000201a097824 */ /* 0x000fca00078e00ff */
[----:B------:R-:W-:-:S03]  /*2840*/  LOP3.LUT R12, R31, 0x20, R9, 0xf8, !PT ;  /* 0x000000201f0c7812 */ /* 0x000fc600078ef809 */
[----:B------:R-:W-:Y:S01]  /*2850*/  @!P3 IADD3 R0, P4, R246, UR19, RZ ;  /* 0x00000013f600bc10 */ /* 0x000fe2000ff9e0ff */
[----:B------:R-:W-:Y:S01]  /*2860*/  @!P3 IMAD.SHL.U32 R16, R132, 0x10, RZ ;  /* 0x000000108410b824 */ /* 0x000fe200078e00ff */
[----:B-----5:R-:W-:-:S04]  /*2870*/  SHF.R.S32.HI R4, RZ, 0x1f, R21 ;  /* 0x0000001fff047819 */ /* 0x020fc80000011415 */
[----:B------:R-:W-:-:S04]  /*2880*/  LEA.HI R4, R4, R21, RZ, 0x2 ;  /* 0x0000001504047211 */ /* 0x000fc800078f10ff */
[----:B------:R-:W-:Y:S02]  /*2890*/  LOP3.LUT R5, R4, 0x1ffffffc, RZ, 0xc0, !PT ;  /* 0x1ffffffc04057812 */ /* 0x000fe400078ec0ff */
[----:B------:R-:W-:Y:S01]  /*28a0*/  LEA R4, P1, R10, R14, 0x1 ;  /* 0x0000000e0a047211 */ /* 0x000fe200078208ff */
[----:B-1----:R-:W-:Y:S02]  /*28b0*/  IMAD.U32 R7, RZ, RZ, UR6 ;  /* 0x00000006ff077e24 */ /* 0x002fe4000f8e00ff */
[----:B------:R-:W-:Y:S02]  /*28c0*/  IMAD.U32 R6, RZ, RZ, UR7 ;  /* 0x00000007ff067e24 */ /* 0x000fe4000f8e00ff */
[----:B------:R-:W-:-:S03]  /*28d0*/  IMAD.IADD R21, R21, 0x1, -R5 ;  /* 0x0000000115157824 */ /* 0x000fc600078e0a05 */
[----:B------:R-:W-:Y:S02]  /*28e0*/  LEA.HI.X R5, R7, R15, R6, 0x1, P1 ;  /* 0x0000000f07057211 */ /* 0x000fe400008f0c06 */
[----:B------:R-:W-:Y:S02]  /*28f0*/  @!P3 IADD3.X R6, R249, UR4, RZ, P4, !PT ;  /* 0x00000004f906bc10 */ /* 0x000fe4000a7fe4ff */
[----:B------:R-:W-:Y:S02]  /*2900*/  @!P3 LEA R10, P4, R0, c[0x0][0x258], 0x2 ;  /* 0x00009600000aba11 */ /* 0x000fe400078810ff */
[----:B------:R-:W-:Y:S02]  /*2910*/  ISETP.GE.AND P1, PT, R30, c[0x0][0x1fc], PT ;  /* 0x00007f001e007a0c */ /* 0x000fe40003f26270 */
[----:B------:R-:W-:Y:S01]  /*2920*/  @!P3 LEA.HI.X R11, R0, c[0x0][0x25c], R6, 0x2, P4 ;  /* 0x00009700000bba11 */ /* 0x000fe200020f1406 */
[C---:B------:R-:W-:Y:S01]  /*2930*/  IMAD R0, R19.reuse, c[0x0][0x290], RZ ;  /* 0x0000a40013007a24 */ /* 0x040fe200078e02ff */
[----:B------:R-:W-:Y:S01]  /*2940*/  LOP3.LUT R6, R36, 0xffffffe0, RZ, 0xc0, !PT ;  /* 0xffffffe024067812 */ /* 0x000fe200078ec0ff */
[----:B------:R-:W-:Y:S01]  /*2950*/  IMAD R19, R19, c[0x0][0x240], RZ ;  /* 0x0000900013137a24 */ /* 0x000fe200078e02ff */
[----:B------:R-:W-:Y:S01]  /*2960*/  SEL R233, RZ, 0xffffffff, P1 ;  /* 0xffffffffffe97807 */ /* 0x000fe20000800000 */
[----:B------:R-:W-:Y:S01]  /*2970*/  IMAD R13, R23, c[0x0][0x294], R0 ;  /* 0x0000a500170d7a24 */ /* 0x000fe200078e0200 */
[----:B------:R-:W-:Y:S01]  /*2980*/  LOP3.LUT R7, R35, 0xfffffff0, RZ, 0xc0, !PT ;  /* 0xfffffff023077812 */ /* 0x000fe200078ec0ff */
[C---:B------:R-:W-:Y:S01]  /*2990*/  IMAD.IADD R6, R132.reuse, 0x1, -R6 ;  /* 0x0000000184067824 */ /* 0x040fe200078e0a06 */
[----:B------:R-:W-:Y:S01]  /*29a0*/  ISETP.GE.AND P4, PT, R27, c[0x0][0x1fc], PT ;  /* 0x00007f001b007a0c */ /* 0x000fe20003f86270 */
[----:B------:R1:W-:Y:S01]  /*29b0*/  @!P3 LDGSTS.E.BYPASS.LTC128B.128 [R16+0x12080], [R10.64] ;  /* 0x120800000a10bfae */ /* 0x0003e2000b901d4e */
[----:B------:R-:W-:Y:S01]  /*29c0*/  IMAD.SHL.U32 R233, R233, 0x2, RZ ;  /* 0x00000002e9e97824 */ /* 0x000fe200078e00ff */
[----:B------:R-:W-:Y:S01]  /*29d0*/  CS2R R36, SRZ ;  /* 0x0000000000247805 */ /* 0x000fe2000001ff00 */
[----:B------:R-:W-:Y:S01]  /*29e0*/  SHF.R.S32.HI R0, RZ, 0x1f, R6 ;  /* 0x0000001fff007819 */ /* 0x000fe20000011406 */
[----:B------:R-:W-:Y:S01]  /*29f0*/  IMAD.IADD R7, R132, 0x1, -R7 ;  /* 0x0000000184077824 */ /* 0x000fe200078e0a07 */
[----:B------:R-:W0:Y:S01]  /*2a00*/  LDGDEPBAR ;  /* 0x00000000000079af */ /* 0x000e220000000000 */
[----:B------:R-:W-:Y:S01]  /*2a10*/  LOP3.LUT R233, R233, 0x2, R22, 0xe2, !PT ;  /* 0x00000002e9e97812 */ /* 0x000fe200078ee216 */
[----:B------:R-:W-:Y:S01]  /*2a20*/  IMAD.IADD R248, R245, 0x1, R13 ;  /* 0x00000001f5f87824 */ /* 0x000fe200078e020d */
[----:B------:R-:W-:Y:S01]  /*2a30*/  LEA.HI R2, R0, R6, RZ, 0x2 ;  /* 0x0000000600027211 */ /* 0x000fe200078f10ff */
[----:B------:R-:W-:Y:S01]  /*2a40*/  IMAD R19, R23, c[0x0][0x244], R19 ;  /* 0x0000910017137a24 */ /* 0x000fe200078e0213 */
[----:B------:R-:W-:-:S02]  /*2a50*/  IADD3 R0, -R20, UR11, -R242 ;  /* 0x0000000b14007c10 */ /* 0x000fc4000fffe9f2 */
[----:B------:R-:W-:Y:S01]  /*2a60*/  LEA.HI.SX32 R229, R2, R229, 0x1e ;  /* 0x000000e502e57211 */ /* 0x000fe200078ff2ff */
[----:B------:R-:W-:Y:S01]  /*2a70*/  IMAD.IADD R252, R251, 0x1, R19 ;  /* 0x00000001fbfc7824 */ /* 0x000fe200078e0213 */
[----:B------:R-:W-:Y:S02]  /*2a80*/  ISETP.LT.OR P1, PT, R0, 0x1, P2 ;  /* 0x000000010000780c */ /* 0x000fe40001721670 */
[----:B------:R-:W-:Y:S02]  /*2a90*/  LOP3.LUT R2, R2, 0x7ffffffc, RZ, 0xc0, !PT ;  /* 0x7ffffffc02027812 */ /* 0x000fe400078ec0ff */
[----:B------:R-:W-:Y:S02]  /*2aa0*/  SHF.R.S32.HI R3, RZ, 0x1f, R7 ;  /* 0x0000001fff037819 */ /* 0x000fe40000011407 */
[----:B------:R-:W-:Y:S01]  /*2ab0*/  ISETP.LT.OR P2, PT, R0, 0x21, P2 ;  /* 0x000000210000780c */ /* 0x000fe20001741670 */
[----:B------:R-:W-:Y:S01]  /*2ac0*/  IMAD.IADD R2, R6, 0x1, -R2 ;  /* 0x0000000106027824 */ /* 0x000fe200078e0a02 */
[----:B------:R-:W-:-:S02]  /*2ad0*/  SEL R6, RZ, 0x4, P4 ;  /* 0x00000004ff067807 */ /* 0x000fc40002000000 */
[C---:B------:R-:W-:Y:S01]  /*2ae0*/  ISETP.LT.OR P4, PT, R0.reuse, 0x1, P0 ;  /* 0x000000010000780c */ /* 0x040fe20000781670 */
[----:B------:R-:W-:Y:S01]  /*2af0*/  IMAD R21, R21, 0x4, R2 ;  /* 0x0000000415157824 */ /* 0x000fe200078e0202 */
[----:B------:R-:W-:Y:S01]  /*2b00*/  LEA.HI R3, R3, R7, RZ, 0x3 ;  /* 0x0000000703037211 */ /* 0x000fe200078f18ff */
[----:B------:R1:W-:Y:S01]  /*2b10*/  LDGSTS.E.BYPASS.LTC128B.128 [R228+0xc080], [R14.64], !P1 ;  /* 0x0c0800000ee47fae */ /* 0x0003e2000c901d4e */
[C---:B------:R-:W-:Y:S01]  /*2b20*/  ISETP.LT.OR P1, PT, R0.reuse, 0x1, P6 ;  /* 0x000000010000780c */ /* 0x040fe20003721670 */
[----:B------:R-:W-:Y:S01]  /*2b30*/  IMAD.SHL.U32 R243, R21, 0x2, RZ ;  /* 0x0000000215f37824 */ /* 0x000fe200078e00ff */
[----:B------:R-:W-:Y:S02]  /*2b40*/  LOP3.LUT R8, R3, 0xfffffff8, RZ, 0xc0, !PT ;  /* 0xfffffff803087812 */ /* 0x000fe400078ec0ff */
[C---:B------:R-:W-:Y:S02]  /*2b50*/  ISETP.LT.OR P0, PT, R0.reuse, 0x21, P0 ;  /* 0x000000210000780c */ /* 0x040fe40000701670 */
[----:B------:R-:W-:Y:S01]  /*2b60*/  ISETP.LT.OR P6, PT, R0, 0x21, P6 ;  /* 0x000000210000780c */ /* 0x000fe200037c1670 */
[----:B------:R-:W-:Y:S01]  /*2b70*/  IMAD.IADD R7, R7, 0x1, -R8 ;  /* 0x0000000107077824 */ /* 0x000fe200078e0a08 */
[----:B------:R-:W-:Y:S01]  /*2b80*/  LOP3.LUT R0, R17, 0x8, R33, 0xf8, !PT ;  /* 0x0000000811007812 */ /* 0x000fe200078ef821 */
[----:B------:R1:W-:Y:S01]  /*2b90*/  LDGSTS.E.BYPASS.LTC128B.128 [R228+0xe080], [R14.64+0x80], !P4 ;  /* 0x0e0800800ee47fae */ /* 0x0003e2000e101d4e */
[----:B------:R-:W-:Y:S01]  /*2ba0*/  LOP3.LUT R233, R233, R6, RZ, 0xfc, !PT ;  /* 0x00000006e9e97212 */ /* 0x000fe200078efcff */
[----:B------:R-:W-:Y:S01]  /*2bb0*/  IMAD.SHL.U32 R6, R26, 0x8, RZ ;  /* 0x000000081a067824 */ /* 0x000fe200078e00ff */
[----:B------:R-:W-:Y:S01]  /*2bc0*/  LOP3.LUT R223, R0, R223, RZ, 0x3c, !PT ;  /* 0x000000df00df7212 */ /* 0x000fe200078e3cff */
[----:B------:R1:W-:Y:S01]  /*2bd0*/  LDGSTS.E.BYPASS.LTC128B.128 [R228+0x10080], [R14.64+0x100], !P1 ;  /* 0x100801000ee47fae */ /* 0x0003e2000c901d4e */
[----:B------:R-:W-:Y:S01]  /*2be0*/  IMAD.SHL.U32 R0, R7, 0x40, RZ ;  /* 0x0000004007007824 */ /* 0x000fe200078e00ff */
[----:B------:R-:W-:Y:S01]  /*2bf0*/  ISETP.GE.AND P1, PT, R132, 0x10, PT ;  /* 0x000000108400780c */ /* 0x000fe20003f26270 */
[----:B------:R-:W-:Y:S01]  /*2c00*/  IMAD.SHL.U32 R8, R3, 0x40, RZ ;  /* 0x0000004003087824 */ /* 0x000fe200078e00ff */
[----:B------:R1:W-:Y:S01]  /*2c10*/  LDGSTS.E.BYPASS.LTC128B.128 [R228+0xd080], [R4.64], !P2 ;  /* 0x0d08000004e47fae */ /* 0x0003e2000d101d4e */
[----:B------:R-:W-:Y:S01]  /*2c20*/  LOP3.LUT P4, RZ, R7, 0x4, RZ, 0xc0, !PT ;  /* 0x0000000407ff7812 */ /* 0x000fe2000788c0ff */
[----:B------:R-:W-:Y:S01]  /*2c30*/  IMAD R223, R26, 0x200, R223 ;  /* 0x000002001adf7824 */ /* 0x000fe200078e02df */
[----:B------:R-:W-:Y:S01]  /*2c40*/  LOP3.LUT R0, R0, 0x1c0, RZ, 0xc0, !PT ;  /* 0x000001c000007812 */ /* 0x000fe200078ec0ff */
[----:B------:R1:W-:Y:S01]  /*2c50*/  LDGSTS.E.BYPASS.LTC128B.128 [R228+0xf080], [R4.64+0x80], !P0 ;  /* 0x0f08008004e47fae */ /* 0x0003e2000c101d4e */
[----:B------:R-:W-:Y:S01]  /*2c60*/  IADD3 R2, P0, R244, UR19, RZ ;  /* 0x00000013f4027c10 */ /* 0x000fe2000ff1e0ff */
[----:B------:R-:W-:Y:S01]  /*2c70*/  IMAD R222, R223, 0x2, R222 ;  /* 0x00000002dfde7824 */ /* 0x000fe200078e02de */
[----:B------:R-:W-:Y:S01]  /*2c80*/  LOP3.LUT P2, RZ, R7, 0x2, RZ, 0xc0, !PT ;  /* 0x0000000207ff7812 */ /* 0x000fe2000784c0ff */
[----:B------:R1:W-:Y:S01]  /*2c90*/  LDGSTS.E.BYPASS.LTC128B.128 [R228+0x11080], [R4.64+0x100], !P6 ;  /* 0x1108010004e47fae */ /* 0x0003e2000f101d4e */
[----:B------:R-:W-:Y:S01]  /*2ca0*/  LOP3.LUT R9, R0, 0x8, R6, 0xf8, !PT ;  /* 0x0000000800097812 */ /* 0x000fe200078ef806 */
[----:B------:R-:W-:Y:S01]  /*2cb0*/  IMAD.SHL.U32 R223, R223, 0x2, RZ ;  /* 0x00000002dfdf7824 */ /* 0x000fe200078e00ff */
[----:B------:R-:W-:-:S02]  /*2cc0*/  SHF.R.U32.HI R3, RZ, 0x3, R0 ;  /* 0x00000003ff037819 */ /* 0x000fc40000011600 */
[----:B------:R-:W-:Y:S02]  /*2cd0*/  IADD3.X R7, R248, UR4, RZ, P0, !PT ;  /* 0x00000004f8077c10 */ /* 0x000fe400087fe4ff */
[----:B------:R-:W-:Y:S02]  /*2ce0*/  LEA R6, P0, R2, c[0x0][0x280], 0x2 ;  /* 0x0000a00002067a11 */ /* 0x000fe400078010ff */
[----:B------:R-:W-:Y:S02]  /*2cf0*/  LOP3.LUT R9, R9, R3, RZ, 0x3c, !PT ;  /* 0x0000000309097212 */ /* 0x000fe400078e3cff */
[----:B------:R-:W-:Y:S01]  /*2d00*/  LOP3.LUT R0, R3, R12, R0, 0x1e, !PT ;  /* 0x0000000c03007212 */ /* 0x000fe200078e1e00 */
[----:B------:R-:W-:Y:S01]  /*2d10*/  @!P1 IMAD.SHL.U32 R3, R132, 0x10, RZ ;  /* 0x0000001084039824 */ /* 0x000fe200078e00ff */
[----:B------:R-:W-:Y:S02]  /*2d20*/  LEA.HI.X R7, R2, c[0x0][0x284], R7, 0x2, P0 ;  /* 0x0000a10002077a11 */ /* 0x000fe400000f1407 */
[----:B------:R-:W-:-:S02]  /*2d30*/  LOP3.LUT R8, R8, 0xfffffe00, RZ, 0xc0, !PT ;  /* 0xfffffe0008087812 */ /* 0x000fc400078ec0ff */
[----:B------:R-:W-:Y:S01]  /*2d40*/  SEL R220, R220, 0xffffffe0, !P4 ;  /* 0xffffffe0dcdc7807 */ /* 0x000fe20006000000 */
[----:B------:R5:W-:Y:S01]  /*2d50*/  @!P1 LDGSTS.E.BYPASS.LTC128B.128 [R3+0x12180], [R6.64] ;  /* 0x1218000006039fae */ /* 0x000be2000b901d4e */
[-C--:B------:R-:W-:Y:S02]  /*2d60*/  IADD3 R2, R9, R8.reuse, R32 ;  /* 0x0000000809027210 */ /* 0x080fe40007ffe020 */
[----:B------:R-:W-:Y:S01]  /*2d70*/  LOP3.LUT R0, R0, R8, RZ, 0xfc, !PT ;  /* 0x0000000800007212 */ /* 0x000fe200078efcff */
[----:B------:R-:W0:Y:S01]  /*2d80*/  LDGDEPBAR ;  /* 0x00000000000079af */ /* 0x000e220000000000 */
[----:B------:R-:W-:Y:S01]  /*2d90*/  IMAD.MOV.U32 R8, RZ, RZ, 0x10 ;  /* 0x00000010ff087424 */ /* 0x000fe200078e00ff */
[----:B------:R-:W-:Y:S01]  /*2da0*/  IADD3 R232, -R243, UR18, RZ ;  /* 0x00000012f3e87c10 */ /* 0x000fe2000fffe1ff */
[----:B------:R-:W-:Y:S02]  /*2db0*/  IMAD.SHL.U32 R2, R2, 0x2, RZ ;  /* 0x0000000202027824 */ /* 0x000fe400078e00ff */
[----:B------:R-:W-:-:S02]  /*2dc0*/  IMAD.SHL.U32 R0, R0, 0x2, RZ ;  /* 0x0000000200007824 */ /* 0x000fc400078e00ff */
[----:B------:R-:W-:Y:S01]  /*2dd0*/  IMAD R221, R220, 0x2, R2 ;  /* 0x00000002dcdd7824 */ /* 0x000fe200078e0202 */
[----:B-----5:R-:W-:-:S05]  /*2de0*/  SEL R3, R8, 0xfffffff0, !P2 ;  /* 0xfffffff008037807 */ /* 0x020fca0005000000 */
[----:B------:R-:W-:-:S04]  /*2df0*/  IMAD R3, R3, 0x2, R2 ;  /* 0x0000000203037824 */ /* 0x000fc800078e0202 */
[----:B-1234-:R-:W-:Y:S02]  /*2e00*/  IMAD R220, R220, 0x2, R3 ;  /* 0x00000002dcdc7824 */ /* 0x01efe400078e0203 */
.L_x_622:
        /* <DEDUP_REMOVED lines=439> */
.L_x_620:
        /* <DEDUP_REMOVED lines=118> */
.L_x_621:
        /* <DEDUP_REMOVED lines=166> */
.L_x_619:
[----:B------:R-:W-:Y:S05]  /*5b40*/  @P2 EXIT ;  /* 0x000000000000294d */ /* 0x000fea0003800000 */
[----:B-1----:R-:W2:Y:S01]  /*5b50*/  LDL.LU R7, [R1] ;  /* 0x0000000001077983 */ /* 0x002ea20000300800 */
[----:B------:R-:W-:Y:S01]  /*5b60*/  ISETP.NE.U32.AND P2, PT, RZ, c[0x0][0x360], PT ;  /* 0x0000d800ff007a0c */ /* 0x000fe20003f45070 */
[----:B------:R-:W-:-:S03]  /*5b70*/  ULDC.64 UR4, c[0x0][0x338] ;  /* 0x0000ce0000047ab9 */ /* 0x000fc60000000a00 */
[----:B------:R-:W-:-:S13]  /*5b80*/  ISETP.NE.AND.EX P2, PT, RZ, c[0x0][0x364], PT, P2 ;  /* 0x0000d900ff007a0c */ /* 0x000fda0003f45320 */
[----:B------:R-:W-:-:S04]  /*5b90*/  @P2 IMAD.MOV.U32 R2, RZ, RZ, 0x4 ;  /* 0x00000004ff022424 */ /* 0x000fc800078e00ff */
[----:B--2---:R-:W-:-:S05]  /*5ba0*/  @P2 IMAD.WIDE R2, R7, R2, c[0x0][0x360] ;  /* 0x0000d80007022625 */ /* 0x004fca00078e0202 */
[----:B------:R-:W2:Y:S01]  /*5bb0*/  @P2 LDG.E R0, [R2.64] ;  /* 0x0000000e02002981 */ /* 0x000ea2000c1e1900 */
[----:B------:R-:W-:Y:S01]  /*5bc0*/  UISETP.NE.AND UP0, UPT, UR4, 0x1, UPT ;  /* 0x000000010400788c */ /* 0x000fe2000bf05270 */
[----:B------:R-:W-:Y:S01]  /*5bd0*/  SHF.R.S32.HI R6, RZ, 0x1f, R7 ;  /* 0x0000001fff067819 */ /* 0x000fe20000011407 */
[----:B------:R-:W-:Y:S01]  /*5be0*/  UIMAD.WIDE.U32 UR6, UR12, UR5, URZ ;  /* 0x000000050c0672a5 */ /* 0x000fe2000f8e003f */
[----:B------:R-:W1:Y:S01]  /*5bf0*/  S2R R4, SR_TID.X ;  /* 0x0000000000047919 */ /* 0x000e620000002100 */
[----:B------:R-:W-:Y:S02]  /*5c00*/  ULDC UR4, c[0x0][0x340] ;  /* 0x0000d00000047ab9 */ /* 0x000fe40000000800 */
[----:B------:R-:W-:-:S04]  /*5c10*/  UIMAD UR13, UR13, 0x3000, URZ ;  /* 0x000030000d0d78a4 */ /* 0x000fc8000f8e023f */
[----:B------:R-:W-:Y:S02]  /*5c20*/  USHF.R.S32.HI UR6, URZ, 0x1f, UR13 ;  /* 0x0000001f3f067899 */ /* 0x000fe4000801140d */
[----:B------:R-:W-:Y:S02]  /*5c30*/  @UP0 UMOV UR5, UR7 ;  /* 0x0000000700050c82 */ /* 0x000fe40008000000 */
[----:B------:R-:W-:-:S03]  /*5c40*/  @UP0 USHF.R.U32.HI UR12, URZ, UR4, UR5 ;  /* 0x000000043f0c0299 */ /* 0x000fc60008011605 */
[----:B------:R-:W-:Y:S02]  /*5c50*/  ULDC.64 UR4, c[0x0][0x328] ;  /* 0x0000ca0000047ab9 */ /* 0x000fe40000000a00 */
[----:B------:R-:W-:-:S04]  /*5c60*/  USHF.R.S32.HI UR7, URZ, 0x1f, UR12 ;  /* 0x0000001f3f077899 */ /* 0x000fc8000801140c */
[----:B------:R-:W-:-:S04]  /*5c70*/  UIMAD UR4, UR7, UR4, URZ ;  /* 0x00000004070472a4 */ /* 0x000fc8000f8e023f */
[----:B------:R-:W-:-:S03]  /*5c80*/  UIMAD UR8, UR12, UR5, UR4 ;  /* 0x000000050c0872a4 */ /* 0x000fc6000f8e0204 */
[----:B------:R-:W-:Y:S02]  /*5c90*/  ULDC.64 UR4, c[0x0][0x300] ;  /* 0x0000c00000047ab9 */ /* 0x000fe40000000a00 */
[----:B------:R-:W-:-:S04]  /*5ca0*/  UIMAD UR4, UR7, UR4, URZ ;  /* 0x00000004070472a4 */ /* 0x000fc8000f8e023f */
[----:B------:R-:W-:Y:S01]  /*5cb0*/  UIMAD UR4, UR12, UR5, UR4 ;  /* 0x000000050c0472a4 */ /* 0x000fe2000f8e0204 */
[----:B------:R-:W-:Y:S01]  /*5cc0*/  BAR.SYNC.DEFER_BLOCKING 0x1, 0x100 ;  /* 0x0044000000007b1d */ /* 0x000fe20000010000 */
[----:B--2---:R-:W-:-:S05]  /*5cd0*/  @P2 IMAD R0, R7, 0x40, R0 ;  /* 0x0000004007002824 */ /* 0x004fca00078e0200 */
[----:B------:R-:W-:-:S04]  /*5ce0*/  @P2 SHF.R.S32.HI R2, RZ, 0x1f, R0 ;  /* 0x0000001fff022819 */ /* 0x000fc80000011400 */
[----:B------:R-:W-:Y:S02]  /*5cf0*/  @P2 LEA.HI R2, R2, R0, RZ, 0x6 ;  /* 0x0000000002022211 */ /* 0x000fe400078f30ff */
[----:B-1----:R-:W-:Y:S02]  /*5d00*/  SHF.R.S32.HI R0, RZ, 0x1f, R4 ;  /* 0x0000001fff007819 */ /* 0x002fe40000011404 */
[----:B------:R-:W-:-:S05]  /*5d10*/  @P2 SHF.R.S32.HI R2, RZ, 0x6, R2 ;  /* 0x00000006ff022819 */ /* 0x000fca0000011402 */
[----:B------:R-:W-:-:S05]  /*5d20*/  @P2 IMAD R2, R2, 0x3000, RZ ;  /* 0x0000300002022824 */ /* 0x000fca00078e02ff */
[----:B------:R-:W-:Y:S02]  /*5d30*/  @P2 SHF.R.S32.HI R3, RZ, 0x1f, R2 ;  /* 0x0000001fff032819 */ /* 0x000fe40000011402 */
[----:B------:R-:W-:-:S06]  /*5d40*/  @!P2 CS2R R2, SRZ ;  /* 0x000000000002a805 */ /* 0x000fcc000001ff00 */
[----:B------:R-:W-:Y:S01]  /*5d50*/  IADD3 R2, P1, P0, R2, UR13, R4 ;  /* 0x0000000d02027c10 */ /* 0x000fe2000f83e004 */
[----:B------:R-:W-:-:S03]  /*5d60*/  IMAD.U32 R4, RZ, RZ, UR12 ;  /* 0x0000000cff047e24 */ /* 0x000fc6000f8e00ff */
[----:B------:R-:W-:Y:S01]  /*5d70*/  IADD3.X R3, R3, UR6, R0, P1, P0 ;  /* 0x0000000603037c10 */ /* 0x000fe20008fe0400 */
[----:B------:R-:W-:-:S04]  /*5d80*/  IMAD.U32 R0, RZ, RZ, UR12 ;  /* 0x0000000cff007e24 */ /* 0x000fc8000f8e00ff */
[----:B------:R-:W-:-:S04]  /*5d90*/  IMAD.WIDE.U32 R4, R4, c[0x0][0x328], R2 ;  /* 0x0000ca0004047a25 */ /* 0x000fc800078e0002 */
[----:B------:R-:W-:Y:S01]  /*5da0*/  IMAD.WIDE.U32 R2, R0, c[0x0][0x300], R2 ;  /* 0x0000c00000027a25 */ /* 0x000fe200078e0002 */
[----:B------:R-:W-:Y:S02]  /*5db0*/  SEL R0, R6, RZ, !P2 ;  /* 0x000000ff06007207 */ /* 0x000fe40005000000 */
[----:B------:R-:W-:Y:S02]  /*5dc0*/  IADD3 R5, R5, UR8, RZ ;  /* 0x0000000805057c10 */ /* 0x000fe4000fffe0ff */
[----:B------:R-:W-:Y:S01]  /*5dd0*/  SEL R6, R7, RZ, !P2 ;  /* 0x000000ff07067207 */ /* 0x000fe20005000000 */
[C---:B------:R-:W-:Y:S01]  /*5de0*/  IMAD R10, R0.reuse, c[0x0][0x330], RZ ;  /* 0x0000cc00000a7a24 */ /* 0x040fe200078e02ff */
[----:B------:R-:W-:Y:S01]  /*5df0*/  IADD3 R3, R3, UR4, RZ ;  /* 0x0000000403037c10 */ /* 0x000fe2000fffe0ff */
[----:B------:R-:W-:Y:S02]  /*5e00*/  IMAD R0, R0, c[0x0][0x308], RZ ;  /* 0x0000c20000007a24 */ /* 0x000fe400078e02ff */
[----:B------:R-:W-:-:S02]  /*5e10*/  IMAD R10, R6, c[0x0][0x334], R10 ;  /* 0x0000cd00060a7a24 */ /* 0x000fc400078e020a */
[----:B------:R-:W-:-:S04]  /*5e20*/  IMAD.WIDE.U32 R8, R6, c[0x0][0x330], R4 ;  /* 0x0000cc0006087a25 */ /* 0x000fc800078e0004 */
[----:B------:R-:W-:Y:S01]  /*5e30*/  IMAD R0, R6, c[0x0][0x30c], R0 ;  /* 0x0000c30006007a24 */ /* 0x000fe200078e0200 */
[----:B------:R-:W-:Y:S01]  /*5e40*/  LEA R4, P1, R8, c[0x0][0x310], 0x2 ;  /* 0x0000c40008047a11 */ /* 0x000fe200078210ff */
[----:B------:R-:W-:-:S04]  /*5e50*/  IMAD.WIDE.U32 R6, R6, c[0x0][0x308], R2 ;  /* 0x0000c20006067a25 */ /* 0x000fc800078e0002 */
[----:B------:R-:W-:Y:S01]  /*5e60*/  IMAD.IADD R3, R9, 0x1, R10 ;  /* 0x0000000109037824 */ /* 0x000fe200078e020a */
[----:B------:R-:W-:Y:S01]  /*5e70*/  LEA R2, P0, R6, c[0x0][0x2e8], 0x2 ;  /* 0x0000ba0006027a11 */ /* 0x000fe200078010ff */
[----:B------:R-:W-:-:S03]  /*5e80*/  IMAD.IADD R0, R7, 0x1, R0 ;  /* 0x0000000107007824 */ /* 0x000fc600078e0200 */
        /* <DEDUP_REMOVED lines=99> */
.L_x_623:
        /* <DEDUP_REMOVED lines=12> */
.L_x_1398:


//--------------------- .text._ZN7cutlass13device_kernelIN5flash19enable_sm80_to_sm89INS1_16FlashAttnBwdSm80INS1_25CollectiveMainloopBwdSm80ILi1ELi1EN4cute5tupleIJNS5_1CILi64EEES8_NS7_ILi192EEEEEENS_6half_tEfNS_4arch4Sm80ELb1ELb0ELb0ELb1ELb1ELb0ELb0ELb0ELi2ELi2ELi2ELi2ELb1EEENS1_24CollectiveEpilogueBwdGQAISA_fSD_Li256ELb1ELb1EEENS1_25SingleTileBwdLPTSchedulerILb1ELi64ELb1EEEEEEEEEvNT_6ParamsE --------------------------
	.section	.text._ZN7cutlass13device_kernelIN5flash19enable_sm80_to_sm89INS1_16FlashAttnBwdSm80INS1_25CollectiveMainloopBwdSm80ILi1ELi1EN4cute5tupleIJNS5_1CILi64EEES8_NS7_ILi192EEEEEENS_6half_tEfNS_4arch4Sm80ELb1ELb0ELb0ELb1ELb1ELb0ELb0ELb0ELi2ELi2ELi2ELi2ELb1EEENS1_24CollectiveEpilogueBwdGQAISA_fSD_Li256ELb1ELb1EEENS1_25SingleTileBwdLPTSchedulerILb1ELi64ELb1EEEEEEEEEvNT_6ParamsE,"ax",@progbits
	.sectioninfo	@"SHI_REGISTERS=255"
	.align	128
.text._ZN7cutlass13device_kernelIN5flash19enable_sm80_to_sm89INS1_16FlashAttnBwdSm80INS1_25CollectiveMainloopBwdSm80ILi1ELi1EN4cute5tupleIJNS5_1CILi64EEES8_NS7_ILi192EEEEEENS_6half_tEfNS_4arch4Sm80ELb1ELb0ELb0ELb1ELb1ELb0ELb0ELb0ELi2ELi2ELi2ELi2ELb1EEENS1_24CollectiveEpilogueBwdGQAISA_fSD_Li256ELb1ELb1EEENS1_25SingleTileBwdLPTSchedulerILb1ELi64ELb1EEEEEEEEEvNT_6ParamsE:
        .type           _ZN7cutlass13device_kernelIN5flash19enable_sm80_to_sm89INS1_16FlashAttnBwdSm80INS1_25CollectiveMainloopBwdSm80ILi1ELi1EN4cute5tupleIJNS5_1CILi64EEES8_NS7_ILi192EEEEEENS_6half_tEfNS_4arch4Sm80ELb1ELb0ELb0ELb1ELb1ELb0ELb0ELb0ELi2ELi2ELi2ELi2ELb1EEENS1_24CollectiveEpilogueBwdGQAISA_fSD_Li256ELb1ELb1EEENS1_25SingleTileBwdLPTSchedulerILb1ELi64ELb1EEEEEEEEEvNT_6ParamsE,@function
        .size           _ZN7cutlass13device_kernelIN5flash19enable_sm80_to_sm89INS1_16FlashAttnBwdSm80INS1_25CollectiveMainloopBwdSm80ILi1ELi1EN4cute5tupleIJNS5_1CILi64EEES8_NS7_ILi192EEEEEENS_6half_tEfNS_4arch4Sm80ELb1ELb0ELb0ELb1ELb1ELb0ELb0ELb0ELi2ELi2ELi2ELi2ELb1EEENS1_24CollectiveEpilogueBwdGQAISA_fSD_Li256ELb1ELb1EEENS1_25SingleTileBwdLPTSchedulerILb1ELi64ELb1EEEEEEEEEvNT_6ParamsE,(.L_x_1399 - _ZN7cutlass13device_kernelIN5flash19enable_sm80_to_sm89INS1_16FlashAttnBwdSm80INS1_25CollectiveMainloopBwdSm80ILi1ELi1EN4cute5tupleIJNS5_1CILi64EEES8_NS7_ILi192EEEEEENS_6half_tEfNS_4arch4Sm80ELb1ELb0ELb0ELb1ELb1ELb0ELb0ELb0ELi2ELi2ELi2ELi2ELb1EEENS1_24CollectiveEpilogueBwdGQAISA_fSD_Li256ELb1ELb1EEENS1_25SingleTileBwdLPTSchedulerILb1ELi64ELb1EEEEEEEEEvNT_6ParamsE)
        .other          _ZN7cutlass13device_kernelIN5flash19enable_sm80_to_sm89INS1_16FlashAttnBwdSm80INS1_25CollectiveMainloopBwdSm80ILi1ELi1EN4cute5tupleIJNS5_1CILi64EEES8_NS7_ILi192EEEEEENS_6half_tEfNS_4arch4Sm80ELb1ELb0ELb0ELb1ELb1ELb0ELb0ELb0ELi2ELi2ELi2ELi2ELb1EEENS1_24CollectiveEpilogueBwdGQAISA_fSD_Li256ELb1ELb1EEENS1_25SingleTileBwdLPTSchedulerILb1ELi64ELb1EEEEEEEEEvNT_6ParamsE,@"STO_CUDA_ENTRY STV_DEFAULT"
_ZN7cutlass13device_kernelIN5flash19enable_sm80_to_sm89INS1_16FlashAttnBwdSm80INS1_25CollectiveMainloopBwdSm80ILi1ELi1EN4cute5tupleIJNS5_1CILi64EEES8_NS7_ILi192EEEEEENS_6half_tEfNS_4arch4Sm80ELb1ELb0ELb0ELb1ELb1ELb0ELb0ELb0ELi2ELi2ELi2ELi2ELb1EEENS1_24CollectiveEpilogueBwdGQAISA_fSD_Li256ELb1ELb1EEENS1_25SingleTileBwdLPTSchedulerILb1ELi64ELb1EEEEEEEEEvNT_6ParamsE:
        /* <DEDUP_REMOVED lines=29> */
.L_x_625:
[----:B------:R-:W-:Y:S02]  /*01d0*/  ULDC UR9, c[0x0][0x3b4] ;  /* 0x0000ed0000097ab9 */ /* 0x000fe40000000800 */
[----:B------:R-:W-:Y:S02]  /*01e0*/  UISETP.NE.AND UP0, UPT, UR9, 0x1, UPT ;  /* 0x000000010900788c */ /* 0x000fe4000bf05270 */
[----:B------:R-:W-:Y:S02]  /*01f0*/  ULDC.64 UR4, c[0x0][0x3b8] ;  /* 0x0000ee0000047ab9 */ /* 0x000fe40000000a00 */
[----:B------:R-:W-:Y:S02]  /*0200*/  UIMAD.WIDE.U32 UR10, UR8, UR4, URZ ;  /* 0x00000004080a72a5 */ /* 0x000fe4000f8e003f */
[----:B------:R-:W-:-:S05]  /*0210*/  UMOV UR6, UR8 ;  /* 0x0000000800067c82 */ /* 0x000fca0008000000 */
[----:B------:R-:W-:-:S04]  /*0220*/  @UP0 USHF.R.U32.HI UR6, URZ, UR5, UR11 ;  /* 0x000000053f060299 */ /* 0x000fc8000801160b */
[----:B------:R-:W-:-:S04]  /*0230*/  UIMAD UR9, UR6, UR9, URZ ;  /* 0x00000009060972a4 */ /* 0x000fc8000f8e023f */
.L_x_626:
        /* <DEDUP_REMOVED lines=22> */
.L_x_627:
        /* <DEDUP_REMOVED lines=14> */
.L_x_629:
[----:B------:R-:W-:Y:S02]  /*0480*/  ULDC UR5, c[0x0][0x3dc] ;  /* 0x0000f70000057ab9 */ /* 0x000fe40000000800 */
.L_x_628:
        /* <DEDUP_REMOVED lines=9> */
.L_x_624:
        /* <DEDUP_REMOVED lines=21> */
.L_x_631:
[----:B------:R-:W-:Y:S02]  /*0670*/  ULDC UR9, c[0x0][0x3b4] ;  /* 0x0000ed0000097ab9 */ /* 0x000fe40000000800 */
[----:B------:R-:W-:Y:S02]  /*0680*/  UISETP.NE.AND UP0, UPT, UR9, 0x1, UPT ;  /* 0x000000010900788c */ /* 0x000fe4000bf05270 */
[----:B------:R-:W-:Y:S02]  /*0690*/  ULDC.64 UR4, c[0x0][0x3b8] ;  /* 0x0000ee0000047ab9 */ /* 0x000fe40000000a00 */
[----:B------:R-:W-:Y:S02]  /*06a0*/  UIMAD.WIDE.U32 UR10, UR8, UR4, URZ ;  /* 0x00000004080a72a5 */ /* 0x000fe4000f8e003f */
[----:B------:R-:W-:-:S05]  /*06b0*/  UMOV UR6, UR8 ;  /* 0x0000000800067c82 */ /* 0x000fca0008000000 */
[----:B------:R-:W-:-:S04]  /*06c0*/  @UP0 USHF.R.U32.HI UR6, URZ, UR5, UR11 ;  /* 0x000000053f060299 */ /* 0x000fc8000801160b */
[----:B------:R-:W-:-:S04]  /*06d0*/  UIMAD UR9, UR6, UR9, URZ ;  /* 0x00000009060972a4 */ /* 0x000fc8000f8e023f */
.L_x_632:
        /* <DEDUP_REMOVED lines=22> */
.L_x_633:
        /* <DEDUP_REMOVED lines=14> */
.L_x_635:
[----:B------:R-:W-:Y:S02]  /*0920*/  ULDC UR5, c[0x0][0x3dc] ;  /* 0x0000f70000057ab9 */ /* 0x000fe40000000800 */
.L_x_634:
        /* <DEDUP_REMOVED lines=8> */
.L_x_630:
[----:B------:R-:W-:-:S13]  /*09b0*/  ISETP.LE.AND P0, PT, RZ, UR16, PT ;  /* 0x00000010ff007c0c */ /* 0x000fda000bf03270 */
[----:B------:R-:W-:Y:S05]  /*09c0*/  @!P0 EXIT ;  /* 0x000000000000894d */ /* 0x000fea0003800000 */
[----:B------:R-:W-:Y:S02]  /*09d0*/  ULDC.64 UR4, c[0x0][0x2c8] ;  /* 0x0000b20000047ab9 */ /* 0x000fe40000000a00 */
[----:B------:R-:W-:Y:S02]  /*09e0*/  UISETP.NE.U32.AND UP2, UPT, URZ, UR4, UPT ;  /* 0x000000043f00728c */ /* 0x000fe4000bf45070 */
[----:B------:R-:W-:Y:S02]  /*09f0*/  ULDC.64 UR6, c[0x0][0x2d0] ;  /* 0x0000b40000067ab9 */ /* 0x000fe40000000a00 */
[----:B------:R-:W-:Y:S02]  /*0a00*/  UISETP.NE.AND.EX UP2, UPT, URZ, UR5, UPT, UP2 ;  /* 0x000000053f00728c */ /* 0x000fe4000bf45320 */
[----:B------:R-:W-:Y:S02]  /*0a10*/  UISETP.NE.U32.AND UP1, UPT, URZ, UR6, UPT ;  /* 0x000000063f00728c */ /* 0x000fe4000bf25070 */
[----:B------:R-:W-:-:S02]  /*0a20*/  UMOV UR4, 0x4 ;  /* 0x0000000400047882 */ /* 0x000fc40000000000 */
[----:B------:R-:W-:Y:S01]  /*0a30*/  ULDC.64 UR8, c[0x0][0x2c8] ;  /* 0x0000b20000087ab9 */ /* 0x000fe20000000a00 */
[----:B------:R-:W-:Y:S01]  /*0a40*/  PLOP3.LUT P2, PT, PT, PT, UP2, 0x80, 0x0 ;  /* 0x000000000000781c */ /* 0x000fe20003f4f028 */
[----:B------:R-:W-:Y:S02]  /*0a50*/  UIMAD.WIDE UR8, UR16, UR4, UR8 ;  /* 0x00000004100872a5 */ /* 0x000fe4000f8e0208 */
[----:B------:R-:W-:Y:S02]  /*0a60*/  UISETP.NE.AND.EX UP1, UPT, URZ, UR7, UPT, UP1 ;  /* 0x000000073f00728c */ /* 0x000fe4000bf25310 */
[----:B------:R-:W-:Y:S02]  /*0a70*/  ULDC.64 UR10, c[0x0][0x2d0] ;  /* 0x0000b400000a7ab9 */ /* 0x000fe40000000a00 */
[----:B------:R-:W-:Y:S01]  /*0a80*/  IMAD.U32 R8, RZ, RZ, UR8 ;  /* 0x00000008ff087e24 */ /* 0x000fe2000f8e00ff */
[----:B------:R-:W-:Y:S01]  /*0a90*/  UIMAD.WIDE UR10, UR16, UR4, UR10 ;  /* 0x00000004100a72a5 */ /* 0x000fe2000f8e020a */
[----:B------:R-:W-:Y:S01]  /*0aa0*/  IMAD.U32 R9, RZ, RZ, UR9 ;  /* 0x00000009ff097e24 */ /* 0x000fe2000f8e00ff */
[----:B------:R-:W-:Y:S01]  /*0ab0*/  PLOP3.LUT P1, PT, PT, PT, UP1, 0x80, 0x0 ;  /* 0x000000000000781c */ /* 0x000fe20003f2f018 */
[----:B------:R-:W-:-:S02]  /*0ac0*/  ULDC.64 UR6, c[0x0][0x2d8] ;  /* 0x0000b60000067ab9 */ /* 0x000fc40000000a00 */
[----:B------:R-:W-:Y:S01]  /*0ad0*/  UISETP.NE.U32.AND UP0, UPT, URZ, UR6, UPT ;  /* 0x000000063f00728c */ /* 0x000fe2000bf05070 */
[----:B------:R-:W2:Y:S01]  /*0ae0*/  @P2 LDG.E R0, [R8.64] ;  /* 0x0000001408002981 */ /* 0x000ea2000c1e1900 */
[----:B------:R-:W-:Y:S01]  /*0af0*/  MOV R2, UR10 ;  /* 0x0000000a00027c02 */ /* 0x000fe20008000f00 */
[----:B------:R-:W-:Y:S01]  /*0b00*/  IMAD.U32 R3, RZ, RZ, UR11 ;  /* 0x0000000bff037e24 */ /* 0x000fe2000f8e00ff */
[----:B------:R-:W-:Y:S01]  /*0b10*/  UISETP.NE.AND.EX UP0, UPT, URZ, UR7, UPT, UP0 ;  /* 0x000000073f00728c */ /* 0x000fe2000bf05300 */
[----:B------:R-:W3:Y:S02]  /*0b20*/  @P2 LDG.E R5, [R8.64] ;  /* 0x0000001408052981 */ /* 0x000ee4000c1e1900 */
[----:B------:R-:W-:-:S03]  /*0b30*/  ULDC.64 UR6, c[0x0][0x2d8] ;  /* 0x0000b60000067ab9 */ /* 0x000fc60000000a00 */
[----:B------:R-:W4:Y:S01]  /*0b40*/  @P1 LDG.E R4, [R2.64] ;  /* 0x0000001402041981 */ /* 0x000f22000c1e1900 */
[----:B------:R-:W-:-:S04]  /*0b50*/  PLOP3.LUT P0, PT, PT, PT, UP0, 0x80, 0x0 ;  /* 0x000000000000781c */ /* 0x000fc80003f0f008 */
[----:B------:R-:W-:-:S06]  /*0b60*/  @UP0 UIMAD.WIDE UR6, UR16, UR4, UR6 ;  /* 0x00000004100602a5 */ /* 0x000fcc000f8e0206 */
[----:B------:R-:W-:Y:S01]  /*0b70*/  MOV R6, UR6 ;  /* 0x0000000600067c02 */ /* 0x000fe20008000f00 */
[----:B------:R-:W-:-:S05]  /*0b80*/  IMAD.U32 R7, RZ, RZ, UR7 ;  /* 0x00000007ff077e24 */ /* 0x000fca000f8e00ff */
[----:B------:R-:W5:Y:S01]  /*0b90*/  @P0 LDG.E R6, [R6.64] ;  /* 0x0000001406060981 */ /* 0x000f62000c1e1900 */
[----:B------:R-:W-:Y:S02]  /*0ba0*/  ULDC UR15, c[0x0][0x168] ;  /* 0x00005a00000f7ab9 */ /* 0x000fe40000000800 */
[----:B------:R-:W-:Y:S02]  /*0bb0*/  UMOV UR22, URZ ;  /* 0x0000003f00167c82 */ /* 0x000fe40008000000 */
[----:B------:R-:W-:Y:S02]  /*0bc0*/  UMOV UR26, URZ ;  /* 0x0000003f001a7c82 */ /* 0x000fe40008000000 */
[----:B------:R-:W-:Y:S02]  /*0bd0*/  UMOV UR27, URZ ;  /* 0x0000003f001b7c82 */ /* 0x000fe40008000000 */
[----:B------:R-:W-:Y:S02]  /*0be0*/  UMOV UR24, URZ ;  /* 0x0000003f00187c82 */ /* 0x000fe40008000000 */
[----:B------:R-:W-:-:S02]  /*0bf0*/  UMOV UR25, URZ ;  /* 0x0000003f00197c82 */ /* 0x000fc40008000000 */
[----:B------:R-:W-:Y:S01]  /*0c00*/  ULDC UR14, c[0x0][0x198] ;  /* 0x00006600000e7ab9 */ /* 0x000fe20000000800 */
[----:B--2---:R-:W1:Y:S08]  /*0c10*/  @P2 R2UR UR5, R0 ;  /* 0x00000000000523c2 */ /* 0x004e7000000e0000 */
[----:B---3--:R-:W2:Y:S08]  /*0c20*/  @P2 R2UR UR8, R5 ;  /* 0x00000000050823c2 */ /* 0x008eb000000e0000 */
[----:B----4-:R-:W3:Y:S01]  /*0c30*/  @P1 R2UR UR7, R4 ;  /* 0x00000000040713c2 */ /* 0x010ee200000e0000 */
[----:B-1----:R-:W-:-:S04]  /*0c40*/  @UP2 ULEA UR5, UR16, UR5, 0x6 ;  /* 0x0000000510052291 */ /* 0x002fc8000f8e303f */
[----:B------:R-:W-:-:S04]  /*0c50*/  @UP2 USHF.R.S32.HI UR9, URZ, 0x1f, UR5 ;  /* 0x0000001f3f092899 */ /* 0x000fc80008011405 */
[----:B------:R-:W-:Y:S02]  /*0c60*/  @UP2 ULEA.HI UR9, UR9, UR5, URZ, 0x6 ;  /* 0x0000000509092291 */ /* 0x000fe4000f8f303f */
[----:B--2---:R-:W-:Y:S02]  /*0c70*/  @UP2 USHF.R.S32.HI UR6, URZ, 0x1f, UR8 ;  /* 0x0000001f3f062899 */ /* 0x004fe40008011408 */
[----:B---3--:R-:W-:Y:S01]  /*0c80*/  @UP1 USHF.R.S32.HI UR5, URZ, 0x1f, UR7 ;  /* 0x0000001f3f051899 */ /* 0x008fe20008011407 */
[----:B-----5:R1:W2:Y:S01]  /*0c90*/  @P0 R2UR UR15, R6 ;  /* 0x00000000060f03c2 */ /* 0x0202a200000e0000 */
[----:B------:R-:W-:Y:S02]  /*0ca0*/  @UP2 ULOP3.LUT UR22, UR9, 0xffffffc0, URZ, 0xc0, !UPT ;  /* 0xffffffc009162892 */ /* 0x000fe4000f8ec03f */
[----:B------:R-:W-:Y:S02]  /*0cb0*/  @UP2 UMOV UR24, UR8 ;  /* 0x0000000800182c82 */ /* 0x000fe40008000000 */
[----:B------:R-:W-:-:S02]  /*0cc0*/  @UP2 UMOV UR25, UR6 ;  /* 0x0000000600192c82 */ /* 0x000fc40008000000 */
[----:B------:R-:W-:Y:S02]  /*0cd0*/  @UP1 UMOV UR26, UR7 ;  /* 0x00000007001a1c82 */ /* 0x000fe40008000000 */
[----:B------:R-:W-:Y:S01]  /*0ce0*/  @UP1 UMOV UR27, UR5 ;  /* 0x00000005001b1c82 */ /* 0x000fe20008000000 */
[----:B-12---:R-:W-:Y:S05]  /*0cf0*/  @P0 BRA `(.L_x_636) ;  /* 0x0000006000000947 */ /* 0x006fea0003800000 */
[----:B------:R-:W-:Y:S05]  /*0d00*/  @!P2 BRA `(.L_x_636) ;  /* 0x000000500000a947 */ /* 0x000fea0003800000 */
[----:B------:R-:W2:Y:S04]  /*0d10*/  LDG.E R4, [R8.64] ;  /* 0x0000001408047981 */ /* 0x000ea8000c1e1900 */
[----:B------:R-:W3:Y:S01]  /*0d20*/  LDG.E R0, [R8.64+0x4] ;  /* 0x0000041408007981 */ /* 0x000ee2000c1e1900 */
[----:B--2---:R-:W1:Y:S08]  /*0d30*/  R2UR UR15, R4 ;  /* 0x00000000040f73c2 */ /* 0x004e7000000e0000 */
[----:B---3--:R-:W1:Y:S02]  /*0d40*/  R2UR UR5, R0 ;  /* 0x00000000000573c2 */ /* 0x008e6400000e0000 */
[----:B-1----:R-:W-:-:S06]  /*0d50*/  UIADD3 UR15, -UR15, UR5, URZ ;  /* 0x000000050f0f7290 */ /* 0x002fcc000fffe13f */
.L_x_636:
        /* <DEDUP_REMOVED lines=10> */
.L_x_637:
[----:B------:R-:W-:Y:S05]  /*0e00*/  @!P1 BRA `(.L_x_638) ;  /* 0x0000005000009947 */ /* 0x000fea0003800000 */
[----:B------:R1:W2:Y:S04]  /*0e10*/  LDG.E R0, [R2.64] ;  /* 0x0000001402007981 */ /* 0x0002a8000c1e1900 */
[----:B-1----:R-:W3:Y:S01]  /*0e20*/  LDG.E R2, [R2.64+0x4] ;  /* 0x0000041402027981 */ /* 0x002ee2000c1e1900 */
[----:B--2---:R-:W1:Y:S08]  /*0e30*/  R2UR UR14, R0 ;  /* 0x00000000000e73c2 */ /* 0x004e7000000e0000 */
[----:B---3--:R-:W1:Y:S02]  /*0e40*/  R2UR UR4, R2 ;  /* 0x00000000020473c2 */ /* 0x008e6400000e0000 */
[----:B-1----:R-:W-:-:S06]  /*0e50*/  UIADD3 UR14, -UR14, UR4, URZ ;  /* 0x000000040e0e7290 */ /* 0x002fcc000fffe13f */
.L_x_638:
        /* <DEDUP_REMOVED lines=73> */
[----:B------:R-:W-:Y:S01]  /*12f0*/  IADD3 R24, P0, R33, UR6, RZ ;  /* 0x0000000621187c10 */ /* 0x000fe2000ff1e0ff */
[----:B------:R-:W-:Y:S01]  /*1300*/  UIMAD.WIDE.U32 UR6, UR18, UR5, URZ ;  /* 0x00000005120672a5 */ /* 0x000fe2000f8e003f */
[----:B------:R-:W-:Y:S01]  /*1310*/  SHF.R.S32.HI R3, RZ, 0x5, R31 ;  /* 0x00000005ff037819 */ /* 0x000fe2000001141f */
[----:B------:R-:W-:Y:S01]  /*1320*/  ULDC UR4, c[0x0][0x250] ;  /* 0x0000940000047ab9 */ /* 0x000fe20000000800 */
[----:B------:R-:W-:Y:S01]  /*1330*/  LEA.HI.X.SX32 R25, R0, R4, 0x1, P0 ;  /* 0x0000000400197211 */ /* 0x000fe200000f0eff */
[----:B------:R-:W-:Y:S01]  /*1340*/  UMOV UR8, UR18 ;  /* 0x0000001200087c82 */ /* 0x000fe20008000000 */
[----:B------:R-:W-:Y:S01]  /*1350*/  LEA.HI R2, R31, R3, RZ, 0x1 ;  /* 0x000000031f027211 */ /* 0x000fe200078f08ff */
[----:B------:R-:W-:Y:S01]  /*1360*/  USHF.R.S32.HI UR19, URZ, 0x1f, UR18 ;  /* 0x0000001f3f137899 */ /* 0x000fe20008011412 */
[----:B------:R-:W-:Y:S01]  /*1370*/  SHF.R.S32.HI R4, RZ, 0x4, R32 ;  /* 0x00000004ff047819 */ /* 0x000fe20000011420 */
[----:B------:R-:W-:Y:S01]  /*1380*/  @UP0 UMOV UR5, UR7 ;  /* 0x0000000700050c82 */ /* 0x000fe20008000000 */
[----:B------:R-:W-:Y:S01]  /*1390*/  LOP3.LUT R2, R2, 0xfffffffe, RZ, 0xc0, !PT ;  /* 0xfffffffe02027812 */ /* 0x000fe200078ec0ff */
[----:B------:R-:W-:Y:S01]  /*13a0*/  @UP0 USHF.R.U32.HI UR8, URZ, UR4, UR5 ;  /* 0x000000043f080299 */ /* 0x000fe20008011605 */
[----:B------:R-:W-:Y:S01]  /*13b0*/  LEA.HI R0, R32, R4, RZ, 0x1 ;  /* 0x0000000420007211 */ /* 0x000fe200078f08ff */
[----:B------:R-:W-:Y:S01]  /*13c0*/  ULDC.64 UR6, c[0x0][0x1e0] ;  /* 0x0000780000067ab9 */ /* 0x000fe20000000a00 */
[-C--:B------:R-:W-:Y:S01]  /*13d0*/  LEA.HI R19, R7, R33.reuse, RZ, 0x2 ;  /* 0x0000002107137211 */ /* 0x080fe200078f10ff */
[----:B------:R-:W-:Y:S01]  /*13e0*/  IMAD.IADD R229, R3, 0x1, -R2 ;  /* 0x0000000103e57824 */ /* 0x000fe200078e0a02 */
[----:B------:R-:W-:Y:S01]  /*13f0*/  LEA.HI R29, R7, R33, RZ, 0x3 ;  /* 0x00000021071d7211 */ /* 0x000fe200078f18ff */
[----:B------:R-:W-:Y:S01]  /*1400*/  USHF.R.S32.HI UR11, URZ, 0x1f, UR8 ;  /* 0x0000001f3f0b7899 */ /* 0x000fe20008011408 */
[----:B------:R-:W-:Y:S01]  /*1410*/  LOP3.LUT R0, R0, 0xfffffffe, RZ, 0xc0, !PT ;  /* 0xfffffffe00007812 */ /* 0x000fe200078ec0ff */
[----:B------:R-:W-:Y:S01]  /*1420*/  IMAD.U32 R14, RZ, RZ, UR8 ;  /* 0x00000008ff0e7e24 */ /* 0x000fe2000f8e00ff */
[--C-:B------:R-:W-:Y:S01]  /*1430*/  SHF.R.S32.HI R5, RZ, 0x2, R19.reuse ;  /* 0x00000002ff057819 */ /* 0x100fe20000011413 */
[----:B------:R-:W-:Y:S01]  /*1440*/  UIMAD UR6, UR11, UR6, URZ ;  /* 0x000000060b0672a4 */ /* 0x000fe2000f8e023f */
[----:B------:R-:W-:Y:S01]  /*1450*/  SHF.R.S32.HI R2, RZ, 0x1f, R19 ;  /* 0x0000001fff027819 */ /* 0x000fe20000011413 */
[----:B------:R-:W-:Y:S01]  /*1460*/  IMAD.IADD R22, R4, 0x1, -R0 ;  /* 0x0000000104167824 */ /* 0x000fe200078e0a00 */
[----:B------:R-:W-:Y:S01]  /*1470*/  SHF.R.S32.HI R242, RZ, 0x3, R29 ;  /* 0x00000003fff27819 */ /* 0x000fe2000001141d */
[----:B------:R-:W-:Y:S01]  /*1480*/  ULDC.64 UR4, c[0x0][0x1b0] ;  /* 0x00006c0000047ab9 */ /* 0x000fe20000000a00 */
[----:B------:R-:W-:Y:S01]  /*1490*/  LEA.HI R0, R2, R5, RZ, 0x3 ;  /* 0x0000000502007211 */ /* 0x000fe200078f18ff */
[----:B------:R-:W-:Y:S01]  /*14a0*/  UIMAD UR4, UR11, UR4, URZ ;  /* 0x000000040b0472a4 */ /* 0x000fe2000f8e023f */
[----:B------:R-:W-:Y:S01]  /*14b0*/  SHF.R.S32.HI R6, RZ, 0x1f, R242 ;  /* 0x0000001fff067819 */ /* 0x000fe200000114f2 */
[----:B------:R-:W-:Y:S01]  /*14c0*/  UIMAD UR12, UR8, UR7, UR6 ;  /* 0x00000007080c72a4 */ /* 0x000fe2000f8e0206 */
[----:B------:R-:W-:Y:S01]  /*14d0*/  IADD3 R2, P0, R242, UR26, RZ ;  /* 0x0000001af2027c10 */ /* 0x000fe2000ff1e0ff */
[----:B------:R-:W-:Y:S01]  /*14e0*/  USHF.R.S32.HI UR11, URZ, 0x1f, UR16 ;  /* 0x0000001f3f0b7899 */ /* 0x000fe20008011410 */
[----:B------:R-:W-:Y:S01]  /*14f0*/  LOP3.LUT R4, R0, 0xfffffff8, RZ, 0xc0, !PT ;  /* 0xfffffff800047812 */ /* 0x000fe200078ec0ff */
[----:B------:R-:W-:Y:S01]  /*1500*/  IMAD.U32 R0, RZ, RZ, UR17 ;  /* 0x00000011ff007e24 */ /* 0x000fe2000f8e00ff */
[----:B------:R-:W-:Y:S01]  /*1510*/  IADD3.X R3, R6, UR27, RZ, P0, !PT ;  /* 0x0000001b06037c10 */ /* 0x000fe200087fe4ff */
[----:B------:R-:W-:Y:S01]  /*1520*/  ULDC.64 UR6, c[0x0][0x180] ;  /* 0x0000600000067ab9 */ /* 0x000fe20000000a00 */
[----:B------:R-:W-:Y:S01]  /*1530*/  IMAD.SHL.U32 R28, R229, 0x400, RZ ;  /* 0x00000400e51c7824 */ /* 0x000fe200078e00ff */
[----:B------:R-:W-:Y:S01]  /*1540*/  UIMAD UR23, UR8, UR5, UR4 ;  /* 0x00000005081772a4 */ /* 0x000fe2000f8e0204 */
[----:B------:R-:W-:Y:S01]  /*1550*/  IMAD.IADD R18, R5, 0x1, -R4 ;  /* 0x0000000105127824 */ /* 0x000fe200078e0a04 */
[----:B------:R-:W-:Y:S01]  /*1560*/  USEL UR8, UR16, URZ, !UP1 ;  /* 0x0000003f10087287 */ /* 0x000fe2000c800000 */
[----:B------:R-:W-:Y:S01]  /*1570*/  IMAD.WIDE R12, R0, 0x40, R2 ;  /* 0x00000040000c7825 */ /* 0x000fe200078e0202 */
[----:B------:R-:W-:Y:S01]  /*1580*/  LOP3.LUT R3, R29, 0xfffffff8, RZ, 0xc0, !PT ;  /* 0xfffffff81d037812 */ /* 0x000fe200078ec0ff */
[----:B------:R-:W-:Y:S01]  /*1590*/  ULDC.64 UR4, c[0x0][0x1e8] ;  /* 0x00007a0000047ab9 */ /* 0x000fe20000000a00 */
[----:B------:R-:W-:Y:S01]  /*15a0*/  LEA.HI R2, R7, R33, RZ, 0x6 ;  /* 0x0000002107027211 */ /* 0x000fe200078f30ff */
[----:B------:R-:W-:Y:S01]  /*15b0*/  IMAD.MOV.U32 R220, RZ, RZ, 0x20 ;  /* 0x00000020ffdc7424 */ /* 0x000fe200078e00ff */
[C---:B------:R-:W-:Y:S01]  /*15c0*/  IADD3 R0, P0, R242.reuse, UR24, RZ ;  /* 0x00000018f2007c10 */ /* 0x040fe2000ff1e0ff */
[----:B------:R-:W-:Y:S01]  /*15d0*/  IMAD.IADD R20, R33, 0x1, -R3 ;  /* 0x0000000121147824 */ /* 0x000fe200078e0a03 */
[----:B------:R-:W-:Y:S01]  /*15e0*/  SHF.R.S32.HI R21, RZ, 0x6, R2 ;  /* 0x00000006ff157819 */ /* 0x000fe20000011402 */
[----:B------:R-:W-:Y:S01]  /*15f0*/  IMAD.SHL.U32 R3, R242, 0x40, RZ ;  /* 0x00000040f2037824 */ /* 0x000fe200078e00ff */
[----:B------:R-:W-:Y:S01]  /*1600*/  IADD3.X R2, R6, UR25, RZ, P0, !PT ;  /* 0x0000001906027c10 */ /* 0x000fe200087fe4ff */
[----:B------:R-:W-:Y:S01]  /*1610*/  IMAD.SHL.U32 R16, R20, 0x8, RZ ;  /* 0x0000000814107824 */ /* 0x000fe200078e00ff */
[----:B------:R-:W-:Y:S01]  /*1620*/  UIMAD UR24, UR19, UR6, URZ ;  /* 0x00000006131872a4 */ /* 0x000fe2000f8e023f */
[----:B------:R-:W-:Y:S01]  /*1630*/  IMAD.SHL.U32 R30, R21, 0x200, RZ ;  /* 0x00000200151e7824 */ /* 0x000fe200078e00ff */
[----:B------:R-:W-:Y:S01]  /*1640*/  LOP3.LUT R3, R3, 0x1c0, RZ, 0xc0, !PT ;  /* 0x000001c003037812 */ /* 0x000fe200078ec0ff */
[C---:B------:R-:W-:Y:S01]  /*1650*/  IMAD R4, R2.reuse, c[0x0][0x178], RZ ;  /* 0x00005e0002047a24 */ /* 0x040fe200078e02ff */
[--C-:B------:R-:W-:Y:S01]  /*1660*/  SHF.R.S32.HI R17, RZ, 0x1f, R16.reuse ;  /* 0x0000001fff117819 */ /* 0x100fe20000011410 */
[----:B------:R-:W-:Y:S01]  /*1670*/  IMAD R2, R2, c[0x0][0x208], RZ ;  /* 0x0000820002027a24 */ /* 0x000fe200078e02ff */
[----:B------:R-:W-:Y:S01]  /*1680*/  LOP3.LUT R7, R3, 0x38, R16, 0xf8, !PT ;  /* 0x0000003803077812 */ /* 0x000fe200078ef810 */
[C---:B------:R-:W-:Y:S01]  /*1690*/  IMAD R8, R0.reuse, c[0x0][0x17c], R4 ;  /* 0x00005f0000087a24 */ /* 0x040fe200078e0204 */
[----:B------:R-:W-:Y:S01]  /*16a0*/  SHF.R.U32.HI R6, RZ, 0x3, R3 ;  /* 0x00000003ff067819 */ /* 0x000fe20000011603 */
[--C-:B------:R-:W-:Y:S01]  /*16b0*/  IMAD.WIDE.U32 R4, R0, c[0x0][0x178], R16.reuse ;  /* 0x00005e0000047a25 */ /* 0x100fe200078e0010 */
[----:B------:R-:W-:Y:S01]  /*16c0*/  USEL UR6, UR11, URZ, !UP1 ;  /* 0x0000003f0b067287 */ /* 0x000fe2000c800000 */
[----:B------:R-:W-:Y:S01]  /*16d0*/  LOP3.LUT P0, RZ, R18, 0x4, RZ, 0xc0, !PT ;  /* 0x0000000412ff7812 */ /* 0x000fe2000780c0ff */
[----:B------:R-:W-:Y:S01]  /*16e0*/  UIMAD UR7, UR18, UR7, UR24 ;  /* 0x00000007120772a4 */ /* 0x000fe2000f8e0218 */
[----:B------:R-:W-:Y:S01]  /*16f0*/  IMAD.WIDE.U32 R10, R14, c[0x0][0x1e0], R16 ;  /* 0x000078000e0a7a25 */ /* 0x000fe200078e0010 */
[----:B------:R-:W-:Y:S01]  /*1700*/  LOP3.LUT R228, R30, R7, R6, 0xf6, !PT ;  /* 0x000000071ee47212 */ /* 0x000fe200078ef606 */
[----:B------:R-:W-:Y:S01]  /*1710*/  UIMAD UR4, UR6, UR4, URZ ;  /* 0x00000004060472a4 */ /* 0x000fe2000f8e023f */
[----:B------:R-:W-:Y:S01]  /*1720*/  ISETP.GE.AND P6, PT, R16, c[0x0][0x1cc], PT ;  /* 0x0000730010007a0c */ /* 0x000fe20003fc6270 */
[----:B------:R-:W-:Y:S01]  /*1730*/  IMAD.IADD R9, R5, 0x1, R8 ;  /* 0x0000000105097824 */ /* 0x000fe200078e0208 */
[----:B------:R-:W-:Y:S01]  /*1740*/  IADD3 R5, R11, UR12, RZ ;  /* 0x0000000c0b057c10 */ /* 0x000fe2000fffe0ff */
[C---:B------:R-:W-:Y:S01]  /*1750*/  IMAD R15, R0.reuse, c[0x0][0x20c], R2 ;  /* 0x00008300000f7a24 */ /* 0x040fe200078e0202 */
[----:B------:R-:W-:Y:S01]  /*1760*/  UIMAD UR12, UR8, UR5, UR4 ;  /* 0x00000005080c72a4 */ /* 0x000fe2000f8e0204 */
[----:B------:R-:W-:Y:S01]  /*1770*/  IMAD.MOV.U32 R8, RZ, RZ, R4 ;  /* 0x000000ffff087224 */ /* 0x000fe200078e0004 */
[----:B------:R-:W-:Y:S01]  /*1780*/  USEL UR11, UR11, URZ, !UP2 ;  /* 0x0000003f0b0b7287 */ /* 0x000fe2000d000000 */
[----:B------:R-:W-:Y:S01]  /*1790*/  IMAD.WIDE.U32 R2, R0, c[0x0][0x208], R16 ;  /* 0x0000820000027a25 */ /* 0x000fe200078e0010 */
[----:B------:R-:W-:Y:S01]  /*17a0*/  ULDC.64 UR4, c[0x0][0x1b8] ;  /* 0x00006e0000047ab9 */ /* 0x000fe20000000a00 */
[----:B------:R-:W-:Y:S01]  /*17b0*/  IADD3 R23, R16, 0x40, RZ ;  /* 0x0000004010177810 */ /* 0x000fe20007ffe0ff */
[----:B------:R-:W-:Y:S01]  /*17c0*/  UIMAD UR4, UR6, UR4, URZ ;  /* 0x00000004060472a4 */ /* 0x000fe2000f8e023f */
[----:B------:R-:W-:Y:S01]  /*17d0*/  IMAD.MOV.U32 R4, RZ, RZ, R10 ;  /* 0x000000ffff047224 */ /* 0x000fe200078e000a */
[----:B------:R-:W-:Y:S01]  /*17e0*/  USHF.R.S32.HI UR24, URZ, 0x1f, UR13 ;  /* 0x0000001f3f187899 */ /* 0x000fe2000801140d */
[----:B------:R-:W-:Y:S01]  /*17f0*/  IMAD.SHL.U32 R0, R18, 0x40, RZ ;  /* 0x0000004012007824 */ /* 0x000fe200078e00ff */
[----:B------:R-:W-:Y:S01]  /*1800*/  IADD3 R26, R16, 0x80, RZ ;  /* 0x00000080101a7810 */ /* 0x000fe20007ffe0ff */
[----:B------:R-:W-:Y:S01]  /*1810*/  IMAD.U32 R10, RZ, RZ, UR18 ;  /* 0x00000012ff0a7e24 */ /* 0x000fe2000f8e00ff */
[----:B------:R-:W-:Y:S01]  /*1820*/  ISETP.GE.AND P5, PT, R23, c[0x0][0x1cc], PT ;  /* 0x0000730017007a0c */ /* 0x000fe20003fa6270 */
[----:B------:R-:W-:Y:S01]  /*1830*/  IMAD.MOV.U32 R6, RZ, RZ, R2 ;  /* 0x000000ffff067224 */ /* 0x000fe200078e0002 */
[----:B------:R-:W-:Y:S01]  /*1840*/  LOP3.LUT R0, R0, 0x1c0, RZ, 0xc0, !PT ;  /* 0x000001c000007812 */ /* 0x000fe200078ec0ff */
[----:B------:R-:W-:Y:S01]  /*1850*/  IMAD.SHL.U32 R2, R21, 0x8, RZ ;  /* 0x0000000815027824 */ /* 0x000fe200078e00ff */
[----:B------:R-:W-:Y:S01]  /*1860*/  ISETP.GE.AND P3, PT, R26, c[0x0][0x1cc], PT ;  /* 0x000073001a007a0c */ /* 0x000fe20003f66270 */
        /* <DEDUP_REMOVED lines=18> */
[----:B------:R-:W-:Y:S01]  /*1990*/  IMAD.WIDE.U32 R4, R0, c[0x0][0x1e8], R4 ;  /* 0x00007a0000047a25 */ /* 0x000fe200078e0004 */
[----:B------:R-:W-:Y:S01]  /*19a0*/  ULDC.64 UR4, c[0x0][0x210] ;  /* 0x0000840000047ab9 */ /* 0x000fe20000000a00 */
[----:B------:R-:W-:Y:S01]  /*19b0*/  CS2R R122, SRZ ;  /* 0x00000000007a7805 */ /* 0x000fe2000001ff00 */
[----:B------:R-:W-:Y:S01]  /*19c0*/  UIMAD UR4, UR19, UR4, URZ ;  /* 0x00000004130472a4 */ /* 0x000fe2000f8e023f */
[----:B------:R-:W-:Y:S01]  /*19d0*/  IMAD.IADD R10, R10, 0x1, R14 ;  /* 0x000000010a0a7824 */ /* 0x000fe200078e020e */
[----:B------:R-:W-:Y:S01]  /*19e0*/  IADD3 R5, R5, UR12, RZ ;  /* 0x0000000c05057c10 */ /* 0x000fe2000fffe0ff */
[----:B------:R-:W-:Y:S01]  /*19f0*/  IMAD.U32 R11, RZ, RZ, UR18 ;  /* 0x00000012ff0b7e24 */ /* 0x000fe2000f8e00ff */
[----:B------:R-:W-:Y:S01]  /*1a00*/  UIMAD UR23, UR18, UR5, UR4 ;  /* 0x00000005121772a4 */ /* 0x000fe2000f8e0204 */
[----:B------:R-:W-:Y:S01]  /*1a10*/  IMAD.WIDE.U32 R2, R0, c[0x0][0x1b8], R2 ;  /* 0x00006e0000027a25 */ /* 0x000fe200078e0002 */
[----:B------:R-:W-:Y:S01]  /*1a20*/  USEL UR12, UR16, URZ, !UP2 ;  /* 0x0000003f100c7287 */ /* 0x000fe2000d000000 */
[----:B------:R-:W-:Y:S01]  /*1a30*/  CS2R R120, SRZ ;  /* 0x0000000000787805 */ /* 0x000fe2000001ff00 */
[----:B------:R-:W-:Y:S01]  /*1a40*/  ULDC.64 UR4, c[0x0][0x188] ;  /* 0x0000620000047ab9 */ /* 0x000fe20000000a00 */
[----:B------:R-:W-:Y:S01]  /*1a50*/  IMAD R0, R13, c[0x0][0x1a8], RZ ;  /* 0x00006a000d007a24 */ /* 0x000fe200078e02ff */
[----:B------:R-:W-:Y:S01]  /*1a60*/  IADD3 R3, R3, UR8, RZ ;  /* 0x0000000803037c10 */ /* 0x000fe2000fffe0ff */
[----:B------:R-:W-:Y:S01]  /*1a70*/  IMAD.SHL.U32 R230, R10, 0x2, RZ ;  /* 0x000000020ae67824 */ /* 0x000fe200078e00ff */
[----:B------:R-:W-:Y:S01]  /*1a80*/  UIMAD UR4, UR11, UR4, URZ ;  /* 0x000000040b0472a4 */ /* 0x000fe2000f8e023f */
[----:B------:R-:W-:Y:S01]  /*1a90*/  IMAD.WIDE.U32 R18, R11, c[0x0][0x210], R6 ;  /* 0x000084000b127a25 */ /* 0x000fe200078e0006 */
[----:B------:R-:W-:Y:S01]  /*1aa0*/  UIADD3 UR8, -UR9, UR14, URZ ;  /* 0x0000000e09087290 */ /* 0x000fe2000fffe13f */
[----:B------:R-:W-:Y:S01]  /*1ab0*/  CS2R R118, SRZ ;  /* 0x0000000000767805 */ /* 0x000fe2000001ff00 */
[----:B------:R-:W-:Y:S01]  /*1ac0*/  IADD3 R231, R230, 0x122c0, RZ ;  /* 0x000122c0e6e77810 */ /* 0x000fe20007ffe0ff */
[----:B------:R-:W-:Y:S01]  /*1ad0*/  IMAD R6, R13, c[0x0][0x1d8], RZ ;  /* 0x000076000d067a24 */ /* 0x000fe200078e02ff */
[----:B------:R-:W-:Y:S01]  /*1ae0*/  UIMAD UR25, UR12, UR5, UR4 ;  /* 0x000000050c1972a4 */ /* 0x000fe2000f8e0204 */
[----:B------:R-:W-:Y:S01]  /*1af0*/  IMAD R11, R12, c[0x0][0x1ac], R0 ;  /* 0x00006b000c0b7a24 */ /* 0x000fe200078e0200 */
[----:B------:R-:W-:Y:S01]  /*1b00*/  IADD3 R0, R230, 0x12280, RZ ;  /* 0x00012280e6007810 */ /* 0x000fe20007ffe0ff */
[----:B------:R-:W-:Y:S01]  /*1b10*/  IMAD.MOV.U32 R14, RZ, RZ, R8 ;  /* 0x000000ffff0e7224 */ /* 0x000fe200078e0008 */
[----:B------:R-:W-:Y:S01]  /*1b20*/  ULDC.64 UR6, c[0x0][0x218] ;  /* 0x0000860000067ab9 */ /* 0x000fe20000000a00 */
[----:B------:R-:W-:Y:S01]  /*1b30*/  IMAD R10, R12, c[0x0][0x1dc], R6 ;  /* 0x000077000c0a7a24 */ /* 0x000fe200078e0206 */
[----:B------:R-:W-:Y:S01]  /*1b40*/  @P0 IADD3 R231, R0, -0x40, RZ ;  /* 0xffffffc000e70810 */ /* 0x000fe20007ffe0ff */
[----:B------:R-:W-:Y:S01]  /*1b50*/  IMAD.WIDE.U32 R8, R12, c[0x0][0x1d8], R4 ;  /* 0x000076000c087a25 */ /* 0x000fe200078e0004 */
[----:B------:R-:W-:Y:S01]  /*1b60*/  ULDC.64 UR4, c[0x0][0x178] ;  /* 0x00005e0000047ab9 */ /* 0x000fe20000000a00 */
[----:B------:R-:W-:Y:S01]  /*1b70*/  CS2R R116, SRZ ;  /* 0x0000000000747805 */ /* 0x000fe2000001ff00 */
[----:B------:R-:W-:Y:S01]  /*1b80*/  UIMAD UR28, UR11, UR6, URZ ;  /* 0x000000060b1c72a4 */ /* 0x000fe2000f8e023f */
[----:B------:R-:W-:Y:S01]  /*1b90*/  IMAD.IADD R0, R9, 0x1, R10 ;  /* 0x0000000109007824 */ /* 0x000fe200078e020a */
[----:B------:R-:W-:Y:S01]  /*1ba0*/  LEA R4, P1, R8, c[0x0][0x1c0], 0x1 ;  /* 0x0000700008047a11 */ /* 0x000fe200078208ff */
[----:B------:R-:W-:Y:S01]  /*1bb0*/  IMAD.WIDE.U32 R6, R12, c[0x0][0x1a8], R2 ;  /* 0x00006a000c067a25 */ /* 0x000fe200078e0002 */
[----:B------:R-:W-:Y:S01]  /*1bc0*/  UIMAD UR6, UR24, UR4, URZ ;  /* 0x00000004180672a4 */ /* 0x000fe2000f8e023f */
[----:B------:R-:W-:Y:S01]  /*1bd0*/  CS2R R114, SRZ ;  /* 0x0000000000727805 */ /* 0x000fe2000001ff00 */
[----:B------:R-:W-:Y:S01]  /*1be0*/  LEA.HI.X R5, R8, c[0x0][0x1c4], R0, 0x1, P1 ;  /* 0x0000710008057a11 */ /* 0x000fe200008f0c00 */
[----:B------:R-:W-:Y:S01]  /*1bf0*/  IMAD.IADD R3, R7, 0x1, R11 ;  /* 0x0000000107037824 */ /* 0x000fe200078e020b */
[C---:B------:R-:W-:Y:S01]  /*1c00*/  LEA R2, P0, R6.reuse, c[0x0][0x190], 0x1 ;  /* 0x0000640006027a11 */ /* 0x040fe200078008ff */
[----:B------:R-:W-:Y:S01]  /*1c10*/  IMAD.MOV.U32 R0, RZ, RZ, c[0x0][0x1a8] ;  /* 0x00006a00ff007624 */ /* 0x000fe200078e00ff */
[----:B------:R-:W-:Y:S01]  /*1c20*/  UIMAD.WIDE.U32 UR26, UR13, UR4, URZ ;  /* 0x000000040d1a72a5 */ /* 0x000fe2000f8e003f */
[----:B------:R-:W-:Y:S01]  /*1c30*/  IMAD.MOV.U32 R8, RZ, RZ, c[0x0][0x1ac] ;  /* 0x00006b00ff087624 */ /* 0x000fe200078e00ff */
[----:B------:R-:W-:Y:S01]  /*1c40*/  LEA.HI.X R3, R6, c[0x0][0x194], R3, 0x1, P0 ;  /* 0x0000650006037a11 */ /* 0x000fe200000f0c03 */
[----:B------:R-:W-:Y:S01]  /*1c50*/  UIMAD UR5, UR13, UR5, UR6 ;  /* 0x000000050d0572a4 */ /* 0x000fe2000f8e0206 */
[C---:B------:R-:W-:Y:S01]  /*1c60*/  LEA R12, P0, R0.reuse, R2, 0x6 ;  /* 0x00000002000c7211 */ /* 0x040fe200078030ff */
[----:B------:R-:W-:Y:S01]  /*1c70*/  IMAD.MOV.U32 R7, RZ, RZ, c[0x0][0x1d8] ;  /* 0x00007600ff077624 */ /* 0x000fe200078e00ff */
[----:B------:R-:W-:Y:S01]  /*1c80*/  UIMAD UR4, UR12, UR7, UR28 ;  /* 0x000000070c0472a4 */ /* 0x000fe2000f8e021c */
[----:B------:R-:W-:Y:S01]  /*1c90*/  IMAD.U32 R17, RZ, RZ, UR12 ;  /* 0x0000000cff117e24 */ /* 0x000fe2000f8e00ff */
[----:B------:R-:W-:Y:S01]  /*1ca0*/  LEA.HI.X R13, R0, R3, R8, 0x6, P0 ;  /* 0x00000003000d7211 */ /* 0x000fe200000f3408 */
[----:B------:R-:W-:Y:S01]  /*1cb0*/  UIADD3 UR5, UR27, UR5, URZ ;  /* 0x000000051b057290 */ /* 0x000fe2000fffe03f */
[----:B------:R-:W-:Y:S01]  /*1cc0*/  IADD3 R0, -R242, UR8, RZ ;  /* 0x00000008f2007c10 */ /* 0x000fe2000fffe1ff */
[----:B------:R-:W-:Y:S01]  /*1cd0*/  IMAD.MOV.U32 R9, RZ, RZ, c[0x0][0x1dc] ;  /* 0x00007700ff097624 */ /* 0x000fe200078e00ff */
[----:B------:R-:W-:Y:S01]  /*1ce0*/  LEA R6, P1, R7, R4, 0x6 ;  /* 0x0000000407067211 */ /* 0x000fe200078230ff */
[----:B------:R-:W-:Y:S01]  /*1cf0*/  IMAD.U32 R10, RZ, RZ, UR26 ;  /* 0x0000001aff0a7e24 */ /* 0x000fe2000f8e00ff */
[C---:B------:R-:W-:Y:S01]  /*1d00*/  ISETP.LT.OR P4, PT, R0.reuse, 0x1, P6 ;  /* 0x000000010000780c */ /* 0x040fe20003781670 */
[----:B------:R-:W-:Y:S01]  /*1d10*/  IMAD.WIDE.U32 R240, R17, c[0x0][0x188], R14 ;  /* 0x0000620011f07a25 */ /* 0x000fe200078e000e */
[----:B------:R-:W-:Y:S01]  /*1d20*/  LEA.HI.X R7, R7, R5, R9, 0x6, P1 ;  /* 0x0000000507077211 */ /* 0x000fe200008f3409 */
[----:B------:R-:W-:Y:S01]  /*1d30*/  ULDC.64 UR6, c[0x0][0x208] ;  /* 0x0000820000067ab9 */ /* 0x000fe20000000a00 */
[----:B------:R-:W-:Y:S01]  /*1d40*/  ISETP.LT.OR P2, PT, R0, 0x1, P5 ;  /* 0x000000010000780c */ /* 0x000fe20002f41670 */
[----:B------:R-:W-:Y:S01]  /*1d50*/  IMAD.U32 R11, RZ, RZ, UR27 ;  /* 0x0000001bff0b7e24 */ /* 0x000fe2000f8e00ff */
[----:B------:R-:W-:Y:S01]  /*1d60*/  IADD3 R235, R241, UR25, RZ ;  /* 0x00000019f1eb7c10 */ /* 0x000fe2000fffe0ff */
[----:B------:R-:W-:Y:S01]  /*1d70*/  IMAD.U32 R11, RZ, RZ, UR5 ;  /* 0x00000005ff0b7e24 */ /* 0x000fe2000f8e00ff */
[----:B------:R-:W-:Y:S01]  /*1d80*/  LEA R14, P1, R10, R240, 0x6 ;  /* 0x000000f00a0e7211 */ /* 0x000fe200078230ff */
[----:B------:R-:W-:Y:S01]  /*1d90*/  IMAD.SHL.U32 R228, R228, 0x2, RZ ;  /* 0x00000002e4e47824 */ /* 0x000fe200078e00ff */
[----:B------:R-:W-:Y:S01]  /*1da0*/  ISETP.LT.OR P0, PT, R0, 0x1, P3 ;  /* 0x000000010000780c */ /* 0x000fe20001f01670 */
[----:B------:R-:W-:Y:S01]  /*1db0*/  IMAD.MOV.U32 R8, RZ, RZ, R18 ;  /* 0x000000ffff087224 */ /* 0x000fe200078e0012 */
[----:B------:R-:W-:Y:S01]  /*1dc0*/  LEA.HI.X R11, R10, R235, R11, 0x6, P1 ;  /* 0x000000eb0a0b7211 */ /* 0x000fe200008f340b */
[----:B------:R-:W-:Y:S01]  /*1dd0*/  UMOV UR5, 0x6 ;  /* 0x0000000600057882 */ /* 0x000fe20000000000 */
[C---:B------:R-:W-:Y:S01]  /*1de0*/  ISETP.LT.OR P1, PT, R0.reuse, 0x21, P6 ;  /* 0x000000210000780c */ /* 0x040fe20003721670 */
[----:B------:R-:W-:Y:S01]  /*1df0*/  @!PT LDS RZ, [RZ] ;  /* 0x00000000fffff984 */ /* 0x000fe20000000800 */
[----:B------:R-:W-:Y:S01]  /*1e00*/  @!PT LDS RZ, [RZ] ;  /* 0x00000000fffff984 */ /* 0x000fe20000000800 */
[----:B------:R-:W-:Y:S01]  /*1e10*/  @!PT LDS RZ, [RZ] ;  /* 0x00000000fffff984 */ /* 0x000fe20000000800 */
[----:B------:R1:W-:Y:S01]  /*1e20*/  LDGSTS.E.BYPASS.LTC128B.128 [R228+0x6080], [R4.64], !P4 ;  /* 0x0608000004e47fae */ /* 0x0003e2000e101d54 */
[C---:B------:R-:W-:Y:S01]  /*1e30*/  ISETP.LT.OR P4, PT, R0.reuse, 0x21, P5 ;  /* 0x000000210000780c */ /* 0x040fe20002f81670 */
[----:B------:R-:W-:Y:S01]  /*1e40*/  USHF.L.U64.HI UR5, UR6, UR5, UR7 ;  /* 0x0000000506057299 */ /* 0x000fe20008010207 */
[----:B------:R-:W-:Y:S01]  /*1e50*/  ISETP.GE.AND P6, PT, R23, c[0x0][0x19c], PT ;  /* 0x0000670017007a0c */ /* 0x000fe20003fc6270 */
[----:B------:R1:W-:Y:S01]  /*1e60*/  LDGSTS.E.BYPASS.LTC128B.128 [R228+0x8080], [R4.64+0x80], !P2 ;  /* 0x0808008004e47fae */ /* 0x0003e2000d101d54 */
[----:B------:R-:W-:Y:S01]  /*1e70*/  ISETP.LT.OR P3, PT, R0, 0x21, P3 ;  /* 0x000000210000780c */ /* 0x000fe20001f61670 */
[----:B------:R-:W-:Y:S01]  /*1e80*/  UIMAD UR5, UR5, UR13, URZ ;  /* 0x0000000d050572a4 */ /* 0x000fe2000f8e023f */
[----:B------:R-:W-:Y:S01]  /*1e90*/  IADD3 R9, R19, UR23, RZ ;  /* 0x0000001713097c10 */ /* 0x000fe2000fffe0ff */
[----:B------:R1:W-:Y:S01]  /*1ea0*/  LDGSTS.E.BYPASS.LTC128B.128 [R228+0xa080], [R4.64+0x100], !P0 ;  /* 0x0a08010004e47fae */ /* 0x0003e2000c101d54 */
[----:B------:R-:W-:Y:S01]  /*1eb0*/  ISETP.GE.AND P0, PT, R16, c[0x0][0x19c], PT ;  /* 0x0000670010007a0c */ /* 0x000fe20003f06270 */
[----:B------:R-:W-:Y:S01]  /*1ec0*/  USHF.L.U32 UR23, UR6, 0x6, URZ ;  /* 0x0000000606177899 */ /* 0x000fe2000800063f */
[----:B------:R-:W-:Y:S01]  /*1ed0*/  IMAD.MOV.U32 R10, RZ, RZ, c[0x0][0x17c] ;  /* 0x00005f00ff0a7624 */ /* 0x000fe200078e00ff */
[----:B------:R2:W-:Y:S01]  /*1ee0*/  LDGSTS.E.BYPASS.LTC128B.128 [R228+0x7080], [R6.64], !P1 ;  /* 0x0708000006e47fae */ /* 0x0005e2000c901d54 */
[C---:B------:R-:W-:Y:S01]  /*1ef0*/  ISETP.LT.OR P2, PT, R0.reuse, 0x1, P0 ;  /* 0x000000010000780c */ /* 0x040fe20000741670 */
[----:B------:R-:W-:Y:S01]  /*1f00*/  IMAD.WIDE.U32 R238, R17, c[0x0][0x218], R8 ;  /* 0x0000860011ee7a25 */ /* 0x000fe200078e0008 */
[----:B------:R-:W-:Y:S01]  /*1f10*/  ISETP.LT.OR P1, PT, R0, 0x1, P6 ;  /* 0x000000010000780c */ /* 0x000fe20003721670 */
[----:B------:R2:W-:Y:S01]  /*1f20*/  LDGSTS.E.BYPASS.LTC128B.128 [R228+0x9080], [R6.64+0x80], !P4 ;  /* 0x0908008006e47fae */ /* 0x0005e2000e101d54 */
[----:B------:R-:W-:Y:S01]  /*1f30*/  ISETP.GE.AND P4, PT, R26, c[0x0][0x19c], PT ;  /* 0x000067001a007a0c */ /* 0x000fe20003f86270 */
[----:B------:R-:W-:Y:S01]  /*1f40*/  IMAD.MOV.U32 R236, RZ, RZ, R238 ;  /* 0x000000ffffec7224 */ /* 0x000fe200078e00ee */
[C---:B------:R-:W-:Y:S01]  /*1f50*/  ISETP.LT.OR P0, PT, R0.reuse, 0x21, P0 ;  /* 0x000000210000780c */ /* 0x040fe20000701670 */
[----:B------:R2:W-:Y:S01]  /*1f60*/  LDGSTS.E.BYPASS.LTC128B.128 [R228+0xb080], [R6.64+0x100], !P3 ;  /* 0x0b08010006e47fae */ /* 0x0005e2000d901d54 */
[C---:B------:R-:W-:Y:S01]  /*1f70*/  ISETP.LT.OR P5, PT, R0.reuse, 0x1, P4 ;  /* 0x000000010000780c */ /* 0x040fe200027a1670 */
[----:B------:R-:W-:Y:S01]  /*1f80*/  UIMAD UR5, UR24, UR23, UR5 ;  /* 0x00000017180572a4 */ /* 0x000fe2000f8e0205 */
[C---:B------:R-:W-:Y:S01]  /*1f90*/  ISETP.LT.OR P6, PT, R0.reuse, 0x21, P6 ;  /* 0x000000210000780c */ /* 0x040fe200037c1670 */
[----:B------:R-:W0:Y:S01]  /*1fa0*/  LDGDEPBAR ;  /* 0x00000000000079af */ /* 0x000e220000000000 */
[----:B------:R-:W-:Y:S01]  /*1fb0*/  ISETP.LT.OR P4, PT, R0, 0x21, P4 ;  /* 0x000000210000780c */ /* 0x000fe20002781670 */
[----:B------:R-:W-:Y:S01]  /*1fc0*/  IMAD R0, R22, 0x800, R30 ;  /* 0x0000080016007824 */ /* 0x000fe200078e021e */
[----:B------:R-:W-:Y:S01]  /*1fd0*/  IADD3 R237, R239, UR4, RZ ;  /* 0x00000004efed7c10 */ /* 0x000fe2000fffe0ff */
[----:B------:R3:W-:Y:S01]  /*1fe0*/  LDGSTS.E.BYPASS.LTC128B.128 [R228+0x80], [R2.64], !P2 ;  /* 0x0008000002e47fae */ /* 0x0007e2000d101d54 */
[C---:B------:R-:W-:Y:S01]  /*1ff0*/  LOP3.LUT P2, RZ, R20.reuse, 0x4, RZ, 0xc0, !PT ;  /* 0x0000000414ff7812 */ /* 0x040fe2000784c0ff */
[----:B------:R-:W-:Y:S01]  /*2000*/  USHF.R.S32.HI UR7, URZ, 0x1f, UR22 ;  /* 0x0000001f3f077899 */ /* 0x000fe20008011416 */
[----:B------:R-:W-:Y:S01]  /*2010*/  IMAD.MOV.U32 R222, RZ, RZ, 0x40 ;  /* 0x00000040ffde7424 */ /* 0x000fe200078e00ff */
[----:B------:R3:W-:Y:S01]  /*2020*/  LDGSTS.E.BYPASS.LTC128B.128 [R228+0x2080], [R2.64+0x80], !P1 ;  /* 0x0208008002e47fae */ /* 0x0007e2000c901d54 */
[----:B------:R-:W-:Y:S01]  /*2030*/  LOP3.LUT P1, RZ, R20, 0x2, RZ, 0xc0, !PT ;  /* 0x0000000214ff7812 */ /* 0x000fe2000782c0ff */
[----:B------:R-:W-:Y:S01]  /*2040*/  UMOV UR24, 0x5 ;  /* 0x0000000500187882 */ /* 0x000fe20000000000 */
[----:B-1----:R-:W-:Y:S01]  /*2050*/  IMAD.U32 R4, RZ, RZ, UR23 ;  /* 0x00000017ff047e24 */ /* 0x002fe2000f8e00ff */
[----:B------:R3:W-:Y:S01]  /*2060*/  LDGSTS.E.BYPASS.LTC128B.128 [R228+0x4080], [R2.64+0x100], !P5 ;  /* 0x0408010002e47fae */ /* 0x0007e2000e901d54 */
[----:B------:R-:W-:Y:S01]  /*2070*/  ISETP.GE.AND P5, PT, R26, c[0x0][0x16c], PT ;  /* 0x00005b001a007a0c */ /* 0x000fe20003fa6270 */
[----:B------:R-:W-:Y:S01]  /*2080*/  ULDC UR23, c[0x0][0x20c] ;  /* 0x0000830000177ab9 */ /* 0x000fe20000000800 */
[----:B------:R-:W-:Y:S01]  /*2090*/  IMAD.WIDE.U32 R4, R4, UR13, R236 ;  /* 0x0000000d04047c25 */ /* 0x000fe2000f8e00ec */
[----:B------:R1:W-:Y:S01]  /*20a0*/  LDGSTS.E.BYPASS.LTC128B.128 [R228+0x1080], [R12.64], !P0 ;  /* 0x010800000ce47fae */ /* 0x0003e2000c101d54 */
[----:B------:R-:W-:Y:S01]  /*20b0*/  ISETP.GE.AND P0, PT, R23, c[0x0][0x16c], PT ;  /* 0x00005b0017007a0c */ /* 0x000fe20003f06270 */
[----:B------:R-:W-:Y:S01]  /*20c0*/  USHF.L.U64.HI UR23, UR6, UR24, UR23 ;  /* 0x0000001806177299 */ /* 0x000fe20008010217 */
[----:B------:R-:W-:Y:S01]  /*20d0*/  SEL R222, R222, 0xffffffc0, !P2 ;  /* 0xffffffc0dede7807 */ /* 0x000fe20005000000 */
[----:B------:R1:W-:Y:S01]  /*20e0*/  LDGSTS.E.BYPASS.LTC128B.128 [R228+0x3080], [R12.64+0x80], !P6 ;  /* 0x030800800ce47fae */ /* 0x0003e2000f101d54 */
[----:B------:R-:W-:Y:S01]  /*20f0*/  IADD3 R5, R5, UR5, RZ ;  /* 0x0000000505057c10 */ /* 0x000fe2000fffe0ff */
[----:B------:R-:W-:Y:S01]  /*2100*/  USHF.L.U32 UR24, UR13, 0x6, URZ ;  /* 0x000000060d187899 */ /* 0x000fe2000800063f */
        /* <DEDUP_REMOVED lines=13> */
[----:B------:R-:W-:Y:S01]  /*21e0*/  IMAD.U32 R18, RZ, RZ, UR18 ;  /* 0x00000012ff127e24 */ /* 0x000fe2000f8e00ff */
[----:B------:R-:W-:Y:S01]  /*21f0*/  SEL R4, RZ, 0x2, P0 ;  /* 0x00000002ff047807 */ /* 0x000fe20000000000 */
[----:B------:R-:W-:Y:S01]  /*2200*/  ULDC.64 UR4, c[0x0][0x288] ;  /* 0x0000a20000047ab9 */ /* 0x000fe20000000a00 */
[----:B---3--:R-:W-:Y:S01]  /*2210*/  LOP3.LUT R2, R15, 0x8, R29, 0xf8, !PT ;  /* 0x000000080f027812 */ /* 0x008fe200078ef81d */
[----:B------:R-:W-:Y:S01]  /*2220*/  UIMAD UR4, UR19, UR4, URZ ;  /* 0x00000004130472a4 */ /* 0x000fe2000f8e023f */
[----:B------:R-:W-:Y:S01]  /*2230*/  SEL R20, RZ, 0x1, P3 ;  /* 0x00000001ff147807 */ /* 0x000fe20001800000 */
[----:B------:R-:W-:Y:S01]  /*2240*/  IMAD.WIDE.U32 R18, R18, c[0x0][0x238], R24 ;  /* 0x00008e0012127a25 */ /* 0x000fe200078e0018 */
[----:B------:R-:W-:Y:S01]  /*2250*/  LOP3.LUT R2, R2, R223, RZ, 0x3c, !PT ;  /* 0x000000df02027212 */ /* 0x000fe200078e3cff */
[----:B------:R-:W-:Y:S01]  /*2260*/  UIMAD UR26, UR18, UR5, UR4 ;  /* 0x00000005121a72a4 */ /* 0x000fe2000f8e0204 */
[----:B------:R-:W-:Y:S01]  /*2270*/  SEL R3, RZ, 0x4, P5 ;  /* 0x00000004ff037807 */ /* 0x000fe20002800000 */
[----:B------:R-:W-:Y:S01]  /*2280*/  IMAD.SHL.U32 R229, R229, 0x10, RZ ;  /* 0x00000010e5e57824 */ /* 0x000fe200078e00ff */
        /* <DEDUP_REMOVED lines=46> */
[----:B------:R-:W-:Y:S01]  /*2570*/  IMAD.SHL.U32 R234, R234, 0x2, RZ ;  /* 0x00000002eaea7824 */ /* 0x000fe200078e00ff */
[----:B------:R-:W-:Y:S01]  /*2580*/  UIMAD UR4, UR18, UR5, UR4 ;  /* 0x00000005120472a4 */ /* 0x000fe2000f8e0204 */
[----:B------:R-:W-:Y:S01]  /*2590*/  CS2R R112, SRZ ;  /* 0x0000000000707805 */ /* 0x000fe2000001ff00 */
[----:B------:R1:W1:Y:S01]  /*25a0*/  LDSM.16.M88.4 R172, [R225+0x8080] ;  /* 0x00808000e1ac783b */ /* 0x0002620000000200 */
[----:B------:R-:W-:Y:S01]  /*25b0*/  IMAD.WIDE.U32 R244, R17, c[0x0][0x290], R10 ;  /* 0x0000a40011f47a25 */ /* 0x000fe200078e000a */
[----:B------:R-:W-:Y:S01]  /*25c0*/  LOP3.LUT R234, R234, 0x2, R20, 0xe2, !PT ;  /* 0x00000002eaea7812 */ /* 0x000fe200078ee214 */
        /* <DEDUP_REMOVED lines=72> */
[----:B-----5:R-:W-:Y:S01]  /*2a50*/  IADD3 R7, R19, UR4, RZ ;  /* 0x0000000413077c10 */ /* 0x020fe2000fffe0ff */
        /* <DEDUP_REMOVED lines=10> */
[----:B-1----:R-:W-:Y:S02]  /*2b00*/  IMAD.U32 R4, RZ, RZ, UR22 ;  /* 0x00000016ff047e24 */ /* 0x002fe4000f8e00ff */
        /* <DEDUP_REMOVED lines=12> */
[----:B------:R-:W-:Y:S01]  /*2bd0*/  IMAD.IADD R3, R33, 0x1, -R3 ;  /* 0x0000000121037824 */ /* 0x000fe200078e0a03 */
        /* <DEDUP_REMOVED lines=46> */
[----:B-----5:R-:W-:Y:S01]  /*2ec0*/  LOP3.LUT R9, R7, R3, RZ, 0x3c, !PT ;  /* 0x0000000307097212 */ /* 0x020fe200078e3cff */
        /* <DEDUP_REMOVED lines=15> */
[----:B-----5:R-:W-:-:S05]  /*2fc0*/  SEL R3, R8, 0xfffffff0, !P2 ;  /* 0xfffffff008037807 */ /* 0x020fca0005000000 */
[----:B------:R-:W-:-:S04]  /*2fd0*/  IMAD R3, R3, 0x2, R2 ;  /* 0x0000000203037824 */ /* 0x000fc800078e0202 */
[----:B-1234-:R-:W-:Y:S02]  /*2fe0*/  IMAD R220, R220, 0x2, R3 ;  /* 0x00000002dcdc7824 */ /* 0x01efe400078e0203 */
.L_x_642:
        /* <DEDUP_REMOVED lines=439> */
.L_x_640:
        /* <DEDUP_REMOVED lines=118> */
.L_x_641:
        /* <DEDUP_REMOVED lines=166> */
.L_x_639:
[----:B------:R-:W-:Y:S05]  /*5d20*/  @P1 EXIT ;  /* 0x000000000000194d */ /* 0x000fea0003800000 */
[----:B------:R-:W-:Y:S02]  /*5d30*/  ULDC.64 UR4, c[0x0][0x360] ;  /* 0x0000d80000047ab9 */ /* 0x000fe40000000a00 */
[----:B------:R-:W-:Y:S02]  /*5d40*/  UISETP.NE.U32.AND UP2, UPT, URZ, UR4, UPT ;  /* 0x000000043f00728c */ /* 0x000fe4000bf45070 */
[----:B------:R-:W-:-:S02]  /*5d50*/  ULDC.64 UR6, c[0x0][0x360] ;  /* 0x0000d80000067ab9 */ /* 0x000fc40000000a00 */
[----:B------:R-:W-:Y:S02]  /*5d60*/  UISETP.NE.AND.EX UP2, UPT, URZ, UR5, UPT, UP2 ;  /* 0x000000053f00728c */ /* 0x000fe4000bf45320 */
[----:B------:R-:W-:-:S04]  /*5d70*/  ULDC.64 UR10, c[0x0][0x338] ;  /* 0x0000ce00000a7ab9 */ /* 0x000fc80000000a00 */
[----:B------:R-:W-:-:S05]  /*5d80*/  PLOP3.LUT P0, PT, PT, PT, UP2, 0x80, 0x0 ;  /* 0x000000000000781c */ /* 0x000fca0003f0f028 */
[----:B------:R-:W-:Y:S02]  /*5d90*/  @UP2 UMOV UR4, 0x4 ;  /* 0x0000000400042882 */ /* 0x000fe40000000000 */
[----:B------:R-:W-:-:S06]  /*5da0*/  @UP2 UIMAD.WIDE UR4, UR16, UR4, UR6 ;  /* 0x00000004100422a5 */ /* 0x000fcc000f8e0206 */
[----:B------:R-:W-:Y:S02]  /*5db0*/  IMAD.U32 R2, RZ, RZ, UR4 ;  /* 0x00000004ff027e24 */ /* 0x000fe4000f8e00ff */
[----:B------:R-:W-:-:S05]  /*5dc0*/  IMAD.U32 R3, RZ, RZ, UR5 ;  /* 0x00000005ff037e24 */ /* 0x000fca000f8e00ff */
[----:B------:R-:W2:Y:S01]  /*5dd0*/  @P0 LDG.E R0, [R2.64] ;  /* 0x0000001402000981 */ /* 0x000ea2000c1e1900 */
[----:B------:R-:W-:Y:S01]  /*5de0*/  UISETP.NE.AND UP0, UPT, UR10, 0x1, UPT ;  /* 0x000000010a00788c */ /* 0x000fe2000bf05270 */
[----:B------:R-:W-:Y:S01]  /*5df0*/  BSSY B0, `(.L_x_643) ;  /* 0x000002e000007945 */ /* 0x000fe20003800000 */
[----:B------:R-:W-:Y:S01]  /*5e00*/  UIMAD.WIDE.U32 UR8, UR18, UR11, URZ ;  /* 0x0000000b120872a5 */ /* 0x000fe2000f8e003f */
[----:B-1----:R-:W1:Y:S01]  /*5e10*/  S2R R4, SR_TID.X ;  /* 0x0000000000047919 */ /* 0x002e620000002100 */
[----:B------:R-:W-:Y:S02]  /*5e20*/  ULDC UR4, c[0x0][0x340] ;  /* 0x0000d00000047ab9 */ /* 0x000fe40000000800 */
[----:B------:R-:W-:Y:S02]  /*5e30*/  UMOV UR6, UR18 ;  /* 0x0000001200067c82 */ /* 0x000fe40008000000 */
[----:B------:R-:W-:Y:S02]  /*5e40*/  ULDC UR13, c[0x0][0x358] ;  /* 0x0000d600000d7ab9 */ /* 0x000fe40000000800 */
[----:B------:R-:W-:-:S02]  /*5e50*/  UIMAD UR13, UR17, UR13, URZ ;  /* 0x0000000d110d72a4 */ /* 0x000fc4000f8e023f */
[----:B------:R-:W-:Y:S02]  /*5e60*/  @UP0 UMOV UR5, UR9 ;  /* 0x0000000900050c82 */ /* 0x000fe40008000000 */
[----:B------:R-:W-:-:S04]  /*5e70*/  @UP0 USHF.R.U32.HI UR6, URZ, UR4, UR5 ;  /* 0x000000043f060299 */ /* 0x000fc80008011605 */
[----:B------:R-:W-:Y:S02]  /*5e80*/  UIADD3 UR4, -UR6, URZ, URZ ;  /* 0x0000003f06047290 */ /* 0x000fe4000fffe13f */
[----:B------:R-:W-:Y:S02]  /*5e90*/  USHF.R.S32.HI UR9, URZ, 0x1f, UR6 ;  /* 0x0000001f3f097899 */ /* 0x000fe40008011406 */
[----:B------:R-:W-:-:S03]  /*5ea0*/  UIMAD UR10, UR4, UR10, UR18 ;  /* 0x0000000a040a72a4 */ /* 0x000fc6000f8e0212 */
[----:B------:R-:W-:Y:S02]  /*5eb0*/  ULDC UR4, c[0x0][0x2f4] ;  /* 0x0000bd0000047ab9 */ /* 0x000fe40000000800 */
[----:B------:R-:W-:Y:S01]  /*5ec0*/  UIMAD UR13, UR13, UR4, URZ ;  /* 0x000000040d0d72a4 */ /* 0x000fe2000f8e023f */
[----:B------:R-:W-:Y:S01]  /*5ed0*/  BAR.SYNC.DEFER_BLOCKING 0x1, 0x100 ;  /* 0x0044000000007b1d */ /* 0x000fe20000010000 */
[----:B------:R-:W-:Y:S01]  /*5ee0*/  UIMAD UR11, UR16, UR4, URZ ;  /* 0x00000004100b72a4 */ /* 0x000fe2000f8e023f */
[----:B-1----:R-:W-:Y:S01]  /*5ef0*/  ISETP.NE.AND P2, PT, R4, RZ, PT ;  /* 0x000000ff0400720c */ /* 0x002fe20003f45270 */
[----:B------:R-:W-:Y:S02]  /*5f00*/  USHF.R.S32.HI UR8, URZ, 0x1f, UR13 ;  /* 0x0000001f3f087899 */ /* 0x000fe4000801140d */
[----:B------:R-:W-:Y:S02]  /*5f10*/  USHF.R.S32.HI UR7, URZ, 0x1f, UR11 ;  /* 0x0000001f3f077899 */ /* 0x000fe4000801140b */
[----:B------:R-:W-:-:S02]  /*5f20*/  UIADD3 UR13, UP1, UP0, UR13, UR11, UR6 ;  /* 0x0000000b0d0d7290 */ /* 0x000fc4000f83e006 */
[----:B------:R-:W-:Y:S02]  /*5f30*/  ULDC.64 UR4, c[0x0][0x350] ;  /* 0x0000d40000047ab9 */ /* 0x000fe40000000a00 */
[----:B------:R-:W-:Y:S02]  /*5f40*/  UIADD3.X UR8, UR8, UR7, UR9, UP1, UP0 ;  /* 0x0000000708087290 */ /* 0x000fe40008fe0409 */
[----:B------:R-:W-:Y:S02]  /*5f50*/  USHF.L.U32 UR7, UR13, 0x2, URZ ;  /* 0x000000020d077899 */ /* 0x000fe4000800063f */
[----:B------:R-:W-:Y:S02]  /*5f60*/  USHF.L.U64.HI UR8, UR13, 0x2, UR8 ;  /* 0x000000020d087899 */ /* 0x000fe40008010208 */
[----:B------:R-:W-:-:S04]  /*5f70*/  UIADD3 UR4, UP0, UR7, UR4, URZ ;  /* 0x0000000407047290 */ /* 0x000fc8000ff1e03f */
[----:B------:R-:W-:Y:S02]  /*5f80*/  UIADD3.X UR5, UR8, UR5, URZ, UP0, !UPT ;  /* 0x0000000508057290 */ /* 0x000fe400087fe43f */
[----:B------:R-:W-:-:S04]  /*5f90*/  MOV R4, UR4 ;  /* 0x0000000400047c02 */ /* 0x000fc80008000f00 */
[----:B------:R-:W-:Y:S01]  /*5fa0*/  IMAD.U32 R5, RZ, RZ, UR5 ;  /* 0x00000005ff057e24 */ /* 0x000fe2000f8e00ff */
[----:B--2---:R-:W1:Y:S02]  /*5fb0*/  @P0 R2UR UR12, R0 ;  /* 0x00000000000c03c2 */ /* 0x004e6400000e0000 */
[----:B-1----:R-:W-:-:S04]  /*5fc0*/  @UP2 ULEA UR12, UR16, UR12, 0x6 ;  /* 0x0000000c100c2291 */ /* 0x002fc8000f8e303f */
[----:B------:R-:W-:-:S04]  /*5fd0*/  @UP2 USHF.R.S32.HI UR11, URZ, 0x1f, UR12 ;  /* 0x0000001f3f0b2899 */ /* 0x000fc8000801140c */
[----:B------:R-:W-:Y:S02]  /*5fe0*/  @UP2 ULEA.HI UR12, UR11, UR12, URZ, 0x6 ;  /* 0x0000000c0b0c2291 */ /* 0x000fe4000f8f303f */
[----:B------:R-:W-:Y:S02]  /*5ff0*/  USHF.R.S32.HI UR11, URZ, 0x1f, UR16 ;  /* 0x0000001f3f0b7899 */ /* 0x000fe40008011410 */
[----:B------:R-:W-:Y:S02]  /*6000*/  @UP2 USHF.R.S32.HI UR12, URZ, 0x6, UR12 ;  /* 0x000000063f0c2899 */ /* 0x000fe4000801140c */
[----:B------:R-:W-:Y:S02]  /*6010*/  USEL UR16, UR16, URZ, !UP2 ;  /* 0x0000003f10107287 */ /* 0x000fe4000d000000 */
[----:B------:R-:W-:Y:S02]  /*6020*/  @UP2 UIMAD UR12, UR12, 0x3000, URZ ;  /* 0x000030000c0c28a4 */ /* 0x000fe4000f8e023f */
[----:B------:R-:W-:-:S02]  /*6030*/  USEL UR11, UR11, URZ, !UP2 ;  /* 0x0000003f0b0b7287 */ /* 0x000fc4000d000000 */
[----:B------:R-:W-:-:S03]  /*6040*/  @UP2 USHF.R.S32.HI UR13, URZ, 0x1f, UR12 ;  /* 0x0000001f3f0d2899 */ /* 0x000fc6000801140c */
[----:B------:R-:W-:-:S04]  /*6050*/  @!UP2 UMOV UR12, URZ ;  /* 0x0000003f000cac82 */ /* 0x000fc80008000000 */
[----:B------:R-:W-:Y:S01]  /*6060*/  @!UP2 UMOV UR13, URZ ;  /* 0x0000003f000dac82 */ /* 0x000fe20008000000 */
[----:B------:R-:W-:Y:S05]  /*6070*/  @P2 BRA `(.L_x_644) ;  /* 0x0000005000002947 */ /* 0x000fea0003800000 */
.L_x_645:
[----:B------:R-:W2:Y:S01]  /*6080*/  LDG.E.STRONG.GPU R0, [R4.64] ;  /* 0x0000001404007981 */ /* 0x000ea2000c1ef900 */
[----:B------:R-:W-:Y:S01]  /*6090*/  YIELD ;  /* 0x0000000000007946 */ /* 0x000fe20003800000 */
[----:B--2---:R-:W-:Y:S01]  /*60a0*/  ISETP.NE.AND P0, PT, R0, UR10, PT ;  /* 0x0000000a00007c0c */ /* 0x004fe2000bf05270 */
[----:B------:R-:W-:-:S12]  /*60b0*/  CCTL.IVALL ;  /* 0x00000000ff00798f */ /* 0x000fd80002000000 */
[----:B------:R-:W-:Y:S05]  /*60c0*/  @P0 BRA `(.L_x_645) ;  /* 0xffffffb000000947 */ /* 0x000fea000383ffff */
.L_x_644:
[----:B------:R-:W-:Y:S05]  /*60d0*/  BSYNC B0 ;  /* 0x0000000000007941 */ /* 0x000fea0003800000 */
.L_x_643:
[----:B------:R-:W-:Y:S01]  /*60e0*/  MOV R11, 0xffffffff ;  /* 0xffffffff000b7802 */ /* 0x000fe20000000f00 */
[----:B------:R-:W-:Y:S05]  /*60f0*/  BRA.CONV ~URZ, `(.L_x_646) ;  /* 0x000000237f007947 */ /* 0x000fea000b800000 */
[----:B------:R-:W-:Y:S02]  /*6100*/  MOV R2, 0x6120 ;  /* 0x0000612000027802 */ /* 0x000fe40000000f00 */
[----:B------:R-:W-:Y:S05]  /*6110*/  CALL.REL.NOINC `($__internal_5_$__cuda_sm70_warpsync) ;  /* 0x00000b6000007944 */ /* 0x000fea0003c00000 */
.L_x_646:
[----:B------:R-:W1:Y:S01]  /*6120*/  S2R R0, SR_TID.X ;  /* 0x0000000000007919 */ /* 0x000e620000002100 */
[----:B------:R-:W-:Y:S01]  /*6130*/  UIMAD UR5, UR17, 0x3000, URZ ;  /* 0x00003000110578a4 */ /* 0x000fe2000f8e023f */
[----:B------:R-:W-:Y:S01]  /*6140*/  IMAD.U32 R10, RZ, RZ, UR16 ;  /* 0x00000010ff0a7e24 */ /* 0x000fe2000f8e00ff */
[----:B------:R-:W-:-:S06]  /*6150*/  NOP ;  /* 0x0000000000007918 */ /* 0x000fcc0000000000 */
[----:B------:R-:W-:Y:S01]  /*6160*/  USHF.R.S32.HI UR4, URZ, 0x1f, UR5 ;  /* 0x0000001f3f047899 */ /* 0x000fe20008011405 */
[----:B------:R-:W-:Y:S01]  /*6170*/  IMAD.U32 R8, RZ, RZ, UR5 ;  /* 0x00000005ff087e24 */ /* 0x000fe2000f8e00ff */
[----:B-1----:R-:W-:-:S04]  /*6180*/  SHF.R.S32.HI R2, RZ, 0x1f, R0 ;  /* 0x0000001fff027819 */ /* 0x002fc80000011400 */
[----:B------:R-:W-:Y:S01]  /*6190*/  IADD3 R8, P1, P0, R8, UR12, R0 ;  /* 0x0000000c08087c10 */ /* 0x000fe2000f83e000 */
[----:B------:R-:W-:Y:S01]  /*61a0*/  IMAD.U32 R0, RZ, RZ, UR4 ;  /* 0x00000004ff007e24 */ /* 0x000fe2000f8e00ff */
[----:B------:R-:W-:Y:S02]  /*61b0*/  ULDC.64 UR4, c[0x0][0x328] ;  /* 0x0000ca0000047ab9 */ /* 0x000fe40000000a00 */
[----:B------:R-:W-:Y:S02]  /*61c0*/  UIMAD UR4, UR9, UR4, URZ ;  /* 0x00000004090472a4 */ /* 0x000fe4000f8e023f */
[----:B------:R-:W-:Y:S01]  /*61d0*/  IADD3.X R9, R0, UR13, R2, P1, P0 ;  /* 0x0000000d00097c10 */ /* 0x000fe20008fe0402 */
[----:B------:R-:W-:Y:S01]  /*61e0*/  IMAD.U32 R2, RZ, RZ, UR6 ;  /* 0x00000006ff027e24 */ /* 0x000fe2000f8e00ff */
[----:B------:R-:W-:-:S03]  /*61f0*/  UIMAD UR14, UR6, UR5, UR4 ;  /* 0x00000005060e72a4 */ /* 0x000fc6000f8e0204 */
        /* <DEDUP_REMOVED lines=59> */
[----:B------:R-:W-:Y:S05]  /*65b0*/  CALL.REL.NOINC `($__internal_5_$__cuda_sm70_warpsync) ;  /* 0x000006c000007944 */ /* 0x000fea0003c00000 */
.L_x_647:
        /* <DEDUP_REMOVED lines=12> */
.L_x_649:
[----:B------:R-:W-:Y:S05]  /*6680*/  BSYNC B0 ;  /* 0x0000000000007941 */ /* 0x000fea0003800000 */
.L_x_648:
[----:B------:R-:W-:Y:S01]  /*6690*/  ULDC.64 UR4, c[0x0][0x348] ;  /* 0x0000d20000047ab9 */ /* 0x000fe20000000a00 */
[----:B------:R-:W-:Y:S01]  /*66a0*/  BSSY B0, `(.L_x_650) ;  /* 0x000000b000007945 */ /* 0x000fe20003800000 */
[----:B------:R-:W-:-:S04]  /*66b0*/  UIADD3 UR4, UP0, UR7, UR4, URZ ;  /* 0x0000000407047290 */ /* 0x000fc8000ff1e03f */
[----:B------:R-:W-:Y:S02]  /*66c0*/  UIADD3.X UR5, UR8, UR5, URZ, UP0, !UPT ;  /* 0x0000000508057290 */ /* 0x000fe400087fe43f */
[----:B--2---:R-:W-:-:S04]  /*66d0*/  MOV R4, UR4 ;  /* 0x0000000400047c02 */ /* 0x004fc80008000f00 */
[----:B------:R-:W-:Y:S01]  /*66e0*/  MOV R5, UR5 ;  /* 0x0000000500057c02 */ /* 0x000fe20008000f00 */
[----:B------:R-:W-:Y:S05]  /*66f0*/  @P2 BRA `(.L_x_651) ;  /* 0x0000005000002947 */ /* 0x000fea0003800000 */
.L_x_652:
[----:B------:R-:W2:Y:S01]  /*6700*/  LDG.E.STRONG.GPU R0, [R4.64] ;  /* 0x0000001404007981 */ /* 0x000ea2000c1ef900 */
[----:B------:R-:W-:Y:S01]  /*6710*/  YIELD ;  /* 0x0000000000007946 */ /* 0x000fe20003800000 */
[----:B--2---:R-:W-:Y:S01]  /*6720*/  ISETP.NE.AND P0, PT, R0, UR10, PT ;  /* 0x0000000a00007c0c */ /* 0x004fe2000bf05270 */
[----:B------:R-:W-:-:S12]  /*6730*/  CCTL.IVALL ;  /* 0x00000000ff00798f */ /* 0x000fd80002000000 */
[----:B------:R-:W-:Y:S05]  /*6740*/  @P0 BRA `(.L_x_652) ;  /* 0xffffffb000000947 */ /* 0x000fea000383ffff */
.L_x_651:
[----:B------:R-:W-:Y:S05]  /*6750*/  BSYNC B0 ;  /* 0x0000000000007941 */ /* 0x000fea0003800000 */
.L_x_650:
[----:B------:R-:W-:Y:S05]  /*6760*/  BRA.CONV ~URZ, `(.L_x_653) ;  /* 0x000000237f007947 */ /* 0x000fea000b800000 */
[----:B-1----:R-:W-:Y:S02]  /*6770*/  MOV R2, 0x6790 ;  /* 0x0000679000027802 */ /* 0x002fe40000000f00 */
[----:B------:R-:W-:Y:S05]  /*6780*/  CALL.REL.NOINC `($__internal_5_$__cuda_sm70_warpsync) ;  /* 0x000004f000007944 */ /* 0x000fea0003c00000 */
.L_x_653:
[----:B------:R-:W-:Y:S01]  /*6790*/  ULDC.64 UR4, c[0x0][0x300] ;  /* 0x0000c00000047ab9 */ /* 0x000fe20000000a00 */
[----:B-1----:R-:W-:Y:S01]  /*67a0*/  MOV R2, R8 ;  /* 0x0000000800027202 */ /* 0x002fe20000000f00 */
[----:B------:R-:W-:Y:S01]  /*67b0*/  UIMAD UR4, UR9, UR4, URZ ;  /* 0x00000004090472a4 */ /* 0x000fe2000f8e023f */
[----:B------:R-:W-:Y:S02]  /*67c0*/  IMAD.U32 R0, RZ, RZ, UR6 ;  /* 0x00000006ff007e24 */ /* 0x000fe4000f8e00ff */
[----:B------:R-:W-:Y:S01]  /*67d0*/  IMAD.MOV.U32 R3, RZ, RZ, R9 ;  /* 0x000000ffff037224 */ /* 0x000fe200078e0009 */
        /* <DEDUP_REMOVED lines=62> */
.L_x_654:
        /* <DEDUP_REMOVED lines=12> */
        .weak           $__internal_5_$__cuda_sm70_warpsync
        .type           $__internal_5_$__cuda_sm70_warpsync,@function
        .size           $__internal_5_$__cuda_sm70_warpsync,(.L_x_1399 - $__internal_5_$__cuda_sm70_warpsync)
$__internal_5_$__cuda_sm70_warpsync:
[----:B------:R-:W-:Y:S01]  /*6c80*/  MOV R3, 0x0 ;  /* 0x0000000000037802 */ /* 0x000fe20000000f00 */
[----:B------:R-:W-:Y:S04]  /*6c90*/  WARPSYNC R11 ;  /* 0x0000000b00007348 */ /* 0x000fe80003800000 */
[----:B------:R-:W-:Y:S05]  /*6ca0*/  RET.REL.NODEC R2 `(_ZN7cutlass13device_kernelIN5flash19enable_sm80_to_sm89INS1_16FlashAttnBwdSm80INS1_25CollectiveMainloopBwdSm80ILi1ELi1EN4cute5tupleIJNS5_1CILi64EEES8_NS7_ILi192EEEEEENS_6half_tEfNS_4arch4Sm80ELb1ELb0ELb0ELb1ELb1ELb0ELb0ELb0ELi2ELi2ELi2ELi2ELb1EEENS1_24CollectiveEpilogueBwdGQAISA_fSD_Li256ELb1ELb1EEENS1_25SingleTileBwdLPTSchedulerILb1ELi64ELb1EEEEEEEEEvNT_6ParamsE) ;  /* 0xffff935002007950 */ /* 0x000fea0003c3ffff */
.L_x_655:
        /* <DEDUP_REMOVED lines=13> */
.L_x_1399:


//--------------------- .text._ZN7cutlass13device_kernelIN5flash19enable_sm80_to_sm89INS1_16FlashAttnBwdSm80INS1_25CollectiveMainloopBwdSm80ILi2ELi1EN4cute5tupleIJNS5_1CILi64EEENS7_ILi80EEENS7_ILi192EEEEEENS_6half_tEfNS_4arch4Sm80ELb0ELb0ELb0ELb0ELb0ELb0ELb1ELb0ELi2ELi4ELi2ELi2ELb0EEENS1_21CollectiveEpilogueBwdISB_SC_SE_Li256ELb0ELb1ELi4EEENS1_19SingleTileSchedulerILb0ELb0ELb0ELi80EEEEEEEEEvNT_6ParamsE --------------------------
	.section	.text._ZN7cutlass13device_kernelIN5flash19enable_sm80_to_sm89INS1_16FlashAttnBwdSm80INS1_25CollectiveMainloopBwdSm80ILi2ELi1EN4cute5tupleIJNS5_1CILi64EEENS7_ILi80EEENS7_ILi192EEEEEENS_6half_tEfNS_4arch4Sm80ELb0ELb0ELb0ELb0ELb0ELb0ELb1ELb0ELi2ELi4ELi2ELi2ELb0EEENS1_21CollectiveEpilogueBwdISB_SC_SE_Li256ELb0ELb1ELi4EEENS1_19SingleTileSchedulerILb0ELb0ELb0ELi80EEEEEEEEEvNT_6ParamsE,"ax",@progbits
	.sectioninfo	@"SHI_REGISTERS=255"
	.align	128
.text._ZN7cutlass13device_kernelIN5flash19enable_sm80_to_sm89INS1_16FlashAttnBwdSm80INS1_25CollectiveMainloopBwdSm80ILi2ELi1EN4cute5tupleIJNS5_1CILi64EEENS7_ILi80EEENS7_ILi192EEEEEENS_6half_tEfNS_4arch4Sm80ELb0ELb0ELb0ELb0ELb0ELb0ELb1ELb0ELi2ELi4ELi2ELi2ELb0EEENS1_21CollectiveEpilogueBwdISB_SC_SE_Li256ELb0ELb1ELi4EEENS1_19SingleTileSchedulerILb0ELb0ELb0ELi80EEEEEEEEEvNT_6ParamsE:
        .type           _ZN7cutlass13device_kernelIN5flash19enable_sm80_to_sm89INS1_16FlashAttnBwdSm80INS1_25CollectiveMainloopBwdSm80ILi2ELi1EN4cute5tupleIJNS5_1CILi64EEENS7_ILi80EEENS7_ILi192EEEEEENS_6half_tEfNS_4arch4Sm80ELb0ELb0ELb0ELb0ELb0ELb0ELb1ELb0ELi2ELi4ELi2ELi2ELb0EEENS1_21CollectiveEpilogueBwdISB_SC_SE_Li256ELb0ELb1ELi4EEENS1_19SingleTileSchedulerILb0ELb0ELb0ELi80EEEEEEEEEvNT_6ParamsE,@function
        .size           _ZN7cutlass13device_kernelIN5flash19enable_sm80_to_sm89INS1_16FlashAttnBwdSm80INS1_25CollectiveMainloopBwdSm80ILi2ELi1EN4cute5tupleIJNS5_1CILi64EEENS7_ILi80EEENS7_ILi192EEEEEENS_6half_tEfNS_4arch4Sm80ELb0ELb0ELb0ELb0ELb0ELb0ELb1ELb0ELi2ELi4ELi2ELi2ELb0EEENS1_21CollectiveEpilogueBwdISB_SC_SE_Li256ELb0ELb1ELi4EEENS1_19SingleTileSchedulerILb0ELb0ELb0ELi80EEEEEEEEEvNT_6ParamsE,(.L_x_1401 - _ZN7cutlass13device_kernelIN5flash19enable_sm80_to_sm89INS1_16FlashAttnBwdSm80INS1_25CollectiveMainloopBwdSm80ILi2ELi1EN4cute5tupleIJNS5_1CILi64EEENS7_ILi80EEENS7_ILi192EEEEEENS_6half_tEfNS_4arch4Sm80ELb0ELb0ELb0ELb0ELb0ELb0ELb1ELb0ELi2ELi4ELi2ELi2ELb0EEENS1_21CollectiveEpilogueBwdISB_SC_SE_Li256ELb0ELb1ELi4EEENS1_19SingleTileSchedulerILb0ELb0ELb0ELi80EEEEEEEEEvNT_6ParamsE)
        .other          _ZN7cutlass13device_kernelIN5flash19enable_sm80_to_sm89INS1_16FlashAttnBwdSm80INS1_25CollectiveMainloopBwdSm80ILi2ELi1EN4cute5tupleIJNS5_1CILi64EEENS7_ILi80EEENS7_ILi192EEEEEENS_6half_tEfNS_4arch4Sm80ELb0ELb0ELb0ELb0ELb0ELb0ELb1ELb0ELi2ELi4ELi2ELi2ELb0EEENS1_21CollectiveEpilogueBwdISB_SC_SE_Li256ELb0ELb1ELi4EEENS1_19SingleTileSchedulerILb0ELb0ELb0ELi80EEEEEEEEEvNT_6ParamsE,@"STO_CUDA_ENTRY STV_DEFAULT"
_ZN7cutlass13device_kernelIN5flash19enable_sm80_to_sm89INS1_16FlashAttnBwdSm80INS1_25CollectiveMainloopBwdSm80ILi2ELi1EN4cute5tupleIJNS5_1CILi64EEENS7_ILi80EEENS7_ILi192EEEEEENS_6half_tEfNS_4arch4Sm80ELb0ELb0ELb0ELb0ELb0ELb0ELb1ELb0ELi2ELi4ELi2ELi2ELb0EEENS1_21CollectiveEpilogueBwdISB_SC_SE_Li256ELb0ELb1ELi4EEENS1_19SingleTileSchedulerILb0ELb0ELb0ELi80EEEEEEEEEvNT_6ParamsE:
        /* <DEDUP_REMOVED lines=8> */
[----:B------:R-:W-:Y:S01]  /*0080*/  IMAD.U32 R6, RZ, RZ, UR20 ;  /* 0x00000014ff067e24 */ /* 0x000fe2000f8e00ff */
[----:B------:R-:W2:Y:S01]  /*0090*/  S2R R5, SR_CTAID.Y ;  /* 0x0000000000057919 */ /* 0x000ea20000002600 */
[----:B------:R-:W-:Y:S01]  /*00a0*/  ULDC.64 UR4, c[0x0][0x1e8] ;  /* 0x00007a0000047ab9 */ /* 0x000fe20000000a00 */
[----:B------:R-:W-:Y:S01]  /*00b0*/  ISETP.NE.AND P0, PT, R0, 0x1, PT ;  /* 0x000000010000780c */ /* 0x000fe20003f05270 */
[----:B------:R-:W-:Y:S01]  /*00c0*/  UIMAD UR4, UR8, UR4, URZ ;  /* 0x00000004080472a4 */ /* 0x000fe2000f8e023f */
[----:B------:R-:W3:Y:S01]  /*00d0*/  S2R R227, SR_CTAID.X ;  /* 0x0000000000e37919 */ /* 0x000ee20000002500 */
[----:B------:R-:W-:Y:S01]  /*00e0*/  UMOV UR9, 0x5 ;  /* 0x0000000500097882 */ /* 0x000fe20000000000 */
[----:B------:R-:W-:Y:S01]  /*00f0*/  LOP3.LUT R233, R233, 0xfffffffe, RZ, 0xc0, !PT ;  /* 0xfffffffee9e97812 */ /* 0x000fe200078ec0ff */
[----:B------:R-:W-:Y:S01]  /*0100*/  UIMAD UR6, UR20, UR5, UR4 ;  /* 0x00000005140672a4 */ /* 0x000fe2000f8e0204 */
[----:B------:R-:W-:Y:S01]  /*0110*/  IMAD.MOV.U32 R215, RZ, RZ, 0x10 ;  /* 0x00000010ffd77424 */ /* 0x000fe200078e00ff */
[----:B------:R-:W-:Y:S01]  /*0120*/  ULDC.64 UR24, c[0x0][0x118] ;  /* 0x0000460000187ab9 */ /* 0x000fe20000000a00 */
[----:B------:R-:W-:Y:S01]  /*0130*/  IMAD.MOV.U32 R223, RZ, RZ, 0x20 ;  /* 0x00000020ffdf7424 */ /* 0x000fe200078e00ff */
[----:B------:R-:W-:Y:S01]  /*0140*/  ULDC.64 UR4, c[0x0][0x1b8] ;  /* 0x00006e0000047ab9 */ /* 0x000fe20000000a00 */
[----:B------:R-:W-:Y:S01]  /*0150*/  CS2R R170, SRZ ;  /* 0x0000000000aa7805 */ /* 0x000fe2000001ff00 */
[----:B------:R-:W-:Y:S01]  /*0160*/  UIMAD UR4, UR8, UR4, URZ ;  /* 0x00000004080472a4 */ /* 0x000fe2000f8e023f */
[----:B------:R-:W-:Y:S01]  /*0170*/  CS2R R168, SRZ ;  /* 0x0000000000a87805 */ /* 0x000fe2000001ff00 */
[----:B------:R-:W-:Y:S01]  /*0180*/  CS2R R166, SRZ ;  /* 0x0000000000a67805 */ /* 0x000fe2000001ff00 */
[----:B------:R-:W-:Y:S01]  /*0190*/  CS2R R164, SRZ ;  /* 0x0000000000a47805 */ /* 0x000fe2000001ff00 */
[----:B------:R-:W-:Y:S01]  /*01a0*/  UIMAD UR4, UR20, UR5, UR4 ;  /* 0x00000005140472a4 */ /* 0x000fe2000f8e0204 */
[----:B------:R-:W-:Y:S01]  /*01b0*/  CS2R R162, SRZ ;  /* 0x0000000000a27805 */ /* 0x000fe2000001ff00 */
[----:B------:R-:W-:Y:S01]  /*01c0*/  CS2R R160, SRZ ;  /* 0x0000000000a07805 */ /* 0x000fe2000001ff00 */
[----:B-1----:R-:W-:Y:S01]  /*01d0*/  SHF.R.S32.HI R19, RZ, 0x1f, R234 ;  /* 0x0000001fff137819 */ /* 0x002fe200000114ea */
[C---:B------:R-:W-:Y:S01]  /*01e0*/  IMAD.SHL.U32 R238, R234.reuse, 0x4, RZ ;  /* 0x00000004eaee7824 */ /* 0x040fe200078e00ff */
[----:B------:R-:W-:Y:S01]  /*01f0*/  ISETP.GT.AND P2, PT, R234, 0x7f, PT ;  /* 0x0000007fea00780c */ /* 0x000fe20003f44270 */
[----:B------:R-:W-:Y:S01]  /*0200*/  CS2R R150, SRZ ;  /* 0x0000000000967805 */ /* 0x000fe2000001ff00 */
[----:B------:R-:W-:Y:S01]  /*0210*/  LEA.HI R16, R19, R234, RZ, 0x3 ;  /* 0x000000ea13107211 */ /* 0x000fe200078f18ff */
[----:B--2---:R-:W-:Y:S01]  /*0220*/  @P0 IMAD.HI.U32 R0, R5, c[0x0][0x24c], RZ ;  /* 0x0000930005000a27 */ /* 0x004fe200078e00ff */
[----:B------:R-:W-:Y:S01]  /*0230*/  SHF.R.S32.HI R239, RZ, 0x1f, R238 ;  /* 0x0000001fffef7819 */ /* 0x000fe200000114ee */
        /* <DEDUP_REMOVED lines=11> */
[----:B------:R-:W-:Y:S01]  /*02f0*/  IADD3 R4, -R236, c[0x0][0x198], RZ ;  /* 0x00006600ec047a10 */ /* 0x000fe20007ffe1ff */
[C---:B------:R-:W-:Y:S01]  /*0300*/  IMAD R0, R2.reuse, c[0x0][0x1e0], RZ ;  /* 0x0000780002007a24 */ /* 0x040fe200078e02ff */
[----:B------:R-:W-:Y:S01]  /*0310*/  CS2R R158, SRZ ;  /* 0x00000000009e7805 */ /* 0x000fe2000001ff00 */
[----:B------:R-:W-:Y:S01]  /*0320*/  IMAD R2, R2, c[0x0][0x1b0], RZ ;  /* 0x00006c0002027a24 */ /* 0x000fe200078e02ff */
[----:B------:R-:W-:Y:S01]  /*0330*/  SHF.R.S32.HI R251, RZ, 0x1f, R250 ;  /* 0x0000001ffffb7819 */ /* 0x000fe200000114fa */
[C---:B------:R-:W-:Y:S01]  /*0340*/  IMAD R0, R3.reuse, c[0x0][0x1e4], R0 ;  /* 0x0000790003007a24 */ /* 0x040fe200078e0200 */
[C---:B------:R-:W-:Y:S01]  /*0350*/  ISETP.GE.AND P1, PT, R250.reuse, c[0x0][0x1cc], PT ;  /* 0x00007300fa007a0c */ /* 0x040fe20003f26270 */
[C---:B------:R-:W-:Y:S01]  /*0360*/  IMAD R2, R3.reuse, c[0x0][0x1b4], R2 ;  /* 0x00006d0003027a24 */ /* 0x040fe200078e0202 */
[C---:B------:R-:W-:Y:S01]  /*0370*/  IADD3 R231, R250.reuse, 0x40, RZ ;  /* 0x00000040fae77810 */ /* 0x040fe20007ffe0ff */
[--C-:B------:R-:W-:Y:S01]  /*0380*/  IMAD.WIDE.U32 R10, R3, c[0x0][0x1e0], R250.reuse ;  /* 0x00007800030a7a25 */ /* 0x100fe200078e00fa */
[----:B------:R-:W-:Y:S01]  /*0390*/  IADD3 R230, R250, 0x80, RZ ;  /* 0x00000080fae67810 */ /* 0x000fe20007ffe0ff */
[----:B------:R-:W-:Y:S01]  /*03a0*/  CS2R R156, SRZ ;  /* 0x00000000009c7805 */ /* 0x000fe2000001ff00 */
[----:B------:R-:W-:Y:S01]  /*03b0*/  ISETP.GE.AND P4, PT, R231, c[0x0][0x1cc], PT ;  /* 0x00007300e7007a0c */ /* 0x000fe20003f86270 */
[----:B------:R-:W-:Y:S01]  /*03c0*/  IMAD.WIDE.U32 R12, R3, c[0x0][0x1b0], R250 ;  /* 0x00006c00030c7a25 */ /* 0x000fe200078e00fa */
[----:B------:R-:W-:Y:S01]  /*03d0*/  ISETP.GE.AND P3, PT, R230, c[0x0][0x1cc], PT ;  /* 0x00007300e6007a0c */ /* 0x000fe20003f66270 */
[----:B------:R-:W-:Y:S01]  /*03e0*/  CS2R R146, SRZ ;  /* 0x0000000000927805 */ /* 0x000fe2000001ff00 */
[----:B------:R-:W-:Y:S01]  /*03f0*/  CS2R R144, SRZ ;  /* 0x0000000000907805 */ /* 0x000fe2000001ff00 */
[----:B------:R-:W-:Y:S01]  /*0400*/  IMAD.IADD R11, R11, 0x1, R0 ;  /* 0x000000010b0b7824 */ /* 0x000fe200078e0200 */
[----:B------:R-:W-:Y:S01]  /*0410*/  CS2R R142, SRZ ;  /* 0x00000000008e7805 */ /* 0x000fe2000001ff00 */
[----:B------:R-:W-:Y:S01]  /*0420*/  IMAD.IADD R3, R13, 0x1, R2 ;  /* 0x000000010d037824 */ /* 0x000fe200078e0202 */
[----:B------:R-:W-:Y:S01]  /*0430*/  CS2R R140, SRZ ;  /* 0x00000000008c7805 */ /* 0x000fe2000001ff00 */
[----:B------:R-:W-:Y:S01]  /*0440*/  IMAD.WIDE.U32 R6, R6, c[0x0][0x1e8], R10 ;  /* 0x00007a0006067a25 */ /* 0x000fe200078e000a */
[----:B------:R-:W-:Y:S01]  /*0450*/  CS2R R138, SRZ ;  /* 0x00000000008a7805 */ /* 0x000fe2000001ff00 */
[----:B------:R-:W-:Y:S01]  /*0460*/  CS2R R136, SRZ ;  /* 0x0000000000887805 */ /* 0x000fe2000001ff00 */
[----:B------:R-:W-:Y:S01]  /*0470*/  CS2R R126, SRZ ;  /* 0x00000000007e7805 */ /* 0x000fe2000001ff00 */
[----:B------:R-:W-:Y:S01]  /*0480*/  IMAD.MOV.U32 R2, RZ, RZ, R12 ;  /* 0x000000ffff027224 */ /* 0x000fe200078e000c */
[----:B------:R-:W-:Y:S01]  /*0490*/  IADD3 R7, R7, UR6, RZ ;  /* 0x0000000607077c10 */ /* 0x000fe2000fffe0ff */
[----:B------:R-:W-:Y:S01]  /*04a0*/  IMAD.U32 R10, RZ, RZ, UR20 ;  /* 0x00000014ff0a7e24 */ /* 0x000fe2000f8e00ff */
[----:B------:R-:W-:Y:S01]  /*04b0*/  CS2R R124, SRZ ;  /* 0x00000000007c7805 */ /* 0x000fe2000001ff00 */
[----:B---3--:R-:W-:Y:S01]  /*04c0*/  IMAD.WIDE R22, R227, 0x50, R236 ;  /* 0x00000050e3167825 */ /* 0x008fe200078e02ec */
[----:B------:R-:W-:Y:S01]  /*04d0*/  CS2R R130, SRZ ;  /* 0x0000000000827805 */ /* 0x000fe2000001ff00 */
        /* <DEDUP_REMOVED lines=8> */
[----:B------:R-:W-:Y:S01]  /*0560*/  IMAD.SHL.U32 R229, R236, 0x40, RZ ;  /* 0x00000040ece57824 */ /* 0x000fe200078e00ff */
[----:B------:R-:W-:Y:S01]  /*0570*/  ULDC.64 UR4, c[0x0][0x1d8] ;  /* 0x0000760000047ab9 */ /* 0x000fe20000000a00 */
[C---:B------:R-:W-:Y:S01]  /*0580*/  IMAD R0, R22.reuse, c[0x0][0x1dc], R3 ;  /* 0x0000770016007a24 */ /* 0x040fe200078e0203 */
[----:B------:R-:W-:Y:S01]  /*0590*/  USHF.L.U64.HI UR5, UR4, UR9, UR5 ;  /* 0x0000000904057299 */ /* 0x000fe20008010205 */
[----:B------:R-:W-:Y:S01]  /*05a0*/  IMAD.WIDE.U32 R6, R22, c[0x0][0x1d8], R6 ;  /* 0x0000760016067a25 */ /* 0x000fe200078e0006 */
[----:B------:R-:W-:Y:S01]  /*05b0*/  LOP3.LUT R229, R229, 0x1c0, RZ, 0xc0, !PT ;  /* 0x000001c0e5e57812 */ /* 0x000fe200078ec0ff */
[----:B------:R-:W-:Y:S01]  /*05c0*/  USHF.L.U32 UR4, UR4, 0x5, URZ ;  /* 0x0000000504047899 */ /* 0x000fe2000800063f */
[----:B------:R-:W-:Y:S01]  /*05d0*/  CS2R R118, SRZ ;  /* 0x0000000000767805 */ /* 0x000fe2000001ff00 */
[----:B------:R-:W-:Y:S01]  /*05e0*/  IMAD.IADD R0, R7, 0x1, R0 ;  /* 0x0000000107007824 */ /* 0x000fe200078e0200 */
[----:B------:R-:W-:Y:S01]  /*05f0*/  LEA R20, P0, R6, c[0x0][0x1c0], 0x1 ;  /* 0x0000700006147a11 */ /* 0x000fe200078008ff */
[----:B------:R-:W-:Y:S01]  /*0600*/  IMAD.MOV.U32 R3, RZ, RZ, c[0x0][0x1d8] ;  /* 0x00007600ff037624 */ /* 0x000fe200078e00ff */
[----:B------:R-:W-:Y:S01]  /*0610*/  LOP3.LUT R2, R229, 0x38, R250, 0xf8, !PT ;  /* 0x00000038e5027812 */ /* 0x000fe200078ef8fa */
[----:B------:R-:W-:Y:S01]  /*0620*/  IMAD R4, R227, -0x50, R4 ;  /* 0xffffffb0e3047824 */ /* 0x000fe200078e0204 */
[----:B------:R-:W-:Y:S01]  /*0630*/  SHF.R.U32.HI R229, RZ, 0x3, R229 ;  /* 0x00000003ffe57819 */ /* 0x000fe200000116e5 */
[----:B------:R-:W-:Y:S01]  /*0640*/  IMAD.WIDE.U32 R10, R22, c[0x0][0x1a8], R10 ;  /* 0x00006a00160a7a25 */ /* 0x000fe200078e000a */
[----:B------:R-:W-:Y:S01]  /*0650*/  LEA.HI.X R21, R6, c[0x0][0x1c4], R0, 0x1, P0 ;  /* 0x0000710006157a11 */ /* 0x000fe200000f0c00 */
[----:B------:R-:W-:Y:S01]  /*0660*/  CS2R R116, SRZ ;  /* 0x0000000000747805 */ /* 0x000fe2000001ff00 */
[----:B------:R-:W-:Y:S01]  /*0670*/  LOP3.LUT R229, R2, R229, RZ, 0x3c, !PT ;  /* 0x000000e502e57212 */ /* 0x000fe200078e3cff */
[----:B------:R-:W-:Y:S01]  /*0680*/  IMAD.MOV.U32 R0, RZ, RZ, c[0x0][0x1dc] ;  /* 0x00007700ff007624 */ /* 0x000fe200078e00ff */
[----:B------:R-:W-:Y:S01]  /*0690*/  LEA R14, P0, R3, R20, 0x6 ;  /* 0x00000014030e7211 */ /* 0x000fe200078030ff */
[----:B------:R-:W-:Y:S01]  /*06a0*/  IMAD R6, R23, c[0x0][0x1a8], RZ ;  /* 0x00006a0017067a24 */ /* 0x000fe200078e02ff */
[----:B------:R-:W-:Y:S01]  /*06b0*/  LEA.HI R2, R19, R234, RZ, 0x6 ;  /* 0x000000ea13027211 */ /* 0x000fe200078f30ff */
[----:B------:R-:W-:Y:S01]  /*06c0*/  IMAD.WIDE.U32 R24, R236, c[0x0][0x178], R250 ;  /* 0x00005e00ec187a25 */ /* 0x000fe200078e00fa */
[----:B------:R-:W-:Y:S01]  /*06d0*/  LEA.HI.X R15, R3, R21, R0, 0x6, P0 ;  /* 0x00000015030f7211 */ /* 0x000fe200000f3400 */
[----:B------:R-:W-:Y:S01]  /*06e0*/  CS2R R114, SRZ ;  /* 0x0000000000727805 */ /* 0x000fe2000001ff00 */
[----:B------:R-:W-:Y:S01]  /*06f0*/  SHF.R.S32.HI R0, RZ, 0x6, R2 ;  /* 0x00000006ff007819 */ /* 0x000fe20000011402 */
[----:B------:R-:W-:Y:S01]  /*0700*/  IMAD.U32 R3, RZ, RZ, UR4 ;  /* 0x00000004ff037e24 */ /* 0x000fe2000f8e00ff */
[C---:B------:R-:W-:Y:S01]  /*0710*/  ISETP.LT.OR P0, PT, R4.reuse, 0x1, P1 ;  /* 0x000000010400780c */ /* 0x040fe20000f01670 */
[----:B------:R-:W-:Y:S01]  /*0720*/  IMAD.U32 R2, RZ, RZ, UR5 ;  /* 0x00000005ff027e24 */ /* 0x000fe2000f8e00ff */
[----:B------:R-:W-:Y:S01]  /*0730*/  ISETP.LT.OR P6, PT, R4, 0x1, P4 ;  /* 0x000000010400780c */ /* 0x000fe200027c1670 */
[----:B------:R-:W-:Y:S01]  /*0740*/  IMAD R229, R0, 0x200, R229 ;  /* 0x0000020000e57824 */ /* 0x000fe200078e02e5 */
[----:B------:R-:W-:Y:S01]  /*0750*/  ISETP.LT.OR P5, PT, R4, 0x1, P3 ;  /* 0x000000010400780c */ /* 0x000fe20001fa1670 */
[----:B------:R-:W-:Y:S01]  /*0760*/  IMAD R6, R22, c[0x0][0x1ac], R6 ;  /* 0x00006b0016067a24 */ /* 0x000fe200078e0206 */
[C---:B------:R-:W-:Y:S01]  /*0770*/  ISETP.LT.OR P1, PT, R4.reuse, 0x21, P1 ;  /* 0x000000210400780c */ /* 0x040fe20000f21670 */
[----:B------:R-:W-:Y:S01]  /*0780*/  IMAD.SHL.U32 R229, R229, 0x2, RZ ;  /* 0x00000002e5e57824 */ /* 0x000fe200078e00ff */
[----:B------:R-:W-:Y:S01]  /*0790*/  ISETP.LT.OR P3, PT, R4, 0x21, P3 ;  /* 0x000000210400780c */ /* 0x000fe20001f61670 */
[----:B------:R-:W-:Y:S01]  /*07a0*/  IMAD.IADD R6, R11, 0x1, R6 ;  /* 0x000000010b067824 */ /* 0x000fe200078e0206 */
[----:B------:R-:W-:Y:S01]  /*07b0*/  ULDC.64 UR4, c[0x0][0x1a8] ;  /* 0x00006a0000047ab9 */ /* 0x000fe20000000a00 */
[----:B------:R-:W-:Y:S01]  /*07c0*/  IMAD R241, R237, c[0x0][0x208], RZ ;  /* 0x00008200edf17a24 */ /* 0x000fe200078e02ff */
[----:B------:R-:W-:Y:S01]  /*07d0*/  USHF.L.U32 UR7, UR4, 0x5, URZ ;  /* 0x0000000504077899 */ /* 0x000fe2000800063f */
[----:B------:R1:W-:Y:S01]  /*07e0*/  LDGSTS.E.BYPASS.LTC128B.128 [R229+0x7880], [R20.64], !P0 ;  /* 0x0788000014e57fae */ /* 0x0003e2000c101d58 */
[C---:B------:R-:W-:Y:S01]  /*07f0*/  @!P2 LEA R12, P0, R3.reuse, R14, 0x1 ;  /* 0x0000000e030ca211 */ /* 0x040fe200078008ff */
[----:B------:R-:W-:Y:S01]  /*0800*/  USHF.L.U64.HI UR6, UR4, UR9, UR5 ;  /* 0x0000000904067299 */ /* 0x000fe20008010205 */
[----:B------:R-:W-:Y:S01]  /*0810*/  IMAD R241, R236, c[0x0][0x20c], R241 ;  /* 0x00008300ecf17a24 */ /* 0x000fe200078e02f1 */
[----:B------:R1:W-:Y:S01]  /*0820*/  LDGSTS.E.BYPASS.LTC128B.128 [R229+0xa080], [R20.64+0x80], !P6 ;  /* 0x0a08008014e57fae */ /* 0x0003e2000f101d58 */
[----:B------:R-:W-:Y:S01]  /*0830*/  @!P2 LEA.HI.X R13, R3, R15, R2, 0x1, P0 ;  /* 0x0000000f030da211 */ /* 0x000fe200000f0c02 */
[----:B------:R-:W-:Y:S01]  /*0840*/  IMAD.MOV.U32 R2, RZ, RZ, c[0x0][0x1a8] ;  /* 0x00006a00ff027624 */ /* 0x000fe200078e00ff */
[----:B------:R-:W-:Y:S01]  /*0850*/  LEA R22, P0, R10, c[0x0][0x190], 0x1 ;  /* 0x000064000a167a11 */ /* 0x000fe200078008ff */
[----:B------:R1:W-:Y:S01]  /*0860*/  LDGSTS.E.BYPASS.LTC128B.128 [R229+0xc880], [R20.64+0x100], !P5 ;  /* 0x0c88010014e57fae */ /* 0x0003e2000e901d58 */
[----:B------:R-:W-:Y:S01]  /*0870*/  ISETP.LT.OR P5, PT, R4, 0x21, P4 ;  /* 0x000000210400780c */ /* 0x000fe200027a1670 */
[----:B------:R-:W-:Y:S01]  /*0880*/  IMAD.MOV.U32 R3, RZ, RZ, c[0x0][0x1ac] ;  /* 0x00006b00ff037624 */ /* 0x000fe200078e00ff */
[----:B------:R-:W-:Y:S01]  /*0890*/  LEA.HI.X R23, R10, c[0x0][0x194], R6, 0x1, P0 ;  /* 0x000065000a177a11 */ /* 0x000fe200000f0c06 */
[----:B------:R2:W-:Y:S01]  /*08a0*/  LDGSTS.E.BYPASS.LTC128B.128 [R229+0x8880], [R14.64], !P1 ;  /* 0x088800000ee57fae */ /* 0x0005e2000c901d58 */
[C---:B------:R-:W-:Y:S01]  /*08b0*/  @!P2 ISETP.GE.AND P0, PT, R4.reuse, 0x41, PT ;  /* 0x000000410400a80c */ /* 0x040fe20003f06270 */
[----:B------:R-:W-:Y:S01]  /*08c0*/  ULDC.64 UR4, c[0x0][0x188] ;  /* 0x0000620000047ab9 */ /* 0x000fe20000000a00 */
[----:B------:R-:W-:Y:S01]  /*08d0*/  P2R R6, PR, RZ, 0x20 ;  /* 0x00000020ff067803 */ /* 0x000fe20000000000 */
[----:B------:R-:W-:Y:S01]  /*08e0*/  UIMAD.WIDE.U32 UR10, UR20, UR4, URZ ;  /* 0x00000004140a72a5 */ /* 0x000fe2000f8e003f */
[----:B------:R-:W-:Y:S01]  /*08f0*/  @!P2 ISETP.LT.OR P5, PT, R4, 0x41, P4 ;  /* 0x000000410400a80c */ /* 0x000fe200027a1670 */
[----:B------:R-:W-:Y:S01]  /*0900*/  UIMAD UR4, UR8, UR4, URZ ;  /* 0x00000004080472a4 */ /* 0x000fe2000f8e023f */
[----:B------:R-:W-:Y:S01]  /*0910*/  @!P2 ISETP.GE.OR P6, PT, R250, c[0x0][0x1cc], !P0 ;  /* 0x00007300fa00aa0c */ /* 0x000fe200047c6670 */
[----:B------:R-:W-:Y:S01]  /*0920*/  IMAD.WIDE.U32 R242, R236, c[0x0][0x208], R250 ;  /* 0x00008200ecf27a25 */ /* 0x000fe200078e00fa */
[----:B------:R-:W-:Y:S01]  /*0930*/  @!P2 ISETP.GE.OR P4, PT, R230, c[0x0][0x1cc], !P0 ;  /* 0x00007300e600aa0c */ /* 0x000fe20004786670 */
[----:B------:R-:W-:Y:S01]  /*0940*/  UIMAD UR4, UR20, UR5, UR4 ;  /* 0x00000005140472a4 */ /* 0x000fe2000f8e0204 */
[----:B------:R-:W-:Y:S01]  /*0950*/  ISETP.NE.AND P0, PT, R6, RZ, PT ;  /* 0x000000ff0600720c */ /* 0x000fe20003f05270 */
[----:B------:R-:W-:Y:S01]  /*0960*/  IMAD.IADD R241, R243, 0x1, R241 ;  /* 0x00000001f3f17824 */ /* 0x000fe200078e02f1 */
[C---:B------:R-:W-:Y:S01]  /*0970*/  LEA R10, P1, R2.reuse, R22, 0x6 ;  /* 0x00000016020a7211 */ /* 0x040fe200078230ff */
[----:B------:R-:W-:Y:S01]  /*0980*/  UIADD3 UR13, UR11, UR4, URZ ;  /* 0x000000040b0d7290 */ /* 0x000fe2000fffe03f */
[----:B------:R-:W-:Y:S01]  /*0990*/  IMAD.MOV.U32 R240, RZ, RZ, R242 ;  /* 0x000000fffff07224 */ /* 0x000fe200078e00f2 */
[----:B------:R3:W-:Y:S01]  /*09a0*/  STL.64 [R1], R24 ;  /* 0x0000001801007387 */ /* 0x0007e20000100a00 */
[----:B------:R-:W-:Y:S01]  /*09b0*/  LEA.HI.X R11, R2, R23, R3, 0x6, P1 ;  /* 0x00000017020b7211 */ /* 0x000fe200008f3403 */
[----:B------:R-:W-:Y:S01]  /*09c0*/  IMAD R3, R237, c[0x0][0x178], RZ ;  /* 0x00005e00ed037a24 */ /* 0x000fe200078e02ff */
[----:B------:R-:W-:Y:S01]  /*09d0*/  ISETP.GE.AND P1, PT, R250, c[0x0][0x19c], PT ;  /* 0x00006700fa007a0c */ /* 0x000fe20003f26270 */
[----:B------:R-:W-:Y:S01]  /*09e0*/  IMAD.SHL.U32 R0, R0, 0x8, RZ ;  /* 0x0000000800007824 */ /* 0x000fe200078e00ff */
[----:B------:R-:W-:Y:S01]  /*09f0*/  CS2R R112, SRZ ;  /* 0x0000000000707805 */ /* 0x000fe2000001ff00 */
[----:B------:R-:W-:Y:S01]  /*0a00*/  IMAD R248, R236, c[0x0][0x17c], R3 ;  /* 0x00005f00ecf87a24 */ /* 0x000fe200078e0203 */
[----:B------:R-:W-:Y:S01]  /*0a10*/  CS2R R102, SRZ ;  /* 0x0000000000667805 */ /* 0x000fe2000001ff00 */
[----:B------:R2:W-:Y:S01]  /*0a20*/  LDGSTS.E.BYPASS.LTC128B.128 [R229+0xb080], [R14.64+0x80], !P0 ;  /* 0x0b0800800ee57fae */ /* 0x0005e2000c101d58 */
[----:B------:R-:W-:Y:S01]  /*0a30*/  ISETP.GE.AND P0, PT, R231, c[0x0][0x19c], PT ;  /* 0x00006700e7007a0c */ /* 0x000fe20003f06270 */
[----:B------:R-:W-:Y:S01]  /*0a40*/  IMAD.U32 R3, RZ, RZ, UR6 ;  /* 0x00000006ff037e24 */ /* 0x000fe2000f8e00ff */
[----:B------:R-:W-:Y:S01]  /*0a50*/  CS2R R100, SRZ ;  /* 0x0000000000647805 */ /* 0x000fe2000001ff00 */
[----:B------:R2:W-:Y:S01]  /*0a60*/  LDGSTS.E.BYPASS.LTC128B.128 [R229+0xd880], [R14.64+0x100], !P3 ;  /* 0x0d8801000ee57fae */ /* 0x0005e2000d901d58 */
[----:B------:R-:W-:Y:S01]  /*0a70*/  ISETP.GE.AND P3, PT, R230, c[0x0][0x19c], PT ;  /* 0x00006700e6007a0c */ /* 0x000fe20003f66270 */
[----:B------:R-:W-:Y:S01]  /*0a80*/  IMAD.IADD R249, R25, 0x1, R248 ;  /* 0x0000000119f97824 */ /* 0x000fe200078e02f8 */
[----:B------:R-:W-:Y:S01]  /*0a90*/  CS2R R98, SRZ ;  /* 0x0000000000627805 */ /* 0x000fe2000001ff00 */
[----:B------:R4:W-:Y:S01]  /*0aa0*/  @!P2 LDGSTS.E.BYPASS.LTC128B.128 [R229+0x9880], [R12.64], !P6 ;  /* 0x098800000ce5afae */ /* 0x0009e2000f101d58 */
[C---:B------:R-:W-:Y:S01]  /*0ab0*/  ISETP.LT.OR P6, PT, R4.reuse, 0x1, P1 ;  /* 0x000000010400780c */ /* 0x040fe20000fc1670 */
[----:B------:R-:W-:Y:S01]  /*0ac0*/  IMAD.MOV.U32 R248, RZ, RZ, R24 ;  /* 0x000000fffff87224 */ /* 0x000fe200078e0018 */
[----:B------:R-:W-:Y:S01]  /*0ad0*/  CS2R R96, SRZ ;  /* 0x0000000000607805 */ /* 0x000fe2000001ff00 */
[----:B------:R4:W-:Y:S01]  /*0ae0*/  @!P2 LDGSTS.E.BYPASS.LTC128B.128 [R229+0xc080], [R12.64+0x80], !P5 ;  /* 0x0c0800800ce5afae */ /* 0x0009e2000e901d58 */
[C---:B------:R-:W-:Y:S01]  /*0af0*/  ISETP.LT.OR P5, PT, R4.reuse, 0x1, P0 ;  /* 0x000000010400780c */ /* 0x040fe200007a1670 */
[----:B------:R-:W-:Y:S01]  /*0b00*/  CS2R R94, SRZ ;  /* 0x00000000005e7805 */ /* 0x000fe2000001ff00 */
[----:B------:R-:W-:Y:S01]  /*0b10*/  CS2R R92, SRZ ;  /* 0x00000000005c7805 */ /* 0x000fe2000001ff00 */
[----:B------:R4:W-:Y:S01]  /*0b20*/  @!P2 LDGSTS.E.BYPASS.LTC128B.128 [R229+0xe880], [R12.64+0x100], !P4 ;  /* 0x0e8801000ce5afae */ /* 0x0009e2000e101d58 */
[C---:B------:R-:W-:Y:S01]  /*0b30*/  ISETP.LT.OR P4, PT, R4.reuse, 0x1, P3 ;  /* 0x000000010400780c */ /* 0x040fe20001f81670 */
[----:B------:R-:W-:Y:S01]  /*0b40*/  CS2R R82, SRZ ;  /* 0x0000000000527805 */ /* 0x000fe2000001ff00 */
[----:B------:R-:W-:Y:S01]  /*0b50*/  CS2R R80, SRZ ;  /* 0x0000000000507805 */ /* 0x000fe2000001ff00 */
[----:B------:R-:W-:Y:S01]  /*0b60*/  CS2R R86, SRZ ;  /* 0x0000000000567805 */ /* 0x000fe2000001ff00 */
[----:B------:R-:W-:Y:S01]  /*0b70*/  CS2R R84, SRZ ;  /* 0x0000000000547805 */ /* 0x000fe2000001ff00 */
[----:B------:R5:W-:Y:S01]  /*0b80*/  LDGSTS.E.BYPASS.LTC128B.128 [R229+0x80], [R22.64], !P6 ;  /* 0x0008000016e57fae */ /* 0x000be2000f101d58 */
[C---:B------:R-:W-:Y:S01]  /*0b90*/  ISETP.LT.OR P6, PT, R4.reuse, 0x21, P1 ;  /* 0x000000210400780c */ /* 0x040fe20000fc1670 */
[----:B------:R-:W-:Y:S01]  /*0ba0*/  CS2R R90, SRZ ;  /* 0x00000000005a7805 */ /* 0x000fe2000001ff00 */
[C---:B------:R-:W-:Y:S01]  /*0bb0*/  @!P2 ISETP.LT.OR P1, PT, R4.reuse, 0x41, P1 ;  /* 0x000000410400a80c */ /* 0x040fe20000f21670 */
[----:B------:R5:W-:Y:S01]  /*0bc0*/  LDGSTS.E.BYPASS.LTC128B.128 [R229+0x2880], [R22.64+0x80], !P5 ;  /* 0x0288008016e57fae */ /* 0x000be2000e901d58 */
[C---:B------:R-:W-:Y:S01]  /*0bd0*/  ISETP.LT.OR P5, PT, R4.reuse, 0x21, P0 ;  /* 0x000000210400780c */ /* 0x040fe200007a1670 */
[----:B------:R-:W-:Y:S01]  /*0be0*/  CS2R R88, SRZ ;  /* 0x0000000000587805 */ /* 0x000fe2000001ff00 */
[----:B------:R-:W-:Y:S01]  /*0bf0*/  CS2R R78, SRZ ;  /* 0x00000000004e7805 */ /* 0x000fe2000001ff00 */
[----:B------:R5:W-:Y:S01]  /*0c00*/  LDGSTS.E.BYPASS.LTC128B.128 [R229+0x5080], [R22.64+0x100], !P4 ;  /* 0x0508010016e57fae */ /* 0x000be2000e101d58 */
[C---:B------:R-:W-:Y:S01]  /*0c10*/  ISETP.LT.OR P4, PT, R4.reuse, 0x21, P3 ;  /* 0x000000210400780c */ /* 0x040fe20001f81670 */
[----:B--2---:R-:W-:Y:S01]  /*0c20*/  IMAD.WIDE.U32 R14, R5, c[0x0][0x270], R238 ;  /* 0x00009c00050e7a25 */ /* 0x004fe200078e00ee */
[----:B------:R-:W-:Y:S01]  /*0c30*/  CS2R R76, SRZ ;  /* 0x00000000004c7805 */ /* 0x000fe2000001ff00 */
[----:B------:R-:W-:Y:S01]  /*0c40*/  CS2R R74, SRZ ;  /* 0x00000000004a7805 */ /* 0x000fe2000001ff00 */
[----:B------:R-:W-:Y:S01]  /*0c50*/  CS2R R72, SRZ ;  /* 0x0000000000487805 */ /* 0x000fe2000001ff00 */
[----:B------:R2:W-:Y:S01]  /*0c60*/  LDGSTS.E.BYPASS.LTC128B.128 [R229+0x1080], [R10.64], !P6 ;  /* 0x010800000ae57fae */ /* 0x0005e2000f101d58 */
[----:B------:R-:W-:Y:S01]  /*0c70*/  ISETP.GE.AND P6, PT, R231, c[0x0][0x16c], PT ;  /* 0x00005b00e7007a0c */ /* 0x000fe20003fc6270 */
[----:B------:R-:W-:Y:S01]  /*0c80*/  CS2R R70, SRZ ;  /* 0x0000000000467805 */ /* 0x000fe2000001ff00 */
[----:B------:R-:W-:Y:S01]  /*0c90*/  P2R R2, PR, RZ, 0x2 ;  /* 0x00000002ff027803 */ /* 0x000fe20000000000 */
[----:B------:R2:W-:Y:S01]  /*0ca0*/  LDGSTS.E.BYPASS.LTC128B.128 [R229+0x3880], [R10.64+0x80], !P5 ;  /* 0x038800800ae57fae */ /* 0x0005e2000e901d58 */
[C---:B------:R-:W-:Y:S01]  /*0cb0*/  @!P2 ISETP.LT.OR P1, PT, R4.reuse, 0x41, P0 ;  /* 0x000000410400a80c */ /* 0x040fe20000721670 */
[----:B------:R-:W-:Y:S01]  /*0cc0*/  CS2R R68, SRZ ;  /* 0x0000000000447805 */ /* 0x000fe2000001ff00 */
[----:B------:R-:W-:Y:S01]  /*0cd0*/  @!P2 ISETP.LT.OR P0, PT, R4, 0x41, P3 ;  /* 0x000000410400a80c */ /* 0x000fe20001f01670 */
[----:B------:R-:W-:Y:S01]  /*0ce0*/  IMAD.U32 R4, RZ, RZ, UR7 ;  /* 0x00000007ff047e24 */ /* 0x000fe2000f8e00ff */
[----:B------:R-:W-:Y:S01]  /*0cf0*/  ISETP.NE.AND P3, PT, R2, RZ, PT ;  /* 0x000000ff0200720c */ /* 0x000fe20003f65270 */
[----:B------:R2:W-:Y:S01]  /*0d00*/  LDGSTS.E.BYPASS.LTC128B.128 [R229+0x6080], [R10.64+0x100], !P4 ;  /* 0x060801000ae57fae */ /* 0x0005e2000e101d58 */
[----:B------:R-:W-:Y:S01]  /*0d10*/  SEL R6, RZ, 0xffffffff, P6 ;  /* 0xffffffffff067807 */ /* 0x000fe20003000000 */
[----:B----4-:R-:W-:Y:S01]  /*0d20*/  IMAD.WIDE.U32 R12, R5, c[0x0][0x180], R248 ;  /* 0x00006000050c7a25 */ /* 0x010fe200078e00f8 */
[----:B------:R-:W-:Y:S01]  /*0d30*/  ISETP.GE.AND P5, PT, R230, c[0x0][0x16c], PT ;  /* 0x00005b00e6007a0c */ /* 0x000fe20003fa6270 */
[----:B------:R-:W-:Y:S01]  /*0d40*/  ULDC.64 UR6, c[0x0][0x178] ;  /* 0x00005e0000067ab9 */ /* 0x000fe20000000a00 */
[----:B------:R-:W-:Y:S01]  /*0d50*/  CS2R R58, SRZ ;  /* 0x00000000003a7805 */ /* 0x000fe2000001ff00 */
[----:B------:R-:W-:Y:S01]  /*0d60*/  IMAD.SHL.U32 R6, R6, 0x2, RZ ;  /* 0x0000000206067824 */ /* 0x000fe200078e00ff */
[----:B------:R-:W-:Y:S01]  /*0d70*/  USHF.L.U32 UR4, UR6, 0x5, URZ ;  /* 0x0000000506047899 */ /* 0x000fe2000800063f */
[----:B------:R-:W-:Y:S01]  /*0d80*/  CS2R R56, SRZ ;  /* 0x0000000000387805 */ /* 0x000fe2000001ff00 */
[----:B------:R-:W-:Y:S01]  /*0d90*/  USHF.L.U64.HI UR7, UR6, UR9, UR7 ;  /* 0x0000000906077299 */ /* 0x000fe20008010207 */
[----:B------:R-:W-:Y:S01]  /*0da0*/  P2R R2, PR, RZ, 0x1 ;  /* 0x00000001ff027803 */ /* 0x000fe20000000000 */
[----:B------:R-:W-:Y:S01]  /*0db0*/  CS2R R62, SRZ ;  /* 0x00000000003e7805 */ /* 0x000fe2000001ff00 */
[----:B------:R-:W-:Y:S01]  /*0dc0*/  ISETP.GE.AND P0, PT, R250, c[0x0][0x16c], PT ;  /* 0x00005b00fa007a0c */ /* 0x000fe20003f06270 */
[----:B------:R-:W-:Y:S01]  /*0dd0*/  USHF.L.U64.HI UR7, UR4, 0x1, UR7 ;  /* 0x0000000104077899 */ /* 0x000fe20008010207 */
[----:B------:R-:W-:Y:S01]  /*0de0*/  ISETP.NE.AND P4, PT, R2, RZ, PT ;  /* 0x000000ff0200720c */ /* 0x000fe20003f85270 */
[----:B------:R-:W-:Y:S01]  /*0df0*/  CS2R R60, SRZ ;  /* 0x00000000003c7805 */ /* 0x000fe2000001ff00 */
[----:B------:R-:W-:Y:S01]  /*0e00*/  SEL R7, RZ, 0x1, P0 ;  /* 0x00000001ff077807 */ /* 0x000fe20000000000 */
[----:B------:R-:W-:Y:S01]  /*0e10*/  CS2R R66, SRZ ;  /* 0x0000000000427805 */ /* 0x000fe2000001ff00 */
[----:B------:R-:W-:Y:S01]  /*0e20*/  SHF.R.S32.HI R2, RZ, 0x1f, R5 ;  /* 0x0000001fff027819 */ /* 0x000fe20000011405 */
[----:B------:R-:W-:Y:S01]  /*0e30*/  CS2R R64, SRZ ;  /* 0x0000000000407805 */ /* 0x000fe2000001ff00 */
[----:B------:R-:W-:Y:S01]  /*0e40*/  LOP3.LUT R6, R6, 0x2, R7, 0xe2, !PT ;  /* 0x0000000206067812 */ /* 0x000fe200078ee207 */
[----:B------:R-:W-:Y:S01]  /*0e50*/  CS2R R54, SRZ ;  /* 0x0000000000367805 */ /* 0x000fe2000001ff00 */
[----:B------:R-:W-:Y:S01]  /*0e60*/  CS2R R52, SRZ ;  /* 0x0000000000347805 */ /* 0x000fe2000001ff00 */
[----:B------:R-:W-:Y:S01]  /*0e70*/  CS2R R50, SRZ ;  /* 0x0000000000327805 */ /* 0x000fe2000001ff00 */
[----:B------:R-:W-:Y:S01]  /*0e80*/  CS2R R48, SRZ ;  /* 0x0000000000307805 */ /* 0x000fe2000001ff00 */
[----:B------:R-:W-:Y:S01]  /*0e90*/  @P0 LOP3.LUT R233, R233, 0x1, RZ, 0xfc, !PT ;  /* 0x00000001e9e90812 */ /* 0x000fe200078efcff */
[----:B------:R-:W-:Y:S01]  /*0ea0*/  CS2R R46, SRZ ;  /* 0x00000000002e7805 */ /* 0x000fe2000001ff00 */
[----:B--2---:R-:W-:Y:S01]  /*0eb0*/  @!P2 LEA R10, P0, R4, R10, 0x1 ;  /* 0x0000000a040aa211 */ /* 0x004fe200078008ff */
[----:B------:R-:W-:-:S03]  /*0ec0*/  CS2R R44, SRZ ;  /* 0x00000000002c7805 */ /* 0x000fc6000001ff00 */
[----:B------:R-:W-:Y:S01]  /*0ed0*/  @!P2 LEA.HI.X R11, R4, R11, R3, 0x1, P0 ;  /* 0x0000000b040ba211 */ /* 0x000fe200000f0c03 */
[----:B------:R-:W-:Y:S01]  /*0ee0*/  IMAD R4, R2, c[0x0][0x180], RZ ;  /* 0x0000600002047a24 */ /* 0x000fe200078e02ff */
[----:B------:R-:W-:Y:S02]  /*0ef0*/  SEL R3, RZ, 0x4, P5 ;  /* 0x00000004ff037807 */ /* 0x000fe40002800000 */
[----:B------:R-:W-:Y:S01]  /*0f00*/  IADD3 R7, P0, R12, UR10, RZ ;  /* 0x0000000a0c077c10 */ /* 0x000fe2000ff1e0ff */
[----:B------:R-:W-:Y:S01]  /*0f10*/  IMAD R4, R5, c[0x0][0x184], R4 ;  /* 0x0000610005047a24 */ /* 0x000fe200078e0204 */
[----:B------:R-:W-:Y:S01]  /*0f20*/  LOP3.LUT R3, R6, R3, RZ, 0xfc, !PT ;  /* 0x0000000306037212 */ /* 0x000fe200078efcff */
[----:B------:R-:W-:Y:S01]  /*0f30*/  USHF.L.U32 UR10, UR4, 0x1, URZ ;  /* 0x00000001040a7899 */ /* 0x000fe2000800063f */
[----:B------:R2:W-:Y:S02]  /*0f40*/  @!P2 LDGSTS.E.BYPASS.LTC128B.128 [R229+0x2080], [R10.64], !P3 ;  /* 0x020800000ae5afae */ /* 0x0005e4000d901d58 */
[----:B------:R-:W-:Y:S01]  /*0f50*/  IADD3.X R4, R13, UR13, R4, P0, !PT ;  /* 0x0000000d0d047c10 */ /* 0x000fe200087fe404 */
[----:B------:R-:W-:Y:S01]  /*0f60*/  ULDC.64 UR4, c[0x0][0x278] ;  /* 0x00009e0000047ab9 */ /* 0x000fe20000000a00 */
[----:B-1----:R-:W-:Y:S01]  /*0f70*/  LEA R20, P0, R7, c[0x0][0x160], 0x1 ;  /* 0x0000580007147a11 */ /* 0x002fe200078008ff */
[----:B------:R2:W-:Y:S01]  /*0f80*/  @!P2 LDGSTS.E.BYPASS.LTC128B.128 [R229+0x4880], [R10.64+0x80], !P1 ;  /* 0x048800800ae5afae */ /* 0x0005e2000c901d58 */
[----:B------:R-:W-:Y:S01]  /*0f90*/  LOP3.LUT R6, R3, 0x1, RZ, 0xc0, !PT ;  /* 0x0000000103067812 */ /* 0x000fe200078ec0ff */
[----:B------:R-:W-:Y:S01]  /*0fa0*/  UIMAD UR15, UR8, UR4, URZ ;  /* 0x00000004080f72a4 */ /* 0x000fe2000f8e023f */
[----:B------:R-:W-:Y:S01]  /*0fb0*/  LEA.HI.X R21, R7, c[0x0][0x164], R4, 0x1, P0 ;  /* 0x0000590007157a11 */ /* 0x000fe200000f0c04 */
[----:B------:R2:W-:Y:S01]  /*0fc0*/  @!P2 LDGSTS.E.BYPASS.LTC128B.128 [R229+0x7080], [R10.64+0x100], !P4 ;  /* 0x070801000ae5afae */ /* 0x0005e2000e101d58 */
[----:B------:R-:W-:Y:S01]  /*0fd0*/  ISETP.NE.U32.AND P3, PT, R6, 0x1, PT ;  /* 0x000000010600780c */ /* 0x000fe20003f65070 */
[----:B------:R-:W-:Y:S01]  /*0fe0*/  UIMAD.WIDE.U32 UR16, UR20, UR4, URZ ;  /* 0x00000004141072a5 */ /* 0x000fe2000f8e003f */
[----:B------:R-:W-:Y:S01]  /*0ff0*/  IADD3 R7, -R236, c[0x0][0x168], RZ ;  /* 0x00005a00ec077a10 */ /* 0x000fe20007ffe1ff */
[----:B------:R-:W0:Y:S01]  /*1000*/  LDGDEPBAR ;  /* 0x00000000000079af */ /* 0x000e220000000000 */
[----:B------:R-:W-:Y:S01]  /*1010*/  IADD3 R12, P0, R20, UR10, RZ ;  /* 0x0000000a140c7c10 */ /* 0x000fe2000ff1e0ff */
[----:B------:R-:W-:Y:S01]  /*1020*/  UIMAD UR15, UR20, UR5, UR15 ;  /* 0x00000005140f72a4 */ /* 0x000fe2000f8e020f */
[----:B------:R-:W-:Y:S01]  /*1030*/  LOP3.LUT P2, RZ, R3, 0x2, RZ, 0xc0, !PT ;  /* 0x0000000203ff7812 */ /* 0x000fe2000784c0ff */
[C---:B------:R-:W-:Y:S01]  /*1040*/  IMAD R4, R2.reuse, c[0x0][0x270], RZ ;  /* 0x00009c0002047a24 */ /* 0x040fe200078e02ff */
[----:B------:R-:W-:Y:S01]  /*1050*/  ISETP.LT.OR P1, PT, R7, 0x1, P3 ;  /* 0x000000010700780c */ /* 0x000fe20001f21670 */
[----:B------:R-:W-:Y:S01]  /*1060*/  ULDC.64 UR4, c[0x0][0x218] ;  /* 0x0000860000047ab9 */ /* 0x000fe20000000a00 */
[----:B------:R-:W-:Y:S01]  /*1070*/  IADD3.X R13, R21, UR7, RZ, P0, !PT ;  /* 0x00000007150d7c10 */ /* 0x000fe200087fe4ff */
[----:B------:R-:W-:Y:S01]  /*1080*/  UIMAD.WIDE.U32 UR18, UR20, UR4, URZ ;  /* 0x00000004141272a5 */ /* 0x000fe2000f8e003f */
[----:B------:R-:W-:Y:S01]  /*1090*/  ISETP.LT.OR P0, PT, R7, 0x1, !P2 ;  /* 0x000000010700780c */ /* 0x000fe20005701670 */
[----:B------:R-:W-:Y:S01]  /*10a0*/  UIMAD UR4, UR8, UR4, URZ ;  /* 0x00000004080472a4 */ /* 0x000fe2000f8e023f */
[----:B------:R-:W-:Y:S01]  /*10b0*/  LOP3.LUT P4, RZ, R3, 0x4, RZ, 0xc0, !PT ;  /* 0x0000000403ff7812 */ /* 0x000fe2000788c0ff */
[----:B------:R-:W-:Y:S01]  /*10c0*/  UIADD3 UR15, UR17, UR15, URZ ;  /* 0x0000000f110f7290 */ /* 0x000fe2000fffe03f */
[----:B------:R-:W-:Y:S01]  /*10d0*/  IMAD R3, R5, c[0x0][0x274], R4 ;  /* 0x00009d0005037a24 */ /* 0x000fe200078e0204 */
[----:B------:R-:W-:Y:S01]  /*10e0*/  UIMAD UR5, UR20, UR5, UR4 ;  /* 0x00000005140572a4 */ /* 0x000fe2000f8e0204 */
[----:B------:R-:W-:Y:S01]  /*10f0*/  IMAD R6, R2, c[0x0][0x210], RZ ;  /* 0x0000840002067a24 */ /* 0x000fe200078e02ff */
[----:B------:R-:W-:-:S02]  /*1100*/  ISETP.LT.OR P2, PT, R7, 0x21, !P2 ;  /* 0x000000210700780c */ /* 0x000fc40005741670 */
[----:B------:R1:W-:Y:S01]  /*1110*/  LDGSTS.E.BYPASS.LTC128B.128 [R229+0xf080], [R20.64], !P1 ;  /* 0x0f08000014e57fae */ /* 0x0003e2000c901d58 */
[----:B------:R-:W-:Y:S01]  /*1120*/  ISETP.LT.OR P1, PT, R7, 0x21, P3 ;  /* 0x000000210700780c */ /* 0x000fe20001f21670 */
[----:B------:R-:W-:Y:S01]  /*1130*/  UIADD3 UR14, UR19, UR5, URZ ;  /* 0x00000005130e7290 */ /* 0x000fe2000fffe03f */
[----:B------:R-:W-:Y:S01]  /*1140*/  IMAD R6, R5, c[0x0][0x214], R6 ;  /* 0x0000850005067a24 */ /* 0x000fe200078e0206 */
[----:B------:R1:W-:Y:S01]  /*1150*/  LDGSTS.E.BYPASS.LTC128B.128 [R229+0x11080], [R20.64+0x80], !P0 ;  /* 0x1108008014e57fae */ /* 0x0003e2000c101d58 */
[----:B------:R-:W-:Y:S01]  /*1160*/  ISETP.LT.OR P0, PT, R7, 0x1, !P4 ;  /* 0x000000010700780c */ /* 0x000fe20006701670 */
[----:B--2---:R-:W-:Y:S01]  /*1170*/  IMAD.WIDE.U32 R10, R5, c[0x0][0x210], R240 ;  /* 0x00008400050a7a25 */ /* 0x004fe200078e00f0 */
[----:B------:R-:W-:Y:S01]  /*1180*/  ULDC.64 UR4, c[0x0][0x208] ;  /* 0x0000820000047ab9 */ /* 0x000fe20000000a00 */
[----:B------:R-:W-:Y:S01]  /*1190*/  ISETP.LT.OR P3, PT, R7, 0x21, !P4 ;  /* 0x000000210700780c */ /* 0x000fe20006761670 */
[----:B------:R-:W-:Y:S01]  /*11a0*/  USHF.L.U32 UR11, UR4, 0x5, URZ ;  /* 0x00000005040b7899 */ /* 0x000fe2000800063f */
[----:B------:R-:W-:Y:S01]  /*11b0*/  ISETP.GT.AND P4, PT, R234, 0xf, PT ;  /* 0x0000000fea00780c */ /* 0x000fe20003f84270 */
[----:B------:R-:W-:-:S04]  /*11c0*/  USHF.L.U64.HI UR5, UR4, UR9, UR5 ;  /* 0x0000000904057299 */ /* 0x000fc80008010205 */
[----:B------:R-:W-:-:S03]  /*11d0*/  USHF.L.U64.HI UR5, UR11, 0x1, UR5 ;  /* 0x000000010b057899 */ /* 0x000fc60008010205 */
[----:B------:R1:W-:Y:S01]  /*11e0*/  LDGSTS.E.BYPASS.LTC128B.128 [R229+0x13080], [R20.64+0x100], !P0 ;  /* 0x1308010014e57fae */ /* 0x0003e2000c101d58 */
[----:B------:R-:W-:-:S03]  /*11f0*/  IADD3 R4, P0, R14, UR16, RZ ;  /* 0x000000100e047c10 */ /* 0x000fc6000ff1e0ff */
[----:B------:R2:W-:Y:S01]  /*1200*/  LDGSTS.E.BYPASS.LTC128B.128 [R229+0x10080], [R12.64], !P1 ;  /* 0x100800000ce57fae */ /* 0x0005e2000c901d58 */
[----:B------:R-:W-:Y:S02]  /*1210*/  IADD3.X R3, R15, UR15, R3, P0, !PT ;  /* 0x0000000f0f037c10 */ /* 0x000fe400087fe403 */
[----:B------:R-:W-:-:S04]  /*1220*/  IADD3 R8, P0, R10, UR18, RZ ;  /* 0x000000120a087c10 */ /* 0x000fc8000ff1e0ff */
[----:B------:R-:W-:Y:S01]  /*1230*/  IADD3.X R11, R11, UR14, R6, P0, !PT ;  /* 0x0000000e0b0b7c10 */ /* 0x000fe200087fe406 */
[----:B------:R-:W-:Y:S01]  /*1240*/  IMAD.U32 R6, RZ, RZ, UR10 ;  /* 0x0000000aff067e24 */ /* 0x000fe2000f8e00ff */
[----:B------:R-:W-:Y:S01]  /*1250*/  LEA R14, P0, R8, c[0x0][0x1f0], 0x1 ;  /* 0x00007c00080e7a11 */ /* 0x000fe200078008ff */
[----:B------:R-:W-:-:S03]  /*1260*/  USHF.L.U32 UR10, UR11, 0x1, URZ ;  /* 0x000000010b0a7899 */ /* 0x000fc6000800063f */
[----:B------:R-:W-:Y:S02]  /*1270*/  LEA.HI.X R15, R8, c[0x0][0x1f4], R11, 0x1, P0 ;  /* 0x00007d00080f7a11 */ /* 0x000fe400000f0c0b */
[----:B-----5:R-:W-:-:S04]  /*1280*/  IADD3 R22, P1, P0, R6, 0x80, R20 ;  /* 0x0000008006167810 */ /* 0x020fc8000783e014 */
[--C-:B------:R-:W-:Y:S02]  /*1290*/  IADD3.X R23, RZ, UR7, R21.reuse, P1, P0 ;  /* 0x00000007ff177c10 */ /* 0x100fe40008fe0415 */
[----:B---3--:R-:W-:Y:S01]  /*12a0*/  IADD3 R24, P1, P0, R6, 0x100, R20 ;  /* 0x0000010006187810 */ /* 0x008fe2000783e014 */
[----:B-1----:R-:W-:Y:S02]  /*12b0*/  IMAD.U32 R20, RZ, RZ, UR10 ;  /* 0x0000000aff147e24 */ /* 0x002fe4000f8e00ff */
[----:B------:R1:W-:Y:S01]  /*12c0*/  LDGSTS.E.BYPASS.LTC128B.128 [R229+0x12080], [R22.64], !P2 ;  /* 0x1208000016e57fae */ /* 0x0003e2000d101d58 */
[----:B------:R-:W-:Y:S02]  /*12d0*/  IADD3.X R25, RZ, UR7, R21, P1, P0 ;  /* 0x00000007ff197c10 */ /* 0x000fe40008fe0415 */
[----:B------:R-:W-:Y:S02]  /*12e0*/  ISETP.GE.AND P2, PT, R250, c[0x0][0x1fc], PT ;  /* 0x00007f00fa007a0c */ /* 0x000fe40003f46270 */
[----:B------:R-:W-:Y:S01]  /*12f0*/  IADD3 R20, P1, P0, R20, 0x100, R14 ;  /* 0x0000010014147810 */ /* 0x000fe2000783e00e */
[----:B------:R3:W-:Y:S01]  /*1300*/  LDGSTS.E.BYPASS.LTC128B.128 [R229+0x14080], [R24.64], !P3 ;  /* 0x1408000018e57fae */ /* 0x0007e2000d901d58 */
[----:B------:R-:W-:-:S02]  /*1310*/  ISETP.GE.AND P3, PT, R231, c[0x0][0x1fc], PT ;  /* 0x00007f00e7007a0c */ /* 0x000fc40003f66270 */
[----:B------:R-:W-:Y:S02]  /*1320*/  IADD3.X R21, RZ, UR5, R15, P1, P0 ;  /* 0x00000005ff157c10 */ /* 0x000fe40008fe040f */
[C---:B------:R-:W-:Y:S02]  /*1330*/  LEA R10, P0, R4.reuse, c[0x0][0x258], 0x2 ;  /* 0x00009600040a7a11 */ /* 0x040fe400078010ff */
[C---:B------:R-:W-:Y:S02]  /*1340*/  ISETP.LT.OR P1, PT, R7.reuse, 0x1, P2 ;  /* 0x000000010700780c */ /* 0x040fe40001721670 */
[----:B------:R-:W-:Y:S01]  /*1350*/  LEA.HI.X R11, R4, c[0x0][0x25c], R3, 0x2, P0 ;  /* 0x00009700040b7a11 */ /* 0x000fe200000f1403 */
[----:B------:R-:W-:Y:S01]  /*1360*/  @!P4 IMAD.SHL.U32 R3, R234, 0x10, RZ ;  /* 0x00000010ea03c824 */ /* 0x000fe200078e00ff */
[----:B------:R-:W-:Y:S01]  /*1370*/  ISETP.LT.OR P0, PT, R7, 0x1, P3 ;  /* 0x000000010700780c */ /* 0x000fe20001f01670 */
[----:B------:R-:W-:Y:S01]  /*1380*/  IMAD R4, R2, c[0x0][0x288], RZ ;  /* 0x0000a20002047a24 */ /* 0x000fe200078e02ff */
[----:B------:R-:W-:-:S02]  /*1390*/  ISETP.GE.AND P2, PT, R230, c[0x0][0x1fc], PT ;  /* 0x00007f00e6007a0c */ /* 0x000fc40003f46270 */
[----:B------:R4:W-:Y:S01]  /*13a0*/  @!P4 LDGSTS.E.BYPASS.LTC128B.128 [R3+0x21080], [R10.64] ;  /* 0x210800000a03cfae */ /* 0x0009e2000b901d58 */
[-C--:B--2---:R-:W-:Y:S01]  /*13b0*/  LEA.HI R13, R19, R234.reuse, RZ, 0x4 ;  /* 0x000000ea130d7211 */ /* 0x084fe200078f20ff */
[----:B------:R-:W-:Y:S01]  /*13c0*/  IMAD R4, R5, c[0x0][0x28c], R4 ;  /* 0x0000a30005047a24 */ /* 0x000fe200078e0204 */
[CC--:B------:R-:W-:Y:S01]  /*13d0*/  LEA.HI R6, R19.reuse, R234.reuse, RZ, 0x5 ;  /* 0x000000ea13067211 */ /* 0x0c0fe200078f28ff */
[----:B------:R-:W0:Y:S01]  /*13e0*/  LDGDEPBAR ;  /* 0x00000000000079af */ /* 0x000e220000000000 */
[----:B------:R-:W-:Y:S02]  /*13f0*/  SHF.R.S32.HI R8, RZ, 0x4, R13 ;  /* 0x00000004ff087819 */ /* 0x000fe4000001140d */
[----:B------:R-:W-:Y:S01]  /*1400*/  LEA.HI R12, R19, R234, RZ, 0x7 ;  /* 0x000000ea130c7211 */ /* 0x000fe200078f38ff */
[----:B------:R2:W-:Y:S01]  /*1410*/  LDGSTS.E.BYPASS.LTC128B.128 [R229+0x1b080], [R14.64], !P1 ;  /* 0x1b0800000ee57fae */ /* 0x0005e2000c901d58 */
[----:B------:R-:W-:-:S03]  /*1420*/  ISETP.GE.AND P1, PT, R250, c[0x0][0x1fc], PT ;  /* 0x00007f00fa007a0c */ /* 0x000fc60003f26270 */
[----:B------:R2:W-:Y:S01]  /*1430*/  LDGSTS.E.BYPASS.LTC128B.128 [R229+0x1d080], [R14.64+0x80], !P0 ;  /* 0x1d0800800ee57fae */ /* 0x0005e2000c101d58 */
[----:B-1----:R-:W-:Y:S01]  /*1440*/  IADD3 R22, P0, R14, UR10, RZ ;  /* 0x0000000a0e167c10 */ /* 0x002fe2000ff1e0ff */
[----:B---3--:R-:W-:-:S03]  /*1450*/  IMAD.WIDE.U32 R24, R5, c[0x0][0x288], R238 ;  /* 0x0000a20005187a25 */ /* 0x008fc600078e00ee */
[----:B------:R-:W-:Y:S01]  /*1460*/  IADD3.X R23, R15, UR5, RZ, P0, !PT ;  /* 0x000000050f177c10 */ /* 0x000fe200087fe4ff */
[----:B------:R-:W-:Y:S01]  /*1470*/  ULDC.64 UR4, c[0x0][0x290] ;  /* 0x0000a40000047ab9 */ /* 0x000fe20000000a00 */
[----:B------:R-:W-:Y:S01]  /*1480*/  ISETP.LT.OR P0, PT, R7, 0x1, P2 ;  /* 0x000000010700780c */ /* 0x000fe20001701670 */
[----:B------:R-:W-:Y:S02]  /*1490*/  UIMAD UR7, UR8, UR4, URZ ;  /* 0x00000004080772a4 */ /* 0x000fe4000f8e023f */
[----:B------:R-:W-:Y:S02]  /*14a0*/  UIMAD.WIDE.U32 UR10, UR20, UR4, URZ ;  /* 0x00000004140a72a5 */ /* 0x000fe4000f8e003f */
[----:B------:R-:W-:Y:S01]  /*14b0*/  UIMAD UR5, UR20, UR5, UR7 ;  /* 0x00000005140572a4 */ /* 0x000fe2000f8e0207 */
[----:B----4-:R-:W-:-:S03]  /*14c0*/  LEA.HI R11, R19, R234, RZ, 0x2 ;  /* 0x000000ea130b7211 */ /* 0x010fc600078f10ff */
[----:B------:R-:W-:Y:S01]  /*14d0*/  UIADD3 UR16, UR11, UR5, URZ ;  /* 0x000000050b107290 */ /* 0x000fe2000fffe03f */
[----:B------:R-:W-:Y:S02]  /*14e0*/  LEA.HI R3, R13, R8, RZ, 0x1 ;  /* 0x000000080d037211 */ /* 0x000fe400078f08ff */
[--C-:B------:R-:W-:Y:S01]  /*14f0*/  SHF.R.S32.HI R17, RZ, 0x2, R11.reuse ;  /* 0x00000002ff117819 */ /* 0x100fe2000001140b */
[----:B------:R2:W-:Y:S01]  /*1500*/  LDGSTS.E.BYPASS.LTC128B.128 [R229+0x1f080], [R14.64+0x100], !P0 ;  /* 0x1f0801000ee57fae */ /* 0x0005e2000c101d58 */
[----:B------:R-:W-:Y:S01]  /*1510*/  SHF.R.S32.HI R232, RZ, 0x1f, R11 ;  /* 0x0000001fffe87819 */ /* 0x000fe2000001140b */
[----:B------:R-:W-:Y:S01]  /*1520*/  ULDC UR11, c[0x0][0x168] ;  /* 0x00005a00000b7ab9 */ /* 0x000fe20000000800 */
[----:B------:R-:W-:Y:S01]  /*1530*/  ISETP.LT.OR P0, PT, R7, 0x21, P1 ;  /* 0x000000210700780c */ /* 0x000fe20000f01670 */
[----:B------:R-:W-:Y:S01]  /*1540*/  UISETP.GE.AND UP0, UPT, UR11, 0x1, UPT ;  /* 0x000000010b00788c */ /* 0x000fe2000bf06270 */
[----:B------:R-:W-:Y:S02]  /*1550*/  LEA.HI R232, R232, R17, RZ, 0x3 ;  /* 0x00000011e8e87211 */ /* 0x000fe400078f18ff */
[----:B------:R-:W-:-:S02]  /*1560*/  LOP3.LUT R3, R3, 0xfffffffe, RZ, 0xc0, !PT ;  /* 0xfffffffe03037812 */ /* 0x000fc400078ec0ff */
[----:B------:R-:W-:Y:S02]  /*1570*/  LOP3.LUT R232, R232, 0xfffffff8, RZ, 0xc0, !PT ;  /* 0xfffffff8e8e87812 */ /* 0x000fe400078ec0ff */
[----:B------:R-:W-:Y:S01]  /*1580*/  SHF.R.S32.HI R10, RZ, 0x5, R6 ;  /* 0x00000005ff0a7819 */ /* 0x000fe20000011406 */
[----:B------:R-:W-:Y:S01]  /*1590*/  IMAD.IADD R3, R8, 0x1, -R3 ;  /* 0x0000000108037824 */ /* 0x000fe200078e0a03 */
[----:B------:R-:W-:Y:S01]  /*15a0*/  LOP3.LUT R13, R13, 0xfffffff0, RZ, 0xc0, !PT ;  /* 0xfffffff00d0d7812 */ /* 0x000fe200078ec0ff */
[----:B------:R-:W-:Y:S01]  /*15b0*/  IMAD.IADD R232, R17, 0x1, -R232 ;  /* 0x0000000111e87824 */ /* 0x000fe200078e0ae8 */
[----:B------:R-:W-:Y:S01]  /*15c0*/  SHF.R.S32.HI R17, RZ, 0x1f, R6 ;  /* 0x0000001fff117819 */ /* 0x000fe20000011406 */
[----:B------:R1:W-:Y:S01]  /*15d0*/  LDGSTS.E.BYPASS.LTC128B.128 [R229+0x1c080], [R22.64], !P0 ;  /* 0x1c08000016e57fae */ /* 0x0003e2000c101d58 */
[----:B------:R-:W-:Y:S01]  /*15e0*/  ISETP.LT.OR P1, PT, R7, 0x21, P3 ;  /* 0x000000210700780c */ /* 0x000fe20001f21670 */
[----:B------:R-:W-:Y:S01]  /*15f0*/  IMAD.IADD R13, R234, 0x1, -R13 ;  /* 0x00000001ea0d7824 */ /* 0x000fe200078e0a0d */
[----:B------:R-:W-:Y:S01]  /*1600*/  LEA.HI R8, R17, R10, RZ, 0x2 ;  /* 0x0000000a11087211 */ /* 0x000fe200078f10ff */
[----:B------:R-:W-:Y:S01]  /*1610*/  IMAD.SHL.U32 R228, R3, 0x8, RZ ;  /* 0x0000000803e47824 */ /* 0x000fe200078e00ff */
[----:B------:R-:W-:Y:S01]  /*1620*/  LOP3.LUT R11, R11, 0xfffffffc, RZ, 0xc0, !PT ;  /* 0xfffffffc0b0b7812 */ /* 0x000fe200078ec0ff */
[----:B------:R-:W-:Y:S01]  /*1630*/  IMAD.SHL.U32 R219, R13, 0x10, RZ ;  /* 0x000000100ddb7824 */ /* 0x000fe200078e00ff */
[----:B------:R-:W-:-:S02]  /*1640*/  LOP3.LUT R17, R8, 0xfffffffc, RZ, 0xc0, !PT ;  /* 0xfffffffc08117812 */ /* 0x000fc400078ec0ff */
[----:B------:R-:W-:Y:S02]  /*1650*/  SHF.R.S32.HI R18, RZ, 0x1f, R13 ;  /* 0x0000001fff127819 */ /* 0x000fe4000001140d */
[----:B--2---:R-:W-:Y:S02]  /*1660*/  IADD3 R15, P0, R24, UR10, RZ ;  /* 0x0000000a180f7c10 */ /* 0x004fe4000ff1e0ff */
[----:B------:R-:W-:Y:S01]  /*1670*/  LOP3.LUT R219, R219, 0xf0, RZ, 0xc0, !PT ;  /* 0x000000f0dbdb7812 */ /* 0x000fe200078ec0ff */
[----:B------:R1:W-:Y:S01]  /*1680*/  LDGSTS.E.BYPASS.LTC128B.128 [R229+0x1e080], [R22.64+0x80], !P1 ;  /* 0x1e08008016e57fae */ /* 0x0003e2000c901d58 */
[----:B------:R-:W-:Y:S02]  /*1690*/  IADD3.X R4, R25, UR16, R4, P0, !PT ;  /* 0x0000001019047c10 */ /* 0x000fe400087fe404 */
[----:B------:R-:W-:Y:S02]  /*16a0*/  LEA R14, P0, R15, c[0x0][0x280], 0x2 ;  /* 0x0000a0000f0e7a11 */ /* 0x000fe400078010ff */
[----:B------:R-:W-:Y:S01]  /*16b0*/  LEA.HI R217, R18, R13, RZ, 0x3 ;  /* 0x0000000d12d97211 */ /* 0x000fe200078f18ff */
[----:B------:R-:W-:Y:S01]  /*16c0*/  IMAD.SHL.U32 R18, R13, 0x2, RZ ;  /* 0x000000020d127824 */ /* 0x000fe200078e00ff */
[----:B------:R-:W-:-:S02]  /*16d0*/  LEA.HI.X R15, R15, c[0x0][0x284], R4, 0x2, P0 ;  /* 0x0000a1000f0f7a11 */ /* 0x000fc400000f1404 */
[----:B------:R-:W-:Y:S01]  /*16e0*/  SHF.R.S32.HI R4, RZ, 0x7, R12 ;  /* 0x00000007ff047819 */ /* 0x000fe2000001140c */
[C---:B------:R-:W-:Y:S01]  /*16f0*/  IMAD.IADD R12, R10.reuse, 0x1, -R17 ;  /* 0x000000010a0c7824 */ /* 0x040fe200078e0a11 */
[----:B------:R-:W-:Y:S01]  /*1700*/  ISETP.LT.OR P0, PT, R7, 0x21, P2 ;  /* 0x000000210700780c */ /* 0x000fe20001701670 */
[----:B------:R-:W-:Y:S01]  /*1710*/  IMAD.SHL.U32 R10, R10, 0x100, RZ ;  /* 0x000001000a0a7824 */ /* 0x000fe200078e00ff */
[----:B------:R-:W-:Y:S01]  /*1720*/  LOP3.LUT P2, RZ, R9, 0x4, RZ, 0xc0, !PT ;  /* 0x0000000409ff7812 */ /* 0x000fe2000784c0ff */
[----:B------:R-:W-:Y:S01]  /*1730*/  IMAD.SHL.U32 R8, R4, 0x8, RZ ;  /* 0x0000000804087824 */ /* 0x000fe200078e00ff */
[----:B------:R-:W-:Y:S01]  /*1740*/  LOP3.LUT R228, R228, 0x8, RZ, 0xc0, !PT ;  /* 0x00000008e4e47812 */ /* 0x000fe200078ec0ff */
[----:B------:R-:W-:Y:S01]  /*1750*/  IMAD.SHL.U32 R246, R12, 0x10, RZ ;  /* 0x000000100cf67824 */ /* 0x000fe200078e00ff */
[----:B------:R-:W-:Y:S01]  /*1760*/  LOP3.LUT R7, R219, 0x100, R10, 0xf8, !PT ;  /* 0x00000100db077812 */ /* 0x000fe200078ef80a */
[----:B------:R-:W-:Y:S01]  /*1770*/  IMAD.SHL.U32 R17, R232, 0x10, RZ ;  /* 0x00000010e8117824 */ /* 0x000fe200078e00ff */
[C---:B------:R-:W-:Y:S01]  /*1780*/  LOP3.LUT R10, R217.reuse, 0xfffffff8, RZ, 0xc0, !PT ;  /* 0xfffffff8d90a7812 */ /* 0x040fe200078ec0ff */
[----:B------:R-:W-:Y:S01]  /*1790*/  IMAD.SHL.U32 R217, R217, 0x40, RZ ;  /* 0x00000040d9d97824 */ /* 0x000fe200078e00ff */
[----:B------:R-:W-:-:S02]  /*17a0*/  LOP3.LUT R8, R8, 0x8, RZ, 0xc0, !PT ;  /* 0x0000000808087812 */ /* 0x000fc400078ec0ff */
[----:B------:R-:W-:Y:S01]  /*17b0*/  SHF.R.U32.HI R218, RZ, 0x3, R7 ;  /* 0x00000003ffda7819 */ /* 0x000fe20000011607 */
[----:B------:R-:W-:Y:S01]  /*17c0*/  IMAD.IADD R10, R13, 0x1, -R10 ;  /* 0x000000010d0a7824 */ /* 0x000fe200078e0a0a */
[----:B------:R-:W-:Y:S01]  /*17d0*/  LOP3.LUT R219, R219, R8, RZ, 0xfc, !PT ;  /* 0x00000008dbdb7212 */ /* 0x000fe200078efcff */
[----:B------:R1:W-:Y:S01]  /*17e0*/  LDGSTS.E.BYPASS.LTC128B.128 [R229+0x20080], [R20.64], !P0 ;  /* 0x2008000014e57fae */ /* 0x0003e2000c101d58 */
[----:B------:R-:W-:Y:S02]  /*17f0*/  LOP3.LUT R218, R218, 0x38, RZ, 0xc0, !PT ;  /* 0x00000038dada7812 */ /* 0x000fe400078ec0ff */
[----:B------:R-:W-:Y:S02]  /*1800*/  LOP3.LUT P0, RZ, R10, 0x2, RZ, 0xc0, !PT ;  /* 0x000000020aff7812 */ /* 0x000fe4000780c0ff */
[----:B------:R-:W-:Y:S01]  /*1810*/  LOP3.LUT R219, R219, 0x18, R18, 0x78, !PT ;  /* 0x00000018dbdb7812 */ /* 0x000fe200078e7812 */
[----:B------:R-:W-:Y:S01]  /*1820*/  IMAD.IADD R18, R234, 0x1, -R11 ;  /* 0x00000001ea127824 */ /* 0x000fe200078e0a0b */
[----:B------:R-:W-:Y:S01]  /*1830*/  SEL R225, R215, 0xfffffff0, !P0 ;  /* 0xfffffff0d7e17807 */ /* 0x000fe20004000000 */
[----:B------:R-:W-:Y:S01]  /*1840*/  IMAD.SHL.U32 R11, R3, 0x20, RZ ;  /* 0x00000020030b7824 */ /* 0x000fe200078e00ff */
[C---:B------:R-:W-:Y:S01]  /*1850*/  LOP3.LUT P0, RZ, R9.reuse, 0x2, RZ, 0xc0, !PT ;  /* 0x0000000209ff7812 */ /* 0x040fe2000780c0ff */
[----:B------:R-:W-:Y:S01]  /*1860*/  IMAD.SHL.U32 R9, R9, 0x40, RZ ;  /* 0x0000004009097824 */ /* 0x000fe200078e00ff */
[C---:B------:R-:W-:Y:S01]  /*1870*/  LOP3.LUT P1, RZ, R10.reuse, 0x4, RZ, 0xc0, !PT ;  /* 0x000000040aff7812 */ /* 0x040fe2000782c0ff */
[----:B------:R-:W-:Y:S01]  /*1880*/  IMAD.SHL.U32 R10, R10, 0x40, RZ ;  /* 0x000000400a0a7824 */ /* 0x000fe200078e00ff */
[----:B------:R-:W-:-:S02]  /*1890*/  LOP3.LUT R11, R11, 0x20, RZ, 0xc0, !PT ;  /* 0x000000200b0b7812 */ /* 0x000fc400078ec0ff */
[----:B------:R-:W-:Y:S02]  /*18a0*/  LOP3.LUT R9, R9, 0x1c0, RZ, 0xc0, !PT ;  /* 0x000001c009097812 */ /* 0x000fe400078ec0ff */
[----:B------:R-:W-:Y:S02]  /*18b0*/  LOP3.LUT R0, R11, 0x18, R0, 0xf8, !PT ;  /* 0x000000180b007812 */ /* 0x000fe400078ef800 */
[----:B------:R-:W-:Y:S02]  /*18c0*/  LOP3.LUT R11, R9, 0x30, R246, 0xf8, !PT ;  /* 0x00000030090b7812 */ /* 0x000fe400078ef8f6 */
[----:B------:R-:W-:Y:S01]  /*18d0*/  LOP3.LUT P3, RZ, R13, 0x2, RZ, 0xc0, !PT ;  /* 0x000000020dff7812 */ /* 0x000fe2000786c0ff */
[----:B------:R-:W-:Y:S01]  /*18e0*/  IMAD.SHL.U32 R13, R12, 0x100, RZ ;  /* 0x000001000c0d7824 */ /* 0x000fe200078e00ff */
[--C-:B------:R-:W-:Y:S02]  /*18f0*/  LOP3.LUT R226, R11, 0x8, R16.reuse, 0xf8, !PT ;  /* 0x000000080be27812 */ /* 0x100fe400078ef810 */
[----:B------:R-:W-:-:S02]  /*1900*/  LOP3.LUT R16, R9, 0x8, R16, 0xf8, !PT ;  /* 0x0000000809107812 */ /* 0x000fc400078ef810 */
[----:B------:R-:W-:Y:S02]  /*1910*/  SHF.R.U32.HI R9, RZ, 0x3, R9 ;  /* 0x00000003ff097819 */ /* 0x000fe40000011609 */
[----:B------:R-:W-:Y:S02]  /*1920*/  LEA.HI R245, R12, R12, RZ, 0x1 ;  /* 0x0000000c0cf57211 */ /* 0x000fe400078f08ff */
[----:B------:R-:W-:Y:S02]  /*1930*/  LOP3.LUT R10, R10, 0x1c0, RZ, 0xc0, !PT ;  /* 0x000001c00a0a7812 */ /* 0x000fe400078ec0ff */
[----:B------:R-:W-:Y:S01]  /*1940*/  LOP3.LUT R8, R8, 0x70, R17, 0xf8, !PT ;  /* 0x0000007008087812 */ /* 0x000fe200078ef811 */
[----:B------:R-:W-:Y:S01]  /*1950*/  IMAD.SHL.U32 R245, R245, 0x100, RZ ;  /* 0x00000100f5f57824 */ /* 0x000fe200078e00ff */
[----:B------:R-:W-:Y:S02]  /*1960*/  LOP3.LUT R218, R218, R7, R228, 0x1e, !PT ;  /* 0x00000007dada7212 */ /* 0x000fe400078e1ee4 */
[----:B------:R-:W-:-:S02]  /*1970*/  SEL R215, R215, 0xfffffff0, !P0 ;  /* 0xfffffff0d7d77807 */ /* 0x000fc40004000000 */
[-C--:B------:R-:W-:Y:S02]  /*1980*/  LOP3.LUT R7, R16, R9.reuse, RZ, 0x3c, !PT ;  /* 0x0000000910077212 */ /* 0x080fe400078e3cff */
[----:B------:R-:W-:Y:S02]  /*1990*/  LOP3.LUT R226, R226, R9, RZ, 0x3c, !PT ;  /* 0x00000009e2e27212 */ /* 0x000fe400078e3cff */
[----:B------:R-:W-:Y:S01]  /*19a0*/  SHF.R.U32.HI R9, RZ, 0x3, R10 ;  /* 0x00000003ff097819 */ /* 0x000fe2000001160a */
[----:B------:R-:W-:Y:S01]  /*19b0*/  IMAD R224, R4, 0x200, R7 ;  /* 0x0000020004e07824 */ /* 0x000fe200078e0207 */
[----:B------:R-:W-:Y:S01]  /*19c0*/  PLOP3.LUT P0, PT, PT, PT, UP0, 0x80, 0x0 ;  /* 0x000000000000781c */ /* 0x000fe20003f0f008 */
[----:B------:R-:W-:Y:S01]  /*19d0*/  IMAD R226, R3, 0x200, R226 ;  /* 0x0000020003e27824 */ /* 0x000fe200078e02e2 */
[----:B------:R-:W-:Y:S02]  /*19e0*/  LOP3.LUT R8, R8, 0x100, R13, 0xf8, !PT ;  /* 0x0000010008087812 */ /* 0x000fe400078ef80d */
[----:B------:R-:W-:-:S02]  /*19f0*/  LOP3.LUT R217, R217, 0xfffffe00, RZ, 0xc0, !PT ;  /* 0xfffffe00d9d97812 */ /* 0x000fc400078ec0ff */
[C---:B------:R-:W-:Y:S02]  /*1a00*/  LOP3.LUT R228, R9.reuse, R10, R228, 0x1e, !PT ;  /* 0x0000000a09e47212 */ /* 0x040fe400078e1ee4 */
[----:B------:R-:W-:Y:S01]  /*1a10*/  LOP3.LUT R0, R9, R0, R10, 0x1e, !PT ;  /* 0x0000000009007212 */ /* 0x000fe200078e1e0a */
[----:B------:R-:W-:Y:S01]  /*1a20*/  @!P4 IMAD.SHL.U32 R9, R234, 0x10, RZ ;  /* 0x00000010ea09c824 */ /* 0x000fe200078e00ff */
[----:B------:R-:W-:Y:S01]  /*1a30*/  LOP3.LUT R245, R245, 0x7ffffe00, RZ, 0xc0, !PT ;  /* 0x7ffffe00f5f57812 */ /* 0x000fe200078ec0ff */
[----:B------:R-:W-:Y:S01]  /*1a40*/  IMAD R3, R12, 0x400, R217 ;  /* 0x000004000c037824 */ /* 0x000fe200078e02d9 */
[----:B------:R-:W-:Y:S02]  /*1a50*/  SHF.R.U32.HI R11, RZ, 0x3, R8 ;  /* 0x00000003ff0b7819 */ /* 0x000fe40000011608 */
[----:B------:R-:W-:Y:S01]  /*1a60*/  LOP3.LUT R217, R0, R217, RZ, 0xfc, !PT ;  /* 0x000000d900d97212 */ /* 0x000fe200078efcff */
[----:B------:R1:W-:Y:S01]  /*1a70*/  @!P4 LDGSTS.E.BYPASS.LTC128B.128 [R9+0x21280], [R14.64] ;  /* 0x212800000e09cfae */ /* 0x0003e2000b901d58 */
[----:B------:R-:W-:Y:S01]  /*1a80*/  LOP3.LUT R8, R8, 0x28, R11, 0x78, !PT ;  /* 0x0000002808087812 */ /* 0x000fe200078e780b */
[----:B------:R-:W-:Y:S01]  /*1a90*/  IMAD.MOV.U32 R0, RZ, RZ, 0x120 ;  /* 0x00000120ff007424 */ /* 0x000fe200078e00ff */
[----:B------:R-:W-:Y:S01]  /*1aa0*/  SEL R213, R223, 0xffffffe0, !P2 ;  /* 0xffffffe0dfd57807 */ /* 0x000fe20005000000 */
[----:B------:R-:W-:Y:S01]  /*1ab0*/  IMAD R245, R18, 0x2, R245 ;  /* 0x0000000212f57824 */ /* 0x000fe200078e02f5 */
[----:B------:R-:W0:Y:S01]  /*1ac0*/  LDGDEPBAR ;  /* 0x00000000000079af */ /* 0x000e220000000000 */
[----:B------:R-:W-:Y:S01]  /*1ad0*/  IMAD.IADD R228, R3, 0x1, R228 ;  /* 0x0000000103e47824 */ /* 0x000fe200078e02e4 */
[----:B------:R-:W-:Y:S01]  /*1ae0*/  SEL R0, R0, 0xe0, !P3 ;  /* 0x000000e000007807 */ /* 0x000fe20005800000 */
[----:B------:R-:W-:Y:S01]  /*1af0*/  IMAD.IADD R245, R245, 0x1, R8 ;  /* 0x00000001f5f57824 */ /* 0x000fe200078e0208 */
[----:B------:R-:W0:Y:S01]  /*1b00*/  LDGDEPBAR ;  /* 0x00000000000079af */ /* 0x000e220000000000 */
[----:B------:R-:W-:Y:S01]  /*1b10*/  SEL R223, R223, 0xffffffe0, !P1 ;  /* 0xffffffe0dfdf7807 */ /* 0x000fe20004800000 */
[----:B------:R-:W-:Y:S05]  /*1b20*/  @!P0 BRA `(.L_x_656) ;  /* 0x0000428000008947 */ /* 0x000fea0003800000 */
[----:B------:R-:W-:Y:S01]  /*1b30*/  SHF.R.S32.HI R235, RZ, 0x1f, R234 ;  /* 0x0000001fffeb7819 */ /* 0x000fe200000114ea */
[----:B------:R-:W-:Y:S01]  /*1b40*/  IMAD R2, R2, c[0x0][0x238], RZ ;  /* 0x00008e0002027a24 */ /* 0x000fe200078e02ff */
[----:B------:R-:W-:Y:S01]  /*1b50*/  ULDC.64 UR4, c[0x0][0x240] ;  /* 0x0000900000047ab9 */ /* 0x000fe20000000a00 */
[----:B------:R-:W-:Y:S01]  /*1b60*/  LOP3.LUT R7, R6, 0xffffffe0, RZ, 0xc0, !PT ;  /* 0xffffffe006077812 */ /* 0x000fe200078ec0ff */
[----:B------:R-:W-:Y:S01]  /*1b70*/  UIMAD UR4, UR8, UR4, URZ ;  /* 0x00000004080472a4 */ /* 0x000fe2000f8e023f */
[C---:B------:R-:W-:Y:S01]  /*1b80*/  IMAD R2, R5.reuse, c[0x0][0x23c], R2 ;  /* 0x00008f0005027a24 */ /* 0x040fe200078e0202 */
[----:B------:R-:W-:Y:S01]  /*1b90*/  UMOV UR7, 0x6 ;  /* 0x0000000600077882 */ /* 0x000fe20000000000 */
[----:B-1----:R-:W-:Y:S01]  /*1ba0*/  IMAD.WIDE.U32 R8, R5, c[0x0][0x238], R234 ;  /* 0x00008e0005087a25 */ /* 0x002fe200078e00ea */
[----:B------:R-:W-:Y:S01]  /*1bb0*/  ULDC UR17, c[0x0][0x17c] ;  /* 0x00005f0000117ab9 */ /* 0x000fe20000000800 */
[----:B------:R-:W-:Y:S01]  /*1bc0*/  LEA.HI R3, R4, R4, RZ, 0x1 ;  /* 0x0000000404037211 */ /* 0x000fe200078f08ff */
[----:B------:R-:W-:Y:S01]  /*1bd0*/  USHF.L.U32 UR18, UR6, 0x6, URZ ;  /* 0x0000000606127899 */ /* 0x000fe2000800063f */
[----:B------:R-:W-:Y:S01]  /*1be0*/  IMAD.IADD R9, R9, 0x1, R2 ;  /* 0x0000000109097824 */ /* 0x000fe200078e0202 */
[----:B------:R-:W-:Y:S01]  /*1bf0*/  USHF.L.U64.HI UR17, UR6, UR7, UR17 ;  /* 0x0000000706117299 */ /* 0x000fe20008010211 */
[----:B------:R-:W-:Y:S01]  /*1c00*/  IMAD.U32 R2, RZ, RZ, UR20 ;  /* 0x00000014ff027e24 */ /* 0x000fe2000f8e00ff */
[----:B------:R-:W-:Y:S01]  /*1c10*/  UIMAD UR6, UR20, UR5, UR4 ;  /* 0x00000005140672a4 */ /* 0x000fe2000f8e0204 */
[----:B------:R-:W-:Y:S01]  /*1c20*/  IMAD.IADD R7, R234, 0x1, -R7 ;  /* 0x00000001ea077824 */ /* 0x000fe200078e0a07 */
[----:B------:R-:W-:Y:S01]  /*1c30*/  LOP3.LUT R3, R3, 0xfffffffe, RZ, 0xc0, !PT ;  /* 0xfffffffe03037812 */ /* 0x000fe200078ec0ff */
[----:B------:R-:W-:Y:S01]  /*1c40*/  IMAD.WIDE.U32 R10, R2, c[0x0][0x240], R8 ;  /* 0x00009000020a7a25 */ /* 0x000fe200078e0008 */
[----:B------:R-:W-:Y:S01]  /*1c50*/  UIADD3 UR11, UR11, 0x3f, URZ ;  /* 0x0000003f0b0b7890 */ /* 0x000fe2000fffe03f */
[----:B------:R-:W-:Y:S01]  /*1c60*/  SHF.L.U32 R219, R219, 0x1, RZ ;  /* 0x00000001dbdb7819 */ /* 0x000fe200000006ff */
[----:B------:R-:W-:Y:S01]  /*1c70*/  CS2R R170, SRZ ;  /* 0x0000000000aa7805 */ /* 0x000fe2000001ff00 */
[----:B------:R-:W-:Y:S01]  /*1c80*/  SHF.R.S32.HI R6, RZ, 0x1f, R7 ;  /* 0x0000001fff067819 */ /* 0x000fe20000011407 */
[----:B------:R1:W-:Y:S01]  /*1c90*/  STL.64 [R1+0x8], R10 ;  /* 0x0000080a01007387 */ /* 0x0003e20000100a00 */
[----:B------:R-:W-:Y:S01]  /*1ca0*/  IADD3 R2, R11, UR6, RZ ;  /* 0x000000060b027c10 */ /* 0x000fe2000fffe0ff */
[----:B------:R-:W-:Y:S01]  /*1cb0*/  IMAD.IADD R3, R4, 0x1, -R3 ;  /* 0x0000000104037824 */ /* 0x000fe200078e0a03 */
[----:B------:R-:W-:Y:S01]  /*1cc0*/  MOV R4, 0xffffffb0 ;  /* 0xffffffb000047802 */ /* 0x000fe20000000f00 */
[----:B------:R-:W-:Y:S01]  /*1cd0*/  IMAD.SHL.U32 R222, R228, 0x2, RZ ;  /* 0x00000002e4de7824 */ /* 0x000fe200078e00ff */
[----:B------:R-:W-:Y:S01]  /*1ce0*/  LEA.HI R5, R6, R7, RZ, 0x2 ;  /* 0x0000000706057211 */ /* 0x000fe200078f10ff */
[----:B------:R1:W-:Y:S01]  /*1cf0*/  STL [R1+0x10], R2 ;  /* 0x0000100201007387 */ /* 0x0003e20000100800 */
[----:B------:R-:W-:Y:S01]  /*1d00*/  IMAD.SHL.U32 R224, R224, 0x2, RZ ;  /* 0x00000002e0e07824 */ /* 0x000fe200078e00ff */
[----:B------:R-:W-:Y:S01]  /*1d10*/  USHF.R.S32.HI UR7, URZ, 0x1f, UR11 ;  /* 0x0000001f3f077899 */ /* 0x000fe2000801140b */
[----:B------:R-:W-:Y:S01]  /*1d20*/  LOP3.LUT R244, R5, 0xfffffffc, RZ, 0xc0, !PT ;  /* 0xfffffffc05f47812 */ /* 0x000fe200078ec0ff */
[----:B------:R-:W-:Y:S01]  /*1d30*/  IMAD R4, R227, R4, c[0x0][0x198] ;  /* 0x00006600e3047624 */ /* 0x000fe200078e0204 */
[----:B------:R-:W-:Y:S01]  /*1d40*/  IADD3 R220, R222, 0x1b080, RZ ;  /* 0x0001b080dedc7810 */ /* 0x000fe20007ffe0ff */
[----:B------:R-:W-:Y:S01]  /*1d50*/  IMAD.SHL.U32 R245, R245, 0x2, RZ ;  /* 0x00000002f5f57824 */ /* 0x000fe200078e00ff */
[----:B------:R-:W-:Y:S01]  /*1d60*/  IADD3 R244, R7, -R244, RZ ;  /* 0x800000f407f47210 */ /* 0x000fe20007ffe0ff */
[----:B------:R-:W-:Y:S01]  /*1d70*/  IMAD.SHL.U32 R221, R225, 0x2, RZ ;  /* 0x00000002e1dd7824 */ /* 0x000fe200078e00ff */
[----:B------:R-:W-:Y:S01]  /*1d80*/  ULEA.HI UR7, UR7, UR11, URZ, 0x6 ;  /* 0x0000000b07077291 */ /* 0x000fe2000f8f303f */
[----:B------:R-:W-:Y:S01]  /*1d90*/  IMAD R3, R3, -0x8, R4 ;  /* 0xfffffff803037824 */ /* 0x000fe200078e0204 */
[----:B------:R-:W-:Y:S01]  /*1da0*/  LEA.HI.SX32 R246, R5, R246, 0x1e ;  /* 0x000000f605f67211 */ /* 0x000fe200078ff2ff */
[----:B------:R-:W-:Y:S01]  /*1db0*/  IMAD R215, R215, 0x2, R224 ;  /* 0x00000002d7d77824 */ /* 0x000fe200078e02e0 */
[----:B------:R-:W-:Y:S01]  /*1dc0*/  LEA R218, R218, 0x23c80, 0x1 ;  /* 0x00023c80dada7811 */ /* 0x000fe200078e08ff */
[----:B------:R-:W-:Y:S01]  /*1dd0*/  IMAD R220, R223, 0x2, R220 ;  /* 0x00000002dfdc7824 */ /* 0x000fe200078e02dc */
[----:B------:R-:W-:Y:S01]  /*1de0*/  LEA R217, R217, 0x80, 0x1 ;  /* 0x00000080d9d97811 */ /* 0x000fe200078e08ff */
[----:B------:R-:W-:Y:S01]  /*1df0*/  IMAD R214, R213, 0x2, R224 ;  /* 0x00000002d5d67824 */ /* 0x000fe200078e02e0 */
[----:B------:R-:W-:Y:S01]  /*1e00*/  IADD3 R223, R228, R223, RZ ;  /* 0x000000dfe4df7210 */ /* 0x000fe20007ffe0ff */
[----:B------:R-:W-:Y:S01]  /*1e10*/  IMAD R244, R244, -0x2, R3 ;  /* 0xfffffffef4f47824 */ /* 0x000fe200078e0203 */
[----:B------:R-:W-:Y:S01]  /*1e20*/  IADD3 R247, R229, 0xf080, RZ ;  /* 0x0000f080e5f77810 */ /* 0x000fe20007ffe0ff */
        /* <DEDUP_REMOVED lines=59> */
[----:B------:R-:W-:Y:S01]  /*21e0*/  LEA R0, R0, R219, 0x1 ;  /* 0x000000db00007211 */ /* 0x000fe200078e08ff */
[----:B------:R-:W-:Y:S01]  /*21f0*/  IMAD R213, R213, 0x2, R215 ;  /* 0x00000002d5d57824 */ /* 0x000fe200078e02d7 */
[----:B------:R-:W-:Y:S01]  /*2200*/  IADD3 R212, R222, R221, RZ ;  /* 0x000000ddded47210 */ /* 0x000fe20007ffe0ff */
[----:B------:R-:W-:Y:S01]  /*2210*/  ULDC UR10, c[0x0][0x188] ;  /* 0x00006200000a7ab9 */ /* 0x000fe20000000800 */
[----:B------:R-:W-:Y:S01]  /*2220*/  IADD3 R252, R245, 0x21480, RZ ;  /* 0x00021480f5fc7810 */ /* 0x000fe20007ffe0ff */
[----:B------:R-:W-:Y:S01]  /*2230*/  ULDC UR9, c[0x0][0x278] ;  /* 0x00009e0000097ab9 */ /* 0x000fe20000000800 */
[----:B------:R-:W-:Y:S01]  /*2240*/  IADD3 R216, R228, R225, RZ ;  /* 0x000000e1e4d87210 */ /* 0x000fe20007ffe0ff */
[----:B------:R-:W-:-:S02]  /*2250*/  ULDC UR8, c[0x0][0x218] ;  /* 0x0000860000087ab9 */ /* 0x000fc40000000800 */
[----:B------:R-:W-:Y:S02]  /*2260*/  ULDC UR5, c[0x0][0x290] ;  /* 0x0000a40000057ab9 */ /* 0x000fe40000000800 */
[----:B------:R-:W-:Y:S02]  /*2270*/  UMOV UR22, 0x1 ;  /* 0x0000000100167882 */ /* 0x000fe40000000000 */
[----:B------:R-:W-:Y:S02]  /*2280*/  UMOV UR4, URZ ;  /* 0x0000003f00047c82 */ /* 0x000fe40008000000 */
[----:B------:R-:W-:Y:S02]  /*2290*/  UMOV UR12, URZ ;  /* 0x0000003f000c7c82 */ /* 0x000fe40008000000 */
[----:B------:R-:W-:Y:S02]  /*22a0*/  UIMAD UR10, UR20, UR10, URZ ;  /* 0x0000000a140a72a4 */ /* 0x000fe4000f8e023f */
[----:B------:R-:W-:-:S02]  /*22b0*/  UIMAD UR9, UR20, UR9, URZ ;  /* 0x00000009140972a4 */ /* 0x000fc4000f8e023f */
[----:B------:R-:W-:Y:S02]  /*22c0*/  UIMAD UR8, UR20, UR8, URZ ;  /* 0x00000008140872a4 */ /* 0x000fe4000f8e023f */
[----:B------:R-:W-:Y:S02]  /*22d0*/  UIMAD UR5, UR20, UR5, URZ ;  /* 0x00000005140572a4 */ /* 0x000fe4000f8e023f */
[----:B------:R-:W-:Y:S02]  /*22e0*/  USHF.R.S32.HI UR19, URZ, 0x6, UR7 ;  /* 0x000000063f137899 */ /* 0x000fe40008011407 */
[----:B-1----:R-:W-:Y:S02]  /*22f0*/  ULDC UR11, c[0x0][0x168] ;  /* 0x00005a00000b7ab9 */ /* 0x002fe40000000800 */
.L_x_659:
[----:B------:R-:W-:Y:S04]  /*2300*/  DEPBAR.LE SB0, 0x1 ;  /* 0x000080400000791a */ /* 0x000fe80000000000 */
[----:B------:R-:W-:Y:S01]  /*2310*/  BAR.SYNC.DEFER_BLOCKING 0x0 ;  /* 0x0000000000007b1d */ /* 0x000fe20000010000 */
[----:B------:R-:W-:Y:S01]  /*2320*/  MOV R3, UR4 ;  /* 0x0000000400037c02 */ /* 0x000fe20008000f00 */
[----:B------:R-:W-:Y:S01]  /*2330*/  IMAD.U32 R104, RZ, RZ, UR4 ;  /* 0x00000004ff687e24 */ /* 0x000fe2000f8e00ff */
[----:B------:R-:W-:Y:S01]  /*2340*/  MOV R42, UR4 ;  /* 0x00000004002a7c02 */ /* 0x000fe20008000f00 */
[----:B------:R-:W-:Y:S02]  /*2350*/  UIADD3 UR21, UR12, 0x1, URZ ;  /* 0x000000010c157890 */ /* 0x000fe4000fffe03f */
[----:B------:R-:W-:Y:S02]  /*2360*/  IMAD R3, R3, 0x3000, R228 ;  /* 0x0000300003037824 */ /* 0x000fe400078e02e4 */
[----:B------:R-:W-:Y:S01]  /*2370*/  IMAD R42, R42, 0x3000, R225 ;  /* 0x000030002a2a7824 */ /* 0x000fe200078e02e1 */
[----:B------:R-:W-:Y:S01]  /*2380*/  UISETP.GE.AND UP0, UPT, UR21, UR19, UPT ;  /* 0x000000131500728c */ /* 0x000fe2000bf06270 */
[----:B------:R-:W-:Y:S02]  /*2390*/  IMAD.SHL.U32 R174, R3, 0x2, RZ ;  /* 0x0000000203ae7824 */ /* 0x000fe400078e00ff */
[--C-:B------:R-:W-:Y:S02]  /*23a0*/  IMAD.IADD R37, R228, 0x1, R42.reuse ;  /* 0x00000001e4257824 */ /* 0x100fe400078e022a */
[----:B------:R-:W-:Y:S01]  /*23b0*/  IMAD R43, R104, 0x3000, R223 ;  /* 0x00003000682b7824 */ /* 0x000fe200078e02df */
[----:B------:R-:W-:Y:S01]  /*23c0*/  PLOP3.LUT P0, PT, PT, PT, UP0, 0x80, 0x0 ;  /* 0x000000000000781c */ /* 0x000fe20003f0f008 */
[----:B------:R-:W-:Y:S01]  /*23d0*/  IMAD.IADD R42, R223, 0x1, R42 ;  /* 0x00000001df2a7824 */ /* 0x000fe200078e022a */
[----:B------:R-:W-:Y:S02]  /*23e0*/  SHF.L.U32 R36, R37, 0x1, RZ ;  /* 0x0000000125247819 */ /* 0x000fe400000006ff */
[----:B------:R-:W-:Y:S02]  /*23f0*/  SHF.L.U32 R173, R43, 0x1, RZ ;  /* 0x000000012bad7819 */ /* 0x000fe400000006ff */
[----:B------:R-:W-:Y:S01]  /*2400*/  SHF.L.U32 R172, R42, 0x1, RZ ;  /* 0x000000012aac7819 */ /* 0x000fe200000006ff */
[----:B------:R-:W-:Y:S04]  /*2410*/  LDSM.16.M88.2 R2, [R224+0x80] ;  /* 0x00008000e002783b */ /* 0x000fe80000000100 */
[----:B------:R-:W1:Y:S04]  /*2420*/  LDSM.16.M88.4 R24, [R174+0xf080] ;  /* 0x00f08000ae18783b */ /* 0x000e680000000200 */
[----:B------:R-:W2:Y:S04]  /*2430*/  LDSM.16.M88.2 R28, [R224+0x880] ;  /* 0x00088000e01c783b */ /* 0x000ea80000000100 */
[----:B------:R-:W3:Y:S04]  /*2440*/  LDSM.16.M88.2 R30, [R224+0x1080] ;  /* 0x00108000e01e783b */ /* 0x000ee80000000100 */
[----:B------:R-:W4:Y:S04]  /*2450*/  LDSM.16.M88.2 R32, [R224+0x1880] ;  /* 0x00188000e020783b */ /* 0x000f280000000100 */
[----:B------:R-:W5:Y:S04]  /*2460*/  LDSM.16.M88.2 R34, [R224+0x2080] ;  /* 0x00208000e022783b */ /* 0x000f680000000100 */
[----:B------:R-:W-:Y:S04]  /*2470*/  LDSM.16.M88.2 R40, [R215+0x80] ;  /* 0x00008000d728783b */ /* 0x000fe80000000100 */
[----:B------:R-:W4:Y:S04]  /*2480*/  LDSM.16.M88.4 R36, [R36+0xf080] ;  /* 0x00f080002424783b */ /* 0x000f280000000200 */
[----:B------:R-:W-:Y:S04]  /*2490*/  LDSM.16.M88.2 R108, [R215+0x5080] ;  /* 0x00508000d76c783b */ /* 0x000fe80000000100 */
[----:B------:R-:W-:Y:S01]  /*24a0*/  LDSM.16.M88.2 R110, [R215+0x5880] ;  /* 0x00588000d76e783b */ /* 0x000fe20000000100 */
[C---:B-1----:R-:W-:Y:S03]  /*24b0*/  HMMA.16816.F32 R4, R24.reuse, R2, RZ ;  /* 0x000000021804723c */ /* 0x042fe600000018ff */
[----:B------:R-:W1:Y:S05]  /*24c0*/  LDSM.16.M88.2 R2, [R215+0x880] ;  /* 0x00088000d702783b */ /* 0x000e6a0000000100 */
[C---:B--2---:R-:W-:Y:S01]  /*24d0*/  HMMA.16816.F32 R8, R24.reuse, R28, RZ ;  /* 0x0000001c1808723c */ /* 0x044fe200000018ff */
[----:B------:R-:W2:Y:S07]  /*24e0*/  LDSM.16.M88.2 R28, [R215+0x1080] ;  /* 0x00108000d71c783b */ /* 0x000eae0000000100 */
[C---:B---3--:R-:W-:Y:S01]  /*24f0*/  HMMA.16816.F32 R12, R24.reuse, R30, RZ ;  /* 0x0000001e180c723c */ /* 0x048fe200000018ff */
[----:B------:R-:W3:Y:S07]  /*2500*/  LDSM.16.M88.2 R30, [R215+0x1880] ;  /* 0x00188000d71e783b */ /* 0x000eee0000000100 */
[C---:B----4-:R-:W-:Y:S01]  /*2510*/  HMMA.16816.F32 R16, R24.reuse, R32, RZ ;  /* 0x000000201810723c */ /* 0x050fe200000018ff */
[----:B------:R-:W4:Y:S07]  /*2520*/  LDSM.16.M88.2 R32, [R215+0x2080] ;  /* 0x00208000d720783b */ /* 0x000f2e0000000100 */
[----:B-----5:R-:W-:Y:S01]  /*2530*/  HMMA.16816.F32 R20, R24, R34, RZ ;  /* 0x000000221814723c */ /* 0x020fe200000018ff */
[----:B------:R-:W-:Y:S04]  /*2540*/  LDSM.16.M88.2 R34, [R214+0x80] ;  /* 0x00008000d622783b */ /* 0x000fe80000000100 */
[----:B------:R-:W5:Y:S03]  /*2550*/  LDSM.16.M88.4 R24, [R173+0xf080] ;  /* 0x00f08000ad18783b */ /* 0x000f660000000200 */
[C---:B------:R-:W-:Y:S01]  /*2560*/  HMMA.16816.F32 R4, R36.reuse, R40, R4 ;  /* 0x000000282404723c */ /* 0x040fe20000001804 */
[----:B------:R-:W-:Y:S07]  /*2570*/  LDSM.16.M88.2 R40, [R213+0x880] ;  /* 0x00088000d528783b */ /* 0x000fee0000000100 */
[C---:B-1----:R-:W-:Y:S01]  /*2580*/  HMMA.16816.F32 R8, R36.reuse, R2, R8 ;  /* 0x000000022408723c */ /* 0x042fe20000001808 */
[----:B------:R-:W1:Y:S07]  /*2590*/  LDSM.16.M88.2 R2, [R214+0x880] ;  /* 0x00088000d602783b */ /* 0x000e6e0000000100 */
[C---:B--2---:R-:W-:Y:S01]  /*25a0*/  HMMA.16816.F32 R12, R36.reuse, R28, R12 ;  /* 0x0000001c240c723c */ /* 0x044fe2000000180c */
[----:B------:R-:W2:Y:S07]  /*25b0*/  LDSM.16.M88.2 R28, [R214+0x1080] ;  /* 0x00108000d61c783b */ /* 0x000eae0000000100 */
[C---:B---3--:R-:W-:Y:S01]  /*25c0*/  HMMA.16816.F32 R16, R36.reuse, R30, R16 ;  /* 0x0000001e2410723c */ /* 0x048fe20000001810 */
[----:B------:R-:W3:Y:S07]  /*25d0*/  LDSM.16.M88.2 R30, [R214+0x1880] ;  /* 0x00188000d61e783b */ /* 0x000eee0000000100 */
[----:B----4-:R-:W-:Y:S01]  /*25e0*/  HMMA.16816.F32 R20, R36, R32, R20 ;  /* 0x000000202414723c */ /* 0x010fe20000001814 */
[----:B------:R-:W4:Y:S04]  /*25f0*/  LDSM.16.M88.2 R32, [R214+0x2080] ;  /* 0x00208000d620783b */ /* 0x000f280000000100 */
[----:B------:R-:W-:Y:S03]  /*2600*/  LDSM.16.M88.4 R36, [R172+0xf080] ;  /* 0x00f08000ac24783b */ /* 0x000fe60000000200 */
[C---:B-----5:R-:W-:Y:S01]  /*2610*/  HMMA.16816.F32 R4, R24.reuse, R34, R4 ;  /* 0x000000221804723c */ /* 0x060fe20000001804 */
[----:B------:R-:W5:Y:S07]  /*2620*/  LDSM.16.M88.2 R34, [R213+0x80] ;  /* 0x00008000d522783b */ /* 0x000f6e0000000100 */
[C---:B-1----:R-:W-:Y:S01]  /*2630*/  HMMA.16816.F32 R8, R24.reuse, R2, R8 ;  /* 0x000000021808723c */ /* 0x042fe20000001808 */
[----:B------:R-:W1:Y:S07]  /*2640*/  LDSM.16.M88.2 R2, [R213+0x1080] ;  /* 0x00108000d502783b */ /* 0x000e6e0000000100 */
[C---:B--2---:R-:W-:Y:S01]  /*2650*/  HMMA.16816.F32 R12, R24.reuse, R28, R12 ;  /* 0x0000001c180c723c */ /* 0x044fe2000000180c */
[----:B------:R-:W2:Y:S07]  /*2660*/  LDSM.16.M88.2 R28, [R213+0x1880] ;  /* 0x00188000d51c783b */ /* 0x000eae0000000100 */
[C---:B---3--:R-:W-:Y:S01]  /*2670*/  HMMA.16816.F32 R16, R24.reuse, R30, R16 ;  /* 0x0000001e1810723c */ /* 0x048fe20000001810 */
[----:B------:R-:W3:Y:S07]  /*2680*/  LDSM.16.M88.2 R30, [R213+0x2080] ;  /* 0x00208000d51e783b */ /* 0x000eee0000000100 */
[----:B----4-:R-:W-:Y:S01]  /*2690*/  HMMA.16816.F32 R20, R24, R32, R20 ;  /* 0x000000201814723c */ /* 0x010fe20000001814 */
[----:B------:R-:W-:Y:S04]  /*26a0*/  LDSM.16.M88.2 R32, [R224+0x2880] ;  /* 0x00288000e020783b */ /* 0x000fe80000000100 */
[----:B------:R-:W4:Y:S03]  /*26b0*/  LDSM.16.M88.4 R24, [R174+0x11080] ;  /* 0x01108000ae18783b */ /* 0x000f260000000200 */
[C---:B-----5:R-:W-:Y:S01]  /*26c0*/  HMMA.16816.F32 R4, R36.reuse, R34, R4 ;  /* 0x000000222404723c */ /* 0x060fe20000001804 */
[----:B------:R-:W5:Y:S07]  /*26d0*/  LDSM.16.M88.2 R34, [R224+0x3080] ;  /* 0x00308000e022783b */ /* 0x000f6e0000000100 */
[C---:B------:R-:W-:Y:S07]  /*26e0*/  HMMA.16816.F32 R8, R36.reuse, R40, R8 ;  /* 0x000000282408723c */ /* 0x040fee0000001808 */
[----:B------:R-:W-:Y:S01]  /*26f0*/  MOV R41, UR4 ;  /* 0x0000000400297c02 */ /* 0x000fe20008000f00 */
[C---:B-1----:R-:W-:Y:S01]  /*2700*/  HMMA.16816.F32 R12, R36.reuse, R2, R12 ;  /* 0x00000002240c723c */ /* 0x042fe2000000180c */
[----:B------:R-:W1:Y:S03]  /*2710*/  LDSM.16.M88.2 R2, [R224+0x3880] ;  /* 0x00388000e002783b */ /* 0x000e660000000100 */
[----:B------:R-:W-:Y:S04]  /*2720*/  IMAD R41, R41, 0x3000, R216 ;  /* 0x0000300029297824 */ /* 0x000fe800078e02d8 */
[C---:B--2---:R-:W-:Y:S01]  /*2730*/  HMMA.16816.F32 R16, R36.reuse, R28, R16 ;  /* 0x0000001c2410723c */ /* 0x044fe20000001810 */
[----:B------:R-:W2:Y:S03]  /*2740*/  LDSM.16.M88.2 R28, [R224+0x4080] ;  /* 0x00408000e01c783b */ /* 0x000ea60000000100 */
[----:B------:R-:W-:Y:S02]  /*2750*/  IMAD.SHL.U32 R104, R41, 0x2, RZ ;  /* 0x0000000229687824 */ /* 0x000fe400078e00ff */
[----:B------:R-:W-:Y:S02]  /*2760*/  LDSM.16.M88.4 R40, [R173+0x11080] ;  /* 0x01108000ad28783b */ /* 0x000fe40000000200 */
[----:B---3--:R-:W-:Y:S02]  /*2770*/  HMMA.16816.F32 R20, R36, R30, R20 ;  /* 0x0000001e2414723c */ /* 0x008fe40000001814 */
[----:B------:R-:W3:Y:S04]  /*2780*/  LDSM.16.M88.2 R30, [R224+0x4880] ;  /* 0x00488000e01e783b */ /* 0x000ee80000000100 */
[----:B------:R-:W-:Y:S02]  /*2790*/  LDSM.16.M88.4 R36, [R104+0x11080] ;  /* 0x011080006824783b */ /* 0x000fe40000000200 */
[C---:B----4-:R-:W-:Y:S02]  /*27a0*/  HMMA.16816.F32 R4, R24.reuse, R32, R4 ;  /* 0x000000201804723c */ /* 0x050fe40000001804 */
[----:B------:R-:W4:Y:S04]  /*27b0*/  LDSM.16.M88.2 R32, [R215+0x2880] ;  /* 0x00288000d720783b */ /* 0x000f280000000100 */
[----:B------:R-:W-:Y:S02]  /*27c0*/  LDSM.16.M88.4 R104, [R104+0x13080] ;  /* 0x013080006868783b */ /* 0x000fe40000000200 */
[C---:B-----5:R-:W-:Y:S02]  /*27d0*/  HMMA.16816.F32 R8, R24.reuse, R34, R8 ;  /* 0x000000221808723c */ /* 0x060fe40000001808 */
[----:B------:R-:W5:Y:S06]  /*27e0*/  LDSM.16.M88.2 R34, [R215+0x3080] ;  /* 0x00308000d722783b */ /* 0x000f6c0000000100 */
[C---:B-1----:R-:W-:Y:S01]  /*27f0*/  HMMA.16816.F32 R12, R24.reuse, R2, R12 ;  /* 0x00000002180c723c */ /* 0x042fe2000000180c */
[----:B------:R-:W1:Y:S07]  /*2800*/  LDSM.16.M88.2 R2, [R215+0x3880] ;  /* 0x00388000d702783b */ /* 0x000e6e0000000100 */
[C---:B--2---:R-:W-:Y:S01]  /*2810*/  HMMA.16816.F32 R16, R24.reuse, R28, R16 ;  /* 0x0000001c1810723c */ /* 0x044fe20000001810 */
[----:B------:R-:W2:Y:S07]  /*2820*/  LDSM.16.M88.2 R28, [R215+0x4080] ;  /* 0x00408000d71c783b */ /* 0x000eae0000000100 */
[----:B---3--:R-:W-:Y:S01]  /*2830*/  HMMA.16816.F32 R20, R24, R30, R20 ;  /* 0x0000001e1814723c */ /* 0x008fe20000001814 */
[----:B------:R-:W3:Y:S04]  /*2840*/  LDSM.16.M88.2 R24, [R215+0x4880] ;  /* 0x00488000d718783b */ /* 0x000ee80000000100 */
[----:B------:R-:W3:Y:S03]  /*2850*/  LDSM.16.M88.2 R26, [R214+0x2880] ;  /* 0x00288000d61a783b */ /* 0x000ee60000000100 */
[C---:B----4-:R-:W-:Y:S01]  /*2860*/  HMMA.16816.F32 R4, R36.reuse, R32, R4 ;  /* 0x000000202404723c */ /* 0x050fe20000001804 */
[----:B------:R-:W4:Y:S07]  /*2870*/  LDSM.16.M88.2 R30, [R214+0x3080] ;  /* 0x00308000d61e783b */ /* 0x000f2e0000000100 */
[C---:B-----5:R-:W-:Y:S01]  /*2880*/  HMMA.16816.F32 R8, R36.reuse, R34, R8 ;  /* 0x000000222408723c */ /* 0x060fe20000001808 */
[----:B------:R-:W-:Y:S07]  /*2890*/  LDSM.16.M88.4 R32, [R172+0x11080] ;  /* 0x01108000ac20783b */ /* 0x000fee0000000200 */
[C---:B-1----:R-:W-:Y:S01]  /*28a0*/  HMMA.16816.F32 R12, R36.reuse, R2, R12 ;  /* 0x00000002240c723c */ /* 0x042fe2000000180c */
[----:B------:R-:W1:Y:S07]  /*28b0*/  LDSM.16.M88.2 R2, [R214+0x3880] ;  /* 0x00388000d602783b */ /* 0x000e6e0000000100 */
[C---:B--2---:R-:W-:Y:S01]  /*28c0*/  HMMA.16816.F32 R16, R36.reuse, R28, R16 ;  /* 0x0000001c2410723c */ /* 0x044fe20000001810 */
[----:B------:R-:W2:Y:S07]  /*28d0*/  LDSM.16.M88.2 R28, [R214+0x4080] ;  /* 0x00408000d61c783b */ /* 0x000eae0000000100 */
[----:B---3--:R-:W-:Y:S01]  /*28e0*/  HMMA.16816.F32 R20, R36, R24, R20 ;  /* 0x000000182414723c */ /* 0x008fe20000001814 */
[----:B------:R-:W3:Y:S04]  /*28f0*/  LDSM.16.M88.2 R24, [R214+0x4880] ;  /* 0x00488000d618783b */ /* 0x000ee80000000100 */
[----:B------:R-:W-:Y:S03]  /*2900*/  LDSM.16.M88.4 R36, [R174+0x13080] ;  /* 0x01308000ae24783b */ /* 0x000fe60000000200 */
[C---:B------:R-:W-:Y:S01]  /*2910*/  HMMA.16816.F32 R4, R40.reuse, R26, R4 ;  /* 0x0000001a2804723c */ /* 0x040fe20000001804 */
[----:B------:R-:W5:Y:S07]  /*2920*/  LDSM.16.M88.2 R26, [R213+0x2880] ;  /* 0x00288000d51a783b */ /* 0x000f6e0000000100 */
[C---:B----4-:R-:W-:Y:S01]  /*2930*/  HMMA.16816.F32 R8, R40.reuse, R30, R8 ;  /* 0x0000001e2808723c */ /* 0x050fe20000001808 */
[----:B------:R-:W4:Y:S07]  /*2940*/  LDSM.16.M88.2 R30, [R213+0x3080] ;  /* 0x00308000d51e783b */ /* 0x000f2e0000000100 */
[C---:B-1----:R-:W-:Y:S01]  /*2950*/  HMMA.16816.F32 R12, R40.reuse, R2, R12 ;  /* 0x00000002280c723c */ /* 0x042fe2000000180c */
[----:B------:R-:W1:Y:S07]  /*2960*/  LDSM.16.M88.2 R2, [R213+0x3880] ;  /* 0x00388000d502783b */ /* 0x000e6e0000000100 */
[C---:B--2---:R-:W-:Y:S01]  /*2970*/  HMMA.16816.F32 R16, R40.reuse, R28, R16 ;  /* 0x0000001c2810723c */ /* 0x044fe20000001810 */
[----:B------:R-:W2:Y:S07]  /*2980*/  LDSM.16.M88.2 R28, [R213+0x4080] ;  /* 0x00408000d51c783b */ /* 0x000eae0000000100 */
[----:B---3--:R-:W-:Y:S01]  /*2990*/  HMMA.16816.F32 R20, R40, R24, R20 ;  /* 0x000000182814723c */ /* 0x008fe20000001814 */
[----:B------:R-:W3:Y:S04]  /*29a0*/  LDSM.16.M88.2 R24, [R213+0x4880] ;  /* 0x00488000d518783b */ /* 0x000ee80000000100 */
[----:B------:R-:W3:Y:S03]  /*29b0*/  LDSM.16.M88.2 R40, [R224+0x5080] ;  /* 0x00508000e028783b */ /* 0x000ee60000000100 */
[C---:B-----5:R-:W-:Y:S01]  /*29c0*/  HMMA.16816.F32 R4, R32.reuse, R26, R4 ;  /* 0x0000001a2004723c */ /* 0x060fe20000001804 */
[----:B------:R-:W5:Y:S04]  /*29d0*/  LDSM.16.M88.2 R42, [R224+0x5880] ;  /* 0x00588000e02a783b */ /* 0x000f680000000100 */
[----:B------:R-:W5:Y:S03]  /*29e0*/  LDSM.16.M88.2 R26, [R224+0x6080] ;  /* 0x00608000e01a783b */ /* 0x000f660000000100 */
        /* <DEDUP_REMOVED lines=10> */
[----:B------:R-:W-:Y:S07]  /*2a90*/  LDSM.16.M88.2 R40, [R214+0x5080] ;  /* 0x00508000d628783b */ /* 0x000fee0000000100 */
[C---:B-----5:R-:W-:Y:S01]  /*2aa0*/  HMMA.16816.F32 R8, R36.reuse, R42, R8 ;  /* 0x0000002a2408723c */ /* 0x060fe20000001808 */
[----:B------:R-:W-:Y:S07]  /*2ab0*/  LDSM.16.M88.2 R42, [R214+0x5880] ;  /* 0x00588000d62a783b */ /* 0x000fee0000000100 */
[C---:B------:R-:W-:Y:S01]  /*2ac0*/  HMMA.16816.F32 R12, R36.reuse, R26, R12 ;  /* 0x0000001a240c723c */ /* 0x040fe2000000180c */
[----:B------:R-:W5:Y:S07]  /*2ad0*/  LDSM.16.M88.2 R26, [R215+0x7080] ;  /* 0x00708000d71a783b */ /* 0x000f6e0000000100 */
[C---:B----4-:R-:W-:Y:S01]  /*2ae0*/  HMMA.16816.F32 R16, R36.reuse, R30, R16 ;  /* 0x0000001e2410723c */ /* 0x050fe20000001810 */
[----:B------:R-:W4:Y:S07]  /*2af0*/  LDSM.16.M88.2 R30, [R214+0x6080] ;  /* 0x00608000d61e783b */ /* 0x000f2e0000000100 */
[----:B-1----:R-:W-:Y:S01]  /*2b00*/  HMMA.16816.F32 R20, R36, R2, R20 ;  /* 0x000000022414723c */ /* 0x002fe20000001814 */
[----:B------:R-:W1:Y:S04]  /*2b10*/  LDSM.16.M88.2 R2, [R214+0x6880] ;  /* 0x00688000d602783b */ /* 0x000e680000000100 */
[----:B------:R-:W-:Y:S03]  /*2b20*/  LDSM.16.M88.2 R36, [R213+0x5880] ;  /* 0x00588000d524783b */ /* 0x000fe60000000100 */
[C---:B------:R-:W-:Y:S01]  /*2b30*/  HMMA.16816.F32 R4, R104.reuse, R108, R4 ;  /* 0x0000006c6804723c */ /* 0x040fe20000001804 */
[----:B------:R-:W-:Y:S07]  /*2b40*/  LDSM.16.M88.2 R38, [R213+0x6080] ;  /* 0x00608000d526783b */ /* 0x000fee0000000100 */
[C---:B------:R-:W-:Y:S08]  /*2b50*/  HMMA.16816.F32 R8, R104.reuse, R110, R8 ;  /* 0x0000006e6808723c */ /* 0x040ff00000001808 */
[C---:B--2---:R-:W-:Y:S01]  /*2b60*/  HMMA.16816.F32 R12, R104.reuse, R28, R12 ;  /* 0x0000001c680c723c */ /* 0x044fe2000000180c */
[----:B------:R-:W2:Y:S07]  /*2b70*/  LDSM.16.M88.2 R28, [R214+0x7080] ;  /* 0x00708000d61c783b */ /* 0x000eae0000000100 */
[C---:B---3--:R-:W-:Y:S08]  /*2b80*/  HMMA.16816.F32 R16, R104.reuse, R24, R16 ;  /* 0x000000186810723c */ /* 0x048ff00000001810 */
[----:B-----5:R-:W-:Y:S01]  /*2b90*/  HMMA.16816.F32 R20, R104, R26, R20 ;  /* 0x0000001a6814723c */ /* 0x020fe20000001814 */
[----:B------:R-:W-:Y:S06]  /*2ba0*/  LDSM.16.M88.4 R24, [R172+0x13080] ;  /* 0x01308000ac18783b */ /* 0x000fec0000000200 */
[----:B------:R-:W-:Y:S01]  /*2bb0*/  MOV R107, UR4 ;  /* 0x00000004006b7c02 */ /* 0x000fe20008000f00 */
[C---:B------:R-:W-:Y:S01]  /*2bc0*/  HMMA.16816.F32 R4, R32.reuse, R40, R4 ;  /* 0x000000282004723c */ /* 0x040fe20000001804 */
[----:B------:R-:W-:Y:S04]  /*2bd0*/  LDSM.16.M88.2 R40, [R213+0x6880] ;  /* 0x00688000d528783b */ /* 0x000fe80000000100 */
[----:B------:R-:W-:Y:S03]  /*2be0*/  LEA R105, R107, R246, 0x6 ;  /* 0x000000f66b697211 */ /* 0x000fe600078e30ff */
[C---:B------:R-:W-:Y:S01]  /*2bf0*/  HMMA.16816.F32 R8, R32.reuse, R42, R8 ;  /* 0x0000002a2008723c */ /* 0x040fe20000001808 */
[----:B------:R-:W-:Y:S04]  /*2c00*/  LDSM.16.M88.2 R42, [R213+0x7080] ;  /* 0x00708000d52a783b */ /* 0x000fe80000000100 */
[----:B------:R-:W-:Y:S03]  /*2c10*/  LDS R190, [R105.X4+0x21080] ;  /* 0x0210800069be7984 */ /* 0x000fe60000004800 */
[C---:B----4-:R-:W-:Y:S01]  /*2c20*/  HMMA.16816.F32 R12, R32.reuse, R30, R12 ;  /* 0x0000001e200c723c */ /* 0x050fe2000000180c */
[----:B------:R-:W3:Y:S04]  /*2c30*/  LDSM.16.M88.2 R30, [R213+0x5080] ;  /* 0x00508000d51e783b */ /* 0x000ee80000000100 */
[----:B------:R4:W4:Y:S03]  /*2c40*/  LDS R189, [R105.X4+0x210a0] ;  /* 0x0210a00069bd7984 */ /* 0x0009260000004800 */
[C---:B-1----:R-:W-:Y:S01]  /*2c50*/  HMMA.16816.F32 R16, R32.reuse, R2, R16 ;  /* 0x000000022010723c */ /* 0x042fe20000001810 */
[----:B------:R-:W-:Y:S04]  /*2c60*/  DEPBAR.LE SB0, 0x0 ;  /* 0x000080000000791a */ /* 0x000fe80000000000 */
[----:B------:R-:W-:Y:S03]  /*2c70*/  BAR.SYNC.DEFER_BLOCKING 0x0 ;  /* 0x0000000000007b1d */ /* 0x000fe60000010000 */
[----:B--2---:R-:W-:Y:S03]  /*2c80*/  HMMA.16816.F32 R20, R32, R28, R20 ;  /* 0x0000001c2014723c */ /* 0x004fe60000001814 */
[----:B------:R1:W2:Y:S04]  /*2c90*/  LDSM.16.M88.2 R2, [R224+0x7880] ;  /* 0x00788000e002783b */ /* 0x0002a80000000100 */
[----:B------:R1:W1:Y:S01]  /*2ca0*/  LDSM.16.M88.2 R108, [R224+0x8080] ;  /* 0x00808000e06c783b */ /* 0x0002620000000100 */
[C---:B---3--:R-:W-:Y:S03]  /*2cb0*/  HMMA.16816.F32 R4, R24.reuse, R30, R4 ;  /* 0x0000001e1804723c */ /* 0x048fe60000001804 */
[----:B------:R3:W1:Y:S04]  /*2cc0*/  LDSM.16.M88.2 R32, [R224+0x8880] ;  /* 0x00888000e020783b */ /* 0x0006680000000100 */
[----:B------:R3:W1:Y:S01]  /*2cd0*/  LDSM.16.M88.2 R110, [R224+0x9080] ;  /* 0x00908000e06e783b */ /* 0x0006620000000100 */
[C---:B------:R-:W-:Y:S03]  /*2ce0*/  HMMA.16816.F32 R8, R24.reuse, R36, R8 ;  /* 0x000000241808723c */ /* 0x040fe60000001808 */
        /* <DEDUP_REMOVED lines=8> */
[----:B------:R-:W-:Y:S03]  /*2d70*/  HMMA.16816.F32 R20, R24, R42, R20 ;  /* 0x0000002a1814723c */ /* 0x000fe60000001814 */
[----:B------:R3:W1:Y:S04]  /*2d80*/  LDSM.16.M88.4 R104, [R222+0x1b080] ;  /* 0x01b08000de68783b */ /* 0x0006680000000200 */
[----:B------:R3:W1:Y:S01]  /*2d90*/  LDSM.16.M88.4 R176, [R212+0x1b080] ;  /* 0x01b08000d4b0783b */ /* 0x0006620000000200 */
[----:B------:R-:W-:-:S05]  /*2da0*/  @P0 BRA `(.L_x_657) ;  /* 0x0000049000000947 */ /* 0x000fca0003800000 */
[----:B--2-4-:R-:W-:Y:S01]  /*2db0*/  LOP3.LUT P2, RZ, R233, 0x1, RZ, 0xc0, !PT ;  /* 0x00000001e9ff7812 */ /* 0x014fe2000784c0ff */
[----:B------:R-:W2:Y:S01]  /*2dc0*/  LDL.64 R192, [R1] ;  /* 0x0000000001c07983 */ /* 0x000ea20000100a00 */
[----:B------:R-:W-:Y:S01]  /*2dd0*/  ISETP.GE.AND P3, PT, R250, c[0x0][0x16c], PT ;  /* 0x00005b00fa007a0c */ /* 0x000fe20003f66270 */
[----:B------:R-:W-:Y:S01]  /*2de0*/  USHF.R.S32.HI UR23, URZ, 0x1f, UR21 ;  /* 0x0000001f3f177899 */ /* 0x000fe20008011415 */
[----:B------:R-:W-:Y:S01]  /*2df0*/  IMAD.MOV.U32 R31, RZ, RZ, R249 ;  /* 0x000000ffff1f7224 */ /* 0x000fe200078e00f9 */
[----:B------:R-:W-:Y:S01]  /*2e00*/  ULDC.64 UR6, c[0x0][0x178] ;  /* 0x00005e0000067ab9 */ /* 0x000fe20000000a00 */
[----:B------:R-:W-:Y:S01]  /*2e10*/  IMAD.U32 R37, RZ, RZ, UR18 ;  /* 0x00000012ff257e24 */ /* 0x000fe2000f8e00ff */
[----:B------:R-:W4:Y:S01]  /*2e20*/  S2R R24, SR_CTAID.Y ;  /* 0x0000000000187919 */ /* 0x000f220000002600 */
[----:B------:R-:W-:Y:S01]  /*2e30*/  IMAD.U32 R35, RZ, RZ, UR18 ;  /* 0x00000012ff237e24 */ /* 0x000fe2000f8e00ff */
[----:B------:R-:W-:Y:S02]  /*2e40*/  UIMAD.WIDE.U32 UR26, UR21, UR6, URZ ;  /* 0x00000006151a72a5 */ /* 0x000fe4000f8e003f */
[----:B------:R-:W-:Y:S02]  /*2e50*/  UIMAD UR23, UR23, UR6, URZ ;  /* 0x00000006171772a4 */ /* 0x000fe4000f8e023f */
[----:B------:R-:W-:Y:S02]  /*2e60*/  UIMAD UR6, UR21, -0x40, UR11 ;  /* 0xffffffc0150678a4 */ /* 0x000fe4000f8e020b */
[----:B------:R-:W-:Y:S01]  /*2e70*/  IMAD.U32 R40, RZ, RZ, UR26 ;  /* 0x0000001aff287e24 */ /* 0x000fe2000f8e00ff */
[----:B------:R-:W-:Y:S03]  /*2e80*/  UIMAD UR23, UR21, UR7, UR23 ;  /* 0x00000007151772a4 */ /* 0x000fe6000f8e0217 */
[----:B------:R-:W-:Y:S01]  /*2e90*/  IADD3 R29, -R236, UR6, RZ ;  /* 0x00000006ec1d7c10 */ /* 0x000fe2000fffe1ff */
[----:B------:R-:W-:Y:S06]  /*2ea0*/  UIADD3 UR23, UR27, UR23, URZ ;  /* 0x000000171b177290 */ /* 0x000fec000fffe03f */
[----:B------:R-:W-:Y:S01]  /*2eb0*/  IMAD.U32 R26, RZ, RZ, UR23 ;  /* 0x00000017ff1a7e24 */ /* 0x000fe2000f8e00ff */
[----:B----4-:R-:W-:Y:S01]  /*2ec0*/  SHF.R.S32.HI R25, RZ, 0x1f, R24 ;  /* 0x0000001fff197819 */ /* 0x010fe20000011418 */
[C---:B------:R-:W-:Y:S04]  /*2ed0*/  @!P4 IMAD.WIDE.U32 R38, R24.reuse, c[0x0][0x270], R238 ;  /* 0x00009c001826ca25 */ /* 0x040fe800078e00ee */
[C---:B------:R-:W-:Y:S02]  /*2ee0*/  IMAD R28, R25.reuse, c[0x0][0x180], RZ ;  /* 0x00006000191c7a24 */ /* 0x040fe400078e02ff */
[----:B------:R-:W-:Y:S02]  /*2ef0*/  @!P4 IMAD R25, R25, c[0x0][0x270], RZ ;  /* 0x00009c001919ca24 */ /* 0x000fe400078e02ff */
[C---:B------:R-:W-:Y:S02]  /*2f00*/  IMAD R28, R24.reuse, c[0x0][0x184], R28 ;  /* 0x00006100181c7a24 */ /* 0x040fe400078e021c */
[C---:B------:R-:W-:Y:S02]  /*2f10*/  @!P4 IMAD R25, R24.reuse, c[0x0][0x274], R25 ;  /* 0x00009d001819ca24 */ /* 0x040fe400078e0219 */
[----:B--2---:R-:W-:Y:S04]  /*2f20*/  IMAD.MOV.U32 R30, RZ, RZ, R192 ;  /* 0x000000ffff1e7224 */ /* 0x004fe800078e00c0 */
[----:B------:R-:W-:Y:S04]  /*2f30*/  IMAD.WIDE.U32 R30, R24, c[0x0][0x180], R30 ;  /* 0x00006000181e7a25 */ /* 0x000fe800078e001e */
[----:B------:R-:W-:Y:S01]  /*2f40*/  IMAD.U32 R24, RZ, RZ, UR22 ;  /* 0x00000016ff187e24 */ /* 0x000fe2000f8e00ff */
[----:B------:R-:W-:Y:S02]  /*2f50*/  IADD3 R27, P0, R30, UR10, RZ ;  /* 0x0000000a1e1b7c10 */ /* 0x000fe4000ff1e0ff */
[----:B------:R-:W-:Y:S02]  /*2f60*/  SEL R30, RZ, 0x2, P6 ;  /* 0x00000002ff1e7807 */ /* 0x000fe40003000000 */
[----:B------:R-:W-:Y:S02]  /*2f70*/  IADD3.X R28, R31, UR13, R28, P0, !PT ;  /* 0x0000000d1f1c7c10 */ /* 0x000fe400087fe41c */
[C---:B------:R-:W-:Y:S04]  /*2f80*/  LEA R41, P0, R27.reuse, c[0x0][0x160], 0x1 ;  /* 0x000058001b297a11 */ /* 0x040fe800078008ff */
[----:B------:R-:W-:Y:S01]  /*2f90*/  LEA.HI.X R28, R27, c[0x0][0x164], R28, 0x1, P0 ;  /* 0x000059001b1c7a11 */ /* 0x000fe200000f0c1c */
[----:B------:R-:W-:Y:S01]  /*2fa0*/  IMAD.U32 R27, RZ, RZ, UR26 ;  /* 0x0000001aff1b7e24 */ /* 0x000fe2000f8e00ff */
[----:B------:R-:W-:Y:S04]  /*2fb0*/  LEA R40, P1, R40, R41, 0x7 ;  /* 0x0000002928287211 */ /* 0x000fe800078238ff */
[----:B------:R-:W-:Y:S02]  /*2fc0*/  LEA.HI.X R41, R27, R28, R26, 0x7, P1 ;  /* 0x0000001c1b297211 */ /* 0x000fe400008f3c1a */
[--C-:B------:R-:W-:Y:S02]  /*2fd0*/  IADD3 R36, P1, P0, R37, 0x80, R40.reuse ;  /* 0x0000008025247810 */ /* 0x100fe4000783e028 */
[----:B------:R-:W-:Y:S02]  /*2fe0*/  SEL R28, RZ, 0x4, P5 ;  /* 0x00000004ff1c7807 */ /* 0x000fe40002800000 */
[--C-:B------:R-:W-:Y:S02]  /*2ff0*/  IADD3.X R37, RZ, UR17, R41.reuse, P1, P0 ;  /* 0x00000011ff257c10 */ /* 0x100fe40008fe0429 */
[----:B------:R-:W-:Y:S02]  /*3000*/  IADD3 R34, P1, P0, R35, 0x100, R40 ;  /* 0x0000010023227810 */ /* 0x000fe4000783e028 */
[----:B------:R-:W-:Y:S02]  /*3010*/  SEL R27, RZ, 0x1, P2 ;  /* 0x00000001ff1b7807 */ /* 0x000fe40001000000 */
[----:B------:R-:W-:Y:S02]  /*3020*/  IADD3.X R35, RZ, UR17, R41, P1, P0 ;  /* 0x00000011ff237c10 */ /* 0x000fe40008fe0429 */
[----:B------:R-:W-:Y:S01]  /*3030*/  IADD3 R27, R28, R30, R27 ;  /* 0x0000001e1c1b7210 */ /* 0x000fe20007ffe01b */
[----:B------:R-:W-:Y:S01]  /*3040*/  IMAD R30, R24, 0x6000, R247 ;  /* 0x00006000181e7824 */ /* 0x000fe200078e02f7 */
[----:B------:R-:W-:Y:S01]  /*3050*/  @!P4 IADD3 R26, P0, R38, UR9, RZ ;  /* 0x00000009261acc10 */ /* 0x000fe2000ff1e0ff */
[----:B------:R-:W-:Y:S01]  /*3060*/  IMAD.U32 R24, RZ, RZ, UR12 ;  /* 0x0000000cff187e24 */ /* 0x000fe2000f8e00ff */
[----:B------:R-:W-:Y:S02]  /*3070*/  ISETP.LT.OR P1, PT, R29, 0x1, P3 ;  /* 0x000000011d00780c */ /* 0x000fe40001f21670 */
[----:B------:R-:W-:Y:S02]  /*3080*/  LOP3.LUT P2, RZ, R27, 0x2, RZ, 0xc0, !PT ;  /* 0x000000021bff7812 */ /* 0x000fe4000784c0ff */
[----:B------:R-:W-:Y:S02]  /*3090*/  @!P4 IADD3.X R25, R39, UR15, R25, P0, !PT ;  /* 0x0000000f2719cc10 */ /* 0x000fe400087fe419 */
[C---:B------:R-:W-:Y:S02]  /*30a0*/  @!P4 LEA R38, P0, R26.reuse, c[0x0][0x258], 0x2 ;  /* 0x000096001a26ca11 */ /* 0x040fe400078010ff */
[C---:B------:R-:W-:Y:S02]  /*30b0*/  ISETP.LT.OR P3, PT, R29.reuse, 0x21, P3 ;  /* 0x000000211d00780c */ /* 0x040fe40001f61670 */
[----:B------:R-:W-:Y:S01]  /*30c0*/  @!P4 LEA.HI.X R39, R26, c[0x0][0x25c], R25, 0x2, P0 ;  /* 0x000097001a27ca11 */ /* 0x000fe200000f1419 */
[----:B------:R-:W-:Y:S01]  /*30d0*/  IMAD.U32 R25, RZ, RZ, UR22 ;  /* 0x00000016ff197e24 */ /* 0x000fe2000f8e00ff */
[----:B------:R-:W-:Y:S01]  /*30e0*/  ISETP.LT.OR P0, PT, R29, 0x1, !P2 ;  /* 0x000000011d00780c */ /* 0x000fe20005701670 */
[----:B------:R-:W-:Y:S01]  /*30f0*/  @!PT LDS RZ, [RZ] ;  /* 0x00000000fffff984 */ /* 0x000fe20000000800 */
[----:B------:R-:W-:Y:S01]  /*3100*/  @!PT LDS RZ, [RZ] ;  /* 0x00000000fffff984 */ /* 0x000fe20000000800 */
[----:B------:R-:W-:Y:S01]  /*3110*/  @!PT LDS RZ, [RZ] ;  /* 0x00000000fffff984 */ /* 0x000fe20000000800 */
[----:B------:R2:W-:Y:S01]  /*3120*/  LDGSTS.E.BYPASS.LTC128B.128 [R30], [R40.64], !P1 ;  /* 0x00000000281e7fae */ /* 0x0005e2000c901d58 */
[----:B------:R-:W-:Y:S01]  /*3130*/  LOP3.LUT P1, RZ, R27, 0x4, RZ, 0xc0, !PT ;  /* 0x000000041bff7812 */ /* 0x000fe2000782c0ff */
[----:B------:R-:W-:Y:S01]  /*3140*/  @!P4 IMAD R25, R25, 0x40, R238 ;  /* 0x000000401919c824 */ /* 0x000fe200078e02ee */
[----:B------:R-:W-:Y:S02]  /*3150*/  ISETP.LT.OR P2, PT, R29, 0x21, !P2 ;  /* 0x000000211d00780c */ /* 0x000fe40005741670 */
[----:B------:R-:W-:Y:S01]  /*3160*/  @!P4 LEA R24, R24, 0x40, 0x6 ;  /* 0x000000401818c811 */ /* 0x000fe200078e30ff */
[----:B------:R-:W-:Y:S04]  /*3170*/  @!P4 IMAD.SHL.U32 R27, R25, 0x4, RZ ;  /* 0x00000004191bc824 */ /* 0x000fe800078e00ff */
[----:B------:R-:W-:Y:S02]  /*3180*/  @!P4 IMAD.WIDE R38, R24, 0x4, R38 ;  /* 0x000000041826c825 */ /* 0x000fe400078e0226 */
[----:B------:R2:W-:Y:S01]  /*3190*/  LDGSTS.E.BYPASS.LTC128B.128 [R30+0x2000], [R40.64+0x80], !P0 ;  /* 0x02000080281e7fae */ /* 0x0005e2000c101d58 */
[----:B------:R-:W-:Y:S11]  /*31a0*/  ISETP.LT.OR P0, PT, R29, 0x1, !P1 ;  /* 0x000000011d00780c */ /* 0x000ff60004f01670 */
[----:B------:R-:W-:Y:S02]  /*31b0*/  @!UPT UIADD3 URZ, URZ, URZ, URZ ;  /* 0x0000003f3f3ff290 */ /* 0x000fe4000fffe03f */
[----:B------:R2:W-:Y:S01]  /*31c0*/  LDGSTS.E.BYPASS.LTC128B.128 [R30+0x4000], [R40.64+0x100], !P0 ;  /* 0x04000100281e7fae */ /* 0x0005e2000c101d58 */
[----:B------:R-:W-:Y:S04]  /*31d0*/  IADD3 R42, P0, R40, UR18, RZ ;  /* 0x00000012282a7c10 */ /* 0x000fe8000ff1e0ff */
[----:B------:R-:W-:Y:S02]  /*31e0*/  IADD3.X R43, R41, UR17, RZ, P0, !PT ;  /* 0x00000011292b7c10 */ /* 0x000fe400087fe4ff */
[----:B------:R-:W-:Y:S03]  /*31f0*/  ISETP.LT.OR P0, PT, R29, 0x21, !P1 ;  /* 0x000000211d00780c */ /* 0x000fe60004f01670 */
[----:B------:R2:W-:Y:S06]  /*3200*/  LDGSTS.E.BYPASS.LTC128B.128 [R30+0x1000], [R42.64], !P3 ;  /* 0x010000002a1e7fae */ /* 0x0005ec000d901d58 */
[----:B------:R2:W-:Y:S06]  /*3210*/  LDGSTS.E.BYPASS.LTC128B.128 [R30+0x3000], [R36.64], !P2 ;  /* 0x03000000241e7fae */ /* 0x0005ec000d101d58 */
[----:B------:R2:W-:Y:S06]  /*3220*/  LDGSTS.E.BYPASS.LTC128B.128 [R30+0x5000], [R34.64], !P0 ;  /* 0x05000000221e7fae */ /* 0x0005ec000c101d58 */
[----:B------:R2:W-:Y:S02]  /*3230*/  @!P4 LDGSTS.E.BYPASS.LTC128B.128 [R27+0x21080], [R38.64] ;  /* 0x21080000261bcfae */ /* 0x0005e4000b901d58 */
.L_x_657:
[C---:B-12-4-:R-:W-:Y:S01]  /*3240*/  HMMA.16816.F32 R24, R104.reuse, R2, RZ ;  /* 0x000000026818723c */ /* 0x056fe200000018ff */
[----:B------:R-:W-:Y:S02]  /*3250*/  LDSM.16.M88.2 R2, [R214+0x7880] ;  /* 0x00788000d602783b */ /* 0x000fe40000000100 */
[C---:B------:R-:W-:Y:S02]  /*3260*/  ISETP.GT.AND P0, PT, R244.reuse, 0x1, PT ;  /* 0x00000001f400780c */ /* 0x040fe40003f04270 */
[----:B------:R-:W0:Y:S01]  /*3270*/  LDGDEPBAR ;  /* 0x00000000000079af */ /* 0x000e220000000000 */
[----:B------:R-:W-:Y:S02]  /*3280*/  IADD3 R188, R221, R220, RZ ;  /* 0x000000dcddbc7210 */ /* 0x000fe40007ffe0ff */
[C---:B------:R-:W-:Y:S01]  /*3290*/  HMMA.16816.F32 R28, R104.reuse, R108, RZ ;  /* 0x0000006c681c723c */ /* 0x040fe200000018ff */
[----:B------:R-:W-:Y:S02]  /*32a0*/  FSEL R5, R5, -INF , P0 ;  /* 0xff80000005057808 */ /* 0x000fe40000000000 */
[C---:B------:R-:W-:Y:S02]  /*32b0*/  ISETP.GT.AND P1, PT, R244.reuse, RZ, PT ;  /* 0x000000fff400720c */ /* 0x040fe40003f24270 */
[----:B------:R-:W-:Y:S03]  /*32c0*/  ISETP.GT.AND P2, PT, R244, 0x10, PT ;  /* 0x00000010f400780c */ /* 0x000fe60003f44270 */
[C---:B------:R-:W-:Y:S01]  /*32d0*/  HMMA.16816.F32 R32, R104.reuse, R32, RZ ;  /* 0x000000206820723c */ /* 0x040fe200000018ff */
[----:B------:R-:W-:Y:S07]  /*32e0*/  FSEL R192, R10, -INF , P2 ;  /* 0xff8000000ac07808 */ /* 0x000fee0001000000 */
[C---:B------:R-:W-:Y:S01]  /*32f0*/  HMMA.16816.F32 R36, R104.reuse, R110, RZ ;  /* 0x0000006e6824723c */ /* 0x040fe200000018ff */
[----:B------:R-:W1:Y:S07]  /*3300*/  LDSM.16.M88.4 R108, [R220] ;  /* 0x00000000dc6c783b */ /* 0x000e6e0000000200 */
[----:B------:R-:W-:Y:S01]  /*3310*/  HMMA.16816.F32 R40, R104, R172, RZ ;  /* 0x000000ac6828723c */ /* 0x000fe200000018ff */
[----:B------:R-:W2:Y:S04]  /*3320*/  LDSM.16.M88.2 R104, [R214+0x8080] ;  /* 0x00808000d668783b */ /* 0x000ea80000000100 */
[----:B------:R-:W4:Y:S03]  /*3330*/  LDSM.16.M88.2 R106, [R214+0x8880] ;  /* 0x00888000d66a783b */ /* 0x000f260000000100 */
[C---:B------:R-:W-:Y:S01]  /*3340*/  HMMA.16816.F32 R24, R176.reuse, R174, R24 ;  /* 0x000000aeb018723c */ /* 0x040fe20000001818 */
[----:B------:R-:W5:Y:S04]  /*3350*/  LDSM.16.M88.2 R172, [R214+0x9080] ;  /* 0x00908000d6ac783b */ /* 0x000f680000000100 */
[----:B------:R-:W3:Y:S03]  /*3360*/  LDSM.16.M88.2 R174, [R214+0x9880] ;  /* 0x00988000d6ae783b */ /* 0x000ee60000000100 */
[C---:B------:R-:W-:Y:S01]  /*3370*/  HMMA.16816.F32 R28, R176.reuse, R180, R28 ;  /* 0x000000b4b01c723c */ /* 0x040fe2000000181c */
[----:B------:R-:W-:Y:S07]  /*3380*/  LDSM.16.M88.2 R180, [R213+0x8080] ;  /* 0x00808000d5b4783b */ /* 0x000fee0000000100 */
[C---:B------:R-:W-:Y:S01]  /*3390*/  HMMA.16816.F32 R32, R176.reuse, R182, R32 ;  /* 0x000000b6b020723c */ /* 0x040fe20000001820 */
[----:B------:R-:W-:Y:S07]  /*33a0*/  LDSM.16.M88.2 R182, [R224+0xd080] ;  /* 0x00d08000e0b6783b */ /* 0x000fee0000000100 */
[C---:B------:R-:W-:Y:S08]  /*33b0*/  HMMA.16816.F32 R36, R176.reuse, R184, R36 ;  /* 0x000000b8b024723c */ /* 0x040ff00000001824 */
[----:B------:R-:W-:Y:S01]  /*33c0*/  HMMA.16816.F32 R40, R176, R186, R40 ;  /* 0x000000bab028723c */ /* 0x000fe20000001828 */
[----:B------:R-:W-:Y:S04]  /*33d0*/  LDSM.16.M88.4 R176, [R188] ;  /* 0x00000000bcb0783b */ /* 0x000fe80000000200 */
[----:B------:R-:W-:Y:S03]  /*33e0*/  LDSM.16.M88.4 R184, [R212+0x1f080] ;  /* 0x01f08000d4b8783b */ /* 0x000fe60000000200 */
[C---:B-1----:R-:W-:Y:S01]  /*33f0*/  HMMA.16816.F32 R24, R108.reuse, R2, R24 ;  /* 0x000000026c18723c */ /* 0x042fe20000001818 */
[----:B------:R-:W1:Y:S07]  /*3400*/  LDSM.16.M88.2 R2, [R213+0x7880] ;  /* 0x00788000d502783b */ /* 0x000e6e0000000100 */
[C---:B--2---:R-:W-:Y:S01]  /*3410*/  HMMA.16816.F32 R28, R108.reuse, R104, R28 ;  /* 0x000000686c1c723c */ /* 0x044fe2000000181c */
[----:B------:R-:W2:Y:S07]  /*3420*/  LDSM.16.M88.2 R104, [R213+0x8880] ;  /* 0x00888000d568783b */ /* 0x000eae0000000100 */
[C---:B----4-:R-:W-:Y:S01]  /*3430*/  HMMA.16816.F32 R32, R108.reuse, R106, R32 ;  /* 0x0000006a6c20723c */ /* 0x050fe20000001820 */
[----:B------:R-:W4:Y:S07]  /*3440*/  LDSM.16.M88.2 R106, [R213+0x9080] ;  /* 0x00908000d56a783b */ /* 0x000f2e0000000100 */
[C---:B-----5:R-:W-:Y:S01]  /*3450*/  HMMA.16816.F32 R36, R108.reuse, R172, R36 ;  /* 0x000000ac6c24723c */ /* 0x060fe20000001824 */
[----:B------:R-:W5:Y:S07]  /*3460*/  LDSM.16.M88.2 R172, [R213+0x9880] ;  /* 0x00988000d5ac783b */ /* 0x000f6e0000000100 */
[----:B---3--:R-:W-:Y:S01]  /*3470*/  HMMA.16816.F32 R40, R108, R174, R40 ;  /* 0x000000ae6c28723c */ /* 0x008fe20000001828 */
[----:B------:R-:W-:Y:S04]  /*3480*/  LDSM.16.M88.2 R174, [R224+0xa080] ;  /* 0x00a08000e0ae783b */ /* 0x000fe80000000100 */
[----:B------:R-:W3:Y:S03]  /*3490*/  LDSM.16.M88.4 R108, [R222+0x1d080] ;  /* 0x01d08000de6c783b */ /* 0x000ee60000000200 */
[C---:B-1----:R-:W-:Y:S01]  /*34a0*/  HMMA.16816.F32 R24, R176.reuse, R2, R24 ;  /* 0x00000002b018723c */ /* 0x042fe20000001818 */
[----:B------:R-:W1:Y:S07]  /*34b0*/  LDSM.16.M88.2 R2, [R224+0xa880] ;  /* 0x00a88000e002783b */ /* 0x000e6e0000000100 */
[C---:B------:R-:W-:Y:S01]  /*34c0*/  HMMA.16816.F32 R28, R176.reuse, R180, R28 ;  /* 0x000000b4b01c723c */ /* 0x040fe2000000181c */
[----:B------:R-:W-:Y:S07]  /*34d0*/  LDSM.16.M88.2 R180, [R215+0xa880] ;  /* 0x00a88000d7b4783b */ /* 0x000fee0000000100 */
[C---:B--2---:R-:W-:Y:S01]  /*34e0*/  HMMA.16816.F32 R32, R176.reuse, R104, R32 ;  /* 0x00000068b020723c */ /* 0x044fe20000001820 */
[----:B------:R-:W2:Y:S07]  /*34f0*/  LDSM.16.M88.2 R104, [R224+0xb080] ;  /* 0x00b08000e068783b */ /* 0x000eae0000000100 */
[C---:B----4-:R-:W-:Y:S01]  /*3500*/  HMMA.16816.F32 R36, R176.reuse, R106, R36 ;  /* 0x0000006ab024723c */ /* 0x050fe20000001824 */
[----:B------:R-:W4:Y:S07]  /*3510*/  LDSM.16.M88.2 R106, [R224+0xb880] ;  /* 0x00b88000e06a783b */ /* 0x000f2e0000000100 */
[----:B-----5:R-:W-:Y:S01]  /*3520*/  HMMA.16816.F32 R40, R176, R172, R40 ;  /* 0x000000acb028723c */ /* 0x020fe20000001828 */
[----:B------:R-:W5:Y:S04]  /*3530*/  LDSM.16.M88.2 R172, [R224+0xc080] ;  /* 0x00c08000e0ac783b */ /* 0x000f680000000100 */
[----:B------:R-:W-:Y:S03]  /*3540*/  LDSM.16.M88.4 R176, [R212+0x1d080] ;  /* 0x01d08000d4b0783b */ /* 0x000fe60000000200 */
[C---:B---3--:R-:W-:Y:S01]  /*3550*/  HMMA.16816.F32 R24, R108.reuse, R174, R24 ;  /* 0x000000ae6c18723c */ /* 0x048fe20000001818 */
[----:B------:R-:W3:Y:S07]  /*3560*/  LDSM.16.M88.2 R174, [R215+0xa080] ;  /* 0x00a08000d7ae783b */ /* 0x000eee0000000100 */
[C---:B-1----:R-:W-:Y:S01]  /*3570*/  HMMA.16816.F32 R28, R108.reuse, R2, R28 ;  /* 0x000000026c1c723c */ /* 0x042fe2000000181c */
[----:B------:R-:W1:Y:S07]  /*3580*/  LDSM.16.M88.2 R2, [R215+0xb080] ;  /* 0x00b08000d702783b */ /* 0x000e6e0000000100 */
[C---:B--2---:R-:W-:Y:S01]  /*3590*/  HMMA.16816.F32 R32, R108.reuse, R104, R32 ;  /* 0x000000686c20723c */ /* 0x044fe20000001820 */
[----:B------:R-:W2:Y:S07]  /*35a0*/  LDSM.16.M88.2 R104, [R215+0xb880] ;  /* 0x00b88000d768783b */ /* 0x000eae0000000100 */
[C---:B----4-:R-:W-:Y:S01]  /*35b0*/  HMMA.16816.F32 R36, R108.reuse, R106, R36 ;  /* 0x0000006a6c24723c */ /* 0x050fe20000001824 */
[----:B------:R-:W4:Y:S07]  /*35c0*/  LDSM.16.M88.2 R106, [R215+0xc080] ;  /* 0x00c08000d76a783b */ /* 0x000f2e0000000100 */
[----:B-----5:R-:W-:Y:S01]  /*35d0*/  HMMA.16816.F32 R40, R108, R172, R40 ;  /* 0x000000ac6c28723c */ /* 0x020fe20000001828 */
[----:B------:R-:W-:Y:S04]  /*35e0*/  LDSM.16.M88.2 R172, [R214+0xa080] ;  /* 0x00a08000d6ac783b */ /* 0x000fe80000000100 */
[----:B------:R-:W5:Y:S03]  /*35f0*/  LDSM.16.M88.4 R108, [R220+0x2000] ;  /* 0x00200000dc6c783b */ /* 0x000f660000000200 */
[C---:B---3--:R-:W-:Y:S01]  /*3600*/  HMMA.16816.F32 R24, R176.reuse, R174, R24 ;  /* 0x000000aeb018723c */ /* 0x048fe20000001818 */
[----:B------:R-:W3:Y:S07]  /*3610*/  LDSM.16.M88.2 R174, [R214+0xa880] ;  /* 0x00a88000d6ae783b */ /* 0x000eee0000000100 */
[C---:B------:R-:W-:Y:S01]  /*3620*/  HMMA.16816.F32 R28, R176.reuse, R180, R28 ;  /* 0x000000b4b01c723c */ /* 0x040fe2000000181c */
[----:B------:R-:W-:Y:S07]  /*3630*/  LDSM.16.M88.2 R180, [R224+0xc880] ;  /* 0x00c88000e0b4783b */ /* 0x000fee0000000100 */
[C---:B-1----:R-:W-:Y:S01]  /*3640*/  HMMA.16816.F32 R32, R176.reuse, R2, R32 ;  /* 0x00000002b020723c */ /* 0x042fe20000001820 */
[----:B------:R-:W1:Y:S07]  /*3650*/  LDSM.16.M88.2 R2, [R214+0xb080] ;  /* 0x00b08000d602783b */ /* 0x000e6e0000000100 */
[C---:B--2---:R-:W-:Y:S01]  /*3660*/  HMMA.16816.F32 R36, R176.reuse, R104, R36 ;  /* 0x00000068b024723c */ /* 0x044fe20000001824 */
[----:B------:R-:W2:Y:S07]  /*3670*/  LDSM.16.M88.2 R104, [R214+0xb880] ;  /* 0x00b88000d668783b */ /* 0x000eae0000000100 */
[----:B----4-:R-:W-:Y:S01]  /*3680*/  HMMA.16816.F32 R40, R176, R106, R40 ;  /* 0x0000006ab028723c */ /* 0x010fe20000001828 */
[----:B------:R-:W4:Y:S04]  /*3690*/  LDSM.16.M88.2 R106, [R214+0xc080] ;  /* 0x00c08000d66a783b */ /* 0x000f280000000100 */
[----:B------:R-:W-:Y:S03]  /*36a0*/  LDSM.16.M88.4 R176, [R188+0x2000] ;  /* 0x00200000bcb0783b */ /* 0x000fe60000000200 */
[C---:B-----5:R-:W-:Y:S01]  /*36b0*/  HMMA.16816.F32 R24, R108.reuse, R172, R24 ;  /* 0x000000ac6c18723c */ /* 0x060fe20000001818 */
[----:B------:R-:W5:Y:S07]  /*36c0*/  LDSM.16.M88.2 R172, [R213+0xa080] ;  /* 0x00a08000d5ac783b */ /* 0x000f6e0000000100 */
[C---:B---3--:R-:W-:Y:S01]  /*36d0*/  HMMA.16816.F32 R28, R108.reuse, R174, R28 ;  /* 0x000000ae6c1c723c */ /* 0x048fe2000000181c */
[----:B------:R-:W3:Y:S07]  /*36e0*/  LDSM.16.M88.2 R174, [R213+0xa880] ;  /* 0x00a88000d5ae783b */ /* 0x000eee0000000100 */
[C---:B-1----:R-:W-:Y:S01]  /*36f0*/  HMMA.16816.F32 R32, R108.reuse, R2, R32 ;  /* 0x000000026c20723c */ /* 0x042fe20000001820 */
[----:B------:R-:W1:Y:S07]  /*3700*/  LDSM.16.M88.2 R2, [R213+0xb080] ;  /* 0x00b08000d502783b */ /* 0x000e6e0000000100 */
[C---:B--2---:R-:W-:Y:S01]  /*3710*/  HMMA.16816.F32 R36, R108.reuse, R104, R36 ;  /* 0x000000686c24723c */ /* 0x044fe20000001824 */
[----:B------:R-:W2:Y:S07]  /*3720*/  LDSM.16.M88.2 R104, [R213+0xb880] ;  /* 0x00b88000d568783b */ /* 0x000eae0000000100 */
[----:B----4-:R-:W-:Y:S01]  /*3730*/  HMMA.16816.F32 R40, R108, R106, R40 ;  /* 0x0000006a6c28723c */ /* 0x010fe20000001828 */
[----:B------:R-:W4:Y:S04]  /*3740*/  LDSM.16.M88.2 R106, [R213+0xc080] ;  /* 0x00c08000d56a783b */ /* 0x000f280000000100 */
[----:B------:R-:W4:Y:S03]  /*3750*/  LDSM.16.M88.4 R108, [R222+0x1f080] ;  /* 0x01f08000de6c783b */ /* 0x000f260000000200 */
        /* <DEDUP_REMOVED lines=9> */
[----:B------:R-:W4:Y:S06]  /*37f0*/  LDSM.16.M88.2 R106, [R215+0xd080] ;  /* 0x00d08000d76a783b */ /* 0x000f2c0000000100 */
[----:B------:R-:W-:Y:S01]  /*3800*/  FSEL R178, R6, -INF , P1 ;  /* 0xff80000006b27808 */ /* 0x000fe20000800000 */
[C---:B------:R-:W-:Y:S07]  /*3810*/  HMMA.16816.F32 R24, R108.reuse, R180, R24 ;  /* 0x000000b46c18723c */ /* 0x040fee0000001818 */
[----:B------:R-:W-:Y:S01]  /*3820*/  FSEL R180, R7, -INF , P0 ;  /* 0xff80000007b47808 */ /* 0x000fe20000000000 */
[C---:B------:R-:W-:Y:S03]  /*3830*/  HMMA.16816.F32 R28, R108.reuse, R182, R28 ;  /* 0x000000b66c1c723c */ /* 0x040fe6000000181c */
[C---:B------:R-:W-:Y:S04]  /*3840*/  ISETP.GT.AND P0, PT, R244.reuse, 0x11, PT ;  /* 0x00000011f400780c */ /* 0x040fe80003f04270 */
[----:B------:R-:W-:Y:S01]  /*3850*/  FSEL R7, R9, -INF , P0 ;  /* 0xff80000009077808 */ /* 0x000fe20000000000 */
[C---:B-----5:R-:W-:Y:S01]  /*3860*/  HMMA.16816.F32 R32, R108.reuse, R172, R32 ;  /* 0x000000ac6c20723c */ /* 0x060fe20000001820 */
[----:B------:R-:W5:Y:S03]  /*3870*/  LDSM.16.M88.2 R172, [R215+0xd880] ;  /* 0x00d88000d7ac783b */ /* 0x000f660000000100 */
[--C-:B------:R-:W-:Y:S01]  /*3880*/  FFMA.FTZ R177, R7, c[0x0][0x29c], -R190.reuse ;  /* 0x0000a70007b17a23 */ /* 0x100fe200000108be */
[----:B------:R-:W-:Y:S01]  /*3890*/  FSEL R182, R11, -INF , P0 ;  /* 0xff8000000bb67808 */ /* 0x000fe20000000000 */
[----:B------:R-:W-:Y:S01]  /*38a0*/  LDSM.16.M88.2 R6, [R214+0xd080] ;  /* 0x00d08000d606783b */ /* 0x000fe20000000100 */
[----:B------:R-:W-:Y:S01]  /*38b0*/  ISETP.GT.AND P0, PT, R244, 0x30, PT ;  /* 0x00000030f400780c */ /* 0x000fe20003f04270 */
[C---:B---3--:R-:W-:Y:S02]  /*38c0*/  HMMA.16816.F32 R36, R108.reuse, R174, R36 ;  /* 0x000000ae6c24723c */ /* 0x048fe40000001824 */
[----:B------:R-:W-:Y:S01]  /*38d0*/  LDSM.16.M88.2 R10, [R214+0xd880] ;  /* 0x00d88000d60a783b */ /* 0x000fe20000000100 */
[----:B------:R-:W-:Y:S04]  /*38e0*/  MUFU.EX2 R177, R177 ;  /* 0x000000b100b17308 */ /* 0x000fe80000000800 */
[--C-:B------:R-:W-:Y:S01]  /*38f0*/  FFMA.FTZ R174, R5, c[0x0][0x29c], -R190.reuse ;  /* 0x0000a70005ae7a23 */ /* 0x100fe200000108be */
[----:B-1----:R-:W-:Y:S01]  /*3900*/  HMMA.16816.F32 R40, R108, R2, R40 ;  /* 0x000000026c28723c */ /* 0x002fe20000001828 */
[----:B------:R-:W1:Y:S03]  /*3910*/  LDSM.16.M88.2 R2, [R215+0xe080] ;  /* 0x00e08000d702783b */ /* 0x000e660000000100 */
[----:B------:R-:W-:Y:S01]  /*3920*/  FSEL R5, R4, -INF , P1 ;  /* 0xff80000004057808 */ /* 0x000fe20000800000 */
[----:B------:R-:W-:Y:S01]  /*3930*/  MUFU.EX2 R174, R174 ;  /* 0x000000ae00ae7308 */ /* 0x000fe20000000800 */
[----:B------:R-:W-:Y:S02]  /*3940*/  ISETP.GT.AND P1, PT, R244, 0x20, PT ;  /* 0x00000020f400780c */ /* 0x000fe40003f24270 */
[C---:B--2---:R-:W-:Y:S05]  /*3950*/  HMMA.16816.F32 R24, R184.reuse, R104, R24 ;  /* 0x00000068b818723c */ /* 0x044fea0000001818 */
[--C-:B------:R-:W-:Y:S01]  /*3960*/  FFMA.FTZ R175, R5, c[0x0][0x29c], -R190.reuse ;  /* 0x0000a70005af7a23 */ /* 0x100fe200000108be */
[----:B------:R-:W-:Y:S01]  /*3970*/  FSEL R109, R8, -INF , P2 ;  /* 0xff800000086d7808 */ /* 0x000fe20001000000 */
[----:B------:R-:W2:Y:S01]  /*3980*/  LDSM.16.M88.2 R4, [R215+0xe880] ;  /* 0x00e88000d704783b */ /* 0x000ea20000000100 */
[C---:B----4-:R-:W-:Y:S03]  /*3990*/  HMMA.16816.F32 R28, R184.reuse, R106, R28 ;  /* 0x0000006ab81c723c */ /* 0x050fe6000000181c */
[----:B------:R-:W-:Y:S01]  /*39a0*/  LDSM.16.M88.2 R8, [R214+0xc880] ;  /* 0x00c88000d608783b */ /* 0x000fe20000000100 */
[--C-:B------:R-:W-:Y:S01]  /*39b0*/  FFMA.FTZ R176, R109, c[0x0][0x29c], -R190.reuse ;  /* 0x0000a7006db07a23 */ /* 0x100fe200000108be */
[----:B------:R-:W-:Y:S01]  /*39c0*/  FSEL R179, R12, -INF , P1 ;  /* 0xff8000000cb37808 */ /* 0x000fe20000800000 */
[----:B------:R-:W3:Y:S01]  /*39d0*/  MUFU.EX2 R175, R175 ;  /* 0x000000af00af7308 */ /* 0x000ee20000000800 */
[----:B------:R-:W4:Y:S01]  /*39e0*/  LDSM.16.M88.4 R108, [R220+0x4000] ;  /* 0x00400000dc6c783b */ /* 0x000f220000000200 */
[----:B------:R-:W-:Y:S01]  /*39f0*/  ISETP.GT.AND P2, PT, R244, 0x21, PT ;  /* 0x00000021f400780c */ /* 0x000fe20003f44270 */
[C---:B-----5:R-:W-:Y:S03]  /*3a00*/  HMMA.16816.F32 R32, R184.reuse, R172, R32 ;  /* 0x000000acb820723c */ /* 0x060fe60000001820 */
[----:B------:R-:W-:Y:S02]  /*3a10*/  FSEL R194, R15, -INF , P2 ;  /* 0xff8000000fc27808 */ /* 0x000fe40001000000 */
[----:B------:R-:W-:Y:S02]  /*3a20*/  FSEL R13, R13, -INF , P2 ;  /* 0xff8000000d0d7808 */ /* 0x000fe40001000000 */
[--C-:B------:R-:W-:Y:S01]  /*3a30*/  FFMA.FTZ R172, R179, c[0x0][0x29c], -R190.reuse ;  /* 0x0000a700b3ac7a23 */ /* 0x100fe200000108be */
[----:B------:R-:W5:Y:S01]  /*3a40*/  MUFU.EX2 R176, R176 ;  /* 0x000000b000b07308 */ /* 0x000f620000000800 */
[--C-:B------:R-:W-:Y:S01]  /*3a50*/  FFMA.FTZ R194, R194, c[0x0][0x29c], -R189.reuse ;  /* 0x0000a700c2c27a23 */ /* 0x100fe200000108bd */
[----:B------:R-:W-:Y:S02]  /*3a60*/  ISETP.GT.AND P2, PT, R244, 0x40, PT ;  /* 0x00000040f400780c */ /* 0x000fe40003f44270 */
[--C-:B------:R-:W-:Y:S01]  /*3a70*/  FFMA.FTZ R173, R13, c[0x0][0x29c], -R190.reuse ;  /* 0x0000a7000dad7a23 */ /* 0x100fe200000108be */
[----:B------:R-:W-:Y:S02]  /*3a80*/  FSEL R13, R16, -INF , P0 ;  /* 0xff800000100d7808 */ /* 0x000fe40000000000 */
[----:B------:R-:W-:Y:S01]  /*3a90*/  FSEL R181, R20, -INF , P2 ;  /* 0xff80000014b57808 */ /* 0x000fe20001000000 */
[C---:B-1----:R-:W-:Y:S01]  /*3aa0*/  HMMA.16816.F32 R36, R184.reuse, R2, R36 ;  /* 0x00000002b824723c */ /* 0x042fe20000001824 */
[----:B------:R-:W1:Y:S01]  /*3ab0*/  LDSM.16.M88.2 R2, [R214+0xe080] ;  /* 0x00e08000d602783b */ /* 0x000e620000000100 */
[----:B------:R-:W-:Y:S01]  /*3ac0*/  MUFU.EX2 R173, R173 ;  /* 0x000000ad00ad7308 */ /* 0x000fe20000000800 */
[--C-:B------:R-:W-:Y:S01]  /*3ad0*/  FFMA.FTZ R179, R13, c[0x0][0x29c], -R190.reuse ;  /* 0x0000a7000db37a23 */ /* 0x100fe200000108be */
[----:B------:R-:W-:Y:S01]  /*3ae0*/  FSEL R20, R18, -INF , P0 ;  /* 0xff80000012147808 */ /* 0x000fe20000000000 */
[--C-:B------:R-:W-:Y:S01]  /*3af0*/  FFMA.FTZ R18, R181, c[0x0][0x29c], -R190.reuse ;  /* 0x0000a700b5127a23 */ /* 0x100fe200000108be */
[----:B------:R-:W-:Y:S01]  /*3b00*/  ISETP.GT.AND P0, PT, R244, 0x41, PT ;  /* 0x00000041f400780c */ /* 0x000fe20003f04270 */
[--C-:B------:R-:W-:Y:S01]  /*3b10*/  FFMA.FTZ R181, R180, c[0x0][0x29c], -R189.reuse ;  /* 0x0000a700b4b57a23 */ /* 0x100fe200000108bd */
[----:B------:R-:W-:Y:S01]  /*3b20*/  FSEL R22, R22, -INF , P2 ;  /* 0xff80000016167808 */ /* 0x000fe20001000000 */
[----:B------:R-:W-:Y:S03]  /*3b30*/  LDS R180, [R246.X4+0x21280] ;  /* 0x02128000f6b47984 */ /* 0x000fe60000004800 */
[----:B------:R-:W-:Y:S01]  /*3b40*/  MUFU.EX2 R179, R179 ;  /* 0x000000b300b37308 */ /* 0x000fe20000000800 */
[----:B------:R-:W-:Y:S01]  /*3b50*/  FSEL R21, R21, -INF , P0 ;  /* 0xff80000015157808 */ /* 0x000fe20000000000 */
[----:B--2---:R-:W-:Y:S01]  /*3b60*/  HMMA.16816.F32 R40, R184, R4, R40 ;  /* 0x00000004b828723c */ /* 0x004fe20000001828 */
[----:B------:R-:W2:Y:S02]  /*3b70*/  LDSM.16.M88.2 R4, [R214+0xe880] ;  /* 0x00e88000d604783b */ /* 0x000ea40000000100 */
[--C-:B------:R-:W-:Y:S02]  /*3b80*/  FFMA.FTZ R20, R20, c[0x0][0x29c], -R189.reuse ;  /* 0x0000a70014147a23 */ /* 0x100fe400000108bd */
[--C-:B------:R-:W-:Y:S02]  /*3b90*/  FFMA.FTZ R22, R22, c[0x0][0x29c], -R189.reuse ;  /* 0x0000a70016167a23 */ /* 0x100fe400000108bd */
[----:B------:R-:W-:Y:S01]  /*3ba0*/  FSEL R184, R14, -INF , P1 ;  /* 0xff8000000eb87808 */ /* 0x000fe20000800000 */
[C---:B----4-:R-:W-:Y:S01]  /*3bb0*/  HMMA.16816.F32 R24, R108.reuse, R8, R24 ;  /* 0x000000086c18723c */ /* 0x050fe20000001818 */
[----:B------:R-:W-:Y:S01]  /*3bc0*/  LDSM.16.M88.2 R8, [R213+0xc880] ;  /* 0x00c88000d508783b */ /* 0x000fe20000000100 */
[----:B------:R-:W-:Y:S03]  /*3bd0*/  MUFU.EX2 R181, R181 ;  /* 0x000000b500b57308 */ /* 0x000fe60000000800 */
[----:B------:R-:W-:Y:S01]  /*3be0*/  ISETP.GT.AND P1, PT, R244, 0x31, PT ;  /* 0x00000031f400780c */ /* 0x000fe20003f24270 */
[----:B------:R-:W4:Y:S02]  /*3bf0*/  LDSM.16.M88.4 R12, [R188+0x4000] ;  /* 0x00400000bc0c783b */ /* 0x000f240000000200 */
[C---:B------:R-:W-:Y:S02]  /*3c00*/  HMMA.16816.F32 R28, R108.reuse, R6, R28 ;  /* 0x000000066c1c723c */ /* 0x040fe4000000181c */
[----:B------:R-:W-:Y:S02]  /*3c10*/  LDSM.16.M88.2 R6, [R213+0xd880] ;  /* 0x00d88000d506783b */ /* 0x000fe40000000100 */
[----:B------:R-:W-:Y:S01]  /*3c20*/  FSEL R17, R17, -INF , P1 ;  /* 0xff80000011117808 */ /* 0x000fe20000800000 */
[----:B------:R-:W-:Y:S03]  /*3c30*/  MUFU.EX2 R20, R20 ;  /* 0x0000001400147308 */ /* 0x000fe60000000800 */
[C---:B------:R-:W-:Y:S01]  /*3c40*/  HMMA.16816.F32 R32, R108.reuse, R10, R32 ;  /* 0x0000000a6c20723c */ /* 0x040fe20000001820 */
[----:B------:R-:W-:Y:S03]  /*3c50*/  LDSM.16.M88.2 R10, [R213+0xe080] ;  /* 0x00e08000d50a783b */ /* 0x000fe60000000100 */
[--C-:B------:R-:W-:Y:S02]  /*3c60*/  FFMA.FTZ R186, R17, c[0x0][0x29c], -R190.reuse ;  /* 0x0000a70011ba7a23 */ /* 0x100fe400000108be */
[----:B------:R-:W3:Y:S01]  /*3c70*/  LDSM.16.M88.2 R16, [R213+0xd080] ;  /* 0x00d08000d510783b */ /* 0x000ee20000000100 */
[----:B------:R-:W-:Y:S01]  /*3c80*/  FFMA.FTZ R190, R21, c[0x0][0x29c], -R190 ;  /* 0x0000a70015be7a23 */ /* 0x000fe200000108be */
[C---:B-1----:R-:W-:Y:S01]  /*3c90*/  HMMA.16816.F32 R36, R108.reuse, R2, R36 ;  /* 0x000000026c24723c */ /* 0x042fe20000001824 */
[----:B------:R-:W-:Y:S01]  /*3ca0*/  MUFU.EX2 R22, R22 ;  /* 0x0000001600167308 */ /* 0x000fe20000000800 */
[----:B------:R-:W1:Y:S06]  /*3cb0*/  LDSM.16.M88.2 R2, [R213+0xe880] ;  /* 0x00e88000d502783b */ /* 0x000e6c0000000100 */
[----:B--2---:R-:W-:Y:S03]  /*3cc0*/  HMMA.16816.F32 R40, R108, R4, R40 ;  /* 0x000000046c28723c */ /* 0x004fe60000001828 */
[----:B------:R-:W-:Y:S04]  /*3cd0*/  MUFU.EX2 R21, R190 ;  /* 0x000000be00157308 */ /* 0x000fe80000000800 */
[--C-:B------:R-:W-:Y:S01]  /*3ce0*/  FFMA.FTZ R4, R178, c[0x0][0x29c], -R189.reuse ;  /* 0x0000a700b2047a23 */ /* 0x100fe200000108bd */
[----:B------:R-:W-:Y:S01]  /*3cf0*/  SHF.L.U32 R110, R226, 0x1, RZ ;  /* 0x00000001e26e7819 */ /* 0x000fe200000006ff */
[--C-:B------:R-:W-:Y:S04]  /*3d00*/  FFMA.FTZ R5, R192, c[0x0][0x29c], -R189.reuse ;  /* 0x0000a700c0057a23 */ /* 0x100fe800000108bd */
[----:B------:R-:W-:Y:S01]  /*3d10*/  MUFU.EX2 R186, R186 ;  /* 0x000000ba00ba7308 */ /* 0x000fe20000000800 */
[C---:B----4-:R-:W-:Y:S07]  /*3d20*/  HMMA.16816.F32 R24, R12.reuse, R8, R24 ;  /* 0x000000080c18723c */ /* 0x050fee0000001818 */
[--C-:B------:R-:W-:Y:S01]  /*3d30*/  FFMA.FTZ R8, R182, c[0x0][0x29c], -R189.reuse ;  /* 0x0000a700b6087a23 */ /* 0x100fe200000108bd */
[----:B------:R-:W-:Y:S01]  /*3d40*/  LOP3.LUT R9, R232, 0x1, RZ, 0xc0, !PT ;  /* 0x00000001e8097812 */ /* 0x000fe200078ec0ff */
[----:B------:R-:W2:Y:S01]  /*3d50*/  MUFU.EX2 R4, R4 ;  /* 0x0000000400047308 */ /* 0x000ea20000000800 */
[C---:B---3--:R-:W-:Y:S09]  /*3d60*/  HMMA.16816.F32 R28, R12.reuse, R16, R28 ;  /* 0x000000100c1c723c */ /* 0x048ff2000000181c */
[----:B------:R-:W3:Y:S03]  /*3d70*/  MUFU.EX2 R18, R18 ;  /* 0x0000001200127308 */ /* 0x000ee60000000800 */
[----:B------:R-:W-:Y:S01]  /*3d80*/  FSEL R16, R23, -INF , P0 ;  /* 0xff80000017107808 */ /* 0x000fe20000000000 */
[C---:B------:R-:W-:Y:S01]  /*3d90*/  HMMA.16816.F32 R32, R12.reuse, R6, R32 ;  /* 0x000000060c20723c */ /* 0x040fe20000001820 */
[----:B------:R-:W-:Y:S05]  /*3da0*/  PLOP3.LUT P0, PT, PT, PT, UP0, 0x80, 0x0 ;  /* 0x000000000000781c */ /* 0x000fea0003f0f008 */
[----:B------:R-:W-:Y:S01]  /*3db0*/  MUFU.EX2 R7, R194 ;  /* 0x000000c200077308 */ /* 0x000fe20000000800 */
[--C-:B------:R-:W-:Y:S01]  /*3dc0*/  FFMA.FTZ R6, R184, c[0x0][0x29c], -R189.reuse ;  /* 0x0000a700b8067a23 */ /* 0x100fe200000108bd */
[C---:B------:R-:W-:Y:S01]  /*3dd0*/  HMMA.16816.F32 R36, R12.reuse, R10, R36 ;  /* 0x0000000a0c24723c */ /* 0x040fe20000001824 */
[----:B------:R-:W4:Y:S06]  /*3de0*/  LDS R11, [R246.X4+0x212a0] ;  /* 0x0212a000f60b7984 */ /* 0x000f2c0000004800 */
[----:B------:R-:W-:Y:S01]  /*3df0*/  FSEL R10, R19, -INF , P1 ;  /* 0xff800000130a7808 */ /* 0x000fe20000800000 */
[----:B-1----:R-:W-:Y:S01]  /*3e00*/  HMMA.16816.F32 R40, R12, R2, R40 ;  /* 0x000000020c28723c */ /* 0x002fe20000001828 */
[----:B------:R-:W-:Y:S02]  /*3e10*/  MUFU.EX2 R5, R5 ;  /* 0x0000000500057308 */ /* 0x000fe40000000800 */
[----:B------:R-:W-:Y:S01]  /*3e20*/  ISETP.NE.U32.AND P1, PT, R9, 0x1, PT ;  /* 0x000000010900780c */ /* 0x000fe20003f25070 */
[--C-:B------:R-:W-:Y:S02]  /*3e30*/  FADD.FTZ R9, R25, -R180.reuse ;  /* 0x800000b419097221 */ /* 0x100fe40000010000 */
[--C-:B------:R-:W-:Y:S02]  /*3e40*/  FFMA.FTZ R10, R10, c[0x0][0x29c], -R189.reuse ;  /* 0x0000a7000a0a7a23 */ /* 0x100fe400000108bd */
[--C-:B------:R-:W-:Y:S03]  /*3e50*/  FADD.FTZ R12, R24, -R180.reuse ;  /* 0x800000b4180c7221 */ /* 0x100fe60000010000 */
[----:B------:R-:W1:Y:S01]  /*3e60*/  MUFU.EX2 R8, R8 ;  /* 0x0000000800087308 */ /* 0x000e620000000800 */
[--C-:B------:R-:W-:Y:S02]  /*3e70*/  FADD.FTZ R13, R28, -R180.reuse ;  /* 0x800000b41c0d7221 */ /* 0x100fe40000010000 */
[--C-:B------:R-:W-:Y:S02]  /*3e80*/  FADD.FTZ R14, R29, -R180.reuse ;  /* 0x800000b41d0e7221 */ /* 0x100fe40000010000 */
[----:B------:R-:W-:Y:S02]  /*3e90*/  FMUL.FTZ R12, R175, R12 ;  /* 0x0000000caf0c7220 */ /* 0x000fe40000410000 */
[C---:B------:R-:W-:Y:S01]  /*3ea0*/  FMUL.FTZ R9, R174.reuse, R9 ;  /* 0x00000009ae097220 */ /* 0x040fe20000410000 */
[----:B------:R-:W-:Y:S01]  /*3eb0*/  F2FP.PACK_AB R174, R174, R175 ;  /* 0x000000afaeae723e */ /* 0x000fe200000000ff */
[----:B------:R-:W-:Y:S01]  /*3ec0*/  FMUL.FTZ R14, R177, R14 ;  /* 0x0000000eb10e7220 */ /* 0x000fe20000410000 */
[----:B------:R-:W1:Y:S01]  /*3ed0*/  MUFU.EX2 R172, R172 ;  /* 0x000000ac00ac7308 */ /* 0x000e620000000800 */
[----:B-----5:R-:W-:Y:S01]  /*3ee0*/  FMUL.FTZ R13, R176, R13 ;  /* 0x0000000db00d7220 */ /* 0x020fe20000410000 */
[----:B------:R-:W-:Y:S01]  /*3ef0*/  F2FP.PACK_AB R12, R9, R12 ;  /* 0x0000000c090c723e */ /* 0x000fe200000000ff */
[--C-:B------:R-:W-:Y:S01]  /*3f00*/  FADD.FTZ R17, R32, -R180.reuse ;  /* 0x800000b420117221 */ /* 0x100fe20000010000 */
[----:B------:R-:W-:Y:S01]  /*3f10*/  STS [R245+0x21480], R174 ;  /* 0x021480aef5007388 */ /* 0x000fe20000000800 */
[----:B------:R-:W-:Y:S01]  /*3f20*/  FFMA.FTZ R189, R16, c[0x0][0x29c], -R189 ;  /* 0x0000a70010bd7a23 */ /* 0x000fe200000108bd */
[----:B------:R-:W-:Y:S01]  /*3f30*/  F2FP.PACK_AB R14, R14, R13 ;  /* 0x0000000d0e0e723e */ /* 0x000fe200000000ff */
[--C-:B------:R-:W-:Y:S01]  /*3f40*/  FADD.FTZ R16, R33, -R180.reuse ;  /* 0x800000b421107221 */ /* 0x100fe20000010000 */
[----:B--2---:R-:W-:Y:S01]  /*3f50*/  F2FP.PACK_AB R13, R181, R4 ;  /* 0x00000004b50d723e */ /* 0x004fe200000000ff */
[--C-:B------:R-:W-:Y:S01]  /*3f60*/  FADD.FTZ R36, R36, -R180.reuse ;  /* 0x800000b424247221 */ /* 0x100fe20000010000 */
[----:B------:R-:W2:Y:S01]  /*3f70*/  MUFU.EX2 R6, R6 ;  /* 0x0000000600067308 */ /* 0x000ea20000000800 */
[--C-:B------:R-:W-:Y:S01]  /*3f80*/  FADD.FTZ R37, R37, -R180.reuse ;  /* 0x800000b425257221 */ /* 0x100fe20000010000 */
[----:B------:R-:W-:Y:S01]  /*3f90*/  F2FP.PACK_AB R176, R177, R176 ;  /* 0x000000b0b1b0723e */ /* 0x000fe200000000ff */
[--C-:B------:R-:W-:Y:S01]  /*3fa0*/  FADD.FTZ R9, R40, -R180.reuse ;  /* 0x800000b428097221 */ /* 0x100fe20000010000 */
[----:B------:R-:W-:Y:S01]  /*3fb0*/  IADD3 R40, R245, 0x21560, RZ ;  /* 0x00021560f5287810 */ /* 0x000fe20007ffe0ff */
[----:B------:R-:W-:Y:S01]  /*3fc0*/  FADD.FTZ R180, R41, -R180 ;  /* 0x800000b429b47221 */ /* 0x000fe20000010000 */
[----:B------:R-:W-:Y:S01]  /*3fd0*/  @P1 IADD3 R40, R252, 0x120, RZ ;  /* 0x00000120fc281810 */ /* 0x000fe20007ffe0ff */
[----:B---3--:R-:W-:Y:S01]  /*3fe0*/  FMUL.FTZ R9, R18, R9 ;  /* 0x0000000912097220 */ /* 0x008fe20000410000 */
[C---:B------:R-:W-:Y:S01]  /*3ff0*/  F2FP.PACK_AB R18, R21.reuse, R18 ;  /* 0x000000121512723e */ /* 0x040fe200000000ff */
[----:B------:R-:W-:Y:S01]  /*4000*/  FMUL.FTZ R180, R21, R180 ;  /* 0x000000b415b47220 */ /* 0x000fe20000410000 */
[----:B------:R3:W5:Y:S01]  /*4010*/  MUFU.EX2 R15, R10 ;  /* 0x0000000a000f7308 */ /* 0x0007620000000800 */
[----:B------:R5:W-:Y:S01]  /*4020*/  STS [R40], R13 ;  /* 0x0000000d28007388 */ /* 0x000be20000000800 */
[C---:B------:R-:W-:Y:S02]  /*4030*/  FMUL.FTZ R16, R173.reuse, R16 ;  /* 0x00000010ad107220 */ /* 0x040fe40000410000 */
[----:B------:R-:W-:Y:S01]  /*4040*/  F2FP.PACK_AB R180, R180, R9 ;  /* 0x00000009b4b4723e */ /* 0x000fe200000000ff */
[----:B------:R-:W-:Y:S01]  /*4050*/  STS [R245+0x21c80], R176 ;  /* 0x021c80b0f5007388 */ /* 0x000fe20000000800 */
[----:B-1----:R-:W-:Y:S01]  /*4060*/  F2FP.PACK_AB R9, R8, R5 ;  /* 0x000000050809723e */ /* 0x002fe200000000ff */
[----:B------:R-:W-:Y:S01]  /*4070*/  FMUL.FTZ R17, R172, R17 ;  /* 0x00000011ac117220 */ /* 0x000fe20000410000 */
[----:B------:R-:W-:Y:S01]  /*4080*/  F2FP.PACK_AB R172, R173, R172 ;  /* 0x000000acadac723e */ /* 0x000fe200000000ff */
[--C-:B----4-:R-:W-:Y:S01]  /*4090*/  FADD.FTZ R28, R27, -R11.reuse ;  /* 0x8000000b1b1c7221 */ /* 0x110fe20000010000 */
[----:B------:R-:W1:Y:S01]  /*40a0*/  MUFU.EX2 R189, R189 ;  /* 0x000000bd00bd7308 */ /* 0x000e620000000800 */
[----:B------:R1:W-:Y:S01]  /*40b0*/  STS [R40+0x800], R9 ;  /* 0x0008000928007388 */ /* 0x0003e20000000800 */
[----:B------:R-:W-:Y:S01]  /*40c0*/  F2FP.PACK_AB R16, R16, R17 ;  /* 0x000000111010723e */ /* 0x000fe200000000ff */
[----:B------:R-:W-:Y:S01]  /*40d0*/  FMUL.FTZ R28, R181, R28 ;  /* 0x0000001cb51c7220 */ /* 0x000fe20000410000 */
[----:B--2---:R-:W-:Y:S01]  /*40e0*/  F2FP.PACK_AB R17, R7, R6 ;  /* 0x000000060711723e */ /* 0x004fe200000000ff */
[----:B------:R-:W-:Y:S01]  /*40f0*/  STS [R245+0x22480], R172 ;  /* 0x022480acf5007388 */ /* 0x000fe20000000800 */
[--C-:B------:R-:W-:Y:S02]  /*4100*/  FADD.FTZ R30, R30, -R11.reuse ;  /* 0x8000000b1e1e7221 */ /* 0x100fe40000010000 */
[--C-:B------:R-:W-:Y:S01]  /*4110*/  FADD.FTZ R31, R31, -R11.reuse ;  /* 0x8000000b1f1f7221 */ /* 0x100fe20000010000 */
[----:B------:R2:W-:Y:S01]  /*4120*/  STS [R40+0x1000], R17 ;  /* 0x0010001128007388 */ /* 0x0005e20000000800 */
[----:B------:R-:W-:Y:S02]  /*4130*/  FMUL.FTZ R30, R5, R30 ;  /* 0x0000001e051e7220 */ /* 0x000fe40000410000 */
[----:B------:R-:W-:Y:S01]  /*4140*/  FMUL.FTZ R31, R8, R31 ;  /* 0x0000001f081f7220 */ /* 0x000fe20000410000 */
[----:B---3--:R-:W-:Y:S01]  /*4150*/  F2FP.PACK_AB R10, R186, R179 ;  /* 0x000000b3ba0a723e */ /* 0x008fe200000000ff */
[--C-:B------:R-:W-:Y:S01]  /*4160*/  FADD.FTZ R5, R34, -R11.reuse ;  /* 0x8000000b22057221 */ /* 0x100fe20000010000 */
[----:B-----5:R-:W-:Y:S01]  /*4170*/  F2FP.PACK_AB R19, R15, R20 ;  /* 0x000000140f13723e */ /* 0x020fe200000000ff */
[--C-:B------:R-:W-:Y:S01]  /*4180*/  FADD.FTZ R13, R26, -R11.reuse ;  /* 0x8000000b1a0d7221 */ /* 0x100fe20000010000 */
[----:B------:R-:W-:Y:S01]  /*4190*/  F2FP.PACK_AB R31, R31, R30 ;  /* 0x0000001e1f1f723e */ /* 0x000fe200000000ff */
[----:B------:R-:W-:Y:S01]  /*41a0*/  STS [R245+0x22c80], R10 ;  /* 0x022c800af5007388 */ /* 0x000fe20000000800 */
[----:B------:R-:W-:Y:S02]  /*41b0*/  FMUL.FTZ R5, R6, R5 ;  /* 0x0000000506057220 */ /* 0x000fe40000410000 */
[----:B------:R-:W-:Y:S01]  /*41c0*/  FMUL.FTZ R13, R4, R13 ;  /* 0x0000000d040d7220 */ /* 0x000fe20000410000 */
[----:B------:R3:W-:Y:S01]  /*41d0*/  STS [R40+0x1800], R19 ;  /* 0x0018001328007388 */ /* 0x0007e20000000800 */
[--C-:B------:R-:W-:Y:S01]  /*41e0*/  FADD.FTZ R4, R35, -R11.reuse ;  /* 0x8000000b23047221 */ /* 0x100fe20000010000 */
[----:B-1----:R-:W-:Y:S02]  /*41f0*/  F2FP.PACK_AB R9, R189, R22 ;  /* 0x00000016bd09723e */ /* 0x002fe400000000ff */
[----:B------:R-:W-:Y:S01]  /*4200*/  STS [R245+0x23480], R18 ;  /* 0x02348012f5007388 */ /* 0x000fe20000000800 */
[----:B------:R-:W-:Y:S01]  /*4210*/  F2FP.PACK_AB R13, R28, R13 ;  /* 0x0000000d1c0d723e */ /* 0x000fe200000000ff */
[----:B------:R-:W-:Y:S02]  /*4220*/  FMUL.FTZ R4, R7, R4 ;  /* 0x0000000407047220 */ /* 0x000fe40000410000 */
[----:B------:R-:W-:Y:S01]  /*4230*/  STS [R40+0x2000], R9 ;  /* 0x0020000928007388 */ /* 0x000fe20000000800 */
[----:B------:R-:W-:Y:S02]  /*4240*/  FMUL.FTZ R36, R179, R36 ;  /* 0x00000024b3247220 */ /* 0x000fe40000410000 */
[----:B------:R-:W-:Y:S01]  /*4250*/  FMUL.FTZ R37, R186, R37 ;  /* 0x00000025ba257220 */ /* 0x000fe20000410000 */
[----:B------:R-:W-:Y:S01]  /*4260*/  BAR.SYNC.DEFER_BLOCKING 0x0 ;  /* 0x0000000000007b1d */ /* 0x000fe20000010000 */
[--C-:B------:R-:W-:Y:S02]  /*4270*/  FADD.FTZ R7, R38, -R11.reuse ;  /* 0x8000000b26077221 */ /* 0x100fe40000010000 */
[--C-:B------:R-:W-:Y:S01]  /*4280*/  FADD.FTZ R6, R39, -R11.reuse ;  /* 0x8000000b27067221 */ /* 0x100fe20000010000 */
[----:B------:R-:W-:Y:S01]  /*4290*/  F2FP.PACK_AB R36, R37, R36 ;  /* 0x000000242524723e */ /* 0x000fe200000000ff */
[----:B------:R-:W-:Y:S02]  /*42a0*/  FMUL.FTZ R7, R20, R7 ;  /* 0x0000000714077220 */ /* 0x000fe40000410000 */
[----:B------:R-:W-:Y:S02]  /*42b0*/  FMUL.FTZ R6, R15, R6 ;  /* 0x000000060f067220 */ /* 0x000fe40000410000 */
[--C-:B--2---:R-:W-:Y:S02]  /*42c0*/  FADD.FTZ R17, R42, -R11.reuse ;  /* 0x8000000b2a117221 */ /* 0x104fe40000010000 */
[----:B------:R-:W-:Y:S01]  /*42d0*/  FADD.FTZ R8, R43, -R11 ;  /* 0x8000000b2b087221 */ /* 0x000fe20000010000 */
[----:B------:R-:W-:Y:S01]  /*42e0*/  F2FP.PACK_AB R29, R6, R7 ;  /* 0x00000007061d723e */ /* 0x000fe200000000ff */
[----:B------:R-:W-:Y:S01]  /*42f0*/  FMUL.FTZ R17, R22, R17 ;  /* 0x0000001116117220 */ /* 0x000fe20000410000 */
[----:B---3--:R-:W-:Y:S01]  /*4300*/  F2FP.PACK_AB R19, R4, R5 ;  /* 0x000000050413723e */ /* 0x008fe200000000ff */
[----:B------:R-:W-:Y:S05]  /*4310*/  FMUL.FTZ R8, R189, R8 ;  /* 0x00000008bd087220 */ /* 0x000fea0000410000 */
[----:B------:R-:W-:Y:S01]  /*4320*/  F2FP.PACK_AB R35, R8, R17 ;  /* 0x000000110823723e */ /* 0x000fe200000000ff */
        /* <DEDUP_REMOVED lines=10> */
[----:B------:R-:W-:Y:S04]  /*43d0*/  LDSM.16.MT88.2 R2, [R219+0x21480] ;  /* 0x02148000db02783b */ /* 0x000fe80000004100 */
[----:B------:R-:W1:Y:S04]  /*43e0*/  LDSM.16.MT88.4 R4, [R110+0x1b080] ;  /* 0x01b080006e04783b */ /* 0x000e680000004200 */
[----:B------:R-:W2:Y:S04]  /*43f0*/  LDSM.16.MT88.4 R8, [R110+0x1d080] ;  /* 0x01d080006e08783b */ /* 0x000ea80000004200 */
[----:B------:R-:W3:Y:S04]  /*4400*/  LDSM.16.MT88.4 R12, [R110+0x1f080] ;  /* 0x01f080006e0c783b */ /* 0x000ee80000004200 */
[----:B------:R-:W4:Y:S04]  /*4410*/  LDSM.16.MT88.2 R16, [R219+0x21c80] ;  /* 0x021c8000db10783b */ /* 0x000f280000004100 */
[----:B------:R-:W5:Y:S04]  /*4420*/  LDSM.16.MT88.2 R18, [R219+0x22480] ;  /* 0x02248000db12783b */ /* 0x000f680000004100 */
[----:B------:R-:W4:Y:S04]  /*4430*/  LDSM.16.MT88.2 R20, [R219+0x22c80] ;  /* 0x022c8000db14783b */ /* 0x000f280000004100 */
[----:B------:R-:W4:Y:S04]  /*4440*/  LDSM.16.MT88.2 R22, [R219+0x23480] ;  /* 0x02348000db16783b */ /* 0x000f280000004100 */
[----:B------:R-:W-:Y:S04]  /*4450*/  LDSM.16.MT88.2 R32, [R0+0x21480] ;  /* 0x021480000020783b */ /* 0x000fe80000004100 */
[----:B------:R-:W5:Y:S04]  /*4460*/  LDSM.16.MT88.4 R28, [R110+0x1b880] ;  /* 0x01b880006e1c783b */ /* 0x000f680000004200 */
[----:B------:R-:W5:Y:S01]  /*4470*/  LDSM.16.MT88.4 R36, [R110+0x1d880] ;  /* 0x01d880006e24783b */ /* 0x000f620000004200 */
[-C--:B-1----:R-:W-:Y:S03]  /*4480*/  HMMA.16816.F32 R44, R4, R2.reuse, R44 ;  /* 0x00000002042c723c */ /* 0x082fe6000000182c */
[----:B------:R-:W1:Y:S04]  /*4490*/  LDSM.16.MT88.4 R40, [R110+0x1f880] ;  /* 0x01f880006e28783b */ /* 0x000e680000004200 */
[----:B------:R-:W1:Y:S01]  /*44a0*/  LDSM.16.MT88.2 R34, [R0+0x21c80] ;  /* 0x021c80000022783b */ /* 0x000e620000004100 */
[-C--:B--2---:R-:W-:Y:S03]  /*44b0*/  HMMA.16816.F32 R48, R8, R2.reuse, R48 ;  /* 0x000000020830723c */ /* 0x084fe60000001830 */
[----:B------:R-:W2:Y:S04]  /*44c0*/  LDSM.16.MT88.2 R104, [R0+0x22480] ;  /* 0x022480000068783b */ /* 0x000ea80000004100 */
[----:B------:R-:W-:Y:S01]  /*44d0*/  LDSM.16.MT88.2 R108, [R0+0x22080] ;  /* 0x02208000006c783b */ /* 0x000fe20000004100 */
[C---:B---3--:R-:W-:Y:S03]  /*44e0*/  HMMA.16816.F32 R52, R12.reuse, R2, R52 ;  /* 0x000000020c34723c */ /* 0x048fe60000001834 */
[----:B------:R-:W3:Y:S05]  /*44f0*/  LDSM.16.MT88.2 R2, [R0+0x22c80] ;  /* 0x022c80000002783b */ /* 0x000eea0000004100 */
[-C--:B----4-:R-:W-:Y:S08]  /*4500*/  HMMA.16816.F32 R56, R12, R16.reuse, R56 ;  /* 0x000000100c38723c */ /* 0x090ff00000001838 */
[-C--:B------:R-:W-:Y:S08]  /*4510*/  HMMA.16816.F32 R60, R8, R16.reuse, R60 ;  /* 0x00000010083c723c */ /* 0x080ff0000000183c */
[C---:B------:R-:W-:Y:S08]  /*4520*/  HMMA.16816.F32 R64, R4.reuse, R16, R64 ;  /* 0x000000100440723c */ /* 0x040ff00000001840 */
[-C--:B-----5:R-:W-:Y:S08]  /*4530*/  HMMA.16816.F32 R68, R4, R18.reuse, R68 ;  /* 0x000000120444723c */ /* 0x0a0ff00000001844 */
[-C--:B------:R-:W-:Y:S08]  /*4540*/  HMMA.16816.F32 R72, R8, R18.reuse, R72 ;  /* 0x000000120848723c */ /* 0x080ff00000001848 */
[C---:B------:R-:W-:Y:S01]  /*4550*/  HMMA.16816.F32 R76, R12.reuse, R18, R76 ;  /* 0x000000120c4c723c */ /* 0x040fe2000000184c */
[----:B------:R-:W-:Y:S07]  /*4560*/  LDSM.16.MT88.4 R16, [R110+0x20080] ;  /* 0x020080006e10783b */ /* 0x000fee0000004200 */
[-C--:B------:R-:W-:Y:S08]  /*4570*/  HMMA.16816.F32 R80, R12, R20.reuse, R80 ;  /* 0x000000140c50723c */ /* 0x080ff00000001850 */
[-C--:B------:R-:W-:Y:S08]  /*4580*/  HMMA.16816.F32 R84, R8, R20.reuse, R84 ;  /* 0x000000140854723c */ /* 0x080ff00000001854 */
[C---:B------:R-:W-:Y:S01]  /*4590*/  HMMA.16816.F32 R88, R4.reuse, R20, R88 ;  /* 0x000000140458723c */ /* 0x040fe20000001858 */
[----:B------:R-:W-:Y:S07]  /*45a0*/  LDSM.16.MT88.2 R20, [R219+0x22080] ;  /* 0x02208000db14783b */ /* 0x000fee0000004100 */
[-C--:B------:R-:W-:Y:S01]  /*45b0*/  HMMA.16816.F32 R92, R4, R22.reuse, R92 ;  /* 0x00000016045c723c */ /* 0x080fe2000000185c */
[----:B------:R-:W4:Y:S04]  /*45c0*/  LDSM.16.MT88.2 R4, [R0+0x23480] ;  /* 0x023480000004783b */ /* 0x000f280000004100 */
[----:B------:R-:W-:Y:S03]  /*45d0*/  LDSM.16.MT88.2 R6, [R219+0x21880] ;  /* 0x02188000db06783b */ /* 0x000fe60000004100 */
[-C--:B------:R-:W-:Y:S01]  /*45e0*/  HMMA.16816.F32 R96, R8, R22.reuse, R96 ;  /* 0x000000160860723c */ /* 0x080fe20000001860 */
[----:B------:R-:W5:Y:S07]  /*45f0*/  LDSM.16.MT88.4 R8, [R110+0x1c080] ;  /* 0x01c080006e08783b */ /* 0x000f6e0000004200 */
[----:B------:R-:W-:Y:S01]  /*4600*/  HMMA.16816.F32 R100, R12, R22, R100 ;  /* 0x000000160c64723c */ /* 0x000fe20000001864 */
[----:B------:R-:W2:Y:S04]  /*4610*/  LDSM.16.MT88.4 R12, [R110+0x1e080] ;  /* 0x01e080006e0c783b */ /* 0x000ea80000004200 */
[----:B------:R-:W2:Y:S03]  /*4620*/  LDSM.16.MT88.2 R22, [R219+0x22880] ;  /* 0x02288000db16783b */ /* 0x000ea60000004100 */
[-C--:B------:R-:W-:Y:S08]  /*4630*/  HMMA.16816.F32 R44, R28, R32.reuse, R44 ;  /* 0x000000201c2c723c */ /* 0x080ff0000000182c */
[-C--:B------:R-:W-:Y:S08]  /*4640*/  HMMA.16816.F32 R48, R36, R32.reuse, R48 ;  /* 0x000000202430723c */ /* 0x080ff00000001830 */
[C---:B-1----:R-:W-:Y:S01]  /*4650*/  HMMA.16816.F32 R52, R40.reuse, R32, R52 ;  /* 0x000000202834723c */ /* 0x042fe20000001834 */
[----:B------:R-:W1:Y:S07]  /*4660*/  LDSM.16.MT88.2 R32, [R219+0x23080] ;  /* 0x02308000db20783b */ /* 0x000e6e0000004100 */
[-C--:B------:R-:W-:Y:S08]  /*4670*/  HMMA.16816.F32 R56, R40, R34.reuse, R56 ;  /* 0x000000222838723c */ /* 0x080ff00000001838 */
[-C--:B------:R-:W-:Y:S08]  /*4680*/  HMMA.16816.F32 R60, R36, R34.reuse, R60 ;  /* 0x00000022243c723c */ /* 0x080ff0000000183c */
[C---:B------:R-:W-:Y:S01]  /*4690*/  HMMA.16816.F32 R64, R28.reuse, R34, R64 ;  /* 0x000000221c40723c */ /* 0x040fe20000001840 */
[----:B------:R-:W-:Y:S07]  /*46a0*/  LDSM.16.MT88.2 R34, [R0+0x21880] ;  /* 0x021880000022783b */ /* 0x000fee0000004100 */
[-C--:B--2---:R-:W-:Y:S08]  /*46b0*/  HMMA.16816.F32 R68, R28, R104.reuse, R68 ;  /* 0x000000681c44723c */ /* 0x084ff00000001844 */
[-C--:B------:R-:W-:Y:S08]  /*46c0*/  HMMA.16816.F32 R72, R36, R104.reuse, R72 ;  /* 0x000000682448723c */ /* 0x080ff00000001848 */
[C---:B------:R-:W-:Y:S01]  /*46d0*/  HMMA.16816.F32 R76, R40.reuse, R104, R76 ;  /* 0x00000068284c723c */ /* 0x040fe2000000184c */
[----:B------:R-:W-:Y:S07]  /*46e0*/  LDSM.16.MT88.4 R104, [R110+0x20880] ;  /* 0x020880006e68783b */ /* 0x000fee0000004200 */
[-C--:B---3--:R-:W-:Y:S08]  /*46f0*/  HMMA.16816.F32 R80, R40, R2.reuse, R80 ;  /* 0x000000022850723c */ /* 0x088ff00000001850 */
[-C--:B------:R-:W-:Y:S08]  /*4700*/  HMMA.16816.F32 R84, R36, R2.reuse, R84 ;  /* 0x000000022454723c */ /* 0x080ff00000001854 */
[C---:B------:R-:W-:Y:S01]  /*4710*/  HMMA.16816.F32 R88, R28.reuse, R2, R88 ;  /* 0x000000021c58723c */ /* 0x040fe20000001858 */
[----:B------:R-:W2:Y:S07]  /*4720*/  LDSM.16.MT88.2 R2, [R219+0x23880] ;  /* 0x02388000db02783b */ /* 0x000eae0000004100 */
[-C--:B----4-:R-:W-:Y:S01]  /*4730*/  HMMA.16816.F32 R92, R28, R4.reuse, R92 ;  /* 0x000000041c5c723c */ /* 0x090fe2000000185c */
[----:B------:R-:W3:Y:S07]  /*4740*/  LDSM.16.MT88.4 R28, [R110+0x1c880] ;  /* 0x01c880006e1c783b */ /* 0x000eee0000004200 */
[-C--:B------:R-:W-:Y:S01]  /*4750*/  HMMA.16816.F32 R96, R36, R4.reuse, R96 ;  /* 0x000000042460723c */ /* 0x080fe20000001860 */
[----:B------:R-:W4:Y:S07]  /*4760*/  LDSM.16.MT88.4 R36, [R110+0x1e880] ;  /* 0x01e880006e24783b */ /* 0x000f2e0000004200 */
[----:B------:R-:W-:Y:S01]  /*4770*/  HMMA.16816.F32 R100, R40, R4, R100 ;  /* 0x000000042864723c */ /* 0x000fe20000001864 */
[----:B------:R-:W1:Y:S07]  /*4780*/  LDSM.16.MT88.2 R4, [R0+0x22880] ;  /* 0x022880000004783b */ /* 0x000e6e0000004100 */
[-C--:B-----5:R-:W-:Y:S08]  /*4790*/  HMMA.16816.F32 R44, R8, R6.reuse, R44 ;  /* 0x00000006082c723c */ /* 0x0a0ff0000000182c */
[-C--:B------:R-:W-:Y:S08]  /*47a0*/  HMMA.16816.F32 R48, R12, R6.reuse, R48 ;  /* 0x000000060c30723c */ /* 0x080ff00000001830 */
[C---:B------:R-:W-:Y:S01]  /*47b0*/  HMMA.16816.F32 R52, R16.reuse, R6, R52 ;  /* 0x000000061034723c */ /* 0x040fe20000001834 */
[----:B------:R-:W5:Y:S07]  /*47c0*/  LDSM.16.MT88.2 R6, [R0+0x23080] ;  /* 0x023080000006783b */ /* 0x000f6e0000004100 */
[-C--:B------:R-:W-:Y:S08]  /*47d0*/  HMMA.16816.F32 R56, R16, R20.reuse, R56 ;  /* 0x000000141038723c */ /* 0x080ff00000001838 */
[-C--:B------:R-:W-:Y:S08]  /*47e0*/  HMMA.16816.F32 R60, R12, R20.reuse, R60 ;  /* 0x000000140c3c723c */ /* 0x080ff0000000183c */
[C---:B------:R-:W-:Y:S08]  /*47f0*/  HMMA.16816.F32 R64, R8.reuse, R20, R64 ;  /* 0x000000140840723c */ /* 0x040ff00000001840 */
[-C--:B------:R-:W-:Y:S08]  /*4800*/  HMMA.16816.F32 R68, R8, R22.reuse, R68 ;  /* 0x000000160844723c */ /* 0x080ff00000001844 */
[-C--:B------:R-:W-:Y:S08]  /*4810*/  HMMA.16816.F32 R72, R12, R22.reuse, R72 ;  /* 0x000000160c48723c */ /* 0x080ff00000001848 */
[C---:B------:R-:W-:Y:S08]  /*4820*/  HMMA.16816.F32 R76, R16.reuse, R22, R76 ;  /* 0x00000016104c723c */ /* 0x040ff0000000184c */
[-C--:B-1----:R-:W-:Y:S08]  /*4830*/  HMMA.16816.F32 R80, R16, R32.reuse, R80 ;  /* 0x000000201050723c */ /* 0x082ff00000001850 */
[-C--:B------:R-:W-:Y:S08]  /*4840*/  HMMA.16816.F32 R84, R12, R32.reuse, R84 ;  /* 0x000000200c54723c */ /* 0x080ff00000001854 */
[C---:B------:R-:W-:Y:S08]  /*4850*/  HMMA.16816.F32 R88, R8.reuse, R32, R88 ;  /* 0x000000200858723c */ /* 0x040ff00000001858 */
[-C--:B--2---:R-:W-:Y:S01]  /*4860*/  HMMA.16816.F32 R92, R8, R2.reuse, R92 ;  /* 0x00000002085c723c */ /* 0x084fe2000000185c */
[----:B------:R-:W1:Y:S04]  /*4870*/  LDSM.16.MT88.2 R8, [R0+0x23880] ;  /* 0x023880000008783b */ /* 0x000e680000004100 */
[----:B------:R-:W-:Y:S03]  /*4880*/  BAR.SYNC.DEFER_BLOCKING 0x0 ;  /* 0x0000000000007b1d */ /* 0x000fe60000010000 */
[-C--:B------:R-:W-:Y:S08]  /*4890*/  HMMA.16816.F32 R96, R12, R2.reuse, R96 ;  /* 0x000000020c60723c */ /* 0x080ff00000001860 */
[----:B------:R-:W-:Y:S08]  /*48a0*/  HMMA.16816.F32 R100, R16, R2, R100 ;  /* 0x000000021064723c */ /* 0x000ff00000001864 */
[-C--:B---3--:R-:W-:Y:S08]  /*48b0*/  HMMA.16816.F32 R44, R28, R34.reuse, R44 ;  /* 0x000000221c2c723c */ /* 0x088ff0000000182c */
[-C--:B----4-:R-:W-:Y:S01]  /*48c0*/  HMMA.16816.F32 R48, R36, R34.reuse, R48 ;  /* 0x000000222430723c */ /* 0x090fe20000001830 */
[----:B------:R2:W3:Y:S04]  /*48d0*/  LDSM.16.M88.4 R172, [R218] ;  /* 0x00000000daac783b */ /* 0x0004e80000000200 */
[----:B------:R2:W4:Y:S03]  /*48e0*/  LDSM.16.M88.4 R180, [R218+0x400] ;  /* 0x00040000dab4783b */ /* 0x0005260000000200 */
[C---:B------:R-:W-:Y:S01]  /*48f0*/  HMMA.16816.F32 R52, R104.reuse, R34, R52 ;  /* 0x000000226834723c */ /* 0x040fe20000001834 */
[----:B------:R2:W1:Y:S04]  /*4900*/  LDSM.16.MT88.4 R176, [R217] ;  /* 0x00000000d9b0783b */ /* 0x0004680000004200 */
[----:B------:R2:W1:Y:S03]  /*4910*/  LDSM.16.MT88.4 R32, [R217+0x2800] ;  /* 0x00280000d920783b */ /* 0x0004660000004200 */
[-C--:B------:R-:W-:Y:S01]  /*4920*/  HMMA.16816.F32 R56, R104, R108.reuse, R56 ;  /* 0x0000006c6838723c */ /* 0x080fe20000001838 */
[----:B------:R2:W1:Y:S04]  /*4930*/  LDSM.16.M88.4 R184, [R218+0x800] ;  /* 0x00080000dab8783b */ /* 0x0004680000000200 */
[----:B------:R2:W1:Y:S03]  /*4940*/  LDSM.16.M88.4 R192, [R218+0xc00] ;  /* 0x000c0000dac0783b */ /* 0x0004660000000200 */
[-C--:B------:R-:W-:Y:S01]  /*4950*/  HMMA.16816.F32 R60, R36, R108.reuse, R60 ;  /* 0x0000006c243c723c */ /* 0x080fe2000000183c */
[----:B------:R2:W1:Y:S04]  /*4960*/  LDSM.16.MT88.4 R188, [R217+0x800] ;  /* 0x00080000d9bc783b */ /* 0x0004680000004200 */
[----:B------:R2:W1:Y:S03]  /*4970*/  LDSM.16.MT88.4 R196, [R217+0x3000] ;  /* 0x00300000d9c4783b */ /* 0x0004660000004200 */
[C---:B------:R-:W-:Y:S01]  /*4980*/  HMMA.16816.F32 R64, R28.reuse, R108, R64 ;  /* 0x0000006c1c40723c */ /* 0x040fe20000001840 */
[----:B------:R2:W1:Y:S04]  /*4990*/  LDSM.16.MT88.4 R108, [R217+0x5000] ;  /* 0x00500000d96c783b */ /* 0x0004680000004200 */
[----:B------:R2:W1:Y:S03]  /*49a0*/  LDSM.16.MT88.4 R200, [R217+0x5800] ;  /* 0x00580000d9c8783b */ /* 0x0004660000004200 */
[-C--:B------:R-:W-:Y:S08]  /*49b0*/  HMMA.16816.F32 R68, R28, R4.reuse, R68 ;  /* 0x000000041c44723c */ /* 0x080ff00000001844 */
[-C--:B------:R-:W-:Y:S08]  /*49c0*/  HMMA.16816.F32 R72, R36, R4.reuse, R72 ;  /* 0x000000042448723c */ /* 0x080ff00000001848 */
[C---:B------:R-:W-:Y:S08]  /*49d0*/  HMMA.16816.F32 R76, R104.reuse, R4, R76 ;  /* 0x00000004684c723c */ /* 0x040ff0000000184c */
[-C--:B-----5:R-:W-:Y:S08]  /*49e0*/  HMMA.16816.F32 R80, R104, R6.reuse, R80 ;  /* 0x000000066850723c */ /* 0x0a0ff00000001850 */
[-C--:B------:R-:W-:Y:S08]  /*49f0*/  HMMA.16816.F32 R84, R36, R6.reuse, R84 ;  /* 0x000000062454723c */ /* 0x080ff00000001854 */
[C---:B------:R-:W-:Y:S08]  /*4a00*/  HMMA.16816.F32 R88, R28.reuse, R6, R88 ;  /* 0x000000061c58723c */ /* 0x040ff00000001858 */
[-C--:B-1----:R-:W-:Y:S08]  /*4a10*/  HMMA.16816.F32 R92, R28, R8.reuse, R92 ;  /* 0x000000081c5c723c */ /* 0x082ff0000000185c */
[-C--:B------:R-:W-:Y:S08]  /*4a20*/  HMMA.16816.F32 R96, R36, R8.reuse, R96 ;  /* 0x000000082460723c */ /* 0x080ff00000001860 */
[----:B------:R-:W-:Y:S01]  /*4a30*/  HMMA.16816.F32 R100, R104, R8, R100 ;  /* 0x000000086864723c */ /* 0x000fe20000001864 */
[----:B------:R-:W-:-:S07]  /*4a40*/  @P0 BRA `(.L_x_658) ;  /* 0x0000049000000947 */ /* 0x000fce0003800000 */
[----:B--234-:R-:W-:Y:S01]  /*4a50*/  ISETP.GE.AND P3, PT, R250, c[0x0][0x1fc], PT ;  /* 0x00007f00fa007a0c */ /* 0x01cfe20003f66270 */
[----:B------:R-:W1:Y:S01]  /*4a60*/  S2R R5, SR_CTAID.Y ;  /* 0x0000000000057919 */ /* 0x000e620000002600 */
[----:B------:R-:W-:Y:S01]  /*4a70*/  ULDC.64 UR6, c[0x0][0x208] ;  /* 0x0000820000067ab9 */ /* 0x000fe20000000a00 */
[----:B------:R-:W-:Y:S01]  /*4a80*/  IMAD.MOV.U32 R10, RZ, RZ, R242 ;  /* 0x000000ffff0a7224 */ /* 0x000fe200078e00f2 */
[----:B------:R-:W-:Y:S01]  /*4a90*/  UIMAD.WIDE.U32 UR26, UR21, UR6, URZ ;  /* 0x00000006151a72a5 */ /* 0x000fe2000f8e003f */
[----:B------:R-:W-:Y:S01]  /*4aa0*/  IMAD.MOV.U32 R11, RZ, RZ, R241 ;  /* 0x000000ffff0b7224 */ /* 0x000fe200078e00f1 */
[----:B------:R-:W-:Y:S04]  /*4ab0*/  USHF.R.S32.HI UR23, URZ, 0x1f, UR21 ;  /* 0x0000001f3f177899 */ /* 0x000fe80008011415 */
[----:B------:R-:W-:Y:S01]  /*4ac0*/  IMAD.U32 R12, RZ, RZ, UR26 ;  /* 0x0000001aff0c7e24 */ /* 0x000fe2000f8e00ff */
[----:B------:R-:W-:Y:S02]  /*4ad0*/  UIMAD UR23, UR23, UR6, URZ ;  /* 0x00000006171772a4 */ /* 0x000fe4000f8e023f */
[----:B------:R-:W-:Y:S02]  /*4ae0*/  USHF.L.U32 UR6, UR21, 0x6, URZ ;  /* 0x0000000615067899 */ /* 0x000fe4000800063f */
[----:B------:R-:W-:Y:S04]  /*4af0*/  UIMAD UR23, UR21, UR7, UR23 ;  /* 0x00000007151772a4 */ /* 0x000fe8000f8e0217 */
[----:B------:R-:W-:Y:S01]  /*4b00*/  UIADD3 UR23, UR27, UR23, URZ ;  /* 0x000000171b177290 */ /* 0x000fe2000fffe03f */
[----:B-1----:R-:W-:Y:S01]  /*4b10*/  SHF.R.S32.HI R4, RZ, 0x1f, R5 ;  /* 0x0000001fff047819 */ /* 0x002fe20000011405 */
[C---:B------:R-:W-:Y:S04]  /*4b20*/  IMAD.WIDE.U32 R8, R5.reuse, c[0x0][0x288], R238 ;  /* 0x0000a20005087a25 */ /* 0x040fe800078e00ee */
[C---:B------:R-:W-:Y:S02]  /*4b30*/  IMAD R6, R4.reuse, c[0x0][0x210], RZ ;  /* 0x0000840004067a24 */ /* 0x040fe400078e02ff */
[----:B------:R-:W-:Y:S02]  /*4b40*/  IMAD R4, R4, c[0x0][0x288], RZ ;  /* 0x0000a20004047a24 */ /* 0x000fe400078e02ff */
[C---:B------:R-:W-:Y:S04]  /*4b50*/  IMAD.WIDE.U32 R10, R5.reuse, c[0x0][0x210], R10 ;  /* 0x00008400050a7a25 */ /* 0x040fe800078e000a */
[C---:B------:R-:W-:Y:S01]  /*4b60*/  IMAD R4, R5.reuse, c[0x0][0x28c], R4 ;  /* 0x0000a30005047a24 */ /* 0x040fe200078e0204 */
[----:B------:R-:W-:Y:S01]  /*4b70*/  IADD3 R3, P1, R10, UR8, RZ ;  /* 0x000000080a037c10 */ /* 0x000fe2000ff3e0ff */
[----:B------:R-:W-:Y:S01]  /*4b80*/  IMAD R6, R5, c[0x0][0x214], R6 ;  /* 0x0000850005067a24 */ /* 0x000fe200078e0206 */
[----:B------:R-:W-:Y:S01]  /*4b90*/  IADD3 R5, P0, R8, UR5, RZ ;  /* 0x0000000508057c10 */ /* 0x000fe2000ff1e0ff */
[----:B------:R-:W-:Y:S01]  /*4ba0*/  IMAD.U32 R2, RZ, RZ, UR23 ;  /* 0x00000017ff027e24 */ /* 0x000fe2000f8e00ff */
[----:B------:R-:W-:Y:S02]  /*4bb0*/  LEA R13, P2, R3, c[0x0][0x1f0], 0x1 ;  /* 0x00007c00030d7a11 */ /* 0x000fe400078408ff */
[----:B------:R-:W-:Y:S02]  /*4bc0*/  IADD3.X R4, R9, UR16, R4, P0, !PT ;  /* 0x0000001009047c10 */ /* 0x000fe400087fe404 */
[----:B------:R-:W-:Y:S02]  /*4bd0*/  LEA R10, P0, R5, c[0x0][0x280], 0x2 ;  /* 0x0000a000050a7a11 */ /* 0x000fe400078010ff */
[----:B------:R-:W-:Y:S02]  /*4be0*/  IADD3.X R6, R11, UR14, R6, P1, !PT ;  /* 0x0000000e0b067c10 */ /* 0x000fe40008ffe406 */
[----:B------:R-:W-:Y:S01]  /*4bf0*/  LEA.HI.X R11, R5, c[0x0][0x284], R4, 0x2, P0 ;  /* 0x0000a100050b7a11 */ /* 0x000fe200000f1404 */
[----:B------:R-:W-:Y:S01]  /*4c00*/  IMAD.MOV.U32 R5, RZ, RZ, c[0x0][0x208] ;  /* 0x00008200ff057624 */ /* 0x000fe200078e00ff */
[----:B------:R-:W-:Y:S01]  /*4c10*/  LEA.HI.X R6, R3, c[0x0][0x1f4], R6, 0x1, P2 ;  /* 0x00007d0003067a11 */ /* 0x000fe200010f0c06 */
[----:B------:R-:W-:Y:S01]  /*4c20*/  IMAD.MOV.U32 R4, RZ, RZ, 0x6 ;  /* 0x00000006ff047424 */ /* 0x000fe200078e00ff */
[----:B------:R-:W-:Y:S01]  /*4c30*/  LEA R12, P1, R12, R13, 0x7 ;  /* 0x0000000d0c0c7211 */ /* 0x000fe200078238ff */
[----:B------:R-:W-:Y:S01]  /*4c40*/  IMAD.U32 R3, RZ, RZ, UR26 ;  /* 0x0000001aff037e24 */ /* 0x000fe2000f8e00ff */
[----:B------:R-:W-:Y:S02]  /*4c50*/  ISETP.GE.AND P0, PT, R230, c[0x0][0x1fc], PT ;  /* 0x00007f00e6007a0c */ /* 0x000fe40003f06270 */
[C---:B------:R-:W-:Y:S01]  /*4c60*/  SHF.L.U64.HI R4, R5.reuse, R4, c[0x0][0x20c] ;  /* 0x0000830005047619 */ /* 0x040fe20000010204 */
[----:B------:R-:W-:Y:S01]  /*4c70*/  IMAD.SHL.U32 R5, R5, 0x40, RZ ;  /* 0x0000004005057824 */ /* 0x000fe200078e00ff */
[----:B------:R-:W-:Y:S01]  /*4c80*/  LEA.HI.X R13, R3, R6, R2, 0x7, P1 ;  /* 0x00000006030d7211 */ /* 0x000fe200008f3c02 */
[----:B------:R-:W-:Y:S01]  /*4c90*/  IMAD.U32 R3, RZ, RZ, UR6 ;  /* 0x00000006ff037e24 */ /* 0x000fe2000f8e00ff */
[----:B------:R-:W-:Y:S01]  /*4ca0*/  ISETP.GE.AND P1, PT, R231, c[0x0][0x1fc], PT ;  /* 0x00007f00e7007a0c */ /* 0x000fe20003f26270 */
[----:B------:R-:W-:Y:S01]  /*4cb0*/  IMAD.U32 R2, RZ, RZ, UR6 ;  /* 0x00000006ff027e24 */ /* 0x000fe2000f8e00ff */
[----:B------:R-:W-:Y:S02]  /*4cc0*/  SEL R8, RZ, 0x4, P0 ;  /* 0x00000004ff087807 */ /* 0x000fe40000000000 */
[----:B------:R-:W-:Y:S02]  /*4cd0*/  SEL R9, RZ, 0x2, P1 ;  /* 0x00000002ff097807 */ /* 0x000fe40000800000 */
[C-C-:B------:R-:W-:Y:S02]  /*4ce0*/  IADD3 R16, P1, P0, R5.reuse, 0x80, R12.reuse ;  /* 0x0000008005107810 */ /* 0x140fe4000783e00c */
[----:B------:R-:W-:Y:S02]  /*4cf0*/  ISETP.GE.AND P2, PT, R250, c[0x0][0x1fc], PT ;  /* 0x00007f00fa007a0c */ /* 0x000fe40003f46270 */
[----:B------:R-:W-:Y:S02]  /*4d00*/  IADD3.X R17, R4, RZ, R13, P1, P0 ;  /* 0x000000ff04117210 */ /* 0x000fe40000fe040d */
[----:B------:R-:W-:Y:S02]  /*4d10*/  IADD3 R14, P1, P0, R5, 0x100, R12 ;  /* 0x00000100050e7810 */ /* 0x000fe4000783e00c */
[----:B------:R-:W-:Y:S02]  /*4d20*/  SEL R7, RZ, 0x1, P2 ;  /* 0x00000001ff077807 */ /* 0x000fe40001000000 */
[----:B------:R-:W-:Y:S02]  /*4d30*/  IADD3 R6, -R236, c[0x0][0x168], -R3 ;  /* 0x00005a00ec067a10 */ /* 0x000fe40007ffe903 */
[----:B------:R-:W-:Y:S02]  /*4d40*/  IADD3.X R15, R4, RZ, R13, P1, P0 ;  /* 0x000000ff040f7210 */ /* 0x000fe40000fe040d */
[----:B------:R-:W-:Y:S02]  /*4d50*/  LEA R10, P0, R3, R10, 0x2 ;  /* 0x0000000a030a7211 */ /* 0x000fe400078010ff */
[----:B------:R-:W-:Y:S02]  /*4d60*/  IADD3 R7, R8, R9, R7 ;  /* 0x0000000908077210 */ /* 0x000fe40007ffe007 */
[----:B------:R-:W-:Y:S02]  /*4d70*/  ISETP.LT.OR P2, PT, R6, 0x1, P3 ;  /* 0x000000010600780c */ /* 0x000fe40001f41670 */
[----:B------:R-:W-:Y:S01]  /*4d80*/  LEA.HI.X.SX32 R11, R2, R11, 0x2, P0 ;  /* 0x0000000b020b7211 */ /* 0x000fe200000f16ff */
[----:B------:R-:W-:Y:S01]  /*4d90*/  @!P4 IMAD.SHL.U32 R2, R234, 0x10, RZ ;  /* 0x00000010ea02c824 */ /* 0x000fe200078e00ff */
[----:B------:R-:W-:Y:S02]  /*4da0*/  IADD3 R18, P0, R5, R12, RZ ;  /* 0x0000000c05127210 */ /* 0x000fe40007f1e0ff */
[C---:B------:R-:W-:Y:S03]  /*4db0*/  LOP3.LUT P1, RZ, R7.reuse, 0x2, RZ, 0xc0, !PT ;  /* 0x0000000207ff7812 */ /* 0x040fe6000782c0ff */
[----:B------:R-:W-:Y:S01]  /*4dc0*/  IMAD.X R19, R4, 0x1, R13, P0 ;  /* 0x0000000104137824 */ /* 0x000fe200000e060d */
[C---:B------:R-:W-:Y:S02]  /*4dd0*/  ISETP.LT.OR P0, PT, R6.reuse, 0x1, !P1 ;  /* 0x000000010600780c */ /* 0x040fe40004f01670 */
[C---:B------:R-:W-:Y:S01]  /*4de0*/  ISETP.LT.OR P1, PT, R6.reuse, 0x21, !P1 ;  /* 0x000000210600780c */ /* 0x040fe20004f21670 */
[----:B------:R-:W-:Y:S01]  /*4df0*/  @!PT LDS RZ, [RZ] ;  /* 0x00000000fffff984 */ /* 0x000fe20000000800 */
[----:B------:R-:W-:Y:S01]  /*4e00*/  @!PT LDS RZ, [RZ] ;  /* 0x00000000fffff984 */ /* 0x000fe20000000800 */
[----:B------:R-:W-:Y:S01]  /*4e10*/  @!PT LDS RZ, [RZ] ;  /* 0x00000000fffff984 */ /* 0x000fe20000000800 */
[----:B------:R1:W-:Y:S10]  /*4e20*/  LDGSTS.E.BYPASS.LTC128B.128 [R229+0x1b080], [R12.64], !P2 ;  /* 0x1b0800000ce57fae */ /* 0x0003f4000d101d58 */
[----:B------:R1:W-:Y:S01]  /*4e30*/  LDGSTS.E.BYPASS.LTC128B.128 [R229+0x1d080], [R12.64+0x80], !P0 ;  /* 0x1d0800800ce57fae */ /* 0x0003e2000c101d58 */
[----:B------:R-:W-:Y:S04]  /*4e40*/  LOP3.LUT P0, RZ, R7, 0x4, RZ, 0xc0, !PT ;  /* 0x0000000407ff7812 */ /* 0x000fe8000780c0ff */
[C---:B------:R-:W-:Y:S02]  /*4e50*/  ISETP.LT.OR P2, PT, R6.reuse, 0x1, !P0 ;  /* 0x000000010600780c */ /* 0x040fe40004741670 */
[C---:B------:R-:W-:Y:S11]  /*4e60*/  ISETP.LT.OR P0, PT, R6.reuse, 0x21, !P0 ;  /* 0x000000210600780c */ /* 0x040ff60004701670 */
[----:B------:R1:W-:Y:S01]  /*4e70*/  LDGSTS.E.BYPASS.LTC128B.128 [R229+0x1f080], [R12.64+0x100], !P2 ;  /* 0x1f0801000ce57fae */ /* 0x0003e2000d101d58 */
[----:B------:R-:W-:Y:S11]  /*4e80*/  ISETP.LT.OR P2, PT, R6, 0x21, P3 ;  /* 0x000000210600780c */ /* 0x000ff60001f41670 */
[----:B------:R-:W-:Y:S02]  /*4e90*/  @!UPT UIADD3 URZ, URZ, URZ, URZ ;  /* 0x0000003f3f3ff290 */ /* 0x000fe4000fffe03f */
[----:B------:R1:W-:Y:S06]  /*4ea0*/  LDGSTS.E.BYPASS.LTC128B.128 [R229+0x1c080], [R18.64], !P2 ;  /* 0x1c08000012e57fae */ /* 0x0003ec000d101d58 */
[----:B------:R1:W-:Y:S06]  /*4eb0*/  LDGSTS.E.BYPASS.LTC128B.128 [R229+0x1e080], [R16.64], !P1 ;  /* 0x1e08000010e57fae */ /* 0x0003ec000c901d58 */
[----:B------:R1:W-:Y:S06]  /*4ec0*/  LDGSTS.E.BYPASS.LTC128B.128 [R229+0x20080], [R14.64], !P0 ;  /* 0x200800000ee57fae */ /* 0x0003ec000c101d58 */
[----:B------:R1:W-:Y:S02]  /*4ed0*/  @!P4 LDGSTS.E.BYPASS.LTC128B.128 [R2+0x21280], [R10.64] ;  /* 0x212800000a02cfae */ /* 0x0003e4000b901d58 */
.L_x_658:
[-C--:B--234-:R-:W-:Y:S01]  /*4ee0*/  HMMA.16816.F32 R4, R172, R176.reuse, RZ ;  /* 0x000000b0ac04723c */ /* 0x09cfe200000018ff */
[----:B------:R-:W-:Y:S01]  /*4ef0*/  LDSM.16.MT88.4 R204, [R217+0x1000] ;  /* 0x00100000d9cc783b */ /* 0x000fe20000004200 */
[----:B------:R-:W-:Y:S02]  /*4f00*/  UIMAD UR12, UR12, 0x3000, URZ ;  /* 0x000030000c0c78a4 */ /* 0x000fe4000f8e023f */
[----:B------:R-:W-:Y:S01]  /*4f10*/  UISETP.GE.AND UP0, UPT, UR21, UR19, UPT ;  /* 0x000000131500728c */ /* 0x000fe2000bf06270 */
[----:B------:R-:W-:Y:S01]  /*4f20*/  LDSM.16.M88.4 R208, [R218+0x1400] ;  /* 0x00140000dad0783b */ /* 0x000fe20000000200 */
[----:B------:R-:W-:Y:S02]  /*4f30*/  UIADD3 UR7, UR4, 0x1, URZ ;  /* 0x0000000104077890 */ /* 0x000fe4000fffe03f */
[C---:B-1----:R-:W-:Y:S01]  /*4f40*/  HMMA.16816.F32 R8, R180.reuse, R176, RZ ;  /* 0x000000b0b408723c */ /* 0x042fe200000018ff */
[----:B------:R-:W2:Y:S01]  /*4f50*/  LDL.64 R2, [R1+0x8] ;  /* 0x0000080001027983 */ /* 0x000ea20000100a00 */
[----:B------:R-:W-:Y:S02]  /*4f60*/  UISETP.GE.AND UP2, UPT, UR4, 0x1, UPT ;  /* 0x000000010400788c */ /* 0x000fe4000bf46270 */
[----:B------:R-:W-:Y:S01]  /*4f70*/  UIADD3 UR6, UR22, 0x1, URZ ;  /* 0x0000000116067890 */ /* 0x000fe2000fffe03f */
[----:B------:R-:W0:Y:S01]  /*4f80*/  LDGDEPBAR ;  /* 0x00000000000079af */ /* 0x000e220000000000 */
[----:B------:R-:W-:Y:S02]  /*4f90*/  UISETP.GE.AND UP1, UPT, UR22, 0x1, UPT ;  /* 0x000000011600788c */ /* 0x000fe4000bf26270 */
[-C--:B------:R-:W-:Y:S02]  /*4fa0*/  HMMA.16816.F32 R12, R180, R178.reuse, RZ ;  /* 0x000000b2b40c723c */ /* 0x080fe400000018ff */
[----:B------:R-:W-:Y:S06]  /*4fb0*/  USEL UR22, UR6, URZ, !UP1 ;  /* 0x0000003f06167287 */ /* 0x000fec000c800000 */
[C---:B------:R-:W-:Y:S01]  /*4fc0*/  HMMA.16816.F32 R16, R172.reuse, R178, RZ ;  /* 0x000000b2ac10723c */ /* 0x040fe200000018ff */
[----:B------:R-:W1:Y:S07]  /*4fd0*/  LDSM.16.M88.4 R176, [R218+0x1000] ;  /* 0x00100000dab0783b */ /* 0x000e6e0000000200 */
[-C--:B------:R-:W-:Y:S08]  /*4fe0*/  HMMA.16816.F32 R20, R172, R32.reuse, RZ ;  /* 0x00000020ac14723c */ /* 0x080ff000000018ff */
[C---:B------:R-:W-:Y:S08]  /*4ff0*/  HMMA.16816.F32 R24, R180.reuse, R32, RZ ;  /* 0x00000020b418723c */ /* 0x040ff000000018ff */
[-C--:B------:R-:W-:Y:S08]  /*5000*/  HMMA.16816.F32 R28, R180, R34.reuse, RZ ;  /* 0x00000022b41c723c */ /* 0x080ff000000018ff */
[C---:B------:R-:W-:Y:S08]  /*5010*/  HMMA.16816.F32 R32, R172.reuse, R34, RZ ;  /* 0x00000022ac20723c */ /* 0x040ff000000018ff */
[-C--:B------:R-:W-:Y:S08]  /*5020*/  HMMA.16816.F32 R36, R172, R108.reuse, RZ ;  /* 0x0000006cac24723c */ /* 0x080ff000000018ff */
[C---:B------:R-:W-:Y:S08]  /*5030*/  HMMA.16816.F32 R40, R180.reuse, R108, RZ ;  /* 0x0000006cb428723c */ /* 0x040ff000000018ff */
[-C--:B------:R-:W-:Y:S01]  /*5040*/  HMMA.16816.F32 R104, R180, R110.reuse, RZ ;  /* 0x0000006eb468723c */ /* 0x080fe200000018ff */
[----:B------:R-:W-:Y:S07]  /*5050*/  LDSM.16.MT88.4 R180, [R217+0x6000] ;  /* 0x00600000d9b4783b */ /* 0x000fee0000004200 */
[----:B------:R-:W-:Y:S01]  /*5060*/  HMMA.16816.F32 R108, R172, R110, RZ ;  /* 0x0000006eac6c723c */ /* 0x000fe200000018ff */
[----:B------:R-:W3:Y:S07]  /*5070*/  LDSM.16.MT88.4 R172, [R217+0x3800] ;  /* 0x00380000d9ac783b */ /* 0x000eee0000004200 */
[-C--:B------:R-:W-:Y:S08]  /*5080*/  HMMA.16816.F32 R4, R184, R188.reuse, R4 ;  /* 0x000000bcb804723c */ /* 0x080ff00000001804 */
[C---:B------:R-:W-:Y:S08]  /*5090*/  HMMA.16816.F32 R8, R192.reuse, R188, R8 ;  /* 0x000000bcc008723c */ /* 0x040ff00000001808 */
[-C--:B------:R-:W-:Y:S08]  /*50a0*/  HMMA.16816.F32 R12, R192, R190.reuse, R12 ;  /* 0x000000bec00c723c */ /* 0x080ff0000000180c */
[C---:B------:R-:W-:Y:S01]  /*50b0*/  HMMA.16816.F32 R16, R184.reuse, R190, R16 ;  /* 0x000000beb810723c */ /* 0x040fe20000001810 */
[----:B------:R-:W-:Y:S07]  /*50c0*/  LDSM.16.MT88.4 R188, [R217+0x1800] ;  /* 0x00180000d9bc783b */ /* 0x000fee0000004200 */
        /* <DEDUP_REMOVED lines=8> */
[----:B------:R-:W-:Y:S07]  /*5150*/  LDSM.16.M88.4 R192, [R218+0x1c00] ;  /* 0x001c0000dac0783b */ /* 0x000fee0000000200 */
[----:B------:R-:W-:Y:S01]  /*5160*/  HMMA.16816.F32 R108, R184, R202, R108 ;  /* 0x000000cab86c723c */ /* 0x000fe2000000186c */
[----:B------:R-:W4:Y:S04]  /*5170*/  LDSM.16.M88.4 R184, [R218+0x1800] ;  /* 0x00180000dab8783b */ /* 0x000f280000000200 */
[----:B------:R-:W-:Y:S03]  /*5180*/  LDSM.16.M88.4 R200, [R218+0x2000] ;  /* 0x00200000dac8783b */ /* 0x000fe60000000200 */
[-C--:B-1----:R-:W-:Y:S08]  /*5190*/  HMMA.16816.F32 R4, R176, R204.reuse, R4 ;  /* 0x000000ccb004723c */ /* 0x082ff00000001804 */
[C---:B------:R-:W-:Y:S08]  /*51a0*/  HMMA.16816.F32 R8, R208.reuse, R204, R8 ;  /* 0x000000ccd008723c */ /* 0x040ff00000001808 */
[-C--:B------:R-:W-:Y:S08]  /*51b0*/  HMMA.16816.F32 R12, R208, R206.reuse, R12 ;  /* 0x000000ced00c723c */ /* 0x080ff0000000180c */
[C---:B------:R-:W-:Y:S01]  /*51c0*/  HMMA.16816.F32 R16, R176.reuse, R206, R16 ;  /* 0x000000ceb010723c */ /* 0x040fe20000001810 */
[----:B------:R-:W-:Y:S07]  /*51d0*/  LDSM.16.MT88.4 R204, [R217+0x2000] ;  /* 0x00200000d9cc783b */ /* 0x000fee0000004200 */
[-C--:B---3--:R-:W-:Y:S08]  /*51e0*/  HMMA.16816.F32 R20, R176, R172.reuse, R20 ;  /* 0x000000acb014723c */ /* 0x088ff00000001814 */
[C---:B------:R-:W-:Y:S08]  /*51f0*/  HMMA.16816.F32 R24, R208.reuse, R172, R24 ;  /* 0x000000acd018723c */ /* 0x040ff00000001818 */
[-C--:B------:R-:W-:Y:S08]  /*5200*/  HMMA.16816.F32 R28, R208, R174.reuse, R28 ;  /* 0x000000aed01c723c */ /* 0x080ff0000000181c */
[C---:B------:R-:W-:Y:S01]  /*5210*/  HMMA.16816.F32 R32, R176.reuse, R174, R32 ;  /* 0x000000aeb020723c */ /* 0x040fe20000001820 */
[----:B------:R-:W1:Y:S07]  /*5220*/  LDSM.16.MT88.4 R172, [R217+0x6800] ;  /* 0x00680000d9ac783b */ /* 0x000e6e0000004200 */
[-C--:B------:R-:W-:Y:S08]  /*5230*/  HMMA.16816.F32 R36, R176, R180.reuse, R36 ;  /* 0x000000b4b024723c */ /* 0x080ff00000001824 */
[C---:B------:R-:W-:Y:S08]  /*5240*/  HMMA.16816.F32 R40, R208.reuse, R180, R40 ;  /* 0x000000b4d028723c */ /* 0x040ff00000001828 */
[-C--:B------:R-:W-:Y:S01]  /*5250*/  HMMA.16816.F32 R104, R208, R182.reuse, R104 ;  /* 0x000000b6d068723c */ /* 0x080fe20000001868 */
[----:B------:R-:W3:Y:S07]  /*5260*/  LDSM.16.M88.4 R208, [R218+0x2400] ;  /* 0x00240000dad0783b */ /* 0x000eee0000000200 */
[----:B------:R-:W-:Y:S01]  /*5270*/  HMMA.16816.F32 R108, R176, R182, R108 ;  /* 0x000000b6b06c723c */ /* 0x000fe2000000186c */
[----:B------:R-:W5:Y:S04]  /*5280*/  LDSM.16.MT88.4 R176, [R217+0x4800] ;  /* 0x00480000d9b0783b */ /* 0x000f680000004200 */
[----:B------:R-:W1:Y:S03]  /*5290*/  LDSM.16.MT88.4 R180, [R217+0x7000] ;  /* 0x00700000d9b4783b */ /* 0x000e660000004200 */
[-C--:B----4-:R-:W-:Y:S08]  /*52a0*/  HMMA.16816.F32 R4, R184, R188.reuse, R4 ;  /* 0x000000bcb804723c */ /* 0x090ff00000001804 */
[C---:B------:R-:W-:Y:S01]  /*52b0*/  HMMA.16816.F32 R8, R192.reuse, R188, R8 ;  /* 0x000000bcc008723c */ /* 0x040fe20000001808 */
[----:B------:R-:W4:Y:S07]  /*52c0*/  LDL R189, [R1+0x10] ;  /* 0x0000100001bd7983 */ /* 0x000f2e0000100800 */
[-C--:B------:R-:W-:Y:S04]  /*52d0*/  HMMA.16816.F32 R12, R192, R190.reuse, R12 ;  /* 0x000000bec00c723c */ /* 0x080fe8000000180c */
[----:B--2---:R-:W-:Y:S01]  /*52e0*/  IADD3 R2, P0, R2, UR12, RZ ;  /* 0x0000000c02027c10 */ /* 0x004fe2000ff1e0ff */
[----:B------:R-:W-:Y:S01]  /*52f0*/  IMAD.U32 R3, RZ, RZ, UR12 ;  /* 0x0000000cff037e24 */ /* 0x000fe2000f8e00ff */
[----:B------:R-:W-:Y:S02]  /*5300*/  UMOV UR12, UR21 ;  /* 0x00000015000c7c82 */ /* 0x000fe40008000000 */
[C---:B------:R-:W-:Y:S08]  /*5310*/  HMMA.16816.F32 R16, R184.reuse, R190, R16 ;  /* 0x000000beb810723c */ /* 0x040ff00000001810 */
[-C--:B------:R-:W-:Y:S08]  /*5320*/  HMMA.16816.F32 R20, R184, R196.reuse, R20 ;  /* 0x000000c4b814723c */ /* 0x080ff00000001814 */
[C---:B------:R-:W-:Y:S08]  /*5330*/  HMMA.16816.F32 R24, R192.reuse, R196, R24 ;  /* 0x000000c4c018723c */ /* 0x040ff00000001818 */
[-C--:B------:R-:W-:Y:S08]  /*5340*/  HMMA.16816.F32 R28, R192, R198.reuse, R28 ;  /* 0x000000c6c01c723c */ /* 0x080ff0000000181c */
[C---:B------:R-:W-:Y:S08]  /*5350*/  HMMA.16816.F32 R32, R184.reuse, R198, R32 ;  /* 0x000000c6b820723c */ /* 0x040ff00000001820 */
[-C--:B-1----:R-:W-:Y:S08]  /*5360*/  HMMA.16816.F32 R36, R184, R172.reuse, R36 ;  /* 0x000000acb824723c */ /* 0x082ff00000001824 */
[C---:B------:R-:W-:Y:S08]  /*5370*/  HMMA.16816.F32 R40, R192.reuse, R172, R40 ;  /* 0x000000acc028723c */ /* 0x040ff00000001828 */
[-C--:B------:R-:W-:Y:S08]  /*5380*/  HMMA.16816.F32 R104, R192, R174.reuse, R104 ;  /* 0x000000aec068723c */ /* 0x080ff00000001868 */
[----:B------:R-:W-:Y:S08]  /*5390*/  HMMA.16816.F32 R108, R184, R174, R108 ;  /* 0x000000aeb86c723c */ /* 0x000ff0000000186c */
[-C--:B------:R-:W-:Y:S08]  /*53a0*/  HMMA.16816.F32 R4, R200, R204.reuse, R4 ;  /* 0x000000ccc804723c */ /* 0x080ff00000001804 */
[C---:B---3--:R-:W-:Y:S08]  /*53b0*/  HMMA.16816.F32 R8, R208.reuse, R204, R8 ;  /* 0x000000ccd008723c */ /* 0x048ff00000001808 */
[-C--:B------:R-:W-:Y:S08]  /*53c0*/  HMMA.16816.F32 R12, R208, R206.reuse, R12 ;  /* 0x000000ced00c723c */ /* 0x080ff0000000180c */
[C---:B------:R-:W-:Y:S08]  /*53d0*/  HMMA.16816.F32 R16, R200.reuse, R206, R16 ;  /* 0x000000cec810723c */ /* 0x040ff00000001810 */
[-C--:B-----5:R-:W-:Y:S08]  /*53e0*/  HMMA.16816.F32 R20, R200, R176.reuse, R20 ;  /* 0x000000b0c814723c */ /* 0x0a0ff00000001814 */
[C---:B------:R-:W-:Y:S08]  /*53f0*/  HMMA.16816.F32 R24, R208.reuse, R176, R24 ;  /* 0x000000b0d018723c */ /* 0x040ff00000001818 */
[-C--:B------:R-:W-:Y:S08]  /*5400*/  HMMA.16816.F32 R28, R208, R178.reuse, R28 ;  /* 0x000000b2d01c723c */ /* 0x080ff0000000181c */
[C---:B------:R-:W-:Y:S08]  /*5410*/  HMMA.16816.F32 R32, R200.reuse, R178, R32 ;  /* 0x000000b2c820723c */ /* 0x040ff00000001820 */
[-C--:B------:R-:W-:Y:S08]  /*5420*/  HMMA.16816.F32 R36, R200, R180.reuse, R36 ;  /* 0x000000b4c824723c */ /* 0x080ff00000001824 */
[C---:B------:R-:W-:Y:S08]  /*5430*/  HMMA.16816.F32 R40, R208.reuse, R180, R40 ;  /* 0x000000b4d028723c */ /* 0x040ff00000001828 */
[-C--:B------:R-:W-:Y:S08]  /*5440*/  HMMA.16816.F32 R104, R208, R182.reuse, R104 ;  /* 0x000000b6d068723c */ /* 0x080ff00000001868 */
[----:B------:R-:W-:Y:S04]  /*5450*/  HMMA.16816.F32 R108, R200, R182, R108 ;  /* 0x000000b6c86c723c */ /* 0x000fe8000000186c */
[----:B----4-:R-:W-:Y:S02]  /*5460*/  LEA.HI.X.SX32 R3, R3, R189, 0x1, P0 ;  /* 0x000000bd03037211 */ /* 0x010fe400000f0eff */
[C---:B------:R-:W-:Y:S06]  /*5470*/  LEA R178, P0, R2.reuse, c[0x0][0x220], 0x2 ;  /* 0x0000880002b27a11 */ /* 0x040fec00078010ff */
[----:B------:R-:W-:Y:S01]  /*5480*/  LEA.HI.X R179, R2, c[0x0][0x224], R3, 0x2, P0 ;  /* 0x0000890002b37a11 */ /* 0x000fe200000f1403 */
[----:B------:R-:W-:Y:S01]  /*5490*/  IMAD.U32 R3, RZ, RZ, UR4 ;  /* 0x00000004ff037e24 */ /* 0x000fe2000f8e00ff */
[----:B------:R-:W-:Y:S01]  /*54a0*/  PLOP3.LUT P0, PT, PT, PT, UP0, 0x80, 0x0 ;  /* 0x000000000000781c */ /* 0x000fe20003f0f008 */
[----:B------:R-:W-:Y:S02]  /*54b0*/  USEL UR4, UR7, URZ, !UP2 ;  /* 0x0000003f07047287 */ /* 0x000fe4000d000000 */
[----:B------:R-:W-:Y:S01]  /*54c0*/  RED.E.ADD.F32.FTZ.RN.STRONG.GPU [R178.64], R4 ;  /* 0x00000004b200798e */ /* 0x000fe2000c10e798 */
[----:B------:R-:W-:Y:S03]  /*54d0*/  IMAD R3, R3, 0x3000, R226 ;  /* 0x0000300003037824 */ /* 0x000fe600078e02e2 */
[----:B------:R-:W-:Y:S01]  /*54e0*/  RED.E.ADD.F32.FTZ.RN.STRONG.GPU [R178.64+0x400], R5 ;  /* 0x00040005b200798e */ /* 0x000fe2000c10e798 */
[----:B------:R-:W-:Y:S03]  /*54f0*/  IMAD.SHL.U32 R172, R3, 0x2, RZ ;  /* 0x0000000203ac7824 */ /* 0x000fe600078e00ff */
        /* <DEDUP_REMOVED lines=11> */
[----:B------:R-:W-:Y:S04]  /*55b0*/  LDSM.16.MT88.2 R2, [R219+0x23c80] ;  /* 0x023c8000db02783b */ /* 0x000fe80000004100 */
[----:B------:R-:W1:Y:S04]  /*55c0*/  LDSM.16.MT88.4 R8, [R172+0xf080] ;  /* 0x00f08000ac08783b */ /* 0x000e680000004200 */
[----:B------:R-:W-:Y:S04]  /*55d0*/  RED.E.ADD.F32.FTZ.RN.STRONG.GPU [R178.64+0x3400], R13 ;  /* 0x0034000db200798e */ /* 0x000fe8000c10e798 */
[----:B------:R-:W-:Y:S04]  /*55e0*/  RED.E.ADD.F32.FTZ.RN.STRONG.GPU [R178.64+0x3800], R14 ;  /* 0x0038000eb200798e */ /* 0x000fe8000c10e798 */
[----:B------:R-:W-:Y:S04]  /*55f0*/  RED.E.ADD.F32.FTZ.RN.STRONG.GPU [R178.64+0x3c00], R15 ;  /* 0x003c000fb200798e */ /* 0x000fe8000c10e798 */
[----:B------:R-:W2:Y:S04]  /*5600*/  LDSM.16.MT88.4 R12, [R172+0x11080] ;  /* 0x01108000ac0c783b */ /* 0x000ea80000004200 */
[----:B------:R-:W3:Y:S04]  /*5610*/  LDSM.16.MT88.4 R16, [R172+0x13080] ;  /* 0x01308000ac10783b */ /* 0x000ee80000004200 */
[----:B------:R-:W-:Y:S04]  /*5620*/  RED.E.ADD.F32.FTZ.RN.STRONG.GPU [R178.64+0x4000], R20 ;  /* 0x00400014b200798e */ /* 0x000fe8000c10e798 */
[----:B------:R-:W-:Y:S04]  /*5630*/  RED.E.ADD.F32.FTZ.RN.STRONG.GPU [R178.64+0x4400], R21 ;  /* 0x00440015b200798e */ /* 0x000fe8000c10e798 */
[----:B------:R-:W4:Y:S04]  /*5640*/  LDSM.16.MT88.2 R20, [R219+0x24480] ;  /* 0x02448000db14783b */ /* 0x000f280000004100 */
[----:B------:R-:W-:Y:S01]  /*5650*/  RED.E.ADD.F32.FTZ.RN.STRONG.GPU [R178.64+0x4800], R22 ;  /* 0x00480016b200798e */ /* 0x000fe2000c10e798 */
[-C--:B-1----:R-:W-:Y:S03]  /*5660*/  HMMA.16816.F32 R112, R8, R2.reuse, R112 ;  /* 0x000000020870723c */ /* 0x082fe60000001870 */
[----:B------:R-:W-:Y:S04]  /*5670*/  RED.E.ADD.F32.FTZ.RN.STRONG.GPU [R178.64+0x4c00], R23 ;  /* 0x004c0017b200798e */ /* 0x000fe8000c10e798 */
[----:B------:R-:W1:Y:S04]  /*5680*/  LDSM.16.MT88.2 R22, [R219+0x24c80] ;  /* 0x024c8000db16783b */ /* 0x000e680000004100 */
[----:B------:R-:W-:Y:S04]  /*5690*/  RED.E.ADD.F32.FTZ.RN.STRONG.GPU [R178.64+0x5000], R24 ;  /* 0x00500018b200798e */ /* 0x000fe8000c10e798 */
[----:B------:R-:W-:Y:S01]  /*56a0*/  RED.E.ADD.F32.FTZ.RN.STRONG.GPU [R178.64+0x5400], R25 ;  /* 0x00540019b200798e */ /* 0x000fe2000c10e798 */
[-C--:B--2---:R-:W-:Y:S03]  /*56b0*/  HMMA.16816.F32 R116, R12, R2.reuse, R116 ;  /* 0x000000020c74723c */ /* 0x084fe60000001874 */
[----:B------:R-:W2:Y:S04]  /*56c0*/  LDSM.16.MT88.2 R24, [R219+0x25480] ;  /* 0x02548000db18783b */ /* 0x000ea80000004100 */
[----:B------:R-:W-:Y:S01]  /*56d0*/  RED.E.ADD.F32.FTZ.RN.STRONG.GPU [R178.64+0x5800], R26 ;  /* 0x0058001ab200798e */ /* 0x000fe2000c10e798 */
[C---:B---3--:R-:W-:Y:S03]  /*56e0*/  HMMA.16816.F32 R120, R16.reuse, R2, R120 ;  /* 0x000000021078723c */ /* 0x048fe60000001878 */
[----:B------:R-:W-:Y:S04]  /*56f0*/  LDSM.16.MT88.2 R2, [R0+0x24c80] ;  /* 0x024c80000002783b */ /* 0x000fe80000004100 */
[----:B------:R-:W-:Y:S01]  /*5700*/  RED.E.ADD.F32.FTZ.RN.STRONG.GPU [R178.64+0x5c00], R27 ;  /* 0x005c001bb200798e */ /* 0x000fe2000c10e798 */
[-C--:B----4-:R-:W-:Y:S03]  /*5710*/  HMMA.16816.F32 R124, R16, R20.reuse, R124 ;  /* 0x00000014107c723c */ /* 0x090fe6000000187c */
[----:B------:R-:W3:Y:S04]  /*5720*/  LDSM.16.MT88.2 R26, [R219+0x25c80] ;  /* 0x025c8000db1a783b */ /* 0x000ee80000004100 */
[----:B------:R-:W-:Y:S01]  /*5730*/  RED.E.ADD.F32.FTZ.RN.STRONG.GPU [R178.64+0x6000], R32 ;  /* 0x00600020b200798e */ /* 0x000fe2000c10e798 */
[-C--:B------:R-:W-:Y:S03]  /*5740*/  HMMA.16816.F32 R128, R12, R20.reuse, R128 ;  /* 0x000000140c80723c */ /* 0x080fe60000001880 */
[----:B------:R-:W-:Y:S04]  /*5750*/  RED.E.ADD.F32.FTZ.RN.STRONG.GPU [R178.64+0x6400], R33 ;  /* 0x00640021b200798e */ /* 0x000fe8000c10e798 */
[----:B------:R-:W-:Y:S01]  /*5760*/  LDSM.16.MT88.2 R32, [R0+0x23c80] ;  /* 0x023c80000020783b */ /* 0x000fe20000004100 */
[C---:B------:R-:W-:Y:S03]  /*5770*/  HMMA.16816.F32 R132, R8.reuse, R20, R132 ;  /* 0x000000140884723c */ /* 0x040fe60000001884 */
[----:B------:R-:W-:Y:S04]  /*5780*/  RED.E.ADD.F32.FTZ.RN.STRONG.GPU [R178.64+0x6800], R34 ;  /* 0x00680022b200798e */ /* 0x000fe8000c10e798 */
[----:B------:R-:W-:Y:S01]  /*5790*/  LDSM.16.MT88.2 R20, [R0+0x25480] ;  /* 0x025480000014783b */ /* 0x000fe20000004100 */
[-C--:B-1----:R-:W-:Y:S03]  /*57a0*/  HMMA.16816.F32 R136, R8, R22.reuse, R136 ;  /* 0x000000160888723c */ /* 0x082fe60000001888 */
[----:B------:R-:W-:Y:S04]  /*57b0*/  RED.E.ADD.F32.FTZ.RN.STRONG.GPU [R178.64+0x6c00], R35 ;  /* 0x006c0023b200798e */ /* 0x000fe8000c10e798 */
[----:B------:R-:W-:Y:S01]  /*57c0*/  RED.E.ADD.F32.FTZ.RN.STRONG.GPU [R178.64+0x7000], R28 ;  /* 0x0070001cb200798e */ /* 0x000fe2000c10e798 */
[-C--:B------:R-:W-:Y:S03]  /*57d0*/  HMMA.16816.F32 R140, R12, R22.reuse, R140 ;  /* 0x000000160c8c723c */ /* 0x080fe6000000188c */
[----:B------:R-:W-:Y:S04]  /*57e0*/  RED.E.ADD.F32.FTZ.RN.STRONG.GPU [R178.64+0x7400], R29 ;  /* 0x0074001db200798e */ /* 0x000fe8000c10e798 */
[----:B------:R-:W-:Y:S01]  /*57f0*/  RED.E.ADD.F32.FTZ.RN.STRONG.GPU [R178.64+0x7800], R30 ;  /* 0x0078001eb200798e */ /* 0x000fe2000c10e798 */
[C---:B------:R-:W-:Y:S03]  /*5800*/  HMMA.16816.F32 R144, R16.reuse, R22, R144 ;  /* 0x000000161090723c */ /* 0x040fe60000001890 */
[----:B------:R-:W-:Y:S04]  /*5810*/  RED.E.ADD.F32.FTZ.RN.STRONG.GPU [R178.64+0x7c00], R31 ;  /* 0x007c001fb200798e */ /* 0x000fe8000c10e798 */
[----:B------:R-:W-:Y:S01]  /*5820*/  RED.E.ADD.F32.FTZ.RN.STRONG.GPU [R178.64+0x8000], R36 ;  /* 0x00800024b200798e */ /* 0x000fe2000c10e798 */
[-C--:B--2---:R-:W-:Y:S03]  /*5830*/  HMMA.16816.F32 R148, R16, R24.reuse, R148 ;  /* 0x000000181094723c */ /* 0x084fe60000001894 */
[----:B------:R-:W-:Y:S04]  /*5840*/  RED.E.ADD.F32.FTZ.RN.STRONG.GPU [R178.64+0x8400], R37 ;  /* 0x00840025b200798e */ /* 0x000fe8000c10e798 */
[----:B------:R-:W-:Y:S01]  /*5850*/  RED.E.ADD.F32.FTZ.RN.STRONG.GPU [R178.64+0x8800], R38 ;  /* 0x00880026b200798e */ /* 0x000fe2000c10e798 */
[-C--:B------:R-:W-:Y:S03]  /*5860*/  HMMA.16816.F32 R152, R12, R24.reuse, R152 ;  /* 0x000000180c98723c */ /* 0x080fe60000001898 */
[----:B------:R-:W1:Y:S04]  /*5870*/  LDSM.16.MT88.4 R28, [R172+0xf880] ;  /* 0x00f88000ac1c783b */ /* 0x000e680000004200 */
[----:B------:R-:W-:Y:S01]  /*5880*/  RED.E.ADD.F32.FTZ.RN.STRONG.GPU [R178.64+0x8c00], R39 ;  /* 0x008c0027b200798e */ /* 0x000fe2000c10e798 */
[C---:B------:R-:W-:Y:S03]  /*5890*/  HMMA.16816.F32 R156, R8.reuse, R24, R156 ;  /* 0x00000018089c723c */ /* 0x040fe6000000189c */
[----:B------:R-:W-:Y:S04]  /*58a0*/  RED.E.ADD.F32.FTZ.RN.STRONG.GPU [R178.64+0x9000], R40 ;  /* 0x00900028b200798e */ /* 0x000fe8000c10e798 */
[----:B------:R-:W2:Y:S01]  /*58b0*/  LDSM.16.MT88.4 R36, [R172+0x11880] ;  /* 0x01188000ac24783b */ /* 0x000ea20000004200 */
[-C--:B---3--:R-:W-:Y:S03]  /*58c0*/  HMMA.16816.F32 R160, R8, R26.reuse, R160 ;  /* 0x0000001a08a0723c */ /* 0x088fe600000018a0 */
[----:B------:R-:W-:Y:S04]  /*58d0*/  RED.E.ADD.F32.FTZ.RN.STRONG.GPU [R178.64+0x9400], R41 ;  /* 0x00940029b200798e */ /* 0x000fe8000c10e798 */
[----:B------:R-:W-:Y:S01]  /*58e0*/  RED.E.ADD.F32.FTZ.RN.STRONG.GPU [R178.64+0x9800], R42 ;  /* 0x0098002ab200798e */ /* 0x000fe2000c10e798 */
[-C--:B------:R-:W-:Y:S03]  /*58f0*/  HMMA.16816.F32 R164, R12, R26.reuse, R164 ;  /* 0x0000001a0ca4723c */ /* 0x080fe600000018a4 */
[----:B------:R-:W-:Y:S04]  /*5900*/  RED.E.ADD.F32.FTZ.RN.STRONG.GPU [R178.64+0x9c00], R43 ;  /* 0x009c002bb200798e */ /* 0x000fe8000c10e798 */
[----:B------:R-:W3:Y:S01]  /*5910*/  LDSM.16.MT88.4 R40, [R172+0x13880] ;  /* 0x01388000ac28783b */ /* 0x000ee20000004200 */
[----:B------:R-:W-:Y:S03]  /*5920*/  HMMA.16816.F32 R168, R16, R26, R168 ;  /* 0x0000001a10a8723c */ /* 0x000fe600000018a8 */
[----:B------:R-:W4:Y:S04]  /*5930*/  LDSM.16.MT88.2 R34, [R0+0x24480] ;  /* 0x024480000022783b */ /* 0x000f280000004100 */
[----:B------:R-:W5:Y:S01]  /*5940*/  LDSM.16.MT88.2 R8, [R0+0x25c80] ;  /* 0x025c80000008783b */ /* 0x000f620000004100 */
[-C--:B-1----:R-:W-:Y:S03]  /*5950*/  HMMA.16816.F32 R112, R28, R32.reuse, R112 ;  /* 0x000000201c70723c */ /* 0x082fe60000001870 */
[----:B------:R-:W-:Y:S04]  /*5960*/  LDSM.16.MT88.4 R12, [R172+0x10080] ;  /* 0x01008000ac0c783b */ /* 0x000fe80000004200 */
[----:B------:R-:W-:Y:S04]  /*5970*/  LDSM.16.MT88.4 R16, [R172+0x12080] ;  /* 0x01208000ac10783b */ /* 0x000fe80000004200 */
[----:B------:R-:W-:Y:S01]  /*5980*/  LDSM.16.MT88.4 R24, [R172+0x14080] ;  /* 0x01408000ac18783b */ /* 0x000fe20000004200 */
[-C--:B--2---:R-:W-:Y:S03]  /*5990*/  HMMA.16816.F32 R116, R36, R32.reuse, R116 ;  /* 0x000000202474723c */ /* 0x084fe60000001874 */
[----:B------:R-:W-:Y:S04]  /*59a0*/  LDSM.16.MT88.2 R10, [R219+0x24880] ;  /* 0x02488000db0a783b */ /* 0x000fe80000004100 */
[----:B------:R-:W-:Y:S04]  /*59b0*/  LDSM.16.MT88.2 R22, [R219+0x25880] ;  /* 0x02588000db16783b */ /* 0x000fe80000004100 */
[----:B------:R-:W-:Y:S04]  /*59c0*/  RED.E.ADD.F32.FTZ.RN.STRONG.GPU [R178.64+0xa000], R108 ;  /* 0x00a0006cb200798e */ /* 0x000fe8000c10e798 */
[----:B------:R-:W-:Y:S01]  /*59d0*/  RED.E.ADD.F32.FTZ.RN.STRONG.GPU [R178.64+0xa400], R109 ;  /* 0x00a4006db200798e */ /* 0x000fe2000c10e798 */
[C---:B---3--:R-:W-:Y:S03]  /*59e0*/  HMMA.16816.F32 R120, R40.reuse, R32, R120 ;  /* 0x000000202878723c */ /* 0x048fe60000001878 */
[----:B------:R-:W-:Y:S04]  /*59f0*/  RED.E.ADD.F32.FTZ.RN.STRONG.GPU [R178.64+0xa800], R110 ;  /* 0x00a8006eb200798e */ /* 0x000fe8000c10e798 */
[----:B------:R-:W-:Y:S01]  /*5a00*/  RED.E.ADD.F32.FTZ.RN.STRONG.GPU [R178.64+0xac00], R111 ;  /* 0x00ac006fb200798e */ /* 0x000fe2000c10e798 */
[-C--:B----4-:R-:W-:Y:S03]  /*5a10*/  HMMA.16816.F32 R124, R40, R34.reuse, R124 ;  /* 0x00000022287c723c */ /* 0x090fe6000000187c */
[----:B------:R-:W-:Y:S04]  /*5a20*/  RED.E.ADD.F32.FTZ.RN.STRONG.GPU [R178.64+0xb000], R104 ;  /* 0x00b00068b200798e */ /* 0x000fe8000c10e798 */
[----:B------:R-:W-:Y:S01]  /*5a30*/  RED.E.ADD.F32.FTZ.RN.STRONG.GPU [R178.64+0xb400], R105 ;  /* 0x00b40069b200798e */ /* 0x000fe2000c10e798 */
[-C--:B------:R-:W-:Y:S03]  /*5a40*/  HMMA.16816.F32 R128, R36, R34.reuse, R128 ;  /* 0x000000222480723c */ /* 0x080fe60000001880 */
[----:B------:R-:W-:Y:S04]  /*5a50*/  LDSM.16.MT88.2 R104, [R0+0x25080] ;  /* 0x025080000068783b */ /* 0x000fe80000004100 */
[----:B------:R-:W-:Y:S01]  /*5a60*/  RED.E.ADD.F32.FTZ.RN.STRONG.GPU [R178.64+0xb800], R106 ;  /* 0x00b8006ab200798e */ /* 0x000fe2000c10e798 */
[C---:B------:R-:W-:Y:S03]  /*5a70*/  HMMA.16816.F32 R132, R28.reuse, R34, R132 ;  /* 0x000000221c84723c */ /* 0x040fe60000001884 */
[----:B------:R-:W-:Y:S04]  /*5a80*/  LDSM.16.MT88.4 R32, [R172+0x10880] ;  /* 0x01088000ac20783b */ /* 0x000fe80000004200 */
[----:B------:R-:W-:Y:S01]  /*5a90*/  RED.E.ADD.F32.FTZ.RN.STRONG.GPU [R178.64+0xbc00], R107 ;  /* 0x00bc006bb200798e */ /* 0x000fe2000c10e798 */
[-C--:B------:R-:W-:Y:S03]  /*5aa0*/  HMMA.16816.F32 R136, R28, R2.reuse, R136 ;  /* 0x000000021c88723c */ /* 0x080fe60000001888 */
[----:B------:R-:W-:Y:S05]  /*5ab0*/  LDSM.16.MT88.2 R106, [R0+0x25880] ;  /* 0x02588000006a783b */ /* 0x000fea0000004100 */
[-C--:B------:R-:W-:Y:S08]  /*5ac0*/  HMMA.16816.F32 R140, R36, R2.reuse, R140 ;  /* 0x00000002248c723c */ /* 0x080ff0000000188c */
[C---:B------:R-:W-:Y:S01]  /*5ad0*/  HMMA.16816.F32 R144, R40.reuse, R2, R144 ;  /* 0x000000022890723c */ /* 0x040fe20000001890 */
[----:B------:R-:W1:Y:S07]  /*5ae0*/  LDSM.16.MT88.2 R2, [R219+0x24080] ;  /* 0x02408000db02783b */ /* 0x000e6e0000004100 */
[-C--:B------:R-:W-:Y:S08]  /*5af0*/  HMMA.16816.F32 R148, R40, R20.reuse, R148 ;  /* 0x000000142894723c */ /* 0x080ff00000001894 */
[-C--:B------:R-:W-:Y:S08]  /*5b00*/  HMMA.16816.F32 R152, R36, R20.reuse, R152 ;  /* 0x000000142498723c */ /* 0x080ff00000001898 */
[C---:B------:R-:W-:Y:S01]  /*5b10*/  HMMA.16816.F32 R156, R28.reuse, R20, R156 ;  /* 0x000000141c9c723c */ /* 0x040fe2000000189c */
[----:B------:R-:W2:Y:S07]  /*5b20*/  LDSM.16.MT88.2 R20, [R219+0x25080] ;  /* 0x02508000db14783b */ /* 0x000eae0000004100 */
[-C--:B-----5:R-:W-:Y:S01]  /*5b30*/  HMMA.16816.F32 R160, R28, R8.reuse, R160 ;  /* 0x000000081ca0723c */ /* 0x0a0fe200000018a0 */
[----:B------:R-:W3:Y:S04]  /*5b40*/  LDSM.16.MT88.2 R28, [R219+0x26080] ;  /* 0x02608000db1c783b */ /* 0x000ee80000004100 */
[----:B------:R-:W-:Y:S03]  /*5b50*/  LDSM.16.MT88.2 R30, [R0+0x24880] ;  /* 0x02488000001e783b */ /* 0x000fe60000004100 */
[-C--:B------:R-:W-:Y:S01]  /*5b60*/  HMMA.16816.F32 R164, R36, R8.reuse, R164 ;  /* 0x0000000824a4723c */ /* 0x080fe200000018a4 */
[----:B------:R-:W-:Y:S07]  /*5b70*/  LDSM.16.MT88.4 R36, [R172+0x12880] ;  /* 0x01288000ac24783b */ /* 0x000fee0000004200 */
[----:B------:R-:W-:Y:S01]  /*5b80*/  HMMA.16816.F32 R168, R40, R8, R168 ;  /* 0x0000000828a8723c */ /* 0x000fe200000018a8 */
[----:B------:R-:W4:Y:S04]  /*5b90*/  LDSM.16.MT88.2 R8, [R0+0x24080] ;  /* 0x024080000008783b */ /* 0x000f280000004100 */
[----:B------:R-:W5:Y:S03]  /*5ba0*/  LDSM.16.MT88.4 R40, [R172+0x14880] ;  /* 0x01488000ac28783b */ /* 0x000f660000004200 */
[-C--:B-1----:R-:W-:Y:S08]  /*5bb0*/  HMMA.16816.F32 R112, R12, R2.reuse, R112 ;  /* 0x000000020c70723c */ /* 0x082ff00000001870 */
[-C--:B------:R-:W-:Y:S08]  /*5bc0*/  HMMA.16816.F32 R116, R16, R2.reuse, R116 ;  /* 0x000000021074723c */ /* 0x080ff00000001874 */
[C---:B------:R-:W-:Y:S01]  /*5bd0*/  HMMA.16816.F32 R120, R24.reuse, R2, R120 ;  /* 0x000000021878723c */ /* 0x040fe20000001878 */
[----:B------:R-:W1:Y:S07]  /*5be0*/  LDSM.16.MT88.2 R2, [R0+0x26080] ;  /* 0x026080000002783b */ /* 0x000e6e0000004100 */
[-C--:B------:R-:W-:Y:S08]  /*5bf0*/  HMMA.16816.F32 R124, R24, R10.reuse, R124 ;  /* 0x0000000a187c723c */ /* 0x080ff0000000187c */
[-C--:B------:R-:W-:Y:S08]  /*5c00*/  HMMA.16816.F32 R128, R16, R10.reuse, R128 ;  /* 0x0000000a1080723c */ /* 0x080ff00000001880 */
[C---:B------:R-:W-:Y:S08]  /*5c10*/  HMMA.16816.F32 R132, R12.reuse, R10, R132 ;  /* 0x0000000a0c84723c */ /* 0x040ff00000001884 */
[-C--:B--2---:R-:W-:Y:S08]  /*5c20*/  HMMA.16816.F32 R136, R12, R20.reuse, R136 ;  /* 0x000000140c88723c */ /* 0x084ff00000001888 */
[-C--:B------:R-:W-:Y:S08]  /*5c30*/  HMMA.16816.F32 R140, R16, R20.reuse, R140 ;  /* 0x00000014108c723c */ /* 0x080ff0000000188c */
[C---:B------:R-:W-:Y:S08]  /*5c40*/  HMMA.16816.F32 R144, R24.reuse, R20, R144 ;  /* 0x000000141890723c */ /* 0x040ff00000001890 */
[-C--:B------:R-:W-:Y:S08]  /*5c50*/  HMMA.16816.F32 R148, R24, R22.reuse, R148 ;  /* 0x000000161894723c */ /* 0x080ff00000001894 */
[-C--:B------:R-:W-:Y:S08]  /*5c60*/  HMMA.16816.F32 R152, R16, R22.reuse, R152 ;  /* 0x000000161098723c */ /* 0x080ff00000001898 */
[C---:B------:R-:W-:Y:S08]  /*5c70*/  HMMA.16816.F32 R156, R12.reuse, R22, R156 ;  /* 0x000000160c9c723c */ /* 0x040ff0000000189c */
[-C--:B---3--:R-:W-:Y:S08]  /*5c80*/  HMMA.16816.F32 R160, R12, R28.reuse, R160 ;  /* 0x0000001c0ca0723c */ /* 0x088ff000000018a0 */
[-C--:B------:R-:W-:Y:S08]  /*5c90*/  HMMA.16816.F32 R164, R16, R28.reuse, R164 ;  /* 0x0000001c10a4723c */ /* 0x080ff000000018a4 */
[----:B------:R-:W-:Y:S08]  /*5ca0*/  HMMA.16816.F32 R168, R24, R28, R168 ;  /* 0x0000001c18a8723c */ /* 0x000ff000000018a8 */
[-C--:B----4-:R-:W-:Y:S08]  /*5cb0*/  HMMA.16816.F32 R112, R32, R8.reuse, R112 ;  /* 0x000000082070723c */ /* 0x090ff00000001870 */
[-C--:B------:R-:W-:Y:S08]  /*5cc0*/  HMMA.16816.F32 R116, R36, R8.reuse, R116 ;  /* 0x000000082474723c */ /* 0x080ff00000001874 */
[C---:B-----5:R-:W-:Y:S08]  /*5cd0*/  HMMA.16816.F32 R120, R40.reuse, R8, R120 ;  /* 0x000000082878723c */ /* 0x060ff00000001878 */
[-C--:B------:R-:W-:Y:S08]  /*5ce0*/  HMMA.16816.F32 R124, R40, R30.reuse, R124 ;  /* 0x0000001e287c723c */ /* 0x080ff0000000187c */
[-C--:B------:R-:W-:Y:S08]  /*5cf0*/  HMMA.16816.F32 R128, R36, R30.reuse, R128 ;  /* 0x0000001e2480723c */ /* 0x080ff00000001880 */
[C---:B------:R-:W-:Y:S08]  /*5d00*/  HMMA.16816.F32 R132, R32.reuse, R30, R132 ;  /* 0x0000001e2084723c */ /* 0x040ff00000001884 */
        /* <DEDUP_REMOVED lines=8> */
[----:B------:R-:W-:Y:S01]  /*5d90*/  HMMA.16816.F32 R168, R40, R2, R168 ;  /* 0x0000000228a8723c */ /* 0x000fe200000018a8 */
[----:B------:R-:W-:-:S07]  /*5da0*/  @!P0 BRA `(.L_x_659) ;  /* 0xffffc55000008947 */ /* 0x000fce000383ffff */
.L_x_656:
[--C-:B------:R-:W-:Y:S01]  /*5db0*/  SHF.R.S32.HI R3, RZ, 0x1f, R234.reuse ;  /* 0x0000001fff037819 */ /* 0x100fe200000114ea */
[----:B------:R-:W-:Y:S01]  /*5dc0*/  BAR.SYNC.DEFER_BLOCKING 0x1, 0x100 ;  /* 0x0044000000007b1d */ /* 0x000fe20000010000 */
[----:B------:R-:W-:Y:S01]  /*5dd0*/  SHF.R.S32.HI R5, RZ, 0x1f, R234 ;  /* 0x0000001fff057819 */ /* 0x000fe200000114ea */
[----:B------:R-:W-:Y:S01]  /*5de0*/  FMUL.FTZ R112, R112, c[0x0][0x298] ;  /* 0x0000a60070707a20 */ /* 0x000fe20000410000 */
[-C--:B------:R-:W-:Y:S01]  /*5df0*/  LEA.HI R0, R3, R234.reuse, RZ, 0x5 ;  /* 0x000000ea03007211 */ /* 0x080fe200078f28ff */
[----:B------:R-:W-:Y:S01]  /*5e00*/  FMUL.FTZ R113, R113, c[0x0][0x298] ;  /* 0x0000a60071717a20 */ /* 0x000fe20000410000 */
[----:B-1----:R-:W-:Y:S01]  /*5e10*/  LEA.HI R9, R5, R234, RZ, 0x2 ;  /* 0x000000ea05097211 */ /* 0x002fe200078f10ff */
[----:B------:R-:W-:Y:S01]  /*5e20*/  FMUL.FTZ R114, R114, c[0x0][0x298] ;  /* 0x0000a60072727a20 */ /* 0x000fe20000410000 */
[--C-:B------:R-:W-:Y:S01]  /*5e30*/  SHF.R.S32.HI R7, RZ, 0x1f, R0.reuse ;  /* 0x0000001fff077819 */ /* 0x100fe20000011400 */
[----:B------:R-:W-:Y:S01]  /*5e40*/  FMUL.FTZ R115, R115, c[0x0][0x298] ;  /* 0x0000a60073737a20 */ /* 0x000fe20000410000 */
[----:B------:R-:W-:Y:S01]  /*5e50*/  SHF.R.S32.HI R0, RZ, 0x5, R0 ;  /* 0x00000005ff007819 */ /* 0x000fe20000011400 */
[----:B------:R-:W-:Y:S01]  /*5e60*/  FMUL.FTZ R116, R116, c[0x0][0x298] ;  /* 0x0000a60074747a20 */ /* 0x000fe20000410000 */
[----:B------:R-:W-:Y:S01]  /*5e70*/  LOP3.LUT R9, R9, 0xfffffffc, RZ, 0xc0, !PT ;  /* 0xfffffffc09097812 */ /* 0x000fe200078ec0ff */
[----:B------:R-:W-:Y:S01]  /*5e80*/  FMUL.FTZ R117, R117, c[0x0][0x298] ;  /* 0x0000a60075757a20 */ /* 0x000fe20000410000 */
[----:B------:R-:W-:Y:S01]  /*5e90*/  LEA.HI R7, R7, R0, RZ, 0x2 ;  /* 0x0000000007077211 */ /* 0x000fe200078f10ff */
[----:B------:R-:W-:Y:S01]  /*5ea0*/  FMUL.FTZ R118, R118, c[0x0][0x298] ;  /* 0x0000a60076767a20 */ /* 0x000fe20000410000 */
[----:B------:R-:W-:Y:S01]  /*5eb0*/  LEA.HI R33, R5, R234, RZ, 0x7 ;  /* 0x000000ea05217211 */ /* 0x000fe200078f38ff */
[----:B------:R-:W-:Y:S01]  /*5ec0*/  IMAD.IADD R2, R234, 0x1, -R9 ;  /* 0x00000001ea027824 */ /* 0x000fe200078e0a09 */
[----:B------:R-:W-:Y:S01]  /*5ed0*/  LOP3.LUT R7, R7, 0xfffffffc, RZ, 0xc0, !PT ;  /* 0xfffffffc07077812 */ /* 0x000fe200078ec0ff */
[----:B------:R-:W-:Y:S01]  /*5ee0*/  FMUL.FTZ R119, R119, c[0x0][0x298] ;  /* 0x0000a60077777a20 */ /* 0x000fe20000410000 */
[----:B------:R-:W-:Y:S01]  /*5ef0*/  SHF.R.S32.HI R33, RZ, 0x7, R33 ;  /* 0x00000007ff217819 */ /* 0x000fe20000011421 */
[----:B------:R-:W-:Y:S01]  /*5f00*/  IMAD.SHL.U32 R2, R2, 0x80, RZ ;  /* 0x0000008002027824 */ /* 0x000fe200078e00ff */
[----:B------:R-:W-:Y:S01]  /*5f10*/  F2FP.PACK_AB R92, R93, R92 ;  /* 0x0000005c5d5c723e */ /* 0x000fe200000000ff */
[----:B------:R-:W-:Y:S01]  /*5f20*/  IMAD.IADD R0, R0, 0x1, -R7 ;  /* 0x0000000100007824 */ /* 0x000fe200078e0a07 */
[----:B------:R-:W-:Y:S01]  /*5f30*/  F2FP.PACK_AB R44, R45, R44 ;  /* 0x0000002c2d2c723e */ /* 0x000fe200000000ff */
[----:B------:R-:W-:Y:S01]  /*5f40*/  IMAD R33, R33, 0x200, R232 ;  /* 0x0000020021217824 */ /* 0x000fe200078e02e8 */
[----:B------:R-:W-:Y:S01]  /*5f50*/  LOP3.LUT R2, R2, 0x180, RZ, 0xc0, !PT ;  /* 0x0000018002027812 */ /* 0x000fe200078ec0ff */
[----:B------:R-:W-:Y:S01]  /*5f60*/  IMAD.SHL.U32 R7, R0, 0x10, RZ ;  /* 0x0000001000077824 */ /* 0x000fe200078e00ff */
[----:B------:R-:W-:Y:S01]  /*5f70*/  F2FP.PACK_AB R46, R47, R46 ;  /* 0x0000002e2f2e723e */ /* 0x000fe200000000ff */
[----:B------:R-:W-:Y:S01]  /*5f80*/  FMUL.FTZ R120, R120, c[0x0][0x298] ;  /* 0x0000a60078787a20 */ /* 0x000fe20000410000 */
[----:B------:R-:W-:Y:S01]  /*5f90*/  F2FP.PACK_AB R48, R49, R48 ;  /* 0x000000303130723e */ /* 0x000fe200000000ff */
[----:B------:R-:W-:Y:S01]  /*5fa0*/  FMUL.FTZ R121, R121, c[0x0][0x298] ;  /* 0x0000a60079797a20 */ /* 0x000fe20000410000 */
[----:B------:R-:W-:Y:S01]  /*5fb0*/  LOP3.LUT R0, R2, 0x30, R7, 0xf8, !PT ;  /* 0x0000003002007812 */ /* 0x000fe200078ef807 */
[----:B------:R-:W-:Y:S01]  /*5fc0*/  FMUL.FTZ R122, R122, c[0x0][0x298] ;  /* 0x0000a6007a7a7a20 */ /* 0x000fe20000410000 */
[----:B------:R-:W-:Y:S01]  /*5fd0*/  F2FP.PACK_AB R50, R51, R50 ;  /* 0x000000323332723e */ /* 0x000fe200000000ff */
[----:B------:R-:W-:Y:S01]  /*5fe0*/  FMUL.FTZ R123, R123, c[0x0][0x298] ;  /* 0x0000a6007b7b7a20 */ /* 0x000fe20000410000 */
[----:B------:R-:W-:Y:S01]  /*5ff0*/  IADD3 R31, R0, 0x8, RZ ;  /* 0x00000008001f7810 */ /* 0x000fe20007ffe0ff */
[----:B------:R-:W-:Y:S01]  /*6000*/  FMUL.FTZ R132, R132, c[0x0][0x298] ;  /* 0x0000a60084847a20 */ /* 0x000fe20000410000 */
[----:B------:R-:W-:Y:S01]  /*6010*/  IADD3 R6, R0, 0x1408, RZ ;  /* 0x0000140800067810 */ /* 0x000fe20007ffe0ff */
[----:B------:R-:W-:Y:S01]  /*6020*/  FMUL.FTZ R133, R133, c[0x0][0x298] ;  /* 0x0000a60085857a20 */ /* 0x000fe20000410000 */
[----:B------:R-:W-:Y:S01]  /*6030*/  LOP3.LUT R4, R31, 0x180, RZ, 0xc0, !PT ;  /* 0x000001801f047812 */ /* 0x000fe200078ec0ff */
[----:B------:R-:W-:Y:S01]  /*6040*/  FMUL.FTZ R134, R134, c[0x0][0x298] ;  /* 0x0000a60086867a20 */ /* 0x000fe20000410000 */
[----:B------:R-:W-:Y:S01]  /*6050*/  LOP3.LUT R29, R6, 0x180, RZ, 0xc0, !PT ;  /* 0x00000180061d7812 */ /* 0x000fe200078ec0ff */
[----:B------:R-:W-:Y:S01]  /*6060*/  FMUL.FTZ R135, R135, c[0x0][0x298] ;  /* 0x0000a60087877a20 */ /* 0x000fe20000410000 */
[----:B------:R-:W-:Y:S01]  /*6070*/  SHF.R.U32.HI R4, RZ, 0x3, R4 ;  /* 0x00000003ff047819 */ /* 0x000fe20000011604 */
[----:B------:R-:W-:Y:S01]  /*6080*/  FMUL.FTZ R128, R128, c[0x0][0x298] ;  /* 0x0000a60080807a20 */ /* 0x000fe20000410000 */
[----:B------:R-:W-:Y:S01]  /*6090*/  SHF.R.U32.HI R29, RZ, 0x3, R29 ;  /* 0x00000003ff1d7819 */ /* 0x000fe2000001161d */
[----:B------:R-:W-:Y:S01]  /*60a0*/  FMUL.FTZ R129, R129, c[0x0][0x298] ;  /* 0x0000a60081817a20 */ /* 0x000fe20000410000 */
[----:B------:R-:W-:Y:S01]  /*60b0*/  LOP3.LUT R31, R4, R31, RZ, 0x3c, !PT ;  /* 0x0000001f041f7212 */ /* 0x000fe200078e3cff */
[----:B------:R-:W-:Y:S01]  /*60c0*/  FMUL.FTZ R130, R130, c[0x0][0x298] ;  /* 0x0000a60082827a20 */ /* 0x000fe20000410000 */
[C---:B------:R-:W-:Y:S01]  /*60d0*/  IADD3 R4, R0.reuse, 0x2808, RZ ;  /* 0x0000280800047810 */ /* 0x040fe20007ffe0ff */
[----:B------:R-:W-:Y:S01]  /*60e0*/  FMUL.FTZ R131, R131, c[0x0][0x298] ;  /* 0x0000a60083837a20 */ /* 0x000fe20000410000 */
[----:B------:R-:W-:Y:S01]  /*60f0*/  IADD3 R30, R0, 0x48, RZ ;  /* 0x00000048001e7810 */ /* 0x000fe20007ffe0ff */
[----:B------:R-:W-:Y:S01]  /*6100*/  IMAD.IADD R31, R33, 0x1, R31 ;  /* 0x00000001211f7824 */ /* 0x000fe200078e021f */
[----:B------:R-:W-:Y:S01]  /*6110*/  LOP3.LUT R27, R4, 0x180, RZ, 0xc0, !PT ;  /* 0x00000180041b7812 */ /* 0x000fe200078ec0ff */
[----:B------:R-:W-:Y:S01]  /*6120*/  FMUL.FTZ R124, R124, c[0x0][0x298] ;  /* 0x0000a6007c7c7a20 */ /* 0x000fe20000410000 */
[----:B------:R-:W-:Y:S01]  /*6130*/  LOP3.LUT R29, R29, R6, RZ, 0x3c, !PT ;  /* 0x000000061d1d7212 */ /* 0x000fe200078e3cff */
[----:B------:R-:W-:Y:S01]  /*6140*/  IMAD.SHL.U32 R31, R31, 0x2, RZ ;  /* 0x000000021f1f7824 */ /* 0x000fe200078e00ff */
[----:B------:R-:W-:Y:S01]  /*6150*/  LOP3.LUT R7, R30, 0x1c0, RZ, 0xc0, !PT ;  /* 0x000001c01e077812 */ /* 0x000fe200078ec0ff */
[----:B------:R-:W-:Y:S01]  /*6160*/  FMUL.FTZ R125, R125, c[0x0][0x298] ;  /* 0x0000a6007d7d7a20 */ /* 0x000fe20000410000 */
[----:B------:R-:W-:Y:S01]  /*6170*/  SHF.R.U32.HI R27, RZ, 0x3, R27 ;  /* 0x00000003ff1b7819 */ /* 0x000fe2000001161b */
[----:B------:R-:W-:Y:S01]  /*6180*/  IMAD.IADD R29, R33, 0x1, R29 ;  /* 0x00000001211d7824 */ /* 0x000fe200078e021d */
[----:B------:R-:W-:Y:S01]  /*6190*/  IADD3 R6, R0, 0x408, RZ ;  /* 0x0000040800067810 */ /* 0x000fe20007ffe0ff */
[----:B------:R-:W-:Y:S01]  /*61a0*/  FMUL.FTZ R126, R126, c[0x0][0x298] ;  /* 0x0000a6007e7e7a20 */ /* 0x000fe20000410000 */
[----:B------:R-:W-:Y:S01]  /*61b0*/  IADD3 R5, R0, 0x1448, RZ ;  /* 0x0000144800057810 */ /* 0x000fe20007ffe0ff */
[----:B------:R-:W-:Y:S01]  /*61c0*/  IMAD.SHL.U32 R29, R29, 0x2, RZ ;  /* 0x000000021d1d7824 */ /* 0x000fe200078e00ff */
[----:B------:R-:W-:Y:S01]  /*61d0*/  SHF.R.U32.HI R7, RZ, 0x3, R7 ;  /* 0x00000003ff077819 */ /* 0x000fe20000011607 */
[----:B------:R-:W-:Y:S01]  /*61e0*/  FMUL.FTZ R127, R127, c[0x0][0x298] ;  /* 0x0000a6007f7f7a20 */ /* 0x000fe20000410000 */
[----:B------:R-:W-:Y:S01]  /*61f0*/  LOP3.LUT R27, R27, R4, RZ, 0x3c, !PT ;  /* 0x000000041b1b7212 */ /* 0x000fe200078e3cff */
[----:B------:R-:W-:Y:S01]  /*6200*/  FMUL.FTZ R136, R136, c[0x0][0x298] ;  /* 0x0000a60088887a20 */ /* 0x000fe20000410000 */
[----:B------:R-:W-:Y:S01]  /*6210*/  LOP3.LUT R25, R6, 0x180, RZ, 0xc0, !PT ;  /* 0x0000018006197812 */ /* 0x000fe200078ec0ff */
[----:B------:R-:W-:Y:S01]  /*6220*/  FMUL.FTZ R137, R137, c[0x0][0x298] ;  /* 0x0000a60089897a20 */ /* 0x000fe20000410000 */
[----:B------:R-:W-:Y:S01]  /*6230*/  IADD3 R4, R0, 0x1808, RZ ;  /* 0x0000180800047810 */ /* 0x000fe20007ffe0ff */
[----:B------:R-:W-:Y:S01]  /*6240*/  IMAD.IADD R27, R33, 0x1, R27 ;  /* 0x00000001211b7824 */ /* 0x000fe200078e021b */
[----:B------:R-:W-:Y:S01]  /*6250*/  LOP3.LUT R28, R5, 0x1c0, RZ, 0xc0, !PT ;  /* 0x000001c0051c7812 */ /* 0x000fe200078ec0ff */
[----:B------:R-:W-:Y:S01]  /*6260*/  FMUL.FTZ R138, R138, c[0x0][0x298] ;  /* 0x0000a6008a8a7a20 */ /* 0x000fe20000410000 */
[----:B------:R-:W-:Y:S01]  /*6270*/  LOP3.LUT R30, R7, R30, RZ, 0x3c, !PT ;  /* 0x0000001e071e7212 */ /* 0x000fe200078e3cff */
[----:B------:R-:W-:Y:S01]  /*6280*/  IMAD.SHL.U32 R27, R27, 0x2, RZ ;  /* 0x000000021b1b7824 */ /* 0x000fe200078e00ff */
[----:B------:R-:W-:Y:S01]  /*6290*/  SHF.R.U32.HI R25, RZ, 0x3, R25 ;  /* 0x00000003ff197819 */ /* 0x000fe20000011619 */
[----:B------:R-:W-:Y:S01]  /*62a0*/  FMUL.FTZ R139, R139, c[0x0][0x298] ;  /* 0x0000a6008b8b7a20 */ /* 0x000fe20000410000 */
[----:B------:R-:W-:Y:S01]  /*62b0*/  IADD3 R7, R0, 0x2848, RZ ;  /* 0x0000284800077810 */ /* 0x000fe20007ffe0ff */
[----:B------:R-:W-:Y:S01]  /*62c0*/  IMAD.IADD R30, R33, 0x1, R30 ;  /* 0x00000001211e7824 */ /* 0x000fe200078e021e */
[----:B------:R-:W-:Y:S01]  /*62d0*/  LOP3.LUT R23, R4, 0x180, RZ, 0xc0, !PT ;  /* 0x0000018004177812 */ /* 0x000fe200078ec0ff */
[----:B------:R-:W-:Y:S01]  /*62e0*/  FMUL.FTZ R140, R140, c[0x0][0x298] ;  /* 0x0000a6008c8c7a20 */ /* 0x000fe20000410000 */
[----:B------:R-:W-:Y:S01]  /*62f0*/  SHF.R.U32.HI R28, RZ, 0x3, R28 ;  /* 0x00000003ff1c7819 */ /* 0x000fe2000001161c */
[----:B------:R-:W-:Y:S01]  /*6300*/  IMAD.SHL.U32 R30, R30, 0x2, RZ ;  /* 0x000000021e1e7824 */ /* 0x000fe200078e00ff */
[----:B------:R-:W-:Y:S01]  /*6310*/  LOP3.LUT R25, R25, R6, RZ, 0x3c, !PT ;  /* 0x0000000619197212 */ /* 0x000fe200078e3cff */
[----:B------:R-:W-:Y:S01]  /*6320*/  FMUL.FTZ R141, R141, c[0x0][0x298] ;  /* 0x0000a6008d8d7a20 */ /* 0x000fe20000410000 */
[----:B------:R-:W-:Y:S01]  /*6330*/  LOP3.LUT R26, R7, 0x1c0, RZ, 0xc0, !PT ;  /* 0x000001c0071a7812 */ /* 0x000fe200078ec0ff */
[----:B------:R-:W-:Y:S01]  /*6340*/  FMUL.FTZ R142, R142, c[0x0][0x298] ;  /* 0x0000a6008e8e7a20 */ /* 0x000fe20000410000 */
[----:B------:R-:W-:Y:S01]  /*6350*/  SHF.R.U32.HI R23, RZ, 0x3, R23 ;  /* 0x00000003ff177819 */ /* 0x000fe20000011617 */
[----:B------:R-:W-:Y:S01]  /*6360*/  IMAD.IADD R25, R33, 0x1, R25 ;  /* 0x0000000121197824 */ /* 0x000fe200078e0219 */
[----:B------:R-:W-:Y:S01]  /*6370*/  IADD3 R6, R0, 0x2c08, RZ ;  /* 0x00002c0800067810 */ /* 0x000fe20007ffe0ff */
[----:B------:R-:W-:Y:S01]  /*6380*/  FMUL.FTZ R143, R143, c[0x0][0x298] ;  /* 0x0000a6008f8f7a20 */ /* 0x000fe20000410000 */
[----:B------:R-:W-:Y:S01]  /*6390*/  LOP3.LUT R28, R28, R5, RZ, 0x3c, !PT ;  /* 0x000000051c1c7212 */ /* 0x000fe200078e3cff */
[----:B------:R-:W-:Y:S01]  /*63a0*/  IMAD.SHL.U32 R25, R25, 0x2, RZ ;  /* 0x0000000219197824 */ /* 0x000fe200078e00ff */
[----:B------:R-:W-:Y:S01]  /*63b0*/  IADD3 R5, R0, 0x448, RZ ;  /* 0x0000044800057810 */ /* 0x000fe20007ffe0ff */
[----:B------:R-:W-:Y:S01]  /*63c0*/  FMUL.FTZ R144, R144, c[0x0][0x298] ;  /* 0x0000a60090907a20 */ /* 0x000fe20000410000 */
[----:B------:R-:W-:Y:S01]  /*63d0*/  SHF.R.U32.HI R26, RZ, 0x3, R26 ;  /* 0x00000003ff1a7819 */ /* 0x000fe2000001161a */
[----:B------:R-:W-:Y:S01]  /*63e0*/  IMAD.IADD R28, R33, 0x1, R28 ;  /* 0x00000001211c7824 */ /* 0x000fe200078e021c */
        /* <DEDUP_REMOVED lines=17> */
[----:B------:R-:W-:Y:S01]  /*6500*/  FMUL.FTZ R158, R158, c[0x0][0x298] ;  /* 0x0000a6009e9e7a20 */ /* 0x000fe20000410000 */
        /* <DEDUP_REMOVED lines=17> */
[----:B------:R-:W-:Y:S01]  /*6620*/  IMAD.SHL.U32 R24, R24, 0x2, RZ ;  /* 0x0000000218187824 */ /* 0x000fe200078e00ff */
        /* <DEDUP_REMOVED lines=56> */
[----:B------:R-:W-:Y:S01]  /*69b0*/  LOP3.LUT R10, R35, 0x1c0, RZ, 0xc0, !PT ;  /* 0x000001c0230a7812 */ /* 0x000fe200078ec0ff */
[----:B------:R-:W-:Y:S01]  /*69c0*/  IMAD.SHL.U32 R13, R13, 0x2, RZ ;  /* 0x000000020d0d7824 */ /* 0x000fe200078e00ff */
[----:B------:R-:W-:Y:S01]  /*69d0*/  LOP3.LUT R16, R16, R5, RZ, 0x3c, !PT ;  /* 0x0000000510107212 */ /* 0x000fe200078e3cff */
[----:B------:R-:W1:Y:S01]  /*69e0*/  S2UR UR9, SR_CTAID.X ;  /* 0x00000000000979c3 */ /* 0x000e620000002500 */
[----:B------:R-:W-:Y:S01]  /*69f0*/  IADD3 R5, R0, 0xc48, RZ ;  /* 0x00000c4800057810 */ /* 0x000fe20007ffe0ff */
[----:B------:R-:W-:Y:S01]  /*6a00*/  UMOV UR8, 0xffffffb0 ;  /* 0xffffffb000087882 */ /* 0x000fe20000000000 */
[----:B------:R-:W-:Y:S01]  /*6a10*/  SHF.R.U32.HI R14, RZ, 0x3, R14 ;  /* 0x00000003ff0e7819 */ /* 0x000fe2000001160e */
[----:B------:R-:W-:Y:S01]  /*6a20*/  IMAD.IADD R16, R33, 0x1, R16 ;  /* 0x0000000121107824 */ /* 0x000fe200078e0210 */
[----:B------:R-:W-:Y:S01]  /*6a30*/  LOP3.LUT R11, R11, R4, RZ, 0x3c, !PT ;  /* 0x000000040b0b7212 */ /* 0x000fe200078e3cff */
[----:B------:R-:W-:Y:S01]  /*6a40*/  ULDC UR7, c[0x0][0x2f0] ;  /* 0x0000bc0000077ab9 */ /* 0x000fe20000000800 */
[----:B------:R-:W-:Y:S01]  /*6a50*/  LOP3.LUT R9, R6, 0x180, RZ, 0xc0, !PT ;  /* 0x0000018006097812 */ /* 0x000fe200078ec0ff */
[----:B------:R-:W-:Y:S01]  /*6a60*/  IMAD.SHL.U32 R16, R16, 0x2, RZ ;  /* 0x0000000210107824 */ /* 0x000fe200078e00ff */
[----:B------:R-:W-:Y:S01]  /*6a70*/  SHF.R.U32.HI R10, RZ, 0x3, R10 ;  /* 0x00000003ff0a7819 */ /* 0x000fe2000001160a */
[----:B------:R-:W-:Y:S01]  /*6a80*/  IMAD.IADD R11, R33, 0x1, R11 ;  /* 0x00000001210b7824 */ /* 0x000fe200078e020b */
[----:B------:R-:W-:Y:S01]  /*6a90*/  IADD3 R4, R0, 0x1008, RZ ;  /* 0x0000100800047810 */ /* 0x000fe20007ffe0ff */
[----:B------:R-:W-:Y:S01]  /*6aa0*/  USHF.R.S32.HI UR6, URZ, 0x1f, UR20 ;  /* 0x0000001f3f067899 */ /* 0x000fe20008011414 */
[----:B------:R-:W-:Y:S01]  /*6ab0*/  LOP3.LUT R12, R5, 0x1c0, RZ, 0xc0, !PT ;  /* 0x000001c0050c7812 */ /* 0x000fe200078ec0ff */
[----:B------:R-:W-:Y:S01]  /*6ac0*/  IMAD.SHL.U32 R11, R11, 0x2, RZ ;  /* 0x000000020b0b7824 */ /* 0x000fe200078e00ff */
[----:B------:R-:W-:Y:S01]  /*6ad0*/  LOP3.LUT R14, R14, R7, RZ, 0x3c, !PT ;  /* 0x000000070e0e7212 */ /* 0x000fe200078e3cff */
[----:B------:R-:W-:Y:S01]  /*6ae0*/  ULDC.64 UR4, c[0x0][0x340] ;  /* 0x0000d00000047ab9 */ /* 0x000fe20000000a00 */
[----:B------:R-:W-:Y:S01]  /*6af0*/  SHF.R.U32.HI R9, RZ, 0x3, R9 ;  /* 0x00000003ff097819 */ /* 0x000fe20000011609 */
[----:B------:R-:W-:Y:S01]  /*6b00*/  UIMAD UR4, UR6, UR4, URZ ;  /* 0x00000004060472a4 */ /* 0x000fe2000f8e023f */
[----:B------:R-:W-:Y:S01]  /*6b10*/  LOP3.LUT R10, R10, R35, RZ, 0x3c, !PT ;  /* 0x000000230a0a7212 */ /* 0x000fe200078e3cff */
[C---:B------:R-:W-:Y:S01]  /*6b20*/  IMAD.IADD R14, R33.reuse, 0x1, R14 ;  /* 0x00000001210e7824 */ /* 0x040fe200078e020e */
[----:B------:R-:W-:Y:S01]  /*6b30*/  LOP3.LUT R7, R4, 0x180, RZ, 0xc0, !PT ;  /* 0x0000018004077812 */ /* 0x000fe200078ec0ff */
[----:B------:R-:W-:Y:S01]  /*6b40*/  UIMAD UR4, UR20, UR5, UR4 ;  /* 0x00000005140472a4 */ /* 0x000fe2000f8e0204 */
[----:B------:R-:W-:Y:S01]  /*6b50*/  IADD3 R35, R0, 0x1048, RZ ;  /* 0x0000104800237810 */ /* 0x000fe20007ffe0ff */
[----:B------:R-:W-:Y:S01]  /*6b60*/  IMAD.IADD R10, R33, 0x1, R10 ;  /* 0x00000001210a7824 */ /* 0x000fe200078e020a */
[----:B------:R-:W-:Y:S01]  /*6b70*/  SHF.R.U32.HI R12, RZ, 0x3, R12 ;  /* 0x00000003ff0c7819 */ /* 0x000fe2000001160c */
[----:B------:R-:W-:Y:S01]  /*6b80*/  IMAD.SHL.U32 R14, R14, 0x2, RZ ;  /* 0x000000020e0e7824 */ /* 0x000fe200078e00ff */
[----:B------:R-:W-:Y:S01]  /*6b90*/  LOP3.LUT R9, R9, R6, RZ, 0x3c, !PT ;  /* 0x0000000609097212 */ /* 0x000fe200078e3cff */
[----:B------:R-:W-:Y:S01]  /*6ba0*/  IMAD.SHL.U32 R10, R10, 0x2, RZ ;  /* 0x000000020a0a7824 */ /* 0x000fe200078e00ff */
[----:B------:R-:W-:Y:S01]  /*6bb0*/  SHF.R.U32.HI R7, RZ, 0x3, R7 ;  /* 0x00000003ff077819 */ /* 0x000fe20000011607 */
[----:B-1----:R-:W-:Y:S01]  /*6bc0*/  UIMAD UR7, UR9, UR8, UR7 ;  /* 0x00000008090772a4 */ /* 0x002fe2000f8e0207 */
[----:B------:R-:W-:Y:S01]  /*6bd0*/  LOP3.LUT R6, R35, 0x1c0, RZ, 0xc0, !PT ;  /* 0x000001c023067812 */ /* 0x000fe200078ec0ff */
[----:B------:R-:W-:Y:S01]  /*6be0*/  IMAD.IADD R9, R33, 0x1, R9 ;  /* 0x0000000121097824 */ /* 0x000fe200078e0209 */
[----:B------:R-:W-:Y:S01]  /*6bf0*/  IADD3 R37, R0, 0x3848, RZ ;  /* 0x0000384800257810 */ /* 0x000fe20007ffe0ff */
[----:B------:R-:W-:Y:S01]  /*6c00*/  UISETP.LT.AND UP0, UPT, UR7, 0x50, UPT ;  /* 0x000000500700788c */ /* 0x000fe2000bf01270 */
[----:B------:R-:W-:Y:S01]  /*6c10*/  LOP3.LUT R12, R12, R5, RZ, 0x3c, !PT ;  /* 0x000000050c0c7212 */ /* 0x000fe200078e3cff */
[----:B------:R-:W-:Y:S01]  /*6c20*/  IMAD.SHL.U32 R9, R9, 0x2, RZ ;  /* 0x0000000209097824 */ /* 0x000fe200078e00ff */
[C---:B------:R-:W-:Y:S01]  /*6c30*/  IADD3 R39, R0.reuse, 0x2448, RZ ;  /* 0x0000244800277810 */ /* 0x040fe20007ffe0ff */
[----:B------:R-:W-:Y:S01]  /*6c40*/  USEL UR7, UR7, 0x50, UP0 ;  /* 0x0000005007077887 */ /* 0x000fe20008000000 */
[----:B------:R-:W-:Y:S01]  /*6c50*/  IADD3 R5, R0, 0x3448, RZ ;  /* 0x0000344800057810 */ /* 0x000fe20007ffe0ff */
[----:B------:R-:W-:Y:S01]  /*6c60*/  IMAD.IADD R12, R33, 0x1, R12 ;  /* 0x00000001210c7824 */ /* 0x000fe200078e020c */
[----:B------:R-:W-:Y:S01]  /*6c70*/  LOP3.LUT R7, R7, R4, RZ, 0x3c, !PT ;  /* 0x0000000407077212 */ /* 0x000fe200078e3cff */
[----:B------:R-:W-:Y:S01]  /*6c80*/  BSSY B0, `(.L_x_660) ;  /* 0x000021c000007945 */ /* 0x000fe20003800000 */
[----:B------:R-:W-:Y:S01]  /*6c90*/  SHF.R.U32.HI R6, RZ, 0x3, R6 ;  /* 0x00000003ff067819 */ /* 0x000fe20000011606 */
[----:B------:R-:W-:Y:S01]  /*6ca0*/  IMAD.SHL.U32 R12, R12, 0x2, RZ ;  /* 0x000000020c0c7824 */ /* 0x000fe200078e00ff */
[----:B------:R-:W-:Y:S01]  /*6cb0*/  LOP3.LUT R32, R37, 0x1c0, RZ, 0xc0, !PT ;  /* 0x000001c025207812 */ /* 0x000fe200078ec0ff */
[----:B------:R-:W-:Y:S01]  /*6cc0*/  IMAD.IADD R7, R33, 0x1, R7 ;  /* 0x0000000121077824 */ /* 0x000fe200078e0207 */
[----:B------:R-:W-:-:S02]  /*6cd0*/  LOP3.LUT R4, R39, 0x1c0, RZ, 0xc0, !PT ;  /* 0x000001c027047812 */ /* 0x000fc400078ec0ff */
[----:B------:R-:W-:Y:S01]  /*6ce0*/  LOP3.LUT R8, R5, 0x1c0, RZ, 0xc0, !PT ;  /* 0x000001c005087812 */ /* 0x000fe200078ec0ff */
[----:B------:R-:W-:Y:S01]  /*6cf0*/  IMAD.SHL.U32 R7, R7, 0x2, RZ ;  /* 0x0000000207077824 */ /* 0x000fe200078e00ff */
[----:B------:R-:W-:Y:S02]  /*6d00*/  LOP3.LUT R6, R6, R35, RZ, 0x3c, !PT ;  /* 0x0000002306067212 */ /* 0x000fe400078e3cff */
[----:B------:R-:W-:Y:S02]  /*6d10*/  SHF.R.U32.HI R32, RZ, 0x3, R32 ;  /* 0x00000003ff207819 */ /* 0x000fe40000011620 */
[----:B------:R-:W-:Y:S01]  /*6d20*/  SHF.R.U32.HI R4, RZ, 0x3, R4 ;  /* 0x00000003ff047819 */ /* 0x000fe20000011604 */
[----:B------:R-:W-:Y:S01]  /*6d30*/  IMAD.IADD R6, R33, 0x1, R6 ;  /* 0x0000000121067824 */ /* 0x000fe200078e0206 */
[----:B------:R-:W-:Y:S02]  /*6d40*/  SHF.R.U32.HI R35, RZ, 0x3, R2 ;  /* 0x00000003ff237819 */ /* 0x000fe40000011602 */
[----:B------:R-:W-:Y:S01]  /*6d50*/  SHF.R.U32.HI R8, RZ, 0x3, R8 ;  /* 0x00000003ff087819 */ /* 0x000fe20000011608 */
[----:B------:R-:W-:Y:S01]  /*6d60*/  IMAD.SHL.U32 R6, R6, 0x2, RZ ;  /* 0x0000000206067824 */ /* 0x000fe200078e00ff */
[----:B------:R-:W-:-:S02]  /*6d70*/  IADD3 R34, R0, 0x2408, RZ ;  /* 0x0000240800227810 */ /* 0x000fc40007ffe0ff */
[----:B------:R-:W-:Y:S02]  /*6d80*/  LOP3.LUT R2, R32, R37, RZ, 0x3c, !PT ;  /* 0x0000002520027212 */ /* 0x000fe400078e3cff */
[----:B------:R-:W-:Y:S02]  /*6d90*/  LOP3.LUT R93, R0, 0x40, RZ, 0xfc, !PT ;  /* 0x00000040005d7812 */ /* 0x000fe400078efcff */
[----:B------:R-:W-:Y:S01]  /*6da0*/  F2FP.PACK_AB R52, R53, R52 ;  /* 0x000000343534723e */ /* 0x000fe200000000ff */
[----:B------:R-:W-:Y:S01]  /*6db0*/  IMAD.IADD R2, R33, 0x1, R2 ;  /* 0x0000000121027824 */ /* 0x000fe200078e0202 */
[----:B------:R-:W-:Y:S02]  /*6dc0*/  F2FP.PACK_AB R54, R55, R54 ;  /* 0x000000363736723e */ /* 0x000fe400000000ff */
[----:B------:R-:W-:Y:S01]  /*6dd0*/  F2FP.PACK_AB R64, R65, R64 ;  /* 0x000000404140723e */ /* 0x000fe200000000ff */
[----:B------:R-:W-:Y:S01]  /*6de0*/  IMAD.SHL.U32 R2, R2, 0x2, RZ ;  /* 0x0000000202027824 */ /* 0x000fe200078e00ff */
[----:B------:R-:W-:-:S02]  /*6df0*/  F2FP.PACK_AB R66, R67, R66 ;  /* 0x000000424342723e */ /* 0x000fc400000000ff */
[----:B------:R-:W-:Y:S02]  /*6e00*/  F2FP.PACK_AB R60, R61, R60 ;  /* 0x0000003c3d3c723e */ /* 0x000fe400000000ff */
[----:B------:R-:W-:Y:S02]  /*6e10*/  F2FP.PACK_AB R62, R63, R62 ;  /* 0x0000003e3f3e723e */ /* 0x000fe400000000ff */
[----:B------:R-:W-:Y:S02]  /*6e20*/  F2FP.PACK_AB R56, R57, R56 ;  /* 0x000000383938723e */ /* 0x000fe400000000ff */
[----:B------:R-:W-:Y:S02]  /*6e30*/  F2FP.PACK_AB R58, R59, R58 ;  /* 0x0000003a3b3a723e */ /* 0x000fe400000000ff */
[----:B------:R-:W-:Y:S02]  /*6e40*/  F2FP.PACK_AB R68, R69, R68 ;  /* 0x000000444544723e */ /* 0x000fe400000000ff */
        /* <DEDUP_REMOVED lines=11> */
[----:B------:R-:W-:Y:S02]  /*6f00*/  LOP3.LUT R4, R4, R39, RZ, 0x3c, !PT ;  /* 0x0000002704047212 */ /* 0x000fe400078e3cff */
[----:B------:R-:W-:-:S02]  /*6f10*/  LOP3.LUT R32, R35, R0, RZ, 0x3c, !PT ;  /* 0x0000000023207212 */ /* 0x000fc400078e3cff */
[----:B------:R-:W-:Y:S01]  /*6f20*/  LOP3.LUT R8, R8, R5, RZ, 0x3c, !PT ;  /* 0x0000000508087212 */ /* 0x000fe200078e3cff */
[C---:B------:R-:W-:Y:S01]  /*6f30*/  IMAD.IADD R4, R33.reuse, 0x1, R4 ;  /* 0x0000000121047824 */ /* 0x040fe200078e0204 */
[C---:B------:R-:W-:Y:S02]  /*6f40*/  LOP3.LUT R91, R0.reuse, 0x1400, RZ, 0xfc, !PT ;  /* 0x00001400005b7812 */ /* 0x040fe400078efcff */
[C---:B------:R-:W-:Y:S01]  /*6f50*/  LOP3.LUT R89, R0.reuse, 0x1440, RZ, 0xfc, !PT ;  /* 0x0000144000597812 */ /* 0x040fe200078efcff */
[----:B------:R-:W-:Y:S01]  /*6f60*/  IMAD.IADD R8, R33, 0x1, R8 ;  /* 0x0000000121087824 */ /* 0x000fe200078e0208 */
[----:B------:R-:W-:Y:S01]  /*6f70*/  LOP3.LUT R87, R0, 0x2800, RZ, 0xfc, !PT ;  /* 0x0000280000577812 */ /* 0x000fe200078efcff */
[----:B------:R-:W-:Y:S01]  /*6f80*/  IMAD.SHL.U32 R4, R4, 0x2, RZ ;  /* 0x0000000204047824 */ /* 0x000fe200078e00ff */
[----:B------:R-:W-:Y:S01]  /*6f90*/  LOP3.LUT R85, R0, 0x2840, RZ, 0xfc, !PT ;  /* 0x0000284000557812 */ /* 0x000fe200078efcff */
[----:B------:R-:W-:Y:S01]  /*6fa0*/  IMAD.SHL.U32 R8, R8, 0x2, RZ ;  /* 0x0000000208087824 */ /* 0x000fe200078e00ff */
[----:B------:R-:W-:-:S02]  /*6fb0*/  LOP3.LUT R83, R0, 0x400, RZ, 0xfc, !PT ;  /* 0x0000040000537812 */ /* 0x000fc400078efcff */
[C---:B------:R-:W-:Y:S02]  /*6fc0*/  LOP3.LUT R81, R0.reuse, 0x440, RZ, 0xfc, !PT ;  /* 0x0000044000517812 */ /* 0x040fe400078efcff */
[C---:B------:R-:W-:Y:S02]  /*6fd0*/  LOP3.LUT R79, R0.reuse, 0x1800, RZ, 0xfc, !PT ;  /* 0x00001800004f7812 */ /* 0x040fe400078efcff */
[C---:B------:R-:W-:Y:S02]  /*6fe0*/  LOP3.LUT R77, R0.reuse, 0x1840, RZ, 0xfc, !PT ;  /* 0x00001840004d7812 */ /* 0x040fe400078efcff */
[C---:B------:R-:W-:Y:S02]  /*6ff0*/  LOP3.LUT R75, R0.reuse, 0x2c00, RZ, 0xfc, !PT ;  /* 0x00002c00004b7812 */ /* 0x040fe400078efcff */
[C---:B------:R-:W-:Y:S02]  /*7000*/  LOP3.LUT R73, R0.reuse, 0x2c40, RZ, 0xfc, !PT ;  /* 0x00002c4000497812 */ /* 0x040fe400078efcff */
        /* <DEDUP_REMOVED lines=16> */
[----:B------:R-:W-:Y:S02]  /*7110*/  LOP3.LUT R39, R0, 0x3800, RZ, 0xfc, !PT ;  /* 0x0000380000277812 */ /* 0x000fe400078efcff */
[----:B------:R-:W-:Y:S02]  /*7120*/  LOP3.LUT R5, R34, 0x180, RZ, 0xc0, !PT ;  /* 0x0000018022057812 */ /* 0x000fe400078ec0ff */
[----:B------:R-:W-:-:S02]  /*7130*/  LOP3.LUT R37, R0, 0x3840, RZ, 0xfc, !PT ;  /* 0x0000384000257812 */ /* 0x000fc400078efcff */
[----:B------:R-:W-:Y:S02]  /*7140*/  IADD3 R35, R0, 0x3808, RZ ;  /* 0x0000380800237810 */ /* 0x000fe40007ffe0ff */
[----:B------:R-:W-:Y:S02]  /*7150*/  LOP3.LUT R93, R93, 0x1c0, RZ, 0xc0, !PT ;  /* 0x000001c05d5d7812 */ /* 0x000fe400078ec0ff */
[----:B------:R-:W-:Y:S01]  /*7160*/  F2FP.PACK_AB R94, R95, R94 ;  /* 0x0000005e5f5e723e */ /* 0x000fe200000000ff */
[----:B------:R-:W-:Y:S01]  /*7170*/  IMAD.IADD R95, R32, 0x1, R33 ;  /* 0x00000001205f7824 */ /* 0x000fe200078e0221 */
[----:B------:R-:W-:Y:S02]  /*7180*/  LOP3.LUT R91, R91, 0x180, RZ, 0xc0, !PT ;  /* 0x000001805b5b7812 */ /* 0x000fe400078ec0ff */
[----:B------:R-:W-:Y:S01]  /*7190*/  LOP3.LUT R89, R89, 0x1c0, RZ, 0xc0, !PT ;  /* 0x000001c059597812 */ /* 0x000fe200078ec0ff */
[----:B------:R-:W-:Y:S01]  /*71a0*/  IMAD.SHL.U32 R95, R95, 0x2, RZ ;  /* 0x000000025f5f7824 */ /* 0x000fe200078e00ff */
[----:B------:R-:W-:-:S02]  /*71b0*/  LOP3.LUT R87, R87, 0x180, RZ, 0xc0, !PT ;  /* 0x0000018057577812 */ /* 0x000fc400078ec0ff */
[----:B------:R-:W-:Y:S02]  /*71c0*/  LOP3.LUT R85, R85, 0x1c0, RZ, 0xc0, !PT ;  /* 0x000001c055557812 */ /* 0x000fe400078ec0ff */
[----:B------:R-:W-:Y:S01]  /*71d0*/  LOP3.LUT R83, R83, 0x180, RZ, 0xc0, !PT ;  /* 0x0000018053537812 */ /* 0x000fe200078ec0ff */
[----:B------:R-:W-:Y:S01]  /*71e0*/  STS.U16 [R95+0x7880], R44 ;  /* 0x0078802c5f007388 */ /* 0x000fe20000000400 */
[----:B------:R-:W-:Y:S02]  /*71f0*/  LOP3.LUT R81, R81, 0x1c0, RZ, 0xc0, !PT ;  /* 0x000001c051517812 */ /* 0x000fe400078ec0ff */
[----:B------:R-:W-:Y:S02]  /*7200*/  LOP3.LUT R79, R79, 0x180, RZ, 0xc0, !PT ;  /* 0x000001804f4f7812 */ /* 0x000fe400078ec0ff */
[----:B------:R-:W-:Y:S02]  /*7210*/  LOP3.LUT R77, R77, 0x1c0, RZ, 0xc0, !PT ;  /* 0x000001c04d4d7812 */ /* 0x000fe400078ec0ff */
[----:B------:R-:W-:-:S02]  /*7220*/  LOP3.LUT R75, R75, 0x180, RZ, 0xc0, !PT ;  /* 0x000001804b4b7812 */ /* 0x000fc400078ec0ff */
[----:B------:R-:W-:Y:S02]  /*7230*/  LOP3.LUT R73, R73, 0x1c0, RZ, 0xc0, !PT ;  /* 0x000001c049497812 */ /* 0x000fe400078ec0ff */
[----:B------:R-:W-:Y:S02]  /*7240*/  LOP3.LUT R71, R71, 0x180, RZ, 0xc0, !PT ;  /* 0x0000018047477812 */ /* 0x000fe400078ec0ff */
        /* <DEDUP_REMOVED lines=16> */
[----:B------:R-:W-:Y:S02]  /*7350*/  SHF.R.U32.HI R5, RZ, 0x3, R5 ;  /* 0x00000003ff057819 */ /* 0x000fe40000011605 */
[----:B------:R-:W-:Y:S02]  /*7360*/  LOP3.LUT R37, R37, 0x1c0, RZ, 0xc0, !PT ;  /* 0x000001c025257812 */ /* 0x000fe400078ec0ff */
[----:B------:R-:W-:Y:S02]  /*7370*/  LOP3.LUT R32, R35, 0x180, RZ, 0xc0, !PT ;  /* 0x0000018023207812 */ /* 0x000fe400078ec0ff */
[----:B------:R-:W-:Y:S02]  /*7380*/  SHF.R.U32.HI R93, RZ, 0x3, R93 ;  /* 0x00000003ff5d7819 */ /* 0x000fe4000001165d */
[----:B------:R-:W-:Y:S02]  /*7390*/  SHF.R.U32.HI R91, RZ, 0x3, R91 ;  /* 0x00000003ff5b7819 */ /* 0x000fe4000001165b */
[----:B------:R-:W-:-:S02]  /*73a0*/  SHF.R.U32.HI R89, RZ, 0x3, R89 ;  /* 0x00000003ff597819 */ /* 0x000fc40000011659 */
[----:B------:R-:W-:Y:S02]  /*73b0*/  SHF.R.U32.HI R87, RZ, 0x3, R87 ;  /* 0x00000003ff577819 */ /* 0x000fe40000011657 */
[----:B------:R-:W-:Y:S02]  /*73c0*/  SHF.R.U32.HI R85, RZ, 0x3, R85 ;  /* 0x00000003ff557819 */ /* 0x000fe40000011655 */
[----:B------:R-:W-:Y:S02]  /*73d0*/  SHF.R.U32.HI R83, RZ, 0x3, R83 ;  /* 0x00000003ff537819 */ /* 0x000fe40000011653 */
        /* <DEDUP_REMOVED lines=22> */
[----:B------:R-:W-:Y:S02]  /*7540*/  LOP3.LUT R5, R5, R34, RZ, 0x3c, !PT ;  /* 0x0000002205057212 */ /* 0x000fe400078e3cff */
[----:B------:R-:W-:Y:S02]  /*7550*/  SHF.R.U32.HI R37, RZ, 0x3, R37 ;  /* 0x00000003ff257819 */ /* 0x000fe40000011625 */
[----:B------:R-:W-:Y:S01]  /*7560*/  SHF.R.U32.HI R32, RZ, 0x3, R32 ;  /* 0x00000003ff207819 */ /* 0x000fe20000011620 */
[----:B------:R-:W-:Y:S01]  /*7570*/  IMAD.IADD R5, R33, 0x1, R5 ;  /* 0x0000000121057824 */ /* 0x000fe200078e0205 */
[--C-:B------:R-:W-:Y:S02]  /*7580*/  LOP3.LUT R34, R93, 0x40, R0.reuse, 0x1e, !PT ;  /* 0x000000405d227812 */ /* 0x100fe400078e1e00 */
[--C-:B------:R-:W-:Y:S01]  /*7590*/  LOP3.LUT R36, R91, 0x1400, R0.reuse, 0x1e, !PT ;  /* 0x000014005b247812 */ /* 0x100fe200078e1e00 */
[----:B------:R-:W-:Y:S01]  /*75a0*/  IMAD.SHL.U32 R5, R5, 0x2, RZ ;  /* 0x0000000205057824 */ /* 0x000fe200078e00ff */
[----:B------:R-:W-:Y:S01]  /*75b0*/  LOP3.LUT R38, R89, 0x1440, R0, 0x1e, !PT ;  /* 0x0000144059267812 */ /* 0x000fe200078e1e00 */
[----:B------:R-:W-:Y:S01]  /*75c0*/  IMAD.IADD R34, R33, 0x1, R34 ;  /* 0x0000000121227824 */ /* 0x000fe200078e0222 */
        /* <DEDUP_REMOVED lines=51> */
[C---:B------:R-:W-:Y:S01]  /*7900*/  IMAD.IADD R206, R33.reuse, 0x1, R206 ;  /* 0x0000000121ce7824 */ /* 0x040fe200078e02ce */
[----:B------:R-:W-:Y:S01]  /*7910*/  LOP3.LUT R32, R32, R35, RZ, 0x3c, !PT ;  /* 0x0000002320207212 */ /* 0x000fe200078e3cff */
[C---:B------:R-:W-:Y:S01]  /*7920*/  IMAD.IADD R208, R33.reuse, 0x1, R208 ;  /* 0x0000000121d07824 */ /* 0x040fe200078e02d0 */
[----:B------:R-:W-:Y:S01]  /*7930*/  PRMT R35, R46, 0x7632, R35 ;  /* 0x000076322e237816 */ /* 0x000fe20000000023 */
[C---:B------:R-:W-:Y:S01]  /*7940*/  IMAD.IADD R0, R33.reuse, 0x1, R0 ;  /* 0x0000000121007824 */ /* 0x040fe200078e0200 */
[----:B------:R-:W-:Y:S01]  /*7950*/  PRMT R37, R48, 0x7632, R37 ;  /* 0x0000763230257816 */ /* 0x000fe20000000025 */
[----:B------:R-:W-:Y:S01]  /*7960*/  IMAD.IADD R32, R33, 0x1, R32 ;  /* 0x0000000121207824 */ /* 0x000fe200078e0220 */
[----:B------:R-:W-:Y:S01]  /*7970*/  PRMT R33, R44, 0x7632, R33 ;  /* 0x000076322c217816 */ /* 0x000fe20000000021 */
[----:B------:R-:W-:Y:S01]  /*7980*/  IMAD.SHL.U32 R34, R34, 0x2, RZ ;  /* 0x0000000222227824 */ /* 0x000fe200078e00ff */
[----:B------:R-:W-:Y:S01]  /*7990*/  PRMT R41, R52, 0x7632, R41 ;  /* 0x0000763234297816 */ /* 0x000fe20000000029 */
[----:B------:R-:W-:Y:S01]  /*79a0*/  IMAD.SHL.U32 R39, R36, 0x2, RZ ;  /* 0x0000000224277824 */ /* 0x000fe200078e00ff */
[----:B------:R-:W-:Y:S01]  /*79b0*/  PRMT R36, R50, 0x7632, R36 ;  /* 0x0000763232247816 */ /* 0x000fe20000000024 */
[----:B------:R-:W-:Y:S01]  /*79c0*/  IMAD.SHL.U32 R38, R38, 0x2, RZ ;  /* 0x0000000226267824 */ /* 0x000fe200078e00ff */
[----:B------:R1:W-:Y:S01]  /*79d0*/  STS.U16 [R34+0x7880], R33 ;  /* 0x0078802122007388 */ /* 0x0003e20000000400 */
[----:B------:R-:W-:Y:S01]  /*79e0*/  IMAD.SHL.U32 R43, R40, 0x2, RZ ;  /* 0x00000002282b7824 */ /* 0x000fe200078e00ff */
[----:B------:R-:W-:Y:S01]  /*79f0*/  PRMT R87, R56, 0x7632, R87 ;  /* 0x0000763238577816 */ /* 0x000fe20000000057 */
[----:B------:R-:W-:Y:S01]  /*7a00*/  IMAD.SHL.U32 R42, R42, 0x2, RZ ;  /* 0x000000022a2a7824 */ /* 0x000fe200078e00ff */
[----:B------:R-:W-:Y:S01]  /*7a10*/  STS.U16 [R31+0x7880], R46 ;  /* 0x0078802e1f007388 */ /* 0x000fe20000000400 */
        /* <DEDUP_REMOVED lines=17> */
[----:B------:R-:W-:Y:S01]  /*7b30*/  F2FP.PACK_AB R96, R97, R96 ;  /* 0x000000606160723e */ /* 0x000fe200000000ff */
[----:B------:R-:W-:Y:S01]  /*7b40*/  IMAD.SHL.U32 R182, R182, 0x2, RZ ;  /* 0x00000002b6b67824 */ /* 0x000fe200078e00ff */
[----:B------:R-:W-:Y:S01]  /*7b50*/  PRMT R97, R84, 0x7632, R97 ;  /* 0x0000763254617816 */ /* 0x000fe20000000061 */
[----:B-1----:R-:W-:Y:S01]  /*7b60*/  IMAD.SHL.U32 R33, R28, 0x2, RZ ;  /* 0x000000021c217824 */ /* 0x002fe200078e00ff */
[----:B------:R-:W-:Y:S01]  /*7b70*/  PRMT R28, R54, 0x7632, R28 ;  /* 0x00007632361c7816 */ /* 0x000fe2000000001c */
[----:B------:R-:W-:Y:S01]  /*7b80*/  IMAD.SHL.U32 R184, R184, 0x2, RZ ;  /* 0x00000002b8b87824 */ /* 0x000fe200078e00ff */
[----:B------:R-:W-:Y:S01]  /*7b90*/  F2FP.PACK_AB R98, R99, R98 ;  /* 0x000000626362723e */ /* 0x000fe200000000ff */
[----:B------:R-:W-:Y:S01]  /*7ba0*/  IMAD.SHL.U32 R186, R186, 0x2, RZ ;  /* 0x00000002baba7824 */ /* 0x000fe200078e00ff */
[----:B------:R1:W-:Y:S01]  /*7bb0*/  STS.U16 [R33+0x7880], R36 ;  /* 0x0078802421007388 */ /* 0x0003e20000000400 */
[----:B------:R-:W-:Y:S01]  /*7bc0*/  IMAD.SHL.U32 R188, R188, 0x2, RZ ;  /* 0x00000002bcbc7824 */ /* 0x000fe200078e00ff */
[----:B------:R-:W-:Y:S01]  /*7bd0*/  PRMT R99, R80, 0x7632, R99 ;  /* 0x0000763250637816 */ /* 0x000fe20000000063 */
[----:B------:R-:W-:Y:S01]  /*7be0*/  IMAD.SHL.U32 R190, R190, 0x2, RZ ;  /* 0x00000002bebe7824 */ /* 0x000fe200078e00ff */
[----:B------:R-:W-:Y:S01]  /*7bf0*/  STS.U16 [R43+0x7880], R52 ;  /* 0x007880342b007388 */ /* 0x000fe20000000400 */
[----:B--2---:R-:W-:Y:S01]  /*7c00*/  PRMT R35, R64, 0x7632, R35 ;  /* 0x0000763240237816 */ /* 0x004fe20000000023 */
[----:B------:R-:W-:Y:S01]  /*7c10*/  IMAD.SHL.U32 R192, R192, 0x2, RZ ;  /* 0x00000002c0c07824 */ /* 0x000fe200078e00ff */
[----:B------:R-:W-:Y:S01]  /*7c20*/  F2FP.PACK_AB R100, R101, R100 ;  /* 0x000000646564723e */ /* 0x000fe200000000ff */
[----:B------:R2:W-:Y:S01]  /*7c30*/  STS.U16 [R42+0x7880], R41 ;  /* 0x007880292a007388 */ /* 0x0005e20000000400 */
[----:B------:R-:W-:Y:S01]  /*7c40*/  IMAD.SHL.U32 R194, R194, 0x2, RZ ;  /* 0x00000002c2c27824 */ /* 0x000fe200078e00ff */
[----:B------:R-:W-:Y:S01]  /*7c50*/  PRMT R101, R92, 0x7632, R101 ;  /* 0x000076325c657816 */ /* 0x000fe20000000065 */
[----:B------:R-:W-:Y:S01]  /*7c60*/  IMAD.SHL.U32 R196, R196, 0x2, RZ ;  /* 0x00000002c4c47824 */ /* 0x000fe200078e00ff */
[----:B------:R4:W-:Y:S01]  /*7c70*/  STS.U16 [R27+0x7880], R54 ;  /* 0x007880361b007388 */ /* 0x0009e20000000400 */
[----:B---3--:R-:W-:Y:S01]  /*7c80*/  PRMT R37, R66, 0x7632, R37 ;  /* 0x0000763242257816 */ /* 0x008fe20000000025 */
[----:B------:R-:W-:Y:S01]  /*7c90*/  IMAD.SHL.U32 R198, R198, 0x2, RZ ;  /* 0x00000002c6c67824 */ /* 0x000fe200078e00ff */
[----:B------:R-:W-:Y:S01]  /*7ca0*/  F2FP.PACK_AB R102, R103, R102 ;  /* 0x000000666766723e */ /* 0x000fe200000000ff */
[----:B------:R3:W-:Y:S01]  /*7cb0*/  STS.U16 [R45+0x7880], R28 ;  /* 0x0078801c2d007388 */ /* 0x0007e20000000400 */
[----:B------:R-:W-:Y:S01]  /*7cc0*/  IMAD.SHL.U32 R200, R200, 0x2, RZ ;  /* 0x00000002c8c87824 */ /* 0x000fe200078e00ff */
[----:B------:R-:W-:Y:S01]  /*7cd0*/  PRMT R103, R96, 0x7632, R103 ;  /* 0x0000763260677816 */ /* 0x000fe20000000067 */
[----:B------:R-:W-:Y:S01]  /*7ce0*/  IMAD.SHL.U32 R202, R202, 0x2, RZ ;  /* 0x00000002caca7824 */ /* 0x000fe200078e00ff */
[----:B------:R5:W-:Y:S01]  /*7cf0*/  STS.U16 [R47+0x7880], R64 ;  /* 0x007880402f007388 */ /* 0x000be20000000400 */
[----:B------:R-:W-:Y:S01]  /*7d00*/  IMAD.SHL.U32 R204, R204, 0x2, RZ ;  /* 0x00000002cccc7824 */ /* 0x000fe200078e00ff */
[----:B------:R-:W-:Y:S01]  /*7d10*/  F2FP.PACK_AB R112, R113, R112 ;  /* 0x000000707170723e */ /* 0x000fe200000000ff */
[----:B------:R-:W-:Y:S01]  /*7d20*/  IMAD.SHL.U32 R206, R206, 0x2, RZ ;  /* 0x00000002cece7824 */ /* 0x000fe200078e00ff */
[----:B------:R5:W-:Y:S01]  /*7d30*/  STS.U16 [R106+0x7880], R35 ;  /* 0x007880236a007388 */ /* 0x000be20000000400 */
[----:B-1----:R-:W-:Y:S01]  /*7d40*/  PRMT R36, R62, 0x7632, R36 ;  /* 0x000076323e247816 */ /* 0x002fe20000000024 */
[----:B------:R-:W-:Y:S01]  /*7d50*/  IMAD.SHL.U32 R208, R208, 0x2, RZ ;  /* 0x00000002d0d07824 */ /* 0x000fe200078e00ff */
[----:B------:R-:W-:Y:S01]  /*7d60*/  F2FP.PACK_AB R114, R115, R114 ;  /* 0x000000727372723e */ /* 0x000fe200000000ff */
[----:B------:R1:W-:Y:S01]  /*7d70*/  STS.U16 [R25+0x7880], R66 ;  /* 0x0078804219007388 */ /* 0x0003e20000000400 */
[----:B------:R-:W-:Y:S01]  /*7d80*/  IMAD.SHL.U32 R0, R0, 0x2, RZ ;  /* 0x0000000200007824 */ /* 0x000fe200078e00ff */
[----:B------:R-:W-:Y:S01]  /*7d90*/  F2FP.PACK_AB R116, R117, R116 ;  /* 0x000000747574723e */ /* 0x000fe200000000ff */
[----:B------:R-:W-:Y:S01]  /*7da0*/  IMAD.SHL.U32 R32, R32, 0x2, RZ ;  /* 0x0000000220207824 */ /* 0x000fe200078e00ff */
[----:B------:R-:W-:Y:S01]  /*7db0*/  STS.U16 [R24+0x7880], R37 ;  /* 0x0078802518007388 */ /* 0x000fe20000000400 */
[----:B--2---:R-:W-:Y:S01]  /*7dc0*/  IMAD.SHL.U32 R41, R108, 0x2, RZ ;  /* 0x000000026c297824 */ /* 0x004fe200078e00ff */
[----:B------:R-:W-:-:S02]  /*7dd0*/  F2FP.PACK_AB R118, R119, R118 ;  /* 0x000000767776723e */ /* 0x000fc400000000ff */
[----:B------:R-:W-:Y:S01]  /*7de0*/  F2FP.PACK_AB R120, R121, R120 ;  /* 0x000000787978723e */ /* 0x000fe200000000ff */
[----:B------:R-:W2:Y:S01]  /*7df0*/  S2R R77, SR_CTAID.Y ;  /* 0x00000000004d7919 */ /* 0x000ea20000002600 */
[----:B------:R-:W-:Y:S01]  /*7e00*/  F2FP.PACK_AB R122, R123, R122 ;  /* 0x0000007a7b7a723e */ /* 0x000fe200000000ff */
[----:B----4-:R-:W-:Y:S01]  /*7e10*/  CS2R R54, SRZ ;  /* 0x0000000000367805 */ /* 0x010fe2000001ff00 */
[----:B------:R-:W-:Y:S01]  /*7e20*/  F2FP.PACK_AB R132, R133, R132 ;  /* 0x000000848584723e */ /* 0x000fe200000000ff */
[----:B------:R4:W-:Y:S01]  /*7e30*/  STS.U16 [R41+0x7880], R60 ;  /* 0x0078803c29007388 */ /* 0x0009e20000000400 */
[----:B---3--:R-:W-:Y:S02]  /*7e40*/  PRMT R28, R78, 0x7632, R28 ;  /* 0x000076324e1c7816 */ /* 0x008fe4000000001c */
[----:B------:R-:W-:Y:S01]  /*7e50*/  F2FP.PACK_AB R134, R135, R134 ;  /* 0x000000868786723e */ /* 0x000fe200000000ff */
[----:B------:R3:W-:Y:S01]  /*7e60*/  STS.U16 [R49+0x7880], R26 ;  /* 0x0078801a31007388 */ /* 0x0007e20000000400 */
[----:B------:R-:W-:Y:S01]  /*7e70*/  PRMT R53, R132, 0x7632, R53 ;  /* 0x0000763284357816 */ /* 0x000fe20000000035 */
[----:B-----5:R-:W-:Y:S01]  /*7e80*/  CS2R R64, SRZ ;  /* 0x0000000000407805 */ /* 0x020fe2000001ff00 */
[----:B------:R-:W-:Y:S01]  /*7e90*/  F2FP.PACK_AB R128, R129, R128 ;  /* 0x000000808180723e */ /* 0x000fe200000000ff */
[----:B------:R-:W-:Y:S01]  /*7ea0*/  IMAD.SHL.U32 R35, R22, 0x2, RZ ;  /* 0x0000000216237824 */ /* 0x000fe200078e00ff */
[----:B------:R5:W-:Y:S01]  /*7eb0*/  STS.U16 [R23+0x7880], R62 ;  /* 0x0078803e17007388 */ /* 0x000be20000000400 */
[----:B------:R-:W-:-:S02]  /*7ec0*/  PRMT R22, R58, 0x7632, R22 ;  /* 0x000076323a167816 */ /* 0x000fc40000000016 */
[----:B------:R-:W-:Y:S01]  /*7ed0*/  F2FP.PACK_AB R130, R131, R130 ;  /* 0x000000828382723e */ /* 0x000fe200000000ff */
[----:B------:R2:W-:Y:S01]  /*7ee0*/  STS.U16 [R35+0x7880], R36 ;  /* 0x0078802423007388 */ /* 0x0005e20000000400 */
[----:B------:R-:W-:Y:S01]  /*7ef0*/  F2FP.PACK_AB R124, R125, R124 ;  /* 0x0000007c7d7c723e */ /* 0x000fe200000000ff */
[----:B-1----:R-:W-:Y:S01]  /*7f00*/  CS2R R66, SRZ ;  /* 0x0000000000427805 */ /* 0x002fe2000001ff00 */
[----:B------:R-:W-:Y:S01]  /*7f10*/  F2FP.PACK_AB R126, R127, R126 ;  /* 0x0000007e7f7e723e */ /* 0x000fe200000000ff */
[----:B------:R1:W-:Y:S01]  /*7f20*/  STS.U16 [R51+0x7880], R56 ;  /* 0x0078803833007388 */ /* 0x0003e20000000400 */
[----:B------:R-:W-:Y:S02]  /*7f30*/  F2FP.PACK_AB R136, R137, R136 ;  /* 0x000000888988723e */ /* 0x000fe400000000ff */
[----:B------:R-:W-:Y:S01]  /*7f40*/  F2FP.PACK_AB R138, R139, R138 ;  /* 0x0000008a8b8a723e */ /* 0x000fe200000000ff */
[----:B------:R1:W-:Y:S01]  /*7f50*/  STS.U16 [R174+0x7880], R87 ;  /* 0x00788057ae007388 */ /* 0x0003e20000000400 */
[----:B------:R-:W-:-:S02]  /*7f60*/  F2FP.PACK_AB R140, R141, R140 ;  /* 0x0000008c8d8c723e */ /* 0x000fc400000000ff */
[----:B------:R-:W-:Y:S01]  /*7f70*/  F2FP.PACK_AB R142, R143, R142 ;  /* 0x0000008e8f8e723e */ /* 0x000fe200000000ff */
[----:B------:R1:W-:Y:S01]  /*7f80*/  STS.U16 [R21+0x7880], R58 ;  /* 0x0078803a15007388 */ /* 0x0003e20000000400 */
[----:B------:R-:W-:Y:S01]  /*7f90*/  F2FP.PACK_AB R144, R145, R144 ;  /* 0x000000909190723e */ /* 0x000fe200000000ff */
[----:B----4-:R-:W-:Y:S01]  /*7fa0*/  CS2R R60, SRZ ;  /* 0x00000000003c7805 */ /* 0x010fe2000001ff00 */
[----:B------:R-:W-:Y:S01]  /*7fb0*/  F2FP.PACK_AB R146, R147, R146 ;  /* 0x000000929392723e */ /* 0x000fe200000000ff */
[----:B------:R4:W-:Y:S01]  /*7fc0*/  STS.U16 [R20+0x7880], R22 ;  /* 0x0078801614007388 */ /* 0x0009e20000000400 */
[----:B---3--:R-:W-:Y:S02]  /*7fd0*/  PRMT R26, R70, 0x7632, R26 ;  /* 0x00007632461a7816 */ /* 0x008fe4000000001a */
[----:B------:R-:W-:Y:S01]  /*7fe0*/  F2FP.PACK_AB R156, R157, R156 ;  /* 0x0000009c9d9c723e */ /* 0x000fe200000000ff */
[----:B------:R3:W-:Y:S01]  /*7ff0*/  STS.U16 [R176+0x7880], R68 ;  /* 0x00788044b0007388 */ /* 0x0007e20000000400 */
[----:B------:R-:W-:Y:S01]  /*8000*/  F2FP.PACK_AB R158, R159, R158 ;  /* 0x0000009e9f9e723e */ /* 0x000fe200000000ff */
[----:B-----5:R-:W-:Y:S01]  /*8010*/  CS2R R62, SRZ ;  /* 0x00000000003e7805 */ /* 0x020fe2000001ff00 */
[----:B------:R-:W-:Y:S01]  /*8020*/  F2FP.PACK_AB R152, R153, R152 ;  /* 0x000000989998723e */ /* 0x000fe200000000ff */
[----:B------:R5:W-:Y:S01]  /*8030*/  STS.U16 [R178+0x7880], R89 ;  /* 0x00788059b2007388 */ /* 0x000be20000000400 */
[----:B--2---:R-:W-:-:S02]  /*8040*/  PRMT R36, R90, 0x7632, R36 ;  /* 0x000076325a247816 */ /* 0x004fc40000000024 */
[----:B------:R-:W-:Y:S01]  /*8050*/  F2FP.PACK_AB R154, R155, R154 ;  /* 0x0000009a9b9a723e */ /* 0x000fe200000000ff */
[----:B------:R2:W-:Y:S01]  /*8060*/  STS.U16 [R19+0x7880], R70 ;  /* 0x0078804613007388 */ /* 0x0005e20000000400 */
[----:B------:R-:W-:Y:S01]  /*8070*/  F2FP.PACK_AB R148, R149, R148 ;  /* 0x000000949594723e */ /* 0x000fe200000000ff */
[----:B-1----:R-:W-:Y:S01]  /*8080*/  CS2R R56, SRZ ;  /* 0x0000000000387805 */ /* 0x002fe2000001ff00 */
[----:B------:R-:W-:Y:S01]  /*8090*/  F2FP.PACK_AB R150, R151, R150 ;  /* 0x000000969796723e */ /* 0x000fe200000000ff */
[----:B------:R1:W-:Y:S01]  /*80a0*/  STS.U16 [R18+0x7880], R26 ;  /* 0x0078801a12007388 */ /* 0x0003e20000000400 */
[----:B------:R-:W-:Y:S02]  /*80b0*/  PRMT R87, R124, 0x7632, R87 ;  /* 0x000076327c577816 */ /* 0x000fe40000000057 */
[----:B------:R-:W-:Y:S01]  /*80c0*/  F2FP.PACK_AB R160, R161, R160 ;  /* 0x000000a0a1a0723e */ /* 0x000fe200000000ff */
[----:B------:R1:W-:Y:S01]  /*80d0*/  STS.U16 [R180+0x7880], R72 ;  /* 0x00788048b4007388 */ /* 0x0003e20000000400 */
[----:B------:R-:W-:Y:S01]  /*80e0*/  F2FP.PACK_AB R162, R163, R162 ;  /* 0x000000a2a3a2723e */ /* 0x000fe200000000ff */
[----:B------:R-:W-:Y:S01]  /*80f0*/  CS2R R58, SRZ ;  /* 0x00000000003a7805 */ /* 0x000fe2000001ff00 */
[----:B------:R-:W-:Y:S01]  /*8100*/  F2FP.PACK_AB R164, R165, R164 ;  /* 0x000000a4a5a4723e */ /* 0x000fe200000000ff */
[----:B------:R1:W-:Y:S01]  /*8110*/  STS.U16 [R182+0x7880], R91 ;  /* 0x0078805bb6007388 */ /* 0x0003e20000000400 */
[----:B----4-:R-:W-:-:S02]  /*8120*/  PRMT R22, R74, 0x7632, R22 ;  /* 0x000076324a167816 */ /* 0x010fc40000000016 */
[----:B------:R-:W-:Y:S01]  /*8130*/  F2FP.PACK_AB R166, R167, R166 ;  /* 0x000000a6a7a6723e */ /* 0x000fe200000000ff */
[----:B------:R4:W-:Y:S01]  /*8140*/  STS.U16 [R17+0x7880], R74 ;  /* 0x0078804a11007388 */ /* 0x0009e20000000400 */
[----:B------:R-:W-:Y:S01]  /*8150*/  F2FP.PACK_AB R168, R169, R168 ;  /* 0x000000a8a9a8723e */ /* 0x000fe200000000ff */
[----:B---3--:R-:W-:Y:S01]  /*8160*/  CS2R R68, SRZ ;  /* 0x0000000000447805 */ /* 0x008fe2000001ff00 */
[----:B------:R-:W-:Y:S01]  /*8170*/  F2FP.PACK_AB R170, R171, R170 ;  /* 0x000000aaabaa723e */ /* 0x000fe200000000ff */
[----:B------:R3:W-:Y:S01]  /*8180*/  STS.U16 [R16+0x7880], R22 ;  /* 0x0078801610007388 */ /* 0x0007e20000000400 */
[----:B-----5:R-:W-:Y:S02]  /*8190*/  PRMT R89, R136, 0x7632, R89 ;  /* 0x0000763288597816 */ /* 0x020fe40000000059 */
[C---:B------:R-:W-:Y:S01]  /*81a0*/  ISETP.GT.AND P2, PT, R234.reuse, 0x27f, PT ;  /* 0x0000027fea00780c */ /* 0x040fe20003f44270 */
[----:B------:R-:W-:Y:S01]  /*81b0*/  STS.U16 [R184+0x7880], R76 ;  /* 0x0078804cb8007388 */ /* 0x000fe20000000400 */
[C---:B------:R-:W-:Y:S01]  /*81c0*/  ISETP.GT.AND P1, PT, R234.reuse, 0x17f, PT ;  /* 0x0000017fea00780c */ /* 0x040fe20003f24270 */
[----:B--2---:R-:W-:Y:S01]  /*81d0*/  CS2R R70, SRZ ;  /* 0x0000000000467805 */ /* 0x004fe2000001ff00 */
[----:B------:R-:W-:Y:S01]  /*81e0*/  ISETP.GT.AND P0, PT, R234, 0x7f, PT ;  /* 0x0000007fea00780c */ /* 0x000fe20003f04270 */
[----:B------:R2:W-:Y:S01]  /*81f0*/  STS.U16 [R186+0x7880], R93 ;  /* 0x0078805dba007388 */ /* 0x0005e20000000400 */
[----:B-1----:R-:W-:-:S02]  /*8200*/  PRMT R26, R88, 0x7632, R26 ;  /* 0x00007632581a7816 */ /* 0x002fc4000000001a */
[----:B------:R-:W-:Y:S01]  /*8210*/  SHF.R.S32.HI R79, RZ, 0x1f, R250 ;  /* 0x0000001fff4f7819 */ /* 0x000fe200000114fa */
[----:B------:R1:W-:Y:S01]  /*8220*/  STS.U16 [R15+0x7880], R78 ;  /* 0x0078804e0f007388 */ /* 0x0003e20000000400 */
[----:B------:R-:W-:Y:S01]  /*8230*/  CS2R R72, SRZ ;  /* 0x0000000000487805 */ /* 0x000fe2000001ff00 */
[----:B------:R-:W-:Y:S02]  /*8240*/  ISETP.GE.AND P6, PT, R236, UR7, PT ;  /* 0x00000007ec007c0c */ /* 0x000fe4000bfc6270 */
[----:B------:R5:W-:Y:S01]  /*8250*/  STS.U16 [R14+0x7880], R28 ;  /* 0x0078801c0e007388 */ /* 0x000be20000000400 */
[----:B------:R-:W-:-:S03]  /*8260*/  PRMT R91, R140, 0x7632, R91 ;  /* 0x000076328c5b7816 */ /* 0x000fc6000000005b */
[----:B------:R-:W-:Y:S01]  /*8270*/  STS.U16 [R188+0x7880], R88 ;  /* 0x00788058bc007388 */ /* 0x000fe20000000400 */
[----:B----4-:R-:W-:-:S03]  /*8280*/  CS2R R74, SRZ ;  /* 0x00000000004a7805 */ /* 0x010fc6000001ff00 */
[----:B------:R4:W-:Y:S01]  /*8290*/  STS.U16 [R190+0x7880], R26 ;  /* 0x0078801abe007388 */ /* 0x0009e20000000400 */
[----:B---3--:R-:W-:-:S03]  /*82a0*/  PRMT R22, R86, 0x7632, R22 ;  /* 0x0000763256167816 */ /* 0x008fc60000000016 */
[----:B------:R-:W-:Y:S04]  /*82b0*/  STS.U16 [R13+0x7880], R90 ;  /* 0x0078805a0d007388 */ /* 0x000fe80000000400 */
[----:B------:R3:W-:Y:S01]  /*82c0*/  STS.U16 [R12+0x7880], R36 ;  /* 0x007880240c007388 */ /* 0x0007e20000000400 */
[----:B--2---:R-:W-:-:S03]  /*82d0*/  PRMT R93, R144, 0x7632, R93 ;  /* 0x00007632905d7816 */ /* 0x004fc6000000005d */
[----:B------:R-:W-:Y:S01]  /*82e0*/  STS.U16 [R192+0x7880], R84 ;  /* 0x00788054c0007388 */ /* 0x000fe20000000400 */
[----:B-1----:R-:W-:-:S03]  /*82f0*/  IMAD.MOV.U32 R78, RZ, RZ, R250 ;  /* 0x000000ffff4e7224 */ /* 0x002fc600078e00fa */
[----:B------:R1:W-:Y:S01]  /*8300*/  STS.U16 [R194+0x7880], R97 ;  /* 0x00788061c2007388 */ /* 0x0003e20000000400 */
[----:B-----5:R-:W-:-:S03]  /*8310*/  PRMT R28, R98, 0x7632, R28 ;  /* 0x00007632621c7816 */ /* 0x020fc6000000001c */
[----:B------:R-:W-:Y:S04]  /*8320*/  STS.U16 [R11+0x7880], R86 ;  /* 0x007880560b007388 */ /* 0x000fe80000000400 */
[----:B------:R2:W-:Y:S01]  /*8330*/  STS.U16 [R10+0x7880], R22 ;  /* 0x007880160a007388 */ /* 0x0005e20000000400 */
[----:B----4-:R-:W-:-:S03]  /*8340*/  PRMT R26, R82, 0x7632, R26 ;  /* 0x00007632521a7816 */ /* 0x010fc6000000001a */
[----:B------:R4:W-:Y:S04]  /*8350*/  STS.U16 [R196+0x7880], R80 ;  /* 0x00788050c4007388 */ /* 0x0009e80000000400 */
[----:B------:R5:W-:Y:S01]  /*8360*/  STS.U16 [R198+0x7880], R99 ;  /* 0x00788063c6007388 */ /* 0x000be20000000400 */
[----:B---3--:R-:W-:-:S03]  /*8370*/  PRMT R36, R102, 0x7632, R36 ;  /* 0x0000763266247816 */ /* 0x008fc60000000024 */
[----:B------:R-:W-:Y:S04]  /*8380*/  STS.U16 [R9+0x7880], R82 ;  /* 0x0078805209007388 */ /* 0x000fe80000000400 */
[----:B------:R3:W-:Y:S01]  /*8390*/  STS.U16 [R8+0x7880], R26 ;  /* 0x0078801a08007388 */ /* 0x0007e20000000400 */
[----:B-1----:R-:W-:-:S03]  /*83a0*/  PRMT R97, R152, 0x7632, R97 ;  /* 0x0000763298617816 */ /* 0x002fc60000000061 */
[----:B------:R-:W-:Y:S04]  /*83b0*/  STS.U16 [R200+0x7880], R92 ;  /* 0x0078805cc8007388 */ /* 0x000fe80000000400 */
[----:B------:R1:W-:Y:S01]  /*83c0*/  STS.U16 [R202+0x7880], R101 ;  /* 0x00788065ca007388 */ /* 0x0003e20000000400 */
[----:B--2---:R-:W-:-:S03]  /*83d0*/  PRMT R22, R94, 0x7632, R22 ;  /* 0x000076325e167816 */ /* 0x004fc60000000016 */
[----:B------:R-:W-:Y:S01]  /*83e0*/  STS.U16 [R7+0x7880], R94 ;  /* 0x0078805e07007388 */ /* 0x000fe20000000400 */
[----:B----4-:R-:W-:-:S03]  /*83f0*/  IMAD.WIDE.U32 R80, R77, c[0x0][0x338], R78 ;  /* 0x0000ce004d507a25 */ /* 0x010fc600078e004e */
[----:B------:R2:W-:Y:S01]  /*8400*/  STS.U16 [R6+0x7880], R22 ;  /* 0x0078801606007388 */ /* 0x0005e20000000400 */
[----:B-----5:R-:W-:-:S03]  /*8410*/  PRMT R99, R148, 0x7632, R99 ;  /* 0x0000763294637816 */ /* 0x020fc60000000063 */
[----:B------:R-:W-:Y:S04]  /*8420*/  STS.U16 [R204+0x7880], R96 ;  /* 0x00788060cc007388 */ /* 0x000fe80000000400 */
        /* <DEDUP_REMOVED lines=21> */
[----:B----4-:R-:W-:-:S03]  /*8580*/  PRMT R95, R156, 0x7632, R95 ;  /* 0x000076329c5f7816 */ /* 0x010fc6000000005f */
[----:B------:R2:W-:Y:S01]  /*8590*/  STS.U16 [R33+0x80], R36 ;  /* 0x0000802421007388 */ /* 0x0005e20000000400 */
[----:B-----5:R-:W-:-:S03]  /*85a0*/  PRMT R22, R120, 0x7632, R22 ;  /* 0x0000763278167816 */ /* 0x020fc60000000016 */
[----:B------:R-:W-:Y:S04]  /*85b0*/  STS.U16 [R43+0x80], R120 ;  /* 0x000080782b007388 */ /* 0x000fe80000000400 */
[----:B------:R4:W-:Y:S01]  /*85c0*/  STS.U16 [R42+0x80], R22 ;  /* 0x000080162a007388 */ /* 0x0009e20000000400 */
[----:B---3--:R-:W-:Y:S01]  /*85d0*/  PRMT R28, R122, 0x7632, R28 ;  /* 0x000076327a1c7816 */ /* 0x008fe2000000001c */
[----:B------:R-:W-:Y:S02]  /*85e0*/  CS2R R30, SRZ ;  /* 0x00000000001e7805 */ /* 0x000fe4000001ff00 */
[----:B------:R3:W-:Y:S04]  /*85f0*/  STS.U16 [R27+0x80], R122 ;  /* 0x0000807a1b007388 */ /* 0x0007e80000000400 */
[----:B------:R5:W-:Y:S01]  /*8600*/  STS.U16 [R45+0x80], R28 ;  /* 0x0000801c2d007388 */ /* 0x000be20000000400 */
[----:B-1----:R-:W-:Y:S01]  /*8610*/  PRMT R26, R128, 0x7632, R26 ;  /* 0x00007632801a7816 */ /* 0x002fe2000000001a */
[----:B------:R-:W-:-:S02]  /*8620*/  CS2R R38, SRZ ;  /* 0x0000000000267805 */ /* 0x000fc4000001ff00 */
[----:B------:R1:W-:Y:S04]  /*8630*/  STS.U16 [R47+0x80], R132 ;  /* 0x000080842f007388 */ /* 0x0003e80000000400 */
[----:B------:R1:W-:Y:S01]  /*8640*/  STS.U16 [R106+0x80], R53 ;  /* 0x000080356a007388 */ /* 0x0003e20000000400 */
[----:B--2---:R-:W-:-:S03]  /*8650*/  CS2R R36, SRZ ;  /* 0x0000000000247805 */ /* 0x004fc6000001ff00 */
[----:B------:R-:W-:Y:S04]  /*8660*/  STS.U16 [R25+0x80], R134 ;  /* 0x0000808619007388 */ /* 0x000fe80000000400 */
[----:B------:R-:W2:Y:S01]  /*8670*/  S2R R76, SR_TID.X ;  /* 0x00000000004c7919 */ /* 0x000ea20000002100 */
[----:B----4-:R-:W-:Y:S01]  /*8680*/  PRMT R22, R134, 0x7632, R22 ;  /* 0x0000763286167816 */ /* 0x010fe20000000016 */
[----:B------:R-:W-:Y:S01]  /*8690*/  CS2R R42, SRZ ;  /* 0x00000000002a7805 */ /* 0x000fe2000001ff00 */
[----:B---3--:R-:W-:-:S03]  /*86a0*/  PRMT R27, R130, 0x7632, R27 ;  /* 0x00007632821b7816 */ /* 0x008fc6000000001b */
[----:B------:R3:W-:Y:S01]  /*86b0*/  STS.U16 [R24+0x80], R22 ;  /* 0x0000801618007388 */ /* 0x0007e20000000400 */
[----:B-----5:R-:W-:-:S03]  /*86c0*/  CS2R R44, SRZ ;  /* 0x00000000002c7805 */ /* 0x020fc6000001ff00 */
[----:B------:R4:W-:Y:S01]  /*86d0*/  STS.U16 [R41+0x80], R128 ;  /* 0x0000808029007388 */ /* 0x0009e20000000400 */
[----:B------:R-:W-:Y:S01]  /*86e0*/  CS2R R28, SRZ ;  /* 0x00000000001c7805 */ /* 0x000fe2000001ff00 */
[----:B-1----:R-:W-:Y:S02]  /*86f0*/  CS2R R46, SRZ ;  /* 0x00000000002e7805 */ /* 0x002fe4000001ff00 */
[----:B------:R1:W-:Y:S01]  /*8700*/  STS.U16 [R49+0x80], R26 ;  /* 0x0000801a31007388 */ /* 0x0003e20000000400 */
[----:B------:R-:W-:-:S03]  /*8710*/  CS2R R52, SRZ ;  /* 0x0000000000347805 */ /* 0x000fc6000001ff00 */
[----:B------:R5:W-:Y:S04]  /*8720*/  STS.U16 [R23+0x80], R130 ;  /* 0x0000808217007388 */ /* 0x000be80000000400 */
[----:B------:R5:W-:Y:S01]  /*8730*/  STS.U16 [R35+0x80], R27 ;  /* 0x0000801b23007388 */ /* 0x000be20000000400 */
[----:B--2---:R-:W-:-:S03]  /*8740*/  LEA.HI R76, R3, R76, RZ, 0x3 ;  /* 0x0000004c034c7211 */ /* 0x004fc600078f18ff */
[----:B------:R2:W-:Y:S01]  /*8750*/  STS.U16 [R51+0x80], R124 ;  /* 0x0000807c33007388 */ /* 0x0005e20000000400 */
[----:B------:R-:W-:-:S03]  /*8760*/  SHF.R.S32.HI R84, RZ, 0x3, R76 ;  /* 0x00000003ff547819 */ /* 0x000fc6000001144c */
[----:B------:R-:W-:Y:S01]  /*8770*/  STS.U16 [R174+0x80], R87 ;  /* 0x00008057ae007388 */ /* 0x000fe20000000400 */
[----:B---3--:R-:W-:Y:S01]  /*8780*/  PRMT R22, R126, 0x7632, R22 ;  /* 0x000076327e167816 */ /* 0x008fe20000000016 */
[----:B------:R-:W-:Y:S01]  /*8790*/  CS2R R24, SRZ ;  /* 0x0000000000187805 */ /* 0x000fe2000001ff00 */
[----:B------:R-:W-:Y:S01]  /*87a0*/  SHF.R.S32.HI R85, RZ, 0x1f, R84 ;  /* 0x0000001fff557819 */ /* 0x000fe20000011454 */
[----:B------:R-:W-:Y:S01]  /*87b0*/  STS.U16 [R21+0x80], R126 ;  /* 0x0000807e15007388 */ /* 0x000fe20000000400 */
[----:B----4-:R-:W-:-:S03]  /*87c0*/  CS2R R40, SRZ ;  /* 0x0000000000287805 */ /* 0x010fc6000001ff00 */
[----:B------:R3:W-:Y:S01]  /*87d0*/  STS.U16 [R20+0x80], R22 ;  /* 0x0000801614007388 */ /* 0x0007e20000000400 */
[----:B-1----:R-:W-:-:S03]  /*87e0*/  CS2R R48, SRZ ;  /* 0x0000000000307805 */ /* 0x002fc6000001ff00 */
[----:B------:R-:W-:Y:S01]  /*87f0*/  STS.U16 [R176+0x80], R136 ;  /* 0x00008088b0007388 */ /* 0x000fe20000000400 */
[----:B-----5:R-:W-:-:S03]  /*8800*/  PRMT R23, R138, 0x7632, R23 ;  /* 0x000076328a177816 */ /* 0x020fc60000000017 */
[----:B------:R-:W-:Y:S01]  /*8810*/  STS.U16 [R178+0x80], R89 ;  /* 0x00008059b2007388 */ /* 0x000fe20000000400 */
[----:B------:R-:W-:Y:S01]  /*8820*/  CS2R R34, SRZ ;  /* 0x0000000000227805 */ /* 0x000fe2000001ff00 */
[----:B------:R-:W-:Y:S02]  /*8830*/  CS2R R26, SRZ ;  /* 0x00000000001a7805 */ /* 0x000fe4000001ff00 */
[----:B------:R-:W-:Y:S01]  /*8840*/  STS.U16 [R19+0x80], R138 ;  /* 0x0000808a13007388 */ /* 0x000fe20000000400 */
[----:B--2---:R-:W-:-:S03]  /*8850*/  CS2R R50, SRZ ;  /* 0x0000000000327805 */ /* 0x004fc6000001ff00 */
[----:B------:R1:W-:Y:S04]  /*8860*/  STS.U16 [R18+0x80], R23 ;  /* 0x0000801712007388 */ /* 0x0003e80000000400 */
[----:B------:R-:W-:Y:S04]  /*8870*/  STS.U16 [R180+0x80], R140 ;  /* 0x0000808cb4007388 */ /* 0x000fe80000000400 */
[----:B------:R-:W-:Y:S01]  /*8880*/  STS.U16 [R182+0x80], R91 ;  /* 0x0000805bb6007388 */ /* 0x000fe20000000400 */
[----:B---3--:R-:W-:-:S03]  /*8890*/  PRMT R20, R142, 0x7632, R20 ;  /* 0x000076328e147816 */ /* 0x008fc60000000014 */
[----:B------:R-:W-:Y:S04]  /*88a0*/  STS.U16 [R17+0x80], R142 ;  /* 0x0000808e11007388 */ /* 0x000fe80000000400 */
[----:B------:R2:W-:Y:S04]  /*88b0*/  STS.U16 [R16+0x80], R20 ;  /* 0x0000801410007388 */ /* 0x0005e80000000400 */
[----:B------:R-:W-:Y:S04]  /*88c0*/  STS.U16 [R184+0x80], R144 ;  /* 0x00008090b8007388 */ /* 0x000fe80000000400 */
[----:B------:R-:W-:Y:S01]  /*88d0*/  STS.U16 [R186+0x80], R93 ;  /* 0x0000805dba007388 */ /* 0x000fe20000000400 */
[----:B-1----:R-:W-:Y:S01]  /*88e0*/  PRMT R18, R146, 0x7632, R18 ;  /* 0x0000763292127816 */ /* 0x002fe20000000012 */
[----:B------:R-:W-:-:S02]  /*88f0*/  CS2R R22, SRZ ;  /* 0x0000000000167805 */ /* 0x000fc4000001ff00 */
[----:B------:R-:W-:Y:S04]  /*8900*/  STS.U16 [R15+0x80], R146 ;  /* 0x000080920f007388 */ /* 0x000fe80000000400 */
[----:B------:R1:W-:Y:S04]  /*8910*/  STS.U16 [R14+0x80], R18 ;  /* 0x000080120e007388 */ /* 0x0003e80000000400 */
[----:B------:R-:W-:Y:S04]  /*8920*/  STS.U16 [R188+0x80], R156 ;  /* 0x0000809cbc007388 */ /* 0x000fe80000000400 */
[----:B------:R-:W-:Y:S01]  /*8930*/  STS.U16 [R190+0x80], R95 ;  /* 0x0000805fbe007388 */ /* 0x000fe20000000400 */
[----:B--2---:R-:W-:Y:S01]  /*8940*/  PRMT R16, R158, 0x7632, R16 ;  /* 0x000076329e107816 */ /* 0x004fe20000000010 */
[----:B------:R-:W-:-:S02]  /*8950*/  CS2R R20, SRZ ;  /* 0x0000000000147805 */ /* 0x000fc4000001ff00 */
        /* <DEDUP_REMOVED lines=12> */
[----:B------:R2:W-:Y:S04]  /*8a20*/  STS.U16 [R9+0x80], R150 ;  /* 0x0000809609007388 */ /* 0x0005e80000000400 */
[----:B------:R3:W-:Y:S04]  /*8a30*/  STS.U16 [R8+0x80], R12 ;  /* 0x0000800c08007388 */ /* 0x0007e80000000400 */
[----:B------:R-:W-:Y:S04]  /*8a40*/  STS.U16 [R200+0x80], R160 ;  /* 0x000080a0c8007388 */ /* 0x000fe80000000400 */
[----:B------:R-:W-:Y:S01]  /*8a50*/  STS.U16 [R202+0x80], R101 ;  /* 0x00008065ca007388 */ /* 0x000fe20000000400 */
[----:B-1----:R-:W-:Y:S01]  /*8a60*/  PRMT R10, R162, 0x7632, R10 ;  /* 0x00007632a20a7816 */ /* 0x002fe2000000000a */
[----:B------:R-:W-:-:S02]  /*8a70*/  CS2R R14, SRZ ;  /* 0x00000000000e7805 */ /* 0x000fc4000001ff00 */
[----:B------:R1:W-:Y:S04]  /*8a80*/  STS.U16 [R7+0x80], R162 ;  /* 0x000080a207007388 */ /* 0x0003e80000000400 */
[----:B------:R4:W-:Y:S04]  /*8a90*/  STS.U16 [R6+0x80], R10 ;  /* 0x0000800a06007388 */ /* 0x0009e80000000400 */
[----:B------:R-:W-:Y:S01]  /*8aa0*/  STS.U16 [R204+0x80], R164 ;  /* 0x000080a4cc007388 */ /* 0x000fe20000000400 */
[----:B--2---:R-:W-:-:S03]  /*8ab0*/  PRMT R9, R168, 0x7632, R9 ;  /* 0x00007632a8097816 */ /* 0x004fc60000000009 */
[----:B------:R-:W-:Y:S01]  /*8ac0*/  STS.U16 [R206+0x80], R103 ;  /* 0x00008067ce007388 */ /* 0x000fe20000000400 */
[----:B---3--:R-:W-:Y:S01]  /*8ad0*/  PRMT R8, R166, 0x7632, R8 ;  /* 0x00007632a6087816 */ /* 0x008fe20000000008 */
[----:B------:R-:W-:Y:S02]  /*8ae0*/  CS2R R12, SRZ ;  /* 0x00000000000c7805 */ /* 0x000fe4000001ff00 */
[----:B------:R-:W-:Y:S04]  /*8af0*/  STS.U16 [R5+0x80], R166 ;  /* 0x000080a605007388 */ /* 0x000fe80000000400 */
[----:B------:R2:W-:Y:S04]  /*8b00*/  STS.U16 [R4+0x80], R8 ;  /* 0x0000800804007388 */ /* 0x0005e80000000400 */
[----:B------:R-:W-:Y:S01]  /*8b10*/  STS.U16 [R208+0x80], R168 ;  /* 0x000080a8d0007388 */ /* 0x000fe20000000400 */
[----:B-1----:R-:W-:-:S03]  /*8b20*/  PRMT R7, R170, 0x7632, R7 ;  /* 0x00007632aa077816 */ /* 0x002fc60000000007 */
[----:B------:R1:W-:Y:S01]  /*8b30*/  STS.U16 [R0+0x80], R9 ;  /* 0x0000800900007388 */ /* 0x0003e20000000400 */
[----:B----4-:R-:W-:-:S03]  /*8b40*/  CS2R R10, SRZ ;  /* 0x00000000000a7805 */ /* 0x010fc6000001ff00 */
[----:B------:R3:W-:Y:S04]  /*8b50*/  STS.U16 [R32+0x80], R170 ;  /* 0x000080aa20007388 */ /* 0x0007e80000000400 */
[----:B------:R4:W-:Y:S04]  /*8b60*/  STS.U16 [R2+0x80], R7 ;  /* 0x0000800702007388 */ /* 0x0009e80000000400 */
[----:B------:R-:W-:Y:S01]  /*8b70*/  BAR.SYNC.DEFER_BLOCKING 0x1, 0x100 ;  /* 0x0044000000007b1d */ /* 0x000fe20000010000 */
[----:B--2---:R-:W-:Y:S01]  /*8b80*/  CS2R R4, SRZ ;  /* 0x0000000000047805 */ /* 0x004fe2000001ff00 */
[----:B-1----:R-:W-:Y:S01]  /*8b90*/  CS2R R8, SRZ ;  /* 0x0000000000087805 */ /* 0x002fe2000001ff00 */
[----:B------:R-:W-:Y:S01]  /*8ba0*/  SHF.R.S32.HI R0, RZ, 0x1f, R77 ;  /* 0x0000001fff007819 */ /* 0x000fe2000001144d */
[----:B---3--:R-:W-:Y:S01]  /*8bb0*/  CS2R R32, SRZ ;  /* 0x0000000000207805 */ /* 0x008fe2000001ff00 */
[----:B----4-:R-:W-:-:S03]  /*8bc0*/  CS2R R6, SRZ ;  /* 0x0000000000067805 */ /* 0x010fc6000001ff00 */
[----:B------:R-:W-:Y:S01]  /*8bd0*/  IMAD R2, R0, c[0x0][0x338], RZ ;  /* 0x0000ce0000027a24 */ /* 0x000fe200078e02ff */
[----:B------:R1:W2:Y:S03]  /*8be0*/  @!P2 LDS.128 R64, [R229+0x7880] ;  /* 0x00788000e540a984 */ /* 0x0002a60000000c00 */
[----:B------:R-:W-:Y:S01]  /*8bf0*/  IMAD R2, R77, c[0x0][0x33c], R2 ;  /* 0x0000cf004d027a24 */ /* 0x000fe200078e0202 */
[----:B------:R1:W3:Y:S03]  /*8c00*/  @!P2 LDS.128 R68, [R229+0xa080] ;  /* 0x00a08000e544a984 */ /* 0x0002e60000000c00 */
[----:B------:R-:W-:Y:S01]  /*8c10*/  IMAD.IADD R81, R81, 0x1, R2 ;  /* 0x0000000151517824 */ /* 0x000fe200078e0202 */
[----:B------:R1:W4:Y:S01]  /*8c20*/  @!P2 LDS.128 R72, [R229+0xc880] ;  /* 0x00c88000e548a984 */ /* 0x0003220000000c00 */
[----:B------:R-:W-:-:S03]  /*8c30*/  IMAD.U32 R2, RZ, RZ, UR20 ;  /* 0x00000014ff027e24 */ /* 0x000fc6000f8e00ff */
[----:B------:R1:W1:Y:S01]  /*8c40*/  @!P1 LDS.128 R52, [R229+0x8880] ;  /* 0x00888000e5349984 */ /* 0x0002620000000c00 */
[----:B------:R-:W-:-:S03]  /*8c50*/  IMAD.WIDE.U32 R82, R2, c[0x0][0x340], R80 ;  /* 0x0000d00002527a25 */ /* 0x000fc600078e0050 */
[----:B------:R1:W1:Y:S01]  /*8c60*/  @!P1 LDS.128 R56, [R229+0xb080] ;  /* 0x00b08000e5389984 */ /* 0x0002620000000c00 */
[----:B------:R-:W-:Y:S01]  /*8c70*/  IMAD.WIDE R80, R227, 0x50, R84 ;  /* 0x00000050e3507825 */ /* 0x000fe200078e0254 */
[----:B------:R-:W-:Y:S02]  /*8c80*/  IADD3 R85, R83, UR4, RZ ;  /* 0x0000000453557c10 */ /* 0x000fe4000fffe0ff */
[----:B------:R1:W1:Y:S04]  /*8c90*/  @!P1 LDS.128 R60, [R229+0xd880] ;  /* 0x00d88000e53c9984 */ /* 0x0002680000000c00 */
        /* <DEDUP_REMOVED lines=11> */
[----:B------:R1:W1:Y:S01]  /*8d50*/  @!P0 LDS.128 R12, [R229+0x7080] ;  /* 0x00708000e50c8984 */ /* 0x0002620000000c00 */
[----:B------:R-:W-:Y:S05]  /*8d60*/  @P6 BRA `(.L_x_661) ;  /* 0x000000d000006947 */ /* 0x000fea0003800000 */
[----:B--234-:R-:W-:Y:S01]  /*8d70*/  IMAD R2, R81, c[0x0][0x330], RZ ;  /* 0x0000cc0051027a24 */ /* 0x01cfe200078e02ff */
        /* <DEDUP_REMOVED lines=10> */
[----:B------:R2:W-:Y:S04]  /*8e20*/  @!P2 STG.E.128 [R88.64+0x80], R68 ;  /* 0x000080445800a986 */ /* 0x0005e8000c101d18 */
[----:B------:R2:W-:Y:S02]  /*8e30*/  @!P1 STG.E.128 [R88.64+0x100], R72 ;  /* 0x0001004858009986 */ /* 0x0005e4000c101d18 */
.L_x_661:
[----:B--234-:R-:W-:Y:S05]  /*8e40*/  BSYNC B0 ;  /* 0x0000000000007941 */ /* 0x01cfea0003800000 */
.L_x_660:
[----:B------:R-:W-:Y:S01]  /*8e50*/  IADD3 R2, R236, 0x20, RZ ;  /* 0x00000020ec027810 */ /* 0x000fe20007ffe0ff */
[----:B------:R-:W-:Y:S03]  /*8e60*/  BSSY B0, `(.L_x_662) ;  /* 0x0000013000007945 */ /* 0x000fe60003800000 */
[----:B------:R-:W-:-:S13]  /*8e70*/  ISETP.GE.AND P5, PT, R2, UR7, PT ;  /* 0x0000000702007c0c */ /* 0x000fda000bfa6270 */
        /* <DEDUP_REMOVED lines=14> */
[----:B-1----:R1:W-:Y:S04]  /*8f60*/  @!P2 STG.E.128 [R66.64], R52 ;  /* 0x000000344200a986 */ /* 0x0023e8000c101d18 */
[----:B------:R1:W-:Y:S04]  /*8f70*/  @!P1 STG.E.128 [R66.64+0x80], R56 ;  /* 0x0000803842009986 */ /* 0x0003e8000c101d18 */
[----:B------:R1:W-:Y:S02]  /*8f80*/  @!P0 STG.E.128 [R66.64+0x100], R60 ;  /* 0x0001003c42008986 */ /* 0x0003e4000c101d18 */
.L_x_663:
[----:B------:R-:W-:Y:S05]  /*8f90*/  BSYNC B0 ;  /* 0x0000000000007941 */ /* 0x000fea0003800000 */
.L_x_662:
[----:B------:R-:W-:Y:S01]  /*8fa0*/  IADD3 R236, R236, 0x40, RZ ;  /* 0x00000040ecec7810 */ /* 0x000fe20007ffe0ff */
[----:B------:R-:W-:Y:S03]  /*8fb0*/  BSSY B0, `(.L_x_664) ;  /* 0x0000013000007945 */ /* 0x000fe60003800000 */
[----:B------:R-:W-:-:S13]  /*8fc0*/  ISETP.GE.AND P4, PT, R236, UR7, PT ;  /* 0x00000007ec007c0c */ /* 0x000fda000bf86270 */
[----:B------:R-:W-:Y:S05]  /*8fd0*/  @P4 BRA `(.L_x_665) ;  /* 0x0000010000004947 */ /* 0x000fea0003800000 */
[----:B------:R-:W-:Y:S01]  /*8fe0*/  IADD3 R3, P0, R80, 0x40, RZ ;  /* 0x0000004050037810 */ /* 0x000fe20007f1e0ff */
[----:B-1----:R-:W-:Y:S01]  /*8ff0*/  IMAD.MOV.U32 R52, RZ, RZ, R82 ;  /* 0x000000ffff347224 */ /* 0x002fe200078e0052 */
        /* <DEDUP_REMOVED lines=12> */
[----:B------:R1:W-:Y:S04]  /*90c0*/  @!P1 STG.E.128 [R54.64+0x80], R44 ;  /* 0x0000802c36009986 */ /* 0x0003e8000c101d18 */
[----:B------:R1:W-:Y:S02]  /*90d0*/  @!P0 STG.E.128 [R54.64+0x100], R48 ;  /* 0x0001003036008986 */ /* 0x0003e4000c101d18 */
.L_x_665:
[----:B------:R-:W-:Y:S05]  /*90e0*/  BSYNC B0 ;  /* 0x0000000000007941 */ /* 0x000fea0003800000 */
.L_x_664:
[----:B------:R-:W-:Y:S01]  /*90f0*/  IMAD R0, R0, c[0x0][0x308], RZ ;  /* 0x0000c20000007a24 */ /* 0x000fe200078e02ff */
[----:B------:R-:W-:Y:S01]  /*9100*/  ULDC.64 UR4, c[0x0][0x310] ;  /* 0x0000c40000047ab9 */ /* 0x000fe20000000a00 */
[C---:B------:R-:W-:Y:S01]  /*9110*/  IMAD.WIDE.U32 R78, R77.reuse, c[0x0][0x308], R78 ;  /* 0x0000c2004d4e7a25 */ /* 0x040fe200078e004e */
[----:B------:R-:W-:Y:S01]  /*9120*/  UIMAD UR4, UR6, UR4, URZ ;  /* 0x00000004060472a4 */ /* 0x000fe2000f8e023f */
[----:B------:R-:W-:Y:S02]  /*9130*/  BSSY B0, `(.L_x_666) ;  /* 0x0000015000007945 */ /* 0x000fe40003800000 */
[----:B------:R-:W-:Y:S01]  /*9140*/  IMAD R0, R77, c[0x0][0x30c], R0 ;  /* 0x0000c3004d007a24 */ /* 0x000fe200078e0200 */
[----:B------:R-:W-:-:S04]  /*9150*/  UIMAD UR4, UR20, UR5, UR4 ;  /* 0x00000005140472a4 */ /* 0x000fc8000f8e0204 */
[----:B------:R-:W-:Y:S02]  /*9160*/  IADD3 R79, R79, R0, RZ ;  /* 0x000000004f4f7210 */ /* 0x000fe40007ffe0ff */
[----:B------:R-:W-:-:S05]  /*9170*/  MOV R0, UR20 ;  /* 0x0000001400007c02 */ /* 0x000fca0008000f00 */
[----:B-1----:R-:W-:-:S05]  /*9180*/  IMAD.WIDE.U32 R42, R0, c[0x0][0x310], R78 ;  /* 0x0000c400002a7a25 */ /* 0x002fca00078e004e */
        /* <DEDUP_REMOVED lines=15> */
.L_x_667:
[----:B------:R-:W-:Y:S05]  /*9280*/  BSYNC B0 ;  /* 0x0000000000007941 */ /* 0x000fea0003800000 */
.L_x_666:
[----:B------:R-:W-:Y:S01]  /*9290*/  BSSY B0, `(.L_x_668) ;  /* 0x0000012000007945 */ /* 0x000fe20003800000 */
[----:B------:R-:W-:Y:S05]  /*92a0*/  @P5 BRA `(.L_x_669) ;  /* 0x0000010000005947 */ /* 0x000fea0003800000 */
[----:B-1----:R-:W-:Y:S01]  /*92b0*/  IADD3 R2, P0, R80, 0x20, RZ ;  /* 0x0000002050027810 */ /* 0x002fe20007f1e0ff */
[----:B------:R-:W-:Y:S01]  /*92c0*/  IMAD.MOV.U32 R28, RZ, RZ, R42 ;  /* 0x000000ffff1c7224 */ /* 0x000fe200078e002a */
[----:B------:R-:W-:-:S02]  /*92d0*/  MOV R29, R41 ;  /* 0x00000029001d7202 */ /* 0x000fc40000000f00 */
[----:B------:R-:W-:Y:S01]  /*92e0*/  ISETP.GE.AND P2, PT, R250, c[0x0][0x2f4], PT ;  /* 0x0000bd00fa007a0c */ /* 0x000fe20003f46270 */
[----:B------:R-:W-:Y:S01]  /*92f0*/  IMAD.X R0, RZ, RZ, R81, P0 ;  /* 0x000000ffff007224 */ /* 0x000fe200000e0651 */
[----:B------:R-:W-:Y:S01]  /*9300*/  ISETP.GE.AND P1, PT, R231, c[0x0][0x2f4], PT ;  /* 0x0000bd00e7007a0c */ /* 0x000fe20003f26270 */
[----:B------:R-:W-:Y:S01]  /*9310*/  IMAD.WIDE.U32 R28, R2, c[0x0][0x300], R28 ;  /* 0x0000c000021c7a25 */ /* 0x000fe200078e001c */
[----:B------:R-:W-:-:S03]  /*9320*/  ISETP.GE.AND P0, PT, R230, c[0x0][0x2f4], PT ;  /* 0x0000bd00e6007a0c */ /* 0x000fc60003f06270 */
[----:B------:R-:W-:-:S04]  /*9330*/  IMAD R3, R0, c[0x0][0x300], RZ ;  /* 0x0000c00000037a24 */ /* 0x000fc800078e02ff */
[----:B------:R-:W-:Y:S01]  /*9340*/  IMAD R3, R2, c[0x0][0x304], R3 ;  /* 0x0000c10002037a24 */ /* 0x000fe200078e0203 */
[----:B------:R-:W-:-:S03]  /*9350*/  LEA R2, P3, R28, c[0x0][0x2e8], 0x1 ;  /* 0x0000ba001c027a11 */ /* 0x000fc600078608ff */
[----:B------:R-:W-:-:S05]  /*9360*/  IMAD.IADD R3, R29, 0x1, R3 ;  /* 0x000000011d037824 */ /* 0x000fca00078e0203 */
[----:B------:R-:W-:-:S05]  /*9370*/  LEA.HI.X R3, R28, c[0x0][0x2ec], R3, 0x1, P3 ;  /* 0x0000bb001c037a11 */ /* 0x000fca00018f0c03 */
[----:B------:R1:W-:Y:S04]  /*9380*/  @!P2 STG.E.128 [R2.64], R16 ;  /* 0x000000100200a986 */ /* 0x0003e8000c101d18 */
[----:B------:R1:W-:Y:S04]  /*9390*/  @!P1 STG.E.128 [R2.64+0x80], R20 ;  /* 0x0000801402009986 */ /* 0x0003e8000c101d18 */
[----:B------:R1:W-:Y:S02]  /*93a0*/  @!P0 STG.E.128 [R2.64+0x100], R24 ;  /* 0x0001001802008986 */ /* 0x0003e4000c101d18 */
.L_x_669:
[----:B------:R-:W-:Y:S05]  /*93b0*/  BSYNC B0 ;  /* 0x0000000000007941 */ /* 0x000fea0003800000 */
.L_x_668:
[----:B------:R-:W-:Y:S05]  /*93c0*/  @P4 EXIT ;  /* 0x000000000000494d */ /* 0x000fea0003800000 */
[----:B------:R-:W-:Y:S01]  /*93d0*/  IADD3 R0, P0, R80, 0x40, RZ ;  /* 0x0000004050007810 */ /* 0x000fe20007f1e0ff */
[----:B-1----:R-:W-:Y:S01]  /*93e0*/  IMAD.MOV.U32 R16, RZ, RZ, R42 ;  /* 0x000000ffff107224 */ /* 0x002fe200078e002a */
[----:B------:R-:W-:-:S02]  /*93f0*/  MOV R17, R41 ;  /* 0x0000002900117202 */ /* 0x000fc40000000f00 */
[----:B------:R-:W-:Y:S01]  /*9400*/  ISETP.GE.AND P1, PT, R250, c[0x0][0x2f4], PT ;  /* 0x0000bd00fa007a0c */ /* 0x000fe20003f26270 */
        /* <DEDUP_REMOVED lines=14> */
.L_x_670:
        /* <DEDUP_REMOVED lines=9> */
.L_x_1401:


//--------------------- .text._ZN7cutlass13device_kernelIN5flash19enable_sm80_to_sm89INS1_16FlashAttnBwdSm80INS1_25CollectiveMainloopBwdSm80ILi2ELi1EN4cute5tupleIJNS5_1CILi64EEENS7_ILi80EEENS7_ILi192EEEEEENS_6half_tEfNS_4arch4Sm80ELb0ELb0ELb0ELb0ELb1ELb0ELb1ELb0ELi2ELi4ELi2ELi2ELb0EEENS1_21CollectiveEpilogueBwdISB_SC_SE_Li256ELb0ELb1ELi4EEENS1_19SingleTileSchedulerILb0ELb0ELb0ELi80EEEEEEEEEvNT_6ParamsE --------------------------
	.section	.text._ZN7cutlass13device_kernelIN5flash19enable_sm80_to_sm89INS1_16FlashAttnBwdSm80INS1_25CollectiveMainloopBwdSm80ILi2ELi1EN4cute5tupleIJNS5_1CILi64EEENS7_ILi80EEENS7_ILi192EEEEEENS_6half_tEfNS_4arch4Sm80ELb0ELb0ELb0ELb0ELb1ELb0ELb1ELb0ELi2ELi4ELi2ELi2ELb0EEENS1_21CollectiveEpilogueBwdISB_SC_SE_Li256ELb0ELb1ELi4EEENS1_19SingleTileSchedulerILb0ELb0ELb0ELi80EEEEEEEEEvNT_6ParamsE,"ax",@progbits
	.sectioninfo	@"SHI_REGISTERS=255"
	.align	128
.text._ZN7cutlass13device_kernelIN5flash19enable_sm80_to_sm89INS1_16FlashAttnBwdSm80INS1_25CollectiveMainloopBwdSm80ILi2ELi1EN4cute5tupleIJNS5_1CILi64EEENS7_ILi80EEENS7_ILi192EEEEEENS_6half_tEfNS_4arch4Sm80ELb0ELb0ELb0ELb0ELb1ELb0ELb1ELb0ELi2ELi4ELi2ELi2ELb0EEENS1_21CollectiveEpilogueBwdISB_SC_SE_Li256ELb0ELb1ELi4EEENS1_19SingleTileSchedulerILb0ELb0ELb0ELi80EEEEEEEEEvNT_6ParamsE:
        .type           _ZN7cutlass13device_kernelIN5flash19enable_sm80_to_sm89INS1_16FlashAttnBwdSm80INS1_25CollectiveMainloopBwdSm80ILi2ELi1EN4cute5tupleIJNS5_1CILi64EEENS7_ILi80EEENS7_ILi192EEEEEENS_6half_tEfNS_4arch4Sm80ELb0ELb0ELb0ELb0ELb1ELb0ELb1ELb0ELi2ELi4ELi2ELi2ELb0EEENS1_21CollectiveEpilogueBwdISB_SC_SE_Li256ELb0ELb1ELi4EEENS1_19SingleTileSchedulerILb0ELb0ELb0ELi80EEEEEEEEEvNT_6ParamsE,@function
        .size           _ZN7cutlass13device_kernelIN5flash19enable_sm80_to_sm89INS1_16FlashAttnBwdSm80INS1_25CollectiveMainloopBwdSm80ILi2ELi1EN4cute5tupleIJNS5_1CILi64EEENS7_ILi80EEENS7_ILi192EEEEEENS_6half_tEfNS_4arch4Sm80ELb0ELb0ELb0ELb0ELb1ELb0ELb1ELb0ELi2ELi4ELi2ELi2ELb0EEENS1_21CollectiveEpilogueBwdISB_SC_SE_Li256ELb0ELb1ELi4EEENS1_19SingleTileSchedulerILb0ELb0ELb0ELi80EEEEEEEEEvNT_6ParamsE,(.L_x_1402 - _ZN7cutlass13device_kernelIN5flash19enable_sm80_to_sm89INS1_16FlashAttnBwdSm80INS1_25CollectiveMainloopBwdSm80ILi2ELi1EN4cute5tupleIJNS5_1CILi64EEENS7_ILi80EEENS7_ILi192EEEEEENS_6half_tEfNS_4arch4Sm80ELb0ELb0ELb0ELb0ELb1ELb0ELb1ELb0ELi2ELi4ELi2ELi2ELb0EEENS1_21CollectiveEpilogueBwdISB_SC_SE_Li256ELb0ELb1ELi4EEENS1_19SingleTileSchedulerILb0ELb0ELb0ELi80EEEEEEEEEvNT_6ParamsE)
        .other          _ZN7cutlass13device_kernelIN5flash19enable_sm80_to_sm89INS1_16FlashAttnBwdSm80INS1_25CollectiveMainloopBwdSm80ILi2ELi1EN4cute5tupleIJNS5_1CILi64EEENS7_ILi80EEENS7_ILi192EEEEEENS_6half_tEfNS_4arch4Sm80ELb0ELb0ELb0ELb0ELb1ELb0ELb1ELb0ELi2ELi4ELi2ELi2ELb0EEENS1_21CollectiveEpilogueBwdISB_SC_SE_Li256ELb0ELb1ELi4EEENS1_19SingleTileSchedulerILb0ELb0ELb0ELi80EEEEEEEEEvNT_6ParamsE,@"STO_CUDA_ENTRY STV_DEFAULT"
_ZN7cutlass13device_kernelIN5flash19enable_sm80_to_sm89INS1_16FlashAttnBwdSm80INS1_25CollectiveMainloopBwdSm80ILi2ELi1EN4cute5tupleIJNS5_1CILi64EEENS7_ILi80EEENS7_ILi192EEEEEENS_6half_tEfNS_4arch4Sm80ELb0ELb0ELb0ELb0ELb1ELb0ELb1ELb0ELi2ELi4ELi2ELi2ELb0EEENS1_21CollectiveEpilogueBwdISB_SC_SE_Li256ELb0ELb1ELi4EEENS1_19SingleTileSchedulerILb0ELb0ELb0ELi80EEEEEEEEEvNT_6ParamsE:
        /* <DEDUP_REMOVED lines=560> */
.L_x_674:
        /* <DEDUP_REMOVED lines=244> */
.L_x_672:
        /* <DEDUP_REMOVED lines=458> */
.L_x_673:
        /* <DEDUP_REMOVED lines=237> */
.L_x_671:
        /* <DEDUP_REMOVED lines=777> */
.L_x_676:
[----:B--234-:R-:W-:Y:S05]  /*8e40*/  BSYNC B0 ;  /* 0x0000000000007941 */ /* 0x01cfea0003800000 */
.L_x_675:
        /* <DEDUP_REMOVED lines=20> */
.L_x_678:
[----:B------:R-:W-:Y:S05]  /*8f90*/  BSYNC B0 ;  /* 0x0000000000007941 */ /* 0x000fea0003800000 */
.L_x_677:
        /* <DEDUP_REMOVED lines=20> */
.L_x_680:
[----:B------:R-:W-:Y:S05]  /*90e0*/  BSYNC B0 ;  /* 0x0000000000007941 */ /* 0x000fea0003800000 */
.L_x_679:
        /* <DEDUP_REMOVED lines=25> */
.L_x_682:
[----:B------:R-:W-:Y:S05]  /*9280*/  BSYNC B0 ;  /* 0x0000000000007941 */ /* 0x000fea0003800000 */
.L_x_681:
        /* <DEDUP_REMOVED lines=18> */
.L_x_684:
[----:B------:R-:W-:Y:S05]  /*93b0*/  BSYNC B0 ;  /* 0x0000000000007941 */ /* 0x000fea0003800000 */
.L_x_683:
        /* <DEDUP_REMOVED lines=19> */
.L_x_685:
        /* <DEDUP_REMOVED lines=9> */
.L_x_1402:


//--------------------- .text._ZN7cutlass13device_kernelIN5flash19enable_sm80_to_sm89INS1_16FlashAttnBwdSm80INS1_25CollectiveMainloopBwdSm80ILi2ELi1EN4cute5tupleIJNS5_1CILi64EEENS7_ILi80EEENS7_ILi192EEEEEENS_6half_tEfNS_4arch4Sm80ELb0ELb0ELb0ELb0ELb0ELb0ELb1ELb0ELi2ELi4ELi2ELi2ELb0EEENS1_24CollectiveEpilogueBwdGQAISB_fSE_Li256ELb0ELb0EEENS1_19SingleTileSchedulerILb0ELb0ELb0ELi80EEEEEEEEEvNT_6ParamsE --------------------------
	.section	.text._ZN7cutlass13device_kernelIN5flash19enable_sm80_to_sm89INS1_16FlashAttnBwdSm80INS1_25CollectiveMainloopBwdSm80ILi2ELi1EN4cute5tupleIJNS5_1CILi64EEENS7_ILi80EEENS7_ILi192EEEEEENS_6half_tEfNS_4arch4Sm80ELb0ELb0ELb0ELb0ELb0ELb0ELb1ELb0ELi2ELi4ELi2ELi2ELb0EEENS1_24CollectiveEpilogueBwdGQAISB_fSE_Li256ELb0ELb0EEENS1_19SingleTileSchedulerILb0ELb0ELb0ELi80EEEEEEEEEvNT_6ParamsE,"ax",@progbits
	.sectioninfo	@"SHI_REGISTERS=255"
	.align	128
.text._ZN7cutlass13device_kernelIN5flash19enable_sm80_to_sm89INS1_16FlashAttnBwdSm80INS1_25CollectiveMainloopBwdSm80ILi2ELi1EN4cute5tupleIJNS5_1CILi64EEENS7_ILi80EEENS7_ILi192EEEEEENS_6half_tEfNS_4arch4Sm80ELb0ELb0ELb0ELb0ELb0ELb0ELb1ELb0ELi2ELi4ELi2ELi2ELb0EEENS1_24CollectiveEpilogueBwdGQAISB_fSE_Li256ELb0ELb0EEENS1_19SingleTileSchedulerILb0ELb0ELb0ELi80EEEEEEEEEvNT_6ParamsE:
        .type           _ZN7cutlass13device_kernelIN5flash19enable_sm80_to_sm89INS1_16FlashAttnBwdSm80INS1_25CollectiveMainloopBwdSm80ILi2ELi1EN4cute5tupleIJNS5_1CILi64EEENS7_ILi80EEENS7_ILi192EEEEEENS_6half_tEfNS_4arch4Sm80ELb0ELb0ELb0ELb0ELb0ELb0ELb1ELb0ELi2ELi4ELi2ELi2ELb0EEENS1_24CollectiveEpilogueBwdGQAISB_fSE_Li256ELb0ELb0EEENS1_19SingleTileSchedulerILb0ELb0ELb0ELi80EEEEEEEEEvNT_6ParamsE,@function
        .size           _ZN7cutlass13device_kernelIN5flash19enable_sm80_to_sm89INS1_16FlashAttnBwdSm80INS1_25CollectiveMainloopBwdSm80ILi2ELi1EN4cute5tupleIJNS5_1CILi64EEENS7_ILi80EEENS7_ILi192EEEEEENS_6half_tEfNS_4arch4Sm80ELb0ELb0ELb0ELb0ELb0ELb0ELb1ELb0ELi2ELi4ELi2ELi2ELb0EEENS1_24CollectiveEpilogueBwdGQAISB_fSE_Li256ELb0ELb0EEENS1_19SingleTileSchedulerILb0ELb0ELb0ELi80EEEEEEEEEvNT_6ParamsE,(.L_x_1403 - _ZN7cutlass13device_kernelIN5flash19enable_sm80_to_sm89INS1_16FlashAttnBwdSm80INS1_25CollectiveMainloopBwdSm80ILi2ELi1EN4cute5tupleIJNS5_1CILi64EEENS7_ILi80EEENS7_ILi192EEEEEENS_6half_tEfNS_4arch4Sm80ELb0ELb0ELb0ELb0ELb0ELb0ELb1ELb0ELi2ELi4ELi2ELi2ELb0EEENS1_24CollectiveEpilogueBwdGQAISB_fSE_Li256ELb0ELb0EEENS1_19SingleTileSchedulerILb0ELb0ELb0ELi80EEEEEEEEEvNT_6ParamsE)
        .other          _ZN7cutlass13device_kernelIN5flash19enable_sm80_to_sm89INS1_16FlashAttnBwdSm80INS1_25CollectiveMainloopBwdSm80ILi2ELi1EN4cute5tupleIJNS5_1CILi64EEENS7_ILi80EEENS7_ILi192EEEEEENS_6half_tEfNS_4arch4Sm80ELb0ELb0ELb0ELb0ELb0ELb0ELb1ELb0ELi2ELi4ELi2ELi2ELb0EEENS1_24CollectiveEpilogueBwdGQAISB_fSE_Li256ELb0ELb0EEENS1_19SingleTileSchedulerILb0ELb0ELb0ELi80EEEEEEEEEvNT_6ParamsE,@"STO_CUDA_ENTRY STV_DEFAULT"
_ZN7cutlass13device_kernelIN5flash19enable_sm80_to_sm89INS1_16FlashAttnBwdSm80INS1_25CollectiveMainloopBwdSm80ILi2ELi1EN4cute5tupleIJNS5_1CILi64EEENS7_ILi80EEENS7_ILi192EEEEEENS_6half_tEfNS_4arch4Sm80ELb0ELb0ELb0ELb0ELb0ELb0ELb1ELb0ELi2ELi4ELi2ELi2ELb0EEENS1_24CollectiveEpilogueBwdGQAISB_fSE_Li256ELb0ELb0EEENS1_19SingleTileSchedulerILb0ELb0ELb0ELi80EEEEEEEEEvNT_6ParamsE:
        /* <DEDUP_REMOVED lines=17> */
[----:B------:R-:W-:Y:S01]  /*0110*/  IMAD.MOV.U32 R221, RZ, RZ, 0x120 ;  /* 0x00000120ffdd7424 */ /* 0x000fe200078e00ff */
[----:B------:R-:W-:Y:S01]  /*0120*/  UMOV UR20, 0x5 ;  /* 0x0000000500147882 */ /* 0x000fe20000000000 */
[----:B------:R-:W-:Y:S01]  /*0130*/  CS2R R170, SRZ ;  /* 0x0000000000aa7805 */ /* 0x000fe2000001ff00 */
[----:B------:R-:W-:Y:S01]  /*0140*/  ULDC.64 UR6, c[0x0][0x1b8] ;  /* 0x00006e0000067ab9 */ /* 0x000fe20000000a00 */
[----:B------:R-:W-:Y:S01]  /*0150*/  CS2R R168, SRZ ;  /* 0x0000000000a87805 */ /* 0x000fe2000001ff00 */
[----:B------:R-:W-:Y:S01]  /*0160*/  UIMAD UR6, UR4, UR6, URZ ;  /* 0x00000006040672a4 */ /* 0x000fe2000f8e023f */
[----:B------:R-:W-:Y:S01]  /*0170*/  CS2R R166, SRZ ;  /* 0x0000000000a67805 */ /* 0x000fe2000001ff00 */
[----:B------:R-:W-:Y:S01]  /*0180*/  ULDC.64 UR10, c[0x0][0x178] ;  /* 0x00005e00000a7ab9 */ /* 0x000fe20000000a00 */
[----:B------:R-:W-:Y:S01]  /*0190*/  CS2R R164, SRZ ;  /* 0x0000000000a47805 */ /* 0x000fe2000001ff00 */
[----:B------:R-:W-:Y:S01]  /*01a0*/  UIMAD UR7, UR8, UR7, UR6 ;  /* 0x00000007080772a4 */ /* 0x000fe2000f8e0206 */
[----:B------:R-:W-:Y:S01]  /*01b0*/  CS2R R162, SRZ ;  /* 0x0000000000a27805 */ /* 0x000fe2000001ff00 */
[----:B------:R-:W-:Y:S01]  /*01c0*/  USHF.L.U32 UR21, UR10, 0x5, URZ ;  /* 0x000000050a157899 */ /* 0x000fe2000800063f */
[----:B-1----:R-:W-:Y:S01]  /*01d0*/  SHF.R.S32.HI R14, RZ, 0x1f, R240 ;  /* 0x0000001fff0e7819 */ /* 0x002fe200000114f0 */
[----:B------:R-:W-:Y:S01]  /*01e0*/  USHF.L.U64.HI UR11, UR10, UR20, UR11 ;  /* 0x000000140a0b7299 */ /* 0x000fe2000801020b */
[----:B------:R-:W-:Y:S01]  /*01f0*/  ISETP.GT.AND P2, PT, R240, 0x7f, PT ;  /* 0x0000007ff000780c */ /* 0x000fe20003f44270 */
[----:B------:R-:W-:Y:S01]  /*0200*/  USHF.L.U32 UR22, UR21, 0x1, URZ ;  /* 0x0000000115167899 */ /* 0x000fe2000800063f */
[-C--:B------:R-:W-:Y:S01]  /*0210*/  LEA.HI R23, R14, R240.reuse, RZ, 0x3 ;  /* 0x000000f00e177211 */ /* 0x080fe200078f18ff */
[----:B--2---:R-:W-:Y:S01]  /*0220*/  @P0 IMAD.HI.U32 R3, R26, c[0x0][0x24c], RZ ;  /* 0x000093001a030a27 */ /* 0x004fe200078e00ff */
[--C-:B------:R-:W-:Y:S01]  /*0230*/  SHF.R.S32.HI R27, RZ, 0x1f, R26.reuse ;  /* 0x0000001fff1b7819 */ /* 0x100fe2000001141a */
[----:B------:R-:W-:Y:S01]  /*0240*/  USHF.L.U64.HI UR21, UR21, 0x1, UR11 ;  /* 0x0000000115157899 */ /* 0x000fe2000801020b */
[----:B------:R-:W-:Y:S01]  /*0250*/  LOP3.LUT R2, R23, 0xfffffff8, RZ, 0xc0, !PT ;  /* 0xfffffff817027812 */ /* 0x000fe200078ec0ff */
[----:B------:R-:W-:Y:S01]  /*0260*/  IMAD.MOV.U32 R0, RZ, RZ, R26 ;  /* 0x000000ffff007224 */ /* 0x000fe200078e001a */
[----:B------:R-:W-:Y:S01]  /*0270*/  @P0 SHF.R.U32.HI R0, RZ, c[0x0][0x250], R3 ;  /* 0x00009400ff000a19 */ /* 0x000fe20000011603 */
[C---:B------:R-:W-:Y:S01]  /*0280*/  IMAD.SHL.U32 R244, R240.reuse, 0x4, RZ ;  /* 0x00000004f0f47824 */ /* 0x040fe200078e00ff */
        /* <DEDUP_REMOVED lines=8> */
[----:B------:R-:W-:Y:S01]  /*0310*/  SHF.R.S32.HI R245, RZ, 0x1f, R244 ;  /* 0x0000001ffff57819 */ /* 0x000fe200000114f4 */
[----:B------:R-:W-:Y:S01]  /*0320*/  IMAD R3, R3, c[0x0][0x1b0], RZ ;  /* 0x00006c0003037a24 */ /* 0x000fe200078e02ff */
[----:B------:R-:W-:Y:S01]  /*0330*/  SHF.R.S32.HI R239, RZ, 0x1f, R238 ;  /* 0x0000001fffef7819 */ /* 0x000fe200000114ee */
[----:B------:R-:W-:Y:S01]  /*0340*/  IMAD R2, R0, c[0x0][0x1e4], R2 ;  /* 0x0000790000027a24 */ /* 0x000fe200078e0202 */
[----:B------:R-:W-:Y:S01]  /*0350*/  IADD3 R247, R238, 0x40, RZ ;  /* 0x00000040eef77810 */ /* 0x000fe20007ffe0ff */
[----:B------:R-:W-:Y:S01]  /*0360*/  IMAD R6, R0, c[0x0][0x1b4], R3 ;  /* 0x00006d0000067a24 */ /* 0x000fe200078e0203 */
[----:B------:R-:W-:Y:S01]  /*0370*/  IADD3 R13, R238, 0x80, RZ ;  /* 0x00000080ee0d7810 */ /* 0x000fe20007ffe0ff */
[----:B------:R-:W-:Y:S01]  /*0380*/  IMAD.WIDE.U32 R4, R0, c[0x0][0x1e0], R238 ;  /* 0x0000780000047a25 */ /* 0x000fe200078e00ee */
[----:B------:R-:W-:Y:S01]  /*0390*/  ISETP.GE.AND P4, PT, R247, c[0x0][0x1cc], PT ;  /* 0x00007300f7007a0c */ /* 0x000fe20003f86270 */
[----:B------:R-:W-:Y:S01]  /*03a0*/  CS2R R150, SRZ ;  /* 0x0000000000967805 */ /* 0x000fe2000001ff00 */
[----:B------:R-:W-:Y:S01]  /*03b0*/  ISETP.GE.AND P3, PT, R13, c[0x0][0x1cc], PT ;  /* 0x000073000d007a0c */ /* 0x000fe20003f66270 */
[----:B------:R-:W-:Y:S01]  /*03c0*/  IMAD.IADD R5, R5, 0x1, R2 ;  /* 0x0000000105057824 */ /* 0x000fe200078e0202 */
[----:B------:R-:W-:Y:S01]  /*03d0*/  LEA.HI R24, R14, R240, RZ, 0x5 ;  /* 0x000000f00e187211 */ /* 0x000fe200078f28ff */
[----:B------:R-:W-:Y:S01]  /*03e0*/  IMAD.WIDE.U32 R2, R0, c[0x0][0x1b0], R238 ;  /* 0x00006c0000027a25 */ /* 0x000fe200078e00ee */
[----:B------:R-:W-:Y:S01]  /*03f0*/  CS2R R148, SRZ ;  /* 0x0000000000947805 */ /* 0x000fe2000001ff00 */
[----:B------:R-:W-:Y:S01]  /*0400*/  CS2R R154, SRZ ;  /* 0x00000000009a7805 */ /* 0x000fe2000001ff00 */
[----:B------:R-:W-:Y:S01]  /*0410*/  CS2R R152, SRZ ;  /* 0x0000000000987805 */ /* 0x000fe2000001ff00 */
[----:B------:R-:W-:Y:S01]  /*0420*/  IMAD.U32 R0, RZ, RZ, UR8 ;  /* 0x00000008ff007e24 */ /* 0x000fe2000f8e00ff */
[----:B------:R-:W-:Y:S01]  /*0430*/  CS2R R158, SRZ ;  /* 0x00000000009e7805 */ /* 0x000fe2000001ff00 */
[----:B------:R-:W-:Y:S01]  /*0440*/  IMAD.IADD R3, R3, 0x1, R6 ;  /* 0x0000000103037824 */ /* 0x000fe200078e0206 */
[----:B------:R-:W-:Y:S01]  /*0450*/  CS2R R156, SRZ ;  /* 0x00000000009c7805 */ /* 0x000fe2000001ff00 */
[----:B------:R-:W-:Y:S01]  /*0460*/  IMAD.WIDE.U32 R4, R0, c[0x0][0x1e8], R4 ;  /* 0x00007a0000047a25 */ /* 0x000fe200078e0004 */
[----:B------:R-:W-:Y:S01]  /*0470*/  CS2R R146, SRZ ;  /* 0x0000000000927805 */ /* 0x000fe2000001ff00 */
[----:B------:R-:W-:Y:S01]  /*0480*/  CS2R R144, SRZ ;  /* 0x0000000000907805 */ /* 0x000fe2000001ff00 */
[----:B------:R-:W-:Y:S01]  /*0490*/  CS2R R142, SRZ ;  /* 0x00000000008e7805 */ /* 0x000fe2000001ff00 */
[----:B------:R-:W-:Y:S01]  /*04a0*/  IMAD.SHL.U32 R0, R242, 0x40, RZ ;  /* 0x00000040f2007824 */ /* 0x000fe200078e00ff */
[----:B------:R-:W-:Y:S01]  /*04b0*/  CS2R R140, SRZ ;  /* 0x00000000008c7805 */ /* 0x000fe2000001ff00 */
[----:B---3--:R-:W-:Y:S01]  /*04c0*/  IMAD.WIDE R10, R28, 0x50, R242 ;  /* 0x000000501c0a7825 */ /* 0x008fe200078e02f2 */
[----:B------:R-:W-:Y:S01]  /*04d0*/  CS2R R138, SRZ ;  /* 0x00000000008a7805 */ /* 0x000fe2000001ff00 */
[----:B------:R-:W-:Y:S01]  /*04e0*/  CS2R R136, SRZ ;  /* 0x0000000000887805 */ /* 0x000fe2000001ff00 */
[----:B------:R-:W-:Y:S01]  /*04f0*/  LOP3.LUT R0, R0, 0x1c0, RZ, 0xc0, !PT ;  /* 0x000001c000007812 */ /* 0x000fe200078ec0ff */
[----:B------:R-:W-:Y:S01]  /*0500*/  IMAD.WIDE.U32 R8, R8, c[0x0][0x1b8], R2 ;  /* 0x00006e0008087a25 */ /* 0x000fe200078e0002 */
[----:B------:R-:W-:Y:S01]  /*0510*/  IADD3 R3, R5, UR5, RZ ;  /* 0x0000000505037c10 */ /* 0x000fe2000fffe0ff */
[----:B------:R-:W-:Y:S01]  /*0520*/  CS2R R126, SRZ ;  /* 0x00000000007e7805 */ /* 0x000fe2000001ff00 */
[----:B------:R-:W-:Y:S01]  /*0530*/  LOP3.LUT R7, R0, 0x38, R238, 0xf8, !PT ;  /* 0x0000003800077812 */ /* 0x000fe200078ef8ee */
[----:B------:R-:W-:Y:S01]  /*0540*/  IMAD.MOV.U32 R2, RZ, RZ, R4 ;  /* 0x000000ffff027224 */ /* 0x000fe200078e0004 */
[----:B------:R-:W-:Y:S01]  /*0550*/  SHF.R.U32.HI R0, RZ, 0x3, R0 ;  /* 0x00000003ff007819 */ /* 0x000fe20000011600 */
[----:B------:R-:W-:Y:S01]  /*0560*/  IMAD R4, R11, c[0x0][0x1d8], RZ ;  /* 0x000076000b047a24 */ /* 0x000fe200078e02ff */
[----:B------:R-:W-:Y:S01]  /*0570*/  CS2R R124, SRZ ;  /* 0x00000000007c7805 */ /* 0x000fe2000001ff00 */
[----:B------:R-:W-:Y:S01]  /*0580*/  IMAD.WIDE.U32 R16, R242, c[0x0][0x178], R238 ;  /* 0x00005e00f2107a25 */ /* 0x000fe200078e00ee */
[----:B------:R-:W-:Y:S01]  /*0590*/  CS2R R130, SRZ ;  /* 0x0000000000827805 */ /* 0x000fe2000001ff00 */
[----:B------:R-:W-:Y:S01]  /*05a0*/  CS2R R128, SRZ ;  /* 0x0000000000807805 */ /* 0x000fe2000001ff00 */
[----:B------:R-:W-:Y:S01]  /*05b0*/  CS2R R134, SRZ ;  /* 0x0000000000867805 */ /* 0x000fe2000001ff00 */
[C---:B------:R-:W-:Y:S01]  /*05c0*/  IMAD R6, R10.reuse, c[0x0][0x1dc], R4 ;  /* 0x000077000a067a24 */ /* 0x040fe200078e0204 */
[----:B------:R1:W-:Y:S01]  /*05d0*/  STL.64 [R1+0x8], R16 ;  /* 0x0000081001007387 */ /* 0x0003e20000100a00 */
[----:B------:R-:W-:Y:S01]  /*05e0*/  IMAD.WIDE.U32 R4, R10, c[0x0][0x1d8], R2 ;  /* 0x000076000a047a25 */ /* 0x000fe200078e0002 */
[----:B------:R-:W-:Y:S01]  /*05f0*/  IADD3 R3, R9, UR7, RZ ;  /* 0x0000000709037c10 */ /* 0x000fe2000fffe0ff */
[----:B------:R-:W-:Y:S01]  /*0600*/  ULDC.64 UR6, c[0x0][0x1d8] ;  /* 0x0000760000067ab9 */ /* 0x000fe20000000a00 */
[----:B------:R-:W-:Y:S01]  /*0610*/  LOP3.LUT R9, R7, R0, RZ, 0x3c, !PT ;  /* 0x0000000007097212 */ /* 0x000fe200078e3cff */
[----:B------:R-:W-:Y:S01]  /*0620*/  IMAD.IADD R5, R5, 0x1, R6 ;  /* 0x0000000105057824 */ /* 0x000fe200078e0206 */
[----:B------:R-:W-:Y:S01]  /*0630*/  LEA R6, P0, R4, c[0x0][0x1c0], 0x1 ;  /* 0x0000700004067a11 */ /* 0x000fe200078008ff */
[----:B------:R-:W-:Y:S01]  /*0640*/  IMAD.MOV.U32 R2, RZ, RZ, R8 ;  /* 0x000000ffff027224 */ /* 0x000fe200078e0008 */
[----:B------:R-:W-:Y:S01]  /*0650*/  IADD3 R0, -R242, c[0x0][0x198], RZ ;  /* 0x00006600f2007a10 */ /* 0x000fe20007ffe1ff */
[----:B------:R-:W-:Y:S01]  /*0660*/  USHF.L.U64.HI UR7, UR6, UR20, UR7 ;  /* 0x0000001406077299 */ /* 0x000fe20008010207 */
[----:B------:R-:W-:Y:S01]  /*0670*/  LEA.HI.X R7, R4, c[0x0][0x1c4], R5, 0x1, P0 ;  /* 0x0000710004077a11 */ /* 0x000fe200000f0c05 */
[----:B------:R-:W-:Y:S01]  /*0680*/  IMAD R5, R11, c[0x0][0x1a8], RZ ;  /* 0x00006a000b057a24 */ /* 0x000fe200078e02ff */
[----:B------:R-:W-:Y:S01]  /*0690*/  LEA.HI R4, R14, R240, RZ, 0x6 ;  /* 0x000000f00e047211 */ /* 0x000fe200078f30ff */
[----:B------:R-:W-:Y:S01]  /*06a0*/  IMAD R0, R28, -0x50, R0 ;  /* 0xffffffb01c007824 */ /* 0x000fe200078e0200 */
[----:B------:R-:W-:Y:S01]  /*06b0*/  ISETP.GE.AND P0, PT, R238, c[0x0][0x1cc], PT ;  /* 0x00007300ee007a0c */ /* 0x000fe20003f06270 */
[----:B------:R-:W-:Y:S01]  /*06c0*/  IMAD R11, R10, c[0x0][0x1ac], R5 ;  /* 0x00006b000a0b7a24 */ /* 0x000fe200078e0205 */
[----:B------:R-:W-:Y:S01]  /*06d0*/  SHF.R.S32.HI R22, RZ, 0x6, R4 ;  /* 0x00000006ff167819 */ /* 0x000fe20000011404 */
[----:B------:R-:W-:Y:S01]  /*06e0*/  USHF.L.U32 UR6, UR6, 0x5, URZ ;  /* 0x0000000506067899 */ /* 0x000fe2000800063f */
[C---:B------:R-:W-:Y:S01]  /*06f0*/  ISETP.LT.OR P1, PT, R0.reuse, 0x1, P0 ;  /* 0x000000010000780c */ /* 0x040fe20000721670 */
[----:B------:R-:W-:Y:S01]  /*0700*/  IMAD.MOV.U32 R250, RZ, RZ, R16 ;  /* 0x000000fffffa7224 */ /* 0x000fe200078e0010 */
[----:B------:R-:W-:Y:S01]  /*0710*/  ISETP.LT.OR P6, PT, R0, 0x1, P4 ;  /* 0x000000010000780c */ /* 0x000fe200027c1670 */
[----:B------:R-:W-:Y:S01]  /*0720*/  IMAD R4, R22, 0x200, R9 ;  /* 0x0000020016047824 */ /* 0x000fe200078e0209 */
[----:B------:R-:W-:Y:S01]  /*0730*/  ISETP.LT.OR P5, PT, R0, 0x1, P3 ;  /* 0x000000010000780c */ /* 0x000fe20001fa1670 */
[----:B------:R-:W-:Y:S01]  /*0740*/  IMAD.WIDE.U32 R8, R10, c[0x0][0x1a8], R2 ;  /* 0x00006a000a087a25 */ /* 0x000fe200078e0002 */
[----:B------:R-:W-:Y:S01]  /*0750*/  ISETP.LT.OR P0, PT, R0, 0x21, P0 ;  /* 0x000000210000780c */ /* 0x000fe20000701670 */
[----:B------:R-:W-:Y:S01]  /*0760*/  CS2R R132, SRZ ;  /* 0x0000000000847805 */ /* 0x000fe2000001ff00 */
[----:B------:R-:W-:Y:S01]  /*0770*/  CS2R R122, SRZ ;  /* 0x00000000007a7805 */ /* 0x000fe2000001ff00 */
[----:B------:R-:W-:Y:S01]  /*0780*/  IMAD.SHL.U32 R236, R4, 0x2, RZ ;  /* 0x0000000204ec7824 */ /* 0x000fe200078e00ff */
[----:B------:R-:W-:Y:S01]  /*0790*/  P2R R5, PR, RZ, 0x1 ;  /* 0x00000001ff057803 */ /* 0x000fe20000000000 */
[----:B------:R-:W-:Y:S01]  /*07a0*/  IMAD.MOV.U32 R3, RZ, RZ, c[0x0][0x1d8] ;  /* 0x00007600ff037624 */ /* 0x000fe200078e00ff */
[C---:B------:R-:W-:Y:S01]  /*07b0*/  @!P2 ISETP.GE.AND P0, PT, R0.reuse, 0x41, PT ;  /* 0x000000410000a80c */ /* 0x040fe20003f06270 */
[----:B------:R-:W-:Y:S01]  /*07c0*/  IMAD.MOV.U32 R4, RZ, RZ, c[0x0][0x1dc] ;  /* 0x00007700ff047624 */ /* 0x000fe200078e00ff */
[----:B------:R2:W-:Y:S01]  /*07d0*/  LDGSTS.E.BYPASS.LTC128B.128 [R236+0x7880], [R6.64], !P1 ;  /* 0x0788000006ec7fae */ /* 0x0005e2000c901d4e */
[----:B------:R-:W-:Y:S01]  /*07e0*/  IMAD.IADD R9, R9, 0x1, R11 ;  /* 0x0000000109097824 */ /* 0x000fe200078e020b */
[C---:B------:R-:W-:Y:S01]  /*07f0*/  LEA R2, P1, R3.reuse, R6, 0x6 ;  /* 0x0000000603027211 */ /* 0x040fe200078230ff */
[----:B------:R-:W-:Y:S01]  /*0800*/  CS2R R120, SRZ ;  /* 0x0000000000787805 */ /* 0x000fe2000001ff00 */
[----:B------:R2:W-:Y:S01]  /*0810*/  LDGSTS.E.BYPASS.LTC128B.128 [R236+0xa080], [R6.64+0x80], !P6 ;  /* 0x0a08008006ec7fae */ /* 0x0005e2000f101d4e */
[C---:B------:R-:W-:Y:S01]  /*0820*/  ISETP.LT.OR P6, PT, R0.reuse, 0x21, P3 ;  /* 0x000000210000780c */ /* 0x040fe20001fc1670 */
[----:B------:R-:W-:Y:S01]  /*0830*/  CS2R R118, SRZ ;  /* 0x0000000000767805 */ /* 0x000fe2000001ff00 */
[----:B------:R-:W-:Y:S01]  /*0840*/  LEA.HI.X R3, R3, R7, R4, 0x6, P1 ;  /* 0x0000000703037211 */ /* 0x000fe200008f3404 */
[----:B------:R2:W-:Y:S01]  /*0850*/  LDGSTS.E.BYPASS.LTC128B.128 [R236+0xc880], [R6.64+0x100], !P5 ;  /* 0x0c88010006ec7fae */ /* 0x0005e2000e901d4e */
[----:B------:R-:W-:Y:S01]  /*0860*/  ISETP.LT.OR P5, PT, R0, 0x21, P4 ;  /* 0x000000210000780c */ /* 0x000fe200027a1670 */
[----:B------:R-:W-:Y:S01]  /*0870*/  CS2R R116, SRZ ;  /* 0x0000000000747805 */ /* 0x000fe2000001ff00 */
[----:B------:R-:W-:Y:S01]  /*0880*/  ISETP.NE.AND P1, PT, R5, RZ, PT ;  /* 0x000000ff0500720c */ /* 0x000fe20003f25270 */
[----:B------:R-:W-:Y:S01]  /*0890*/  IMAD.U32 R5, RZ, RZ, UR6 ;  /* 0x00000006ff057e24 */ /* 0x000fe2000f8e00ff */
[----:B------:R-:W-:Y:S01]  /*08a0*/  P2R R4, PR, RZ, 0x20 ;  /* 0x00000020ff047803 */ /* 0x000fe20000000000 */
[----:B------:R-:W-:Y:S01]  /*08b0*/  CS2R R114, SRZ ;  /* 0x0000000000727805 */ /* 0x000fe2000001ff00 */
[----:B------:R-:W-:Y:S01]  /*08c0*/  @!P2 ISETP.GE.OR P5, PT, R238, c[0x0][0x1cc], !P0 ;  /* 0x00007300ee00aa0c */ /* 0x000fe200047a6670 */
[----:B------:R-:W-:Y:S01]  /*08d0*/  CS2R R112, SRZ ;  /* 0x0000000000707805 */ /* 0x000fe2000001ff00 */
[----:B------:R-:W-:Y:S01]  /*08e0*/  @!P2 ISETP.LT.OR P3, PT, R0, 0x41, P4 ;  /* 0x000000410000a80c */ /* 0x000fe20002761670 */
[----:B------:R-:W-:Y:S01]  /*08f0*/  CS2R R102, SRZ ;  /* 0x0000000000667805 */ /* 0x000fe2000001ff00 */
[----:B------:R-:W-:Y:S01]  /*0900*/  CS2R R100, SRZ ;  /* 0x0000000000647805 */ /* 0x000fe2000001ff00 */
[----:B------:R-:W-:Y:S01]  /*0910*/  CS2R R98, SRZ ;  /* 0x0000000000627805 */ /* 0x000fe2000001ff00 */
[----:B------:R-:W-:Y:S01]  /*0920*/  CS2R R96, SRZ ;  /* 0x0000000000607805 */ /* 0x000fe2000001ff00 */
[----:B------:R-:W-:Y:S01]  /*0930*/  CS2R R94, SRZ ;  /* 0x00000000005e7805 */ /* 0x000fe2000001ff00 */
[----:B------:R-:W-:Y:S01]  /*0940*/  CS2R R92, SRZ ;  /* 0x00000000005c7805 */ /* 0x000fe2000001ff00 */
[----:B------:R3:W-:Y:S01]  /*0950*/  LDGSTS.E.BYPASS.LTC128B.128 [R236+0x8880], [R2.64], !P1 ;  /* 0x0888000002ec7fae */ /* 0x0007e2000c901d4e */
[----:B------:R-:W-:Y:S01]  /*0960*/  CS2R R82, SRZ ;  /* 0x0000000000527805 */ /* 0x000fe2000001ff00 */
[----:B------:R-:W-:Y:S01]  /*0970*/  CS2R R80, SRZ ;  /* 0x0000000000507805 */ /* 0x000fe2000001ff00 */
[----:B------:R-:W-:Y:S01]  /*0980*/  CS2R R86, SRZ ;  /* 0x0000000000567805 */ /* 0x000fe2000001ff00 */
[----:B------:R-:W-:Y:S01]  /*0990*/  P2R R10, PR, RZ, 0x20 ;  /* 0x00000020ff0a7803 */ /* 0x000fe20000000000 */
[----:B------:R-:W-:Y:S01]  /*09a0*/  CS2R R84, SRZ ;  /* 0x0000000000547805 */ /* 0x000fe2000001ff00 */
[----:B------:R-:W-:Y:S01]  /*09b0*/  @!P2 ISETP.GE.OR P5, PT, R13, c[0x0][0x1cc], !P0 ;  /* 0x000073000d00aa0c */ /* 0x000fe200047a6670 */
[----:B------:R-:W-:Y:S01]  /*09c0*/  CS2R R90, SRZ ;  /* 0x00000000005a7805 */ /* 0x000fe2000001ff00 */
[----:B------:R-:W-:Y:S01]  /*09d0*/  ISETP.NE.AND P0, PT, R4, RZ, PT ;  /* 0x000000ff0400720c */ /* 0x000fe20003f05270 */
[----:B------:R-:W-:Y:S01]  /*09e0*/  CS2R R88, SRZ ;  /* 0x0000000000587805 */ /* 0x000fe2000001ff00 */
[----:B------:R-:W-:Y:S01]  /*09f0*/  CS2R R78, SRZ ;  /* 0x00000000004e7805 */ /* 0x000fe2000001ff00 */
[----:B--2---:R-:W-:Y:S01]  /*0a00*/  IMAD.U32 R7, RZ, RZ, UR7 ;  /* 0x00000007ff077e24 */ /* 0x004fe2000f8e00ff */
[C---:B------:R-:W-:Y:S01]  /*0a10*/  @!P2 LEA R6, P1, R5.reuse, R2, 0x1 ;  /* 0x000000020506a211 */ /* 0x040fe200078208ff */
[----:B------:R-:W-:Y:S01]  /*0a20*/  ULDC.64 UR6, c[0x0][0x1a8] ;  /* 0x00006a0000067ab9 */ /* 0x000fe20000000a00 */
[----:B------:R-:W-:Y:S01]  /*0a30*/  CS2R R76, SRZ ;  /* 0x00000000004c7805 */ /* 0x000fe2000001ff00 */
[----:B------:R-:W-:Y:S01]  /*0a40*/  USHF.L.U32 UR5, UR6, 0x5, URZ ;  /* 0x0000000506057899 */ /* 0x000fe2000800063f */
[----:B------:R-:W-:Y:S01]  /*0a50*/  @!P2 LEA.HI.X R7, R5, R3, R7, 0x1, P1 ;  /* 0x000000030507a211 */ /* 0x000fe200008f0c07 */
[----:B------:R-:W-:Y:S01]  /*0a60*/  USHF.L.U64.HI UR7, UR6, UR20, UR7 ;  /* 0x0000001406077299 */ /* 0x000fe20008010207 */
[----:B------:R-:W-:Y:S01]  /*0a70*/  ISETP.NE.AND P1, PT, R10, RZ, PT ;  /* 0x000000ff0a00720c */ /* 0x000fe20003f25270 */
[----:B------:R-:W-:Y:S01]  /*0a80*/  CS2R R74, SRZ ;  /* 0x00000000004a7805 */ /* 0x000fe2000001ff00 */
[----:B------:R-:W-:Y:S01]  /*0a90*/  CS2R R72, SRZ ;  /* 0x0000000000487805 */ /* 0x000fe2000001ff00 */
[----:B------:R3:W-:Y:S01]  /*0aa0*/  LDGSTS.E.BYPASS.LTC128B.128 [R236+0xb080], [R2.64+0x80], !P0 ;  /* 0x0b08008002ec7fae */ /* 0x0007e2000c101d4e */
[----:B------:R-:W-:Y:S01]  /*0ab0*/  LEA R4, P0, R8, c[0x0][0x190], 0x1 ;  /* 0x0000640008047a11 */ /* 0x000fe200078008ff */
[----:B------:R-:W-:Y:S01]  /*0ac0*/  CS2R R70, SRZ ;  /* 0x0000000000467805 */ /* 0x000fe2000001ff00 */
[----:B------:R-:W-:Y:S01]  /*0ad0*/  CS2R R68, SRZ ;  /* 0x0000000000447805 */ /* 0x000fe2000001ff00 */
[----:B------:R3:W-:Y:S01]  /*0ae0*/  LDGSTS.E.BYPASS.LTC128B.128 [R236+0xd880], [R2.64+0x100], !P6 ;  /* 0x0d88010002ec7fae */ /* 0x0007e2000f101d4e */
[----:B------:R-:W-:Y:S01]  /*0af0*/  ISETP.GE.AND P6, PT, R238, c[0x0][0x19c], PT ;  /* 0x00006700ee007a0c */ /* 0x000fe20003fc6270 */
[----:B------:R-:W-:Y:S01]  /*0b00*/  CS2R R58, SRZ ;  /* 0x00000000003a7805 */ /* 0x000fe2000001ff00 */
[----:B------:R-:W-:Y:S01]  /*0b10*/  LEA.HI.X R5, R8, c[0x0][0x194], R9, 0x1, P0 ;  /* 0x0000650008057a11 */ /* 0x000fe200000f0c09 */
[----:B------:R-:W-:Y:S01]  /*0b20*/  CS2R R56, SRZ ;  /* 0x0000000000387805 */ /* 0x000fe2000001ff00 */
[C---:B------:R-:W-:Y:S01]  /*0b30*/  ISETP.LT.OR P4, PT, R0.reuse, 0x1, P6 ;  /* 0x000000010000780c */ /* 0x040fe20003781670 */
[----:B------:R2:W-:Y:S01]  /*0b40*/  @!P2 LDGSTS.E.BYPASS.LTC128B.128 [R236+0x9880], [R6.64], !P1 ;  /* 0x0988000006ecafae */ /* 0x0005e2000c901d4e */
[----:B------:R-:W-:Y:S01]  /*0b50*/  CS2R R62, SRZ ;  /* 0x00000000003e7805 */ /* 0x000fe2000001ff00 */
[----:B------:R-:W-:Y:S01]  /*0b60*/  CS2R R60, SRZ ;  /* 0x00000000003c7805 */ /* 0x000fe2000001ff00 */
[----:B------:R-:W-:Y:S01]  /*0b70*/  CS2R R66, SRZ ;  /* 0x0000000000427805 */ /* 0x000fe2000001ff00 */
[----:B------:R2:W-:Y:S01]  /*0b80*/  @!P2 LDGSTS.E.BYPASS.LTC128B.128 [R236+0xc080], [R6.64+0x80], !P3 ;  /* 0x0c08008006ecafae */ /* 0x0005e2000d901d4e */
[----:B------:R-:W-:Y:S01]  /*0b90*/  ISETP.GE.AND P3, PT, R13, c[0x0][0x19c], PT ;  /* 0x000067000d007a0c */ /* 0x000fe20003f66270 */
[----:B------:R-:W-:Y:S01]  /*0ba0*/  CS2R R64, SRZ ;  /* 0x0000000000407805 */ /* 0x000fe2000001ff00 */
[----:B------:R-:W-:Y:S01]  /*0bb0*/  CS2R R54, SRZ ;  /* 0x0000000000367805 */ /* 0x000fe2000001ff00 */
[----:B------:R2:W-:Y:S01]  /*0bc0*/  @!P2 LDGSTS.E.BYPASS.LTC128B.128 [R236+0xe880], [R6.64+0x100], !P5 ;  /* 0x0e88010006ecafae */ /* 0x0005e2000e901d4e */
[----:B------:R-:W-:Y:S01]  /*0bd0*/  ISETP.GE.AND P5, PT, R247, c[0x0][0x19c], PT ;  /* 0x00006700f7007a0c */ /* 0x000fe20003fa6270 */
[----:B------:R-:W-:Y:S01]  /*0be0*/  CS2R R52, SRZ ;  /* 0x0000000000347805 */ /* 0x000fe2000001ff00 */
[----:B------:R-:W-:Y:S01]  /*0bf0*/  CS2R R50, SRZ ;  /* 0x0000000000327805 */ /* 0x000fe2000001ff00 */
[----:B------:R4:W-:Y:S01]  /*0c00*/  LDGSTS.E.BYPASS.LTC128B.128 [R236+0x80], [R4.64], !P4 ;  /* 0x0008000004ec7fae */ /* 0x0009e2000e101d4e */
[C---:B------:R-:W-:Y:S01]  /*0c10*/  ISETP.LT.OR P1, PT, R0.reuse, 0x1, P5 ;  /* 0x000000010000780c */ /* 0x040fe20002f21670 */
[----:B------:R-:W-:Y:S01]  /*0c20*/  CS2R R48, SRZ ;  /* 0x0000000000307805 */ /* 0x000fe2000001ff00 */
[----:B------:R-:W-:Y:S01]  /*0c30*/  ISETP.LT.OR P4, PT, R0, 0x21, P6 ;  /* 0x000000210000780c */ /* 0x000fe20003781670 */
[----:B------:R-:W-:Y:S01]  /*0c40*/  CS2R R46, SRZ ;  /* 0x00000000002e7805 */ /* 0x000fe2000001ff00 */
[----:B------:R-:W-:Y:S01]  /*0c50*/  ISETP.GE.AND P6, PT, R238, c[0x0][0x16c], PT ;  /* 0x00005b00ee007a0c */ /* 0x000fe20003fc6270 */
[----:B------:R-:W-:Y:S01]  /*0c60*/  CS2R R44, SRZ ;  /* 0x00000000002c7805 */ /* 0x000fe2000001ff00 */
[----:B---3--:R-:W-:-:S05]  /*0c70*/  IMAD.MOV.U32 R3, RZ, RZ, c[0x0][0x1a8] ;  /* 0x00006a00ff037624 */ /* 0x008fca00078e00ff */
[----:B------:R-:W-:Y:S02]  /*0c80*/  LEA R2, P0, R3, R4, 0x6 ;  /* 0x0000000403027211 */ /* 0x000fe400078030ff */
[----:B------:R4:W-:Y:S01]  /*0c90*/  LDGSTS.E.BYPASS.LTC128B.128 [R236+0x2880], [R4.64+0x80], !P1 ;  /* 0x0288008004ec7fae */ /* 0x0009e2000c901d4e */
[----:B------:R-:W-:Y:S01]  /*0ca0*/  ISETP.LT.OR P1, PT, R0, 0x21, P5 ;  /* 0x000000210000780c */ /* 0x000fe20002f21670 */
[----:B--2---:R-:W-:Y:S01]  /*0cb0*/  IMAD.MOV.U32 R6, RZ, RZ, c[0x0][0x1ac] ;  /* 0x00006b00ff067624 */ /* 0x004fe200078e00ff */
[----:B------:R-:W-:-:S04]  /*0cc0*/  SEL R7, RZ, 0x1, P6 ;  /* 0x00000001ff077807 */ /* 0x000fc80003000000 */
[----:B------:R-:W-:Y:S01]  /*0cd0*/  LEA.HI.X R3, R3, R5, R6, 0x6, P0 ;  /* 0x0000000503037211 */ /* 0x000fe200000f3406 */
[----:B------:R-:W-:Y:S01]  /*0ce0*/  IMAD.U32 R6, RZ, RZ, UR7 ;  /* 0x00000007ff067e24 */ /* 0x000fe2000f8e00ff */
[----:B------:R-:W-:Y:S01]  /*0cf0*/  ISETP.LT.OR P0, PT, R0, 0x1, P3 ;  /* 0x000000010000780c */ /* 0x000fe20001f01670 */
[----:B------:R-:W-:Y:S02]  /*0d00*/  ULDC.64 UR6, c[0x0][0x188] ;  /* 0x0000620000067ab9 */ /* 0x000fe40000000a00 */
[----:B------:R-:W-:Y:S02]  /*0d10*/  UIMAD.WIDE.U32 UR12, UR8, UR6, URZ ;  /* 0x00000006080c72a5 */ /* 0x000fe4000f8e003f */
[----:B------:R-:W-:-:S08]  /*0d20*/  UIMAD UR6, UR4, UR6, URZ ;  /* 0x00000006040672a4 */ /* 0x000fd0000f8e023f */
[----:B------:R4:W-:Y:S01]  /*0d30*/  LDGSTS.E.BYPASS.LTC128B.128 [R236+0x5080], [R4.64+0x100], !P0 ;  /* 0x0508010004ec7fae */ /* 0x0009e2000c101d4e */
[----:B------:R-:W-:-:S03]  /*0d40*/  ISETP.LT.OR P0, PT, R0, 0x21, P3 ;  /* 0x000000210000780c */ /* 0x000fc60001f01670 */
[----:B------:R2:W-:Y:S01]  /*0d50*/  LDGSTS.E.BYPASS.LTC128B.128 [R236+0x1080], [R2.64], !P4 ;  /* 0x0108000002ec7fae */ /* 0x0005e2000e101d4e */
[----:B------:R-:W-:-:S03]  /*0d60*/  ISETP.GE.AND P4, PT, R247, c[0x0][0x16c], PT ;  /* 0x00005b00f7007a0c */ /* 0x000fc60003f86270 */
[----:B------:R2:W-:Y:S01]  /*0d70*/  LDGSTS.E.BYPASS.LTC128B.128 [R236+0x3880], [R2.64+0x80], !P1 ;  /* 0x0388008002ec7fae */ /* 0x0005e2000c901d4e */
[----:B------:R-:W-:Y:S02]  /*0d80*/  @!P2 ISETP.LT.OR P1, PT, R0, 0x41, P5 ;  /* 0x000000410000a80c */ /* 0x000fe40002f21670 */
[----:B------:R-:W-:-:S03]  /*0d90*/  ISETP.GT.AND P5, PT, R240, 0xf, PT ;  /* 0x0000000ff000780c */ /* 0x000fc60003fa4270 */
[----:B------:R2:W-:Y:S04]  /*0da0*/  LDGSTS.E.BYPASS.LTC128B.128 [R236+0x6080], [R2.64+0x100], !P0 ;  /* 0x0608010002ec7fae */ /* 0x0005e8000c101d4e */
[----:B------:R-:W-:-:S04]  /*0db0*/  @P4 LOP3.LUT R246, R246, 0x2, RZ, 0xfc, !PT ;  /* 0x00000002f6f64812 */ /* 0x000fc800078efcff */
[----:B------:R-:W-:-:S04]  /*0dc0*/  LOP3.LUT R246, R246, 0xfffffffe, RZ, 0xc0, !PT ;  /* 0xfffffffef6f67812 */ /* 0x000fc800078ec0ff */
[----:B------:R-:W-:Y:S01]  /*0dd0*/  @P6 LOP3.LUT R246, R246, 0x1, RZ, 0xfc, !PT ;  /* 0x00000001f6f66812 */ /* 0x000fe200078efcff */
[----:B----4-:R-:W-:Y:S01]  /*0de0*/  IMAD.U32 R5, RZ, RZ, UR5 ;  /* 0x00000005ff057e24 */ /* 0x010fe2000f8e00ff */
[----:B------:R-:W-:Y:S01]  /*0df0*/  SEL R4, RZ, 0xffffffff, P4 ;  /* 0xffffffffff047807 */ /* 0x000fe20002000000 */
[----:B------:R-:W-:Y:S01]  /*0e00*/  UIMAD UR5, UR8, UR7, UR6 ;  /* 0x00000007080572a4 */ /* 0x000fe2000f8e0206 */
[----:B------:R-:W-:Y:S02]  /*0e10*/  ISETP.GE.AND P4, PT, R238, c[0x0][0x19c], PT ;  /* 0x00006700ee007a0c */ /* 0x000fe40003f86270 */
[----:B------:R-:W-:Y:S01]  /*0e20*/  ISETP.GE.AND P6, PT, R13, c[0x0][0x16c], PT ;  /* 0x00005b000d007a0c */ /* 0x000fe20003fc6270 */
[----:B------:R-:W-:Y:S01]  /*0e30*/  IMAD.SHL.U32 R8, R4, 0x2, RZ ;  /* 0x0000000204087824 */ /* 0x000fe200078e00ff */
[C---:B------:R-:W-:Y:S01]  /*0e40*/  @!P2 LEA R4, P0, R5.reuse, R2, 0x1 ;  /* 0x000000020504a211 */ /* 0x040fe200078008ff */
[----:B------:R-:W-:Y:S02]  /*0e50*/  UIADD3 UR5, UR13, UR5, URZ ;  /* 0x000000050d057290 */ /* 0x000fe4000fffe03f */
[----:B------:R-:W-:Y:S01]  /*0e60*/  ULDC.64 UR6, c[0x0][0x278] ;  /* 0x00009e0000067ab9 */ /* 0x000fe20000000a00 */
[----:B------:R-:W-:Y:S01]  /*0e70*/  @!P2 LEA.HI.X R5, R5, R3, R6, 0x1, P0 ;  /* 0x000000030505a211 */ /* 0x000fe200000f0c06 */
[----:B------:R-:W-:Y:S01]  /*0e80*/  UIMAD UR11, UR4, UR6, URZ ;  /* 0x00000006040b72a4 */ /* 0x000fe2000f8e023f */
[----:B------:R-:W-:Y:S01]  /*0e90*/  @!P2 ISETP.LT.OR P0, PT, R0, 0x41, P4 ;  /* 0x000000410000a80c */ /* 0x000fe20002701670 */
[----:B--2---:R-:W-:Y:S01]  /*0ea0*/  IMAD R2, R243, c[0x0][0x178], RZ ;  /* 0x00005e00f3027a24 */ /* 0x004fe200078e02ff */
[----:B------:R-:W-:Y:S01]  /*0eb0*/  LOP3.LUT R7, R8, 0x2, R7, 0xe2, !PT ;  /* 0x0000000208077812 */ /* 0x000fe200078ee207 */
[----:B------:R-:W-:Y:S01]  /*0ec0*/  IMAD R8, R27, c[0x0][0x180], RZ ;  /* 0x000060001b087a24 */ /* 0x000fe200078e02ff */
[----:B------:R-:W-:Y:S01]  /*0ed0*/  SEL R6, RZ, 0x4, P6 ;  /* 0x00000004ff067807 */ /* 0x000fe20003000000 */
[----:B------:R-:W-:Y:S01]  /*0ee0*/  IMAD R2, R242, c[0x0][0x17c], R2 ;  /* 0x00005f00f2027a24 */ /* 0x000fe200078e0202 */
[----:B------:R-:W-:Y:S01]  /*0ef0*/  @!P2 ISETP.LT.OR P4, PT, R0, 0x41, P3 ;  /* 0x000000410000a80c */ /* 0x000fe20001f81670 */
[----:B------:R-:W-:Y:S01]  /*0f00*/  IMAD R8, R26, c[0x0][0x184], R8 ;  /* 0x000061001a087a24 */ /* 0x000fe200078e0208 */
[----:B------:R-:W-:Y:S01]  /*0f10*/  LOP3.LUT R6, R7, R6, RZ, 0xfc, !PT ;  /* 0x0000000607067212 */ /* 0x000fe200078efcff */
[----:B------:R-:W-:Y:S01]  /*0f20*/  IMAD.IADD R251, R17, 0x1, R2 ;  /* 0x0000000111fb7824 */ /* 0x000fe200078e0202 */
[----:B------:R-:W-:Y:S01]  /*0f30*/  UIMAD.WIDE.U32 UR16, UR8, UR6, URZ ;  /* 0x00000006081072a5 */ /* 0x000fe2000f8e003f */
[----:B-1----:R-:W-:Y:S01]  /*0f40*/  IMAD.WIDE.U32 R16, R242, c[0x0][0x208], R238 ;  /* 0x00008200f2107a25 */ /* 0x002fe200078e00ee */
[----:B------:R-:W-:Y:S01]  /*0f50*/  LOP3.LUT R0, R6, 0x1, RZ, 0xc0, !PT ;  /* 0x0000000106007812 */ /* 0x000fe200078ec0ff */
[----:B------:R1:W-:Y:S01]  /*0f60*/  @!P2 LDGSTS.E.BYPASS.LTC128B.128 [R236+0x2080], [R4.64], !P0 ;  /* 0x0208000004ecafae */ /* 0x0003e2000c101d4e */
[----:B------:R-:W-:Y:S01]  /*0f70*/  UIMAD UR11, UR8, UR7, UR11 ;  /* 0x00000007080b72a4 */ /* 0x000fe2000f8e020b */
[----:B------:R-:W-:Y:S01]  /*0f80*/  IMAD.WIDE.U32 R2, R26, c[0x0][0x180], R250 ;  /* 0x000060001a027a25 */ /* 0x000fe200078e00fa */
[----:B------:R-:W-:Y:S01]  /*0f90*/  ISETP.NE.U32.AND P3, PT, R0, 0x1, PT ;  /* 0x000000010000780c */ /* 0x000fe20003f65070 */
[----:B------:R1:W-:Y:S01]  /*0fa0*/  @!P2 LDGSTS.E.BYPASS.LTC128B.128 [R236+0x4880], [R4.64+0x80], !P1 ;  /* 0x0488008004ecafae */ /* 0x0003e2000c901d4e */
[----:B------:R-:W-:Y:S01]  /*0fb0*/  ULDC.64 UR6, c[0x0][0x218] ;  /* 0x0000860000067ab9 */ /* 0x000fe20000000a00 */
[----:B------:R-:W-:Y:S01]  /*0fc0*/  IMAD R0, R243, c[0x0][0x208], RZ ;  /* 0x00008200f3007a24 */ /* 0x000fe200078e02ff */
[----:B------:R-:W-:Y:S01]  /*0fd0*/  IADD3 R7, P0, R2, UR12, RZ ;  /* 0x0000000c02077c10 */ /* 0x000fe2000ff1e0ff */
[----:B------:R1:W-:Y:S01]  /*0fe0*/  @!P2 LDGSTS.E.BYPASS.LTC128B.128 [R236+0x7080], [R4.64+0x100], !P4 ;  /* 0x0708010004ecafae */ /* 0x0003e2000e101d4e */
[----:B------:R-:W-:Y:S01]  /*0ff0*/  LOP3.LUT P2, RZ, R6, 0x2, RZ, 0xc0, !PT ;  /* 0x0000000206ff7812 */ /* 0x000fe2000784c0ff */
[----:B------:R-:W-:Y:S01]  /*1000*/  IMAD R0, R242, c[0x0][0x20c], R0 ;  /* 0x00008300f2007a24 */ /* 0x000fe200078e0200 */
[----:B------:R-:W-:Y:S01]  /*1010*/  IADD3.X R3, R3, UR5, R8, P0, !PT ;  /* 0x0000000503037c10 */ /* 0x000fe200087fe408 */
[----:B------:R-:W0:Y:S01]  /*1020*/  LDGDEPBAR ;  /* 0x00000000000079af */ /* 0x000e220000000000 */
[C---:B------:R-:W-:Y:S01]  /*1030*/  LEA R2, P0, R7.reuse, c[0x0][0x160], 0x1 ;  /* 0x0000580007027a11 */ /* 0x040fe200078008ff */
[----:B------:R-:W-:Y:S01]  /*1040*/  UIMAD.WIDE.U32 UR18, UR8, UR6, URZ ;  /* 0x00000006081272a5 */ /* 0x000fe2000f8e003f */
[----:B------:R-:W-:Y:S01]  /*1050*/  LOP3.LUT P4, RZ, R6, 0x4, RZ, 0xc0, !PT ;  /* 0x0000000406ff7812 */ /* 0x000fe2000788c0ff */
[----:B------:R-:W-:Y:S01]  /*1060*/  UIMAD UR6, UR4, UR6, URZ ;  /* 0x00000006040672a4 */ /* 0x000fe2000f8e023f */
[----:B------:R-:W-:Y:S01]  /*1070*/  LEA.HI.X R3, R7, c[0x0][0x164], R3, 0x1, P0 ;  /* 0x0000590007037a11 */ /* 0x000fe200000f0c03 */
[----:B------:R-:W-:Y:S01]  /*1080*/  IMAD R6, R27, c[0x0][0x270], RZ ;  /* 0x00009c001b067a24 */ /* 0x000fe200078e02ff */
[C---:B------:R-:W-:Y:S01]  /*1090*/  ISETP.LT.OR P0, PT, R12.reuse, 0x1, P3 ;  /* 0x000000010c00780c */ /* 0x040fe20001f01670 */
[----:B------:R-:W-:Y:S01]  /*10a0*/  IMAD.IADD R249, R17, 0x1, R0 ;  /* 0x0000000111f97824 */ /* 0x000fe200078e0200 */
[----:B------:R-:W-:Y:S01]  /*10b0*/  ISETP.LT.OR P1, PT, R12, 0x1, !P2 ;  /* 0x000000010c00780c */ /* 0x000fe20005721670 */
[----:B------:R-:W-:Y:S01]  /*10c0*/  IMAD.MOV.U32 R248, RZ, RZ, R16 ;  /* 0x000000fffff87224 */ /* 0x000fe200078e0010 */
[----:B------:R-:W-:Y:S01]  /*10d0*/  UIADD3 UR11, UR17, UR11, URZ ;  /* 0x0000000b110b7290 */ /* 0x000fe2000fffe03f */
[C---:B------:R-:W-:Y:S01]  /*10e0*/  IMAD R0, R26.reuse, c[0x0][0x274], R6 ;  /* 0x00009d001a007a24 */ /* 0x040fe200078e0206 */
[----:B------:R-:W-:Y:S01]  /*10f0*/  UIMAD UR7, UR8, UR7, UR6 ;  /* 0x00000007080772a4 */ /* 0x000fe2000f8e0206 */
[----:B------:R-:W-:Y:S01]  /*1100*/  IMAD.WIDE.U32 R6, R26, c[0x0][0x210], R248 ;  /* 0x000084001a067a25 */ /* 0x000fe200078e00f8 */
[----:B------:R-:W-:Y:S01]  /*1110*/  ISETP.LT.OR P2, PT, R12, 0x21, !P2 ;  /* 0x000000210c00780c */ /* 0x000fe20005741670 */
[----:B------:R2:W-:Y:S01]  /*1120*/  STL.64 [R1], R16 ;  /* 0x0000001001007387 */ /* 0x0005e20000100a00 */
[----:B------:R-:W-:-:S03]  /*1130*/  UIADD3 UR9, UR19, UR7, URZ ;  /* 0x0000000713097290 */ /* 0x000fc6000fffe03f */
[----:B------:R3:W-:Y:S01]  /*1140*/  LDGSTS.E.BYPASS.LTC128B.128 [R236+0xf080], [R2.64], !P0 ;  /* 0x0f08000002ec7fae */ /* 0x0007e2000c101d4e */
[----:B------:R-:W-:Y:S01]  /*1150*/  IADD3 R8, P0, R2, UR22, RZ ;  /* 0x0000001602087c10 */ /* 0x000fe2000ff1e0ff */
[----:B------:R-:W-:Y:S01]  /*1160*/  ULDC.64 UR6, c[0x0][0x208] ;  /* 0x0000820000067ab9 */ /* 0x000fe20000000a00 */
[----:B-1----:R-:W-:Y:S01]  /*1170*/  IMAD.WIDE.U32 R4, R26, c[0x0][0x270], R244 ;  /* 0x00009c001a047a25 */ /* 0x002fe200078e00f4 */
[----:B------:R3:W-:Y:S01]  /*1180*/  LDGSTS.E.BYPASS.LTC128B.128 [R236+0x11080], [R2.64+0x80], !P1 ;  /* 0x1108008002ec7fae */ /* 0x0007e2000c901d4e */
[----:B------:R-:W-:Y:S01]  /*1190*/  IADD3.X R9, R3, UR21, RZ, P0, !PT ;  /* 0x0000001503097c10 */ /* 0x000fe200087fe4ff */
[----:B------:R-:W-:Y:S01]  /*11a0*/  USHF.L.U32 UR23, UR6, 0x5, URZ ;  /* 0x0000000506177899 */ /* 0x000fe2000800063f */
[C---:B------:R-:W-:Y:S01]  /*11b0*/  ISETP.LT.OR P0, PT, R12.reuse, 0x1, !P4 ;  /* 0x000000010c00780c */ /* 0x040fe20006701670 */
[----:B------:R-:W-:Y:S01]  /*11c0*/  USHF.L.U64.HI UR7, UR6, UR20, UR7 ;  /* 0x0000001406077299 */ /* 0x000fe20008010207 */
[C---:B------:R-:W-:Y:S02]  /*11d0*/  ISETP.LT.OR P1, PT, R12.reuse, 0x21, P3 ;  /* 0x000000210c00780c */ /* 0x040fe40001f21670 */
[----:B------:R-:W-:Y:S01]  /*11e0*/  ISETP.LT.OR P3, PT, R12, 0x21, !P4 ;  /* 0x000000210c00780c */ /* 0x000fe20006761670 */
[----:B------:R-:W-:Y:S01]  /*11f0*/  USHF.L.U64.HI UR7, UR23, 0x1, UR7 ;  /* 0x0000000117077899 */ /* 0x000fe20008010207 */
[----:B------:R-:W-:-:S07]  /*1200*/  ISETP.GE.AND P4, PT, R238, c[0x0][0x1fc], PT ;  /* 0x00007f00ee007a0c */ /* 0x000fce0003f86270 */
[----:B------:R3:W-:Y:S01]  /*1210*/  LDGSTS.E.BYPASS.LTC128B.128 [R236+0x13080], [R2.64+0x100], !P0 ;  /* 0x1308010002ec7fae */ /* 0x0007e2000c101d4e */
[----:B------:R-:W-:Y:S01]  /*1220*/  IADD3 R10, P0, R4, UR16, RZ ;  /* 0x00000010040a7c10 */ /* 0x000fe2000ff1e0ff */
[----:B------:R-:W-:Y:S02]  /*1230*/  IMAD R4, R27, c[0x0][0x210], RZ ;  /* 0x000084001b047a24 */ /* 0x000fe400078e02ff */
[----:B------:R1:W-:Y:S01]  /*1240*/  LDGSTS.E.BYPASS.LTC128B.128 [R236+0x10080], [R8.64], !P1 ;  /* 0x1008000008ec7fae */ /* 0x0003e2000c901d4e */
[----:B------:R-:W-:Y:S01]  /*1250*/  IADD3.X R11, R5, UR11, R0, P0, !PT ;  /* 0x0000000b050b7c10 */ /* 0x000fe200087fe400 */
[----:B------:R-:W-:Y:S01]  /*1260*/  IMAD R4, R26, c[0x0][0x214], R4 ;  /* 0x000085001a047a24 */ /* 0x000fe200078e0204 */
[----:B------:R-:W-:-:S04]  /*1270*/  IADD3 R0, P0, R6, UR18, RZ ;  /* 0x0000001206007c10 */ /* 0x000fc8000ff1e0ff */
[----:B------:R-:W-:Y:S02]  /*1280*/  IADD3.X R6, R7, UR9, R4, P0, !PT ;  /* 0x0000000907067c10 */ /* 0x000fe400087fe404 */
[----:B------:R-:W-:-:S04]  /*1290*/  LEA R4, P0, R0, c[0x0][0x1f0], 0x1 ;  /* 0x00007c0000047a11 */ /* 0x000fc800078008ff */
[----:B------:R-:W-:Y:S01]  /*12a0*/  LEA.HI.X R5, R0, c[0x0][0x1f4], R6, 0x1, P0 ;  /* 0x00007d0000057a11 */ /* 0x000fe200000f0c06 */
[----:B------:R-:W-:Y:S01]  /*12b0*/  IMAD.U32 R0, RZ, RZ, UR22 ;  /* 0x00000016ff007e24 */ /* 0x000fe2000f8e00ff */
[----:B------:R-:W-:-:S04]  /*12c0*/  USHF.L.U32 UR22, UR23, 0x1, URZ ;  /* 0x0000000117167899 */ /* 0x000fc8000800063f */
[----:B------:R-:W-:-:S04]  /*12d0*/  IADD3 R6, P1, P0, R0, 0x80, R2 ;  /* 0x0000008000067810 */ /* 0x000fc8000783e002 */
[--C-:B------:R-:W-:Y:S02]  /*12e0*/  IADD3.X R7, RZ, UR21, R3.reuse, P1, P0 ;  /* 0x00000015ff077c10 */ /* 0x100fe40008fe0403 */
[----:B---3--:R-:W-:Y:S01]  /*12f0*/  IADD3 R2, P1, P0, R0, 0x100, R2 ;  /* 0x0000010000027810 */ /* 0x008fe2000783e002 */
[----:B------:R-:W-:Y:S02]  /*1300*/  IMAD.U32 R0, RZ, RZ, UR22 ;  /* 0x00000016ff007e24 */ /* 0x000fe4000f8e00ff */
[----:B------:R3:W-:Y:S01]  /*1310*/  LDGSTS.E.BYPASS.LTC128B.128 [R236+0x12080], [R6.64], !P2 ;  /* 0x1208000006ec7fae */ /* 0x0007e2000d101d4e */
[----:B------:R-:W-:Y:S01]  /*1320*/  IADD3.X R3, RZ, UR21, R3, P1, P0 ;  /* 0x00000015ff037c10 */ /* 0x000fe20008fe0403 */
[----:B-1----:R-:W-:Y:S01]  /*1330*/  IMAD R9, R27, c[0x0][0x288], RZ ;  /* 0x0000a2001b097a24 */ /* 0x002fe200078e02ff */
[----:B--2---:R-:W-:Y:S01]  /*1340*/  IADD3 R16, P1, P0, R0, 0x100, R4 ;  /* 0x0000010000107810 */ /* 0x004fe2000783e004 */
[----:B------:R-:W-:Y:S01]  /*1350*/  @!P5 IMAD.SHL.U32 R0, R240, 0x10, RZ ;  /* 0x00000010f000d824 */ /* 0x000fe200078e00ff */
[----:B------:R-:W-:Y:S01]  /*1360*/  ISETP.GE.AND P2, PT, R13, c[0x0][0x1fc], PT ;  /* 0x00007f000d007a0c */ /* 0x000fe20003f46270 */
[----:B------:R1:W-:Y:S01]  /*1370*/  LDGSTS.E.BYPASS.LTC128B.128 [R236+0x14080], [R2.64], !P3 ;  /* 0x1408000002ec7fae */ /* 0x0003e2000d901d4e */
[----:B------:R-:W-:Y:S01]  /*1380*/  IADD3.X R17, RZ, UR7, R5, P1, P0 ;  /* 0x00000007ff117c10 */ /* 0x000fe20008fe0405 */
[----:B------:R-:W-:Y:S01]  /*1390*/  IMAD R9, R26, c[0x0][0x28c], R9 ;  /* 0x0000a3001a097a24 */ /* 0x000fe200078e0209 */
[----:B------:R-:W-:-:S02]  /*13a0*/  ISETP.GE.AND P3, PT, R247, c[0x0][0x1fc], PT ;  /* 0x00007f00f7007a0c */ /* 0x000fc40003f66270 */
[----:B------:R-:W-:Y:S02]  /*13b0*/  ISETP.LT.OR P1, PT, R12, 0x1, P4 ;  /* 0x000000010c00780c */ /* 0x000fe40002721670 */
[CC--:B------:R-:W-:Y:S02]  /*13c0*/  LEA.HI R13, R14.reuse, R240.reuse, RZ, 0x2 ;  /* 0x000000f00e0d7211 */ /* 0x0c0fe400078f10ff */
[----:B---3--:R-:W-:Y:S02]  /*13d0*/  LEA.HI R7, R14, R240, RZ, 0x4 ;  /* 0x000000f00e077211 */ /* 0x008fe400078f20ff */
        /* <DEDUP_REMOVED lines=8> */
[----:B------:R-:W-:Y:S01]  /*1460*/  IADD3 R10, P0, R4, UR22, RZ ;  /* 0x00000016040a7c10 */ /* 0x000fe2000ff1e0ff */
[----:B------:R-:W-:Y:S02]  /*1470*/  ULDC UR22, c[0x0][0x168] ;  /* 0x00005a0000167ab9 */ /* 0x000fe40000000800 */
[----:B------:R-:W-:Y:S01]  /*1480*/  UISETP.GE.AND UP0, UPT, UR22, 0x1, UPT ;  /* 0x000000011600788c */ /* 0x000fe2000bf06270 */
[----:B------:R-:W-:Y:S01]  /*1490*/  IADD3.X R11, R5, UR7, RZ, P0, !PT ;  /* 0x00000007050b7c10 */ /* 0x000fe200087fe4ff */
[----:B------:R-:W-:Y:S01]  /*14a0*/  ULDC.64 UR6, c[0x0][0x290] ;  /* 0x0000a40000067ab9 */ /* 0x000fe20000000a00 */
[----:B------:R-:W-:Y:S01]  /*14b0*/  ISETP.LT.OR P0, PT, R12, 0x1, P2 ;  /* 0x000000010c00780c */ /* 0x000fe20001701670 */
[----:B------:R-:W-:Y:S02]  /*14c0*/  UIMAD UR20, UR4, UR6, URZ ;  /* 0x00000006041472a4 */ /* 0x000fe4000f8e023f */
[----:B------:R-:W-:-:S02]  /*14d0*/  UIMAD.WIDE.U32 UR24, UR8, UR6, URZ ;  /* 0x00000006081872a5 */ /* 0x000fc4000f8e003f */
[----:B------:R-:W-:Y:S01]  /*14e0*/  UIMAD UR20, UR8, UR7, UR20 ;  /* 0x00000007081472a4 */ /* 0x000fe2000f8e0214 */
[----:B-1----:R-:W-:Y:S01]  /*14f0*/  SHF.R.S32.HI R0, RZ, 0x2, R13 ;  /* 0x00000002ff007819 */ /* 0x002fe2000001140d */
[----:B------:R-:W-:Y:S02]  /*1500*/  IMAD.WIDE.U32 R2, R26, c[0x0][0x288], R244 ;  /* 0x0000a2001a027a25 */ /* 0x000fe400078e00f4 */
[----:B------:R-:W-:-:S04]  /*1510*/  UIADD3 UR20, UR25, UR20, URZ ;  /* 0x0000001419147290 */ /* 0x000fc8000fffe03f */
[----:B------:R2:W-:Y:S01]  /*1520*/  LDGSTS.E.BYPASS.LTC128B.128 [R236+0x1f080], [R4.64+0x100], !P0 ;  /* 0x1f08010004ec7fae */ /* 0x0005e2000c101d4e */
[----:B------:R-:W-:-:S13]  /*1530*/  ISETP.LT.OR P0, PT, R12, 0x21, P4 ;  /* 0x000000210c00780c */ /* 0x000fda0002701670 */
[----:B------:R1:W-:Y:S01]  /*1540*/  LDGSTS.E.BYPASS.LTC128B.128 [R236+0x1c080], [R10.64], !P0 ;  /* 0x1c0800000aec7fae */ /* 0x0003e2000c101d4e */
[----:B------:R-:W-:-:S03]  /*1550*/  IADD3 R8, P0, R2, UR24, RZ ;  /* 0x0000001802087c10 */ /* 0x000fc6000ff1e0ff */
[----:B------:R1:W-:Y:S01]  /*1560*/  LDGSTS.E.BYPASS.LTC128B.128 [R236+0x1e080], [R10.64+0x80], !P1 ;  /* 0x1e0800800aec7fae */ /* 0x0003e2000c901d4e */
[----:B------:R-:W-:Y:S02]  /*1570*/  IADD3.X R9, R3, UR20, R9, P0, !PT ;  /* 0x0000001403097c10 */ /* 0x000fe400087fe409 */
[----:B------:R-:W-:Y:S02]  /*1580*/  SHF.R.S32.HI R3, RZ, 0x5, R24 ;  /* 0x00000005ff037819 */ /* 0x000fe40000011418 */
[----:B------:R-:W-:Y:S02]  /*1590*/  LEA R18, P0, R8, c[0x0][0x280], 0x2 ;  /* 0x0000a00008127a11 */ /* 0x000fe400078010ff */
[----:B--2---:R-:W-:Y:S02]  /*15a0*/  SHF.R.S32.HI R5, RZ, 0x1f, R13 ;  /* 0x0000001fff057819 */ /* 0x004fe4000001140d */
[----:B------:R-:W-:Y:S02]  /*15b0*/  SHF.R.S32.HI R4, RZ, 0x4, R7 ;  /* 0x00000004ff047819 */ /* 0x000fe40000011407 */
[----:B------:R-:W-:-:S02]  /*15c0*/  LEA.HI R5, R5, R0, RZ, 0x3 ;  /* 0x0000000005057211 */ /* 0x000fc400078f18ff */
[----:B------:R-:W-:Y:S02]  /*15d0*/  LEA.HI R6, R7, R4, RZ, 0x1 ;  /* 0x0000000407067211 */ /* 0x000fe400078f08ff */
[----:B------:R-:W-:Y:S02]  /*15e0*/  LOP3.LUT R2, R5, 0xfffffff8, RZ, 0xc0, !PT ;  /* 0xfffffff805027812 */ /* 0x000fe400078ec0ff */
[----:B------:R-:W-:Y:S02]  /*15f0*/  LOP3.LUT R5, R6, 0xfffffffe, RZ, 0xc0, !PT ;  /* 0xfffffffe06057812 */ /* 0x000fe400078ec0ff */
[----:B------:R-:W-:Y:S01]  /*1600*/  LEA.HI.X R19, R8, c[0x0][0x284], R9, 0x2, P0 ;  /* 0x0000a10008137a11 */ /* 0x000fe200000f1409 */
[----:B------:R-:W-:Y:S01]  /*1610*/  IMAD.IADD R25, R0, 0x1, -R2 ;  /* 0x0000000100197824 */ /* 0x000fe200078e0a02 */
[----:B------:R-:W-:Y:S01]  /*1620*/  LEA.HI R2, R14, R240, RZ, 0x7 ;  /* 0x000000f00e027211 */ /* 0x000fe200078f38ff */
[----:B------:R-:W-:Y:S01]  /*1630*/  IMAD.IADD R0, R4, 0x1, -R5 ;  /* 0x0000000104007824 */ /* 0x000fe200078e0a05 */
[----:B------:R-:W-:Y:S01]  /*1640*/  SHF.R.S32.HI R4, RZ, 0x1f, R24 ;  /* 0x0000001fff047819 */ /* 0x000fe20000011418 */
[----:B------:R-:W-:Y:S01]  /*1650*/  IMAD.SHL.U32 R8, R3, 0x100, RZ ;  /* 0x0000010003087824 */ /* 0x000fe200078e00ff */
[----:B------:R-:W-:Y:S01]  /*1660*/  LOP3.LUT R5, R7, 0xfffffff0, RZ, 0xc0, !PT ;  /* 0xfffffff007057812 */ /* 0x000fe200078ec0ff */
[----:B------:R-:W-:Y:S01]  /*1670*/  IMAD.SHL.U32 R9, R22, 0x8, RZ ;  /* 0x0000000816097824 */ /* 0x000fe200078e00ff */
[----:B------:R-:W-:-:S02]  /*1680*/  LEA.HI R4, R4, R3, RZ, 0x2 ;  /* 0x0000000304047211 */ /* 0x000fc400078f10ff */
[----:B------:R-:W-:Y:S01]  /*1690*/  SHF.R.S32.HI R21, RZ, 0x7, R2 ;  /* 0x00000007ff157819 */ /* 0x000fe20000011402 */
[----:B------:R-:W-:Y:S01]  /*16a0*/  IMAD.IADD R2, R240, 0x1, -R5 ;  /* 0x00000001f0027824 */ /* 0x000fe200078e0a05 */
[----:B------:R-:W-:Y:S02]  /*16b0*/  LOP3.LUT R5, R4, 0xfffffffc, RZ, 0xc0, !PT ;  /* 0xfffffffc04057812 */ /* 0x000fe400078ec0ff */
[----:B------:R-:W-:Y:S01]  /*16c0*/  ISETP.LT.OR P0, PT, R12, 0x21, P2 ;  /* 0x000000210c00780c */ /* 0x000fe20001701670 */
[C---:B------:R-:W-:Y:S01]  /*16d0*/  IMAD.SHL.U32 R4, R2.reuse, 0x10, RZ ;  /* 0x0000001002047824 */ /* 0x040fe200078e00ff */
[----:B------:R-:W-:Y:S01]  /*16e0*/  SHF.R.S32.HI R7, RZ, 0x1f, R2 ;  /* 0x0000001fff077819 */ /* 0x000fe20000011402 */
[----:B------:R-:W-:Y:S01]  /*16f0*/  IMAD.SHL.U32 R6, R21, 0x8, RZ ;  /* 0x0000000815067824 */ /* 0x000fe200078e00ff */
[----:B------:R-:W-:Y:S01]  /*1700*/  LOP3.LUT P3, RZ, R2, 0x2, RZ, 0xc0, !PT ;  /* 0x0000000202ff7812 */ /* 0x000fe2000786c0ff */
[----:B------:R-:W-:Y:S01]  /*1710*/  IMAD.IADD R12, R3, 0x1, -R5 ;  /* 0x00000001030c7824 */ /* 0x000fe200078e0a05 */
[----:B------:R-:W-:Y:S01]  /*1720*/  LOP3.LUT R3, R4, 0xf0, RZ, 0xc0, !PT ;  /* 0x000000f004037812 */ /* 0x000fe200078ec0ff */
[----:B------:R-:W-:Y:S01]  /*1730*/  IMAD.SHL.U32 R5, R25, 0x10, RZ ;  /* 0x0000001019057824 */ /* 0x000fe200078e00ff */
[----:B------:R-:W-:Y:S01]  /*1740*/  LOP3.LUT R4, R6, 0x8, RZ, 0xc0, !PT ;  /* 0x0000000806047812 */ /* 0x000fe200078ec0ff */
[----:B------:R-:W-:Y:S01]  /*1750*/  IMAD.SHL.U32 R220, R2, 0x2, RZ ;  /* 0x0000000202dc7824 */ /* 0x000fe200078e00ff */
[----:B------:R-:W-:Y:S01]  /*1760*/  LEA.HI R222, R7, R2, RZ, 0x3 ;  /* 0x0000000207de7211 */ /* 0x000fe200078f18ff */
[----:B------:R-:W-:Y:S01]  /*1770*/  IMAD.SHL.U32 R237, R12, 0x10, RZ ;  /* 0x000000100ced7824 */ /* 0x000fe200078e00ff */
[C---:B------:R-:W-:Y:S01]  /*1780*/  LOP3.LUT R15, R3.reuse, 0x100, R8, 0xf8, !PT ;  /* 0x00000100030f7812 */ /* 0x040fe200078ef808 */
[----:B------:R2:W-:Y:S01]  /*1790*/  LDGSTS.E.BYPASS.LTC128B.128 [R236+0x20080], [R16.64], !P0 ;  /* 0x2008000010ec7fae */ /* 0x0005e2000c101d4e */
[----:B------:R-:W-:-:S02]  /*17a0*/  LOP3.LUT R6, R3, R4, RZ, 0xfc, !PT ;  /* 0x0000000403067212 */ /* 0x000fc400078efcff */
[C---:B------:R-:W-:Y:S01]  /*17b0*/  LOP3.LUT R3, R222.reuse, 0xfffffff8, RZ, 0xc0, !PT ;  /* 0xfffffff8de037812 */ /* 0x040fe200078ec0ff */
[----:B------:R-:W-:Y:S01]  /*17c0*/  IMAD.SHL.U32 R222, R222, 0x40, RZ ;  /* 0x00000040dede7824 */ /* 0x000fe200078e00ff */
[----:B------:R-:W-:Y:S01]  /*17d0*/  LOP3.LUT R14, R4, 0x70, R5, 0xf8, !PT ;  /* 0x00000070040e7812 */ /* 0x000fe200078ef805 */
[----:B------:R-:W-:Y:S01]  /*17e0*/  IMAD.SHL.U32 R4, R0, 0x20, RZ ;  /* 0x0000002000047824 */ /* 0x000fe200078e00ff */
[----:B------:R-:W-:Y:S01]  /*17f0*/  LEA.HI R5, R12, R12, RZ, 0x1 ;  /* 0x0000000c0c057211 */ /* 0x000fe200078f08ff */
[----:B------:R-:W-:Y:S01]  /*1800*/  IMAD.IADD R7, R2, 0x1, -R3 ;  /* 0x0000000102077824 */ /* 0x000fe200078e0a03 */
[----:B------:R-:W-:Y:S01]  /*1810*/  LOP3.LUT R220, R6, 0x18, R220, 0x78, !PT ;  /* 0x0000001806dc7812 */ /* 0x000fe200078e78dc */
[----:B------:R-:W-:Y:S01]  /*1820*/  IMAD.MOV.U32 R2, RZ, RZ, 0x10 ;  /* 0x00000010ff027424 */ /* 0x000fe200078e00ff */
[----:B------:R-:W-:Y:S01]  /*1830*/  LOP3.LUT R3, R13, 0x3ffffffc, RZ, 0xc0, !PT ;  /* 0x3ffffffc0d037812 */ /* 0x000fe200078ec0ff */
[----:B------:R-:W-:Y:S01]  /*1840*/  IMAD.SHL.U32 R5, R5, 0x100, RZ ;  /* 0x0000010005057824 */ /* 0x000fe200078e00ff */
[----:B------:R-:W-:Y:S01]  /*1850*/  LOP3.LUT P0, RZ, R7, 0x2, RZ, 0xc0, !PT ;  /* 0x0000000207ff7812 */ /* 0x000fe2000780c0ff */
[----:B------:R-:W-:Y:S01]  /*1860*/  IMAD.SHL.U32 R6, R20, 0x40, RZ ;  /* 0x0000004014067824 */ /* 0x000fe200078e00ff */
[----:B------:R-:W-:Y:S01]  /*1870*/  LOP3.LUT R4, R4, 0x20, RZ, 0xc0, !PT ;  /* 0x0000002004047812 */ /* 0x000fe200078ec0ff */
[----:B------:R-:W-:Y:S01]  /*1880*/  IMAD.IADD R8, R240, 0x1, -R3 ;  /* 0x00000001f0087824 */ /* 0x000fe200078e0a03 */
[----:B------:R-:W-:-:S02]  /*1890*/  SEL R231, R2, 0xfffffff0, !P0 ;  /* 0xfffffff002e77807 */ /* 0x000fc40004000000 */
[----:B------:R-:W-:Y:S02]  /*18a0*/  LOP3.LUT R5, R5, 0x7ffffe00, RZ, 0xc0, !PT ;  /* 0x7ffffe0005057812 */ /* 0x000fe400078ec0ff */
[----:B------:R-:W-:Y:S02]  /*18b0*/  LOP3.LUT P0, RZ, R20, 0x2, RZ, 0xc0, !PT ;  /* 0x0000000214ff7812 */ /* 0x000fe4000780c0ff */
[----:B------:R-:W-:Y:S01]  /*18c0*/  LOP3.LUT R3, R6, 0x1c0, RZ, 0xc0, !PT ;  /* 0x000001c006037812 */ /* 0x000fe200078ec0ff */
[----:B-1----:R-:W-:Y:S01]  /*18d0*/  IMAD R11, R8, 0x2, R5 ;  /* 0x00000002080b7824 */ /* 0x002fe200078e0205 */
[----:B------:R-:W-:Y:S01]  /*18e0*/  SEL R217, R2, 0xfffffff0, !P0 ;  /* 0xfffffff002d97807 */ /* 0x000fe20004000000 */
[----:B------:R-:W-:Y:S01]  /*18f0*/  IMAD.SHL.U32 R6, R12, 0x100, RZ ;  /* 0x000001000c067824 */ /* 0x000fe200078e00ff */
[----:B------:R-:W-:Y:S02]  /*1900*/  LOP3.LUT R5, R3, 0x30, R237, 0xf8, !PT ;  /* 0x0000003003057812 */ /* 0x000fe400078ef8ed */
[----:B------:R-:W-:-:S02]  /*1910*/  SHF.R.U32.HI R2, RZ, 0x3, R15 ;  /* 0x00000003ff027819 */ /* 0x000fc4000001160f */
[--C-:B------:R-:W-:Y:S02]  /*1920*/  LOP3.LUT R8, R5, 0x8, R23.reuse, 0xf8, !PT ;  /* 0x0000000805087812 */ /* 0x100fe400078ef817 */
[----:B------:R-:W-:Y:S02]  /*1930*/  LOP3.LUT R223, R2, 0x38, RZ, 0xc0, !PT ;  /* 0x0000003802df7812 */ /* 0x000fe400078ec0ff */
[----:B------:R-:W-:Y:S02]  /*1940*/  LOP3.LUT R5, R3, 0x8, R23, 0xf8, !PT ;  /* 0x0000000803057812 */ /* 0x000fe400078ef817 */
[----:B------:R-:W-:Y:S01]  /*1950*/  SHF.R.U32.HI R2, RZ, 0x3, R3 ;  /* 0x00000003ff027819 */ /* 0x000fe20000011603 */
[----:B------:R-:W-:Y:S01]  /*1960*/  IMAD.SHL.U32 R3, R7, 0x40, RZ ;  /* 0x0000004007037824 */ /* 0x000fe200078e00ff */
[----:B------:R-:W-:Y:S01]  /*1970*/  LOP3.LUT R9, R4, 0x18, R9, 0xf8, !PT ;  /* 0x0000001804097812 */ /* 0x000fe200078ef809 */
[----:B------:R-:W-:Y:S01]  /*1980*/  IMAD.SHL.U32 R4, R0, 0x8, RZ ;  /* 0x0000000800047824 */ /* 0x000fe200078e00ff */
[----:B------:R-:W-:-:S02]  /*1990*/  LOP3.LUT R216, R5, R2, RZ, 0x3c, !PT ;  /* 0x0000000205d87212 */ /* 0x000fc400078e3cff */
[----:B------:R-:W-:Y:S02]  /*19a0*/  LOP3.LUT R3, R3, 0x1c0, RZ, 0xc0, !PT ;  /* 0x000001c003037812 */ /* 0x000fe400078ec0ff */
[----:B------:R-:W-:Y:S01]  /*19b0*/  LOP3.LUT R10, R14, 0x100, R6, 0xf8, !PT ;  /* 0x000001000e0a7812 */ /* 0x000fe200078ef806 */
[----:B------:R-:W-:Y:S01]  /*19c0*/  IMAD R216, R21, 0x200, R216 ;  /* 0x0000020015d87824 */ /* 0x000fe200078e02d8 */
[----:B------:R-:W-:Y:S02]  /*19d0*/  LOP3.LUT R2, R8, R2, RZ, 0x3c, !PT ;  /* 0x0000000208027212 */ /* 0x000fe400078e3cff */
[----:B------:R-:W-:Y:S02]  /*19e0*/  LOP3.LUT R6, R4, 0x8, RZ, 0xc0, !PT ;  /* 0x0000000804067812 */ /* 0x000fe400078ec0ff */
[----:B------:R-:W-:Y:S01]  /*19f0*/  LOP3.LUT P1, RZ, R7, 0x4, RZ, 0xc0, !PT ;  /* 0x0000000407ff7812 */ /* 0x000fe2000782c0ff */
[----:B------:R-:W-:Y:S01]  /*1a00*/  IMAD R227, R0, 0x200, R2 ;  /* 0x0000020000e37824 */ /* 0x000fe200078e0202 */
[----:B------:R-:W-:-:S02]  /*1a10*/  SHF.R.U32.HI R4, RZ, 0x3, R3 ;  /* 0x00000003ff047819 */ /* 0x000fc40000011603 */
[----:B------:R-:W-:Y:S02]  /*1a20*/  LOP3.LUT R7, R24, 0xffffffe0, RZ, 0xc0, !PT ;  /* 0xffffffe018077812 */ /* 0x000fe400078ec0ff */
[----:B------:R-:W-:Y:S02]  /*1a30*/  LOP3.LUT R222, R222, 0xfffffe00, RZ, 0xc0, !PT ;  /* 0xfffffe00dede7812 */ /* 0x000fe400078ec0ff */
[----:B------:R-:W-:Y:S01]  /*1a40*/  PLOP3.LUT P0, PT, PT, PT, UP0, 0x80, 0x0 ;  /* 0x000000000000781c */ /* 0x000fe20003f0f008 */
[----:B------:R-:W-:Y:S01]  /*1a50*/  IMAD.IADD R7, R240, 0x1, -R7 ;  /* 0x00000001f0077824 */ /* 0x000fe200078e0a07 */
[----:B------:R-:W-:Y:S01]  /*1a60*/  LOP3.LUT R0, R4, R3, R6, 0x1e, !PT ;  /* 0x0000000304007212 */ /* 0x000fe200078e1e06 */
[----:B------:R-:W-:Y:S01]  /*1a70*/  IMAD R2, R12, 0x400, R222 ;  /* 0x000004000c027824 */ /* 0x000fe200078e02de */
[----:B------:R-:W-:Y:S01]  /*1a80*/  LOP3.LUT R3, R4, R9, R3, 0x1e, !PT ;  /* 0x0000000904037212 */ /* 0x000fe200078e1e03 */
[----:B------:R-:W-:Y:S01]  /*1a90*/  @!P5 IMAD.SHL.U32 R4, R240, 0x10, RZ ;  /* 0x00000010f004d824 */ /* 0x000fe200078e00ff */
[----:B------:R-:W-:Y:S01]  /*1aa0*/  SHF.R.U32.HI R5, RZ, 0x3, R10 ;  /* 0x00000003ff057819 */ /* 0x000fe2000001160a */
[----:B------:R-:W-:Y:S01]  /*1ab0*/  IMAD.IADD R228, R2, 0x1, R0 ;  /* 0x0000000102e47824 */ /* 0x000fe200078e0200 */
[----:B------:R-:W-:Y:S01]  /*1ac0*/  LOP3.LUT R222, R3, R222, RZ, 0xfc, !PT ;  /* 0x000000de03de7212 */ /* 0x000fe200078efcff */
[----:B------:R-:W-:Y:S01]  /*1ad0*/  IMAD.MOV.U32 R2, RZ, RZ, 0x20 ;  /* 0x00000020ff027424 */ /* 0x000fe200078e00ff */
[----:B------:R-:W-:Y:S01]  /*1ae0*/  SHF.R.S32.HI R3, RZ, 0x1f, R7 ;  /* 0x0000001fff037819 */ /* 0x000fe20000011407 */
[----:B------:R2:W-:Y:S01]  /*1af0*/  @!P5 LDGSTS.E.BYPASS.LTC128B.128 [R4+0x21280], [R18.64] ;  /* 0x212800001204dfae */ /* 0x0005e2000b901d4e */
[----:B------:R-:W-:-:S02]  /*1b00*/  LOP3.LUT P2, RZ, R20, 0x4, RZ, 0xc0, !PT ;  /* 0x0000000414ff7812 */ /* 0x000fc4000784c0ff */
[----:B------:R-:W-:Y:S01]  /*1b10*/  LOP3.LUT R5, R10, 0x28, R5, 0x78, !PT ;  /* 0x000000280a057812 */ /* 0x000fe200078e7805 */
[----:B------:R-:W0:Y:S01]  /*1b20*/  LDGDEPBAR ;  /* 0x00000000000079af */ /* 0x000e220000000000 */
[----:B------:R-:W-:Y:S02]  /*1b30*/  LEA.HI R3, R3, R7, RZ, 0x2 ;  /* 0x0000000703037211 */ /* 0x000fe400078f10ff */
[----:B------:R-:W-:Y:S01]  /*1b40*/  SEL R218, R2, 0xffffffe0, !P2 ;  /* 0xffffffe002da7807 */ /* 0x000fe20005000000 */
[----:B------:R-:W0:Y:S01]  /*1b50*/  LDGDEPBAR ;  /* 0x00000000000079af */ /* 0x000e220000000000 */
[----:B------:R-:W-:Y:S01]  /*1b60*/  LOP3.LUT R223, R223, R15, R6, 0x1e, !PT ;  /* 0x0000000fdfdf7212 */ /* 0x000fe200078e1e06 */
[----:B------:R-:W-:Y:S01]  /*1b70*/  IMAD.IADD R5, R11, 0x1, R5 ;  /* 0x000000010b057824 */ /* 0x000fe200078e0205 */
[----:B------:R-:W-:Y:S02]  /*1b80*/  SEL R221, R221, 0xe0, !P3 ;  /* 0x000000e0dddd7807 */ /* 0x000fe40005800000 */
[----:B------:R-:W-:-:S02]  /*1b90*/  LEA.HI.SX32 R237, R3, R237, 0x1e ;  /* 0x000000ed03ed7211 */ /* 0x000fc400078ff2ff */
[----:B------:R-:W-:Y:S01]  /*1ba0*/  SEL R2, R2, 0xffffffe0, !P1 ;  /* 0xffffffe002027807 */ /* 0x000fe20004800000 */
[----:B------:R-:W-:Y:S05]  /*1bb0*/  @!P0 BRA `(.L_x_686) ;  /* 0x0000423000008947 */ /* 0x000fea0003800000 */
[----:B------:R-:W-:Y:S01]  /*1bc0*/  LOP3.LUT R3, R3, 0xfffffffc, RZ, 0xc0, !PT ;  /* 0xfffffffc03037812 */ /* 0x000fe200078ec0ff */
[----:B------:R-:W-:Y:S01]  /*1bd0*/  IMAD.MOV.U32 R8, RZ, RZ, -0x50 ;  /* 0xffffffb0ff087424 */ /* 0x000fe200078e00ff */
[----:B------:R-:W-:Y:S01]  /*1be0*/  LEA.HI R0, R21, R21, RZ, 0x1 ;  /* 0x0000001515007211 */ /* 0x000fe200078f08ff */
[----:B------:R-:W-:Y:S01]  /*1bf0*/  ULDC.64 UR6, c[0x0][0x240] ;  /* 0x0000900000067ab9 */ /* 0x000fe20000000a00 */
[--C-:B------:R-:W-:Y:S01]  /*1c00*/  SHF.R.S32.HI R241, RZ, 0x1f, R240.reuse ;  /* 0x0000001ffff17819 */ /* 0x100fe200000114f0 */
[----:B------:R-:W-:Y:S01]  /*1c10*/  IMAD.IADD R7, R7, 0x1, -R3 ;  /* 0x0000000107077824 */ /* 0x000fe200078e0a03 */
[----:B------:R-:W-:Y:S01]  /*1c20*/  LOP3.LUT R0, R0, 0xfffffffe, RZ, 0xc0, !PT ;  /* 0xfffffffe00007812 */ /* 0x000fe200078ec0ff */
[----:B------:R-:W-:Y:S01]  /*1c30*/  IMAD R3, R27, c[0x0][0x238], RZ ;  /* 0x00008e001b037a24 */ /* 0x000fe200078e02ff */
[----:B------:R-:W-:Y:S01]  /*1c40*/  SHF.L.U32 R234, R5, 0x1, RZ ;  /* 0x0000000105ea7819 */ /* 0x000fe200000006ff */
[----:B--2---:R-:W-:Y:S01]  /*1c50*/  IMAD.WIDE.U32 R4, R26, c[0x0][0x238], R240 ;  /* 0x00008e001a047a25 */ /* 0x004fe200078e00f0 */
[----:B------:R-:W-:Y:S01]  /*1c60*/  SHF.L.U32 R225, R228, 0x1, RZ ;  /* 0x00000001e4e17819 */ /* 0x000fe200000006ff */
[----:B------:R-:W-:Y:S01]  /*1c70*/  UIMAD UR6, UR4, UR6, URZ ;  /* 0x00000006040672a4 */ /* 0x000fe2000f8e023f */
[----:B------:R-:W-:Y:S01]  /*1c80*/  LOP3.LUT P0, RZ, R25, 0x1, RZ, 0xc0, !PT ;  /* 0x0000000119ff7812 */ /* 0x000fe2000780c0ff */
[----:B------:R-:W-:Y:S01]  /*1c90*/  IMAD.IADD R6, R21, 0x1, -R0 ;  /* 0x0000000115067824 */ /* 0x000fe200078e0a00 */
[----:B------:R-:W-:Y:S01]  /*1ca0*/  UIADD3 UR22, UR22, 0x3f, URZ ;  /* 0x0000003f16167890 */ /* 0x000fe2000fffe03f */
[----:B------:R-:W-:Y:S01]  /*1cb0*/  IMAD R0, R26, c[0x0][0x23c], R3 ;  /* 0x00008f001a007a24 */ /* 0x000fe200078e0203 */
[----:B------:R-:W-:Y:S01]  /*1cc0*/  UIMAD UR7, UR8, UR7, UR6 ;  /* 0x00000007080772a4 */ /* 0x000fe2000f8e0206 */
[----:B------:R-:W-:Y:S01]  /*1cd0*/  IMAD.SHL.U32 R216, R216, 0x2, RZ ;  /* 0x00000002d8d87824 */ /* 0x000fe200078e00ff */
[----:B------:R-:W-:Y:S01]  /*1ce0*/  USHF.R.S32.HI UR6, URZ, 0x1f, UR22 ;  /* 0x0000001f3f067899 */ /* 0x000fe20008011416 */
[----:B------:R-:W-:Y:S01]  /*1cf0*/  IMAD.IADD R5, R5, 0x1, R0 ;  /* 0x0000000105057824 */ /* 0x000fe200078e0200 */
[----:B------:R-:W-:Y:S01]  /*1d00*/  MOV R0, UR8 ;  /* 0x0000000800007c02 */ /* 0x000fe20008000f00 */
[----:B------:R-:W-:Y:S01]  /*1d10*/  IMAD R8, R28, R8, c[0x0][0x198] ;  /* 0x000066001c087624 */ /* 0x000fe200078e0208 */
[----:B------:R-:W-:Y:S01]  /*1d20*/  IADD3 R3, R234, 0x21480, RZ ;  /* 0x00021480ea037810 */ /* 0x000fe20007ffe0ff */
[----:B------:R-:W-:Y:S01]  /*1d30*/  IMAD.SHL.U32 R220, R220, 0x2, RZ ;  /* 0x00000002dcdc7824 */ /* 0x000fe200078e00ff */
[-C--:B------:R-:W-:Y:S01]  /*1d40*/  LEA R217, R217, R216.reuse, 0x1 ;  /* 0x000000d8d9d97211 */ /* 0x080fe200078e08ff */
[----:B------:R-:W-:Y:S01]  /*1d50*/  IMAD.WIDE.U32 R10, R0, c[0x0][0x240], R4 ;  /* 0x00009000000a7a25 */ /* 0x000fe200078e0004 */
[----:B------:R-:W-:Y:S01]  /*1d60*/  IADD3 R0, R225, 0x1b080, RZ ;  /* 0x0001b080e1007810 */ /* 0x000fe20007ffe0ff */
[----:B------:R-:W-:Y:S01]  /*1d70*/  ULEA.HI UR6, UR6, UR22, URZ, 0x6 ;  /* 0x0000001606067291 */ /* 0x000fe2000f8f303f */
[----:B------:R-:W-:Y:S01]  /*1d80*/  IADD3 R235, R234, 0x215a0, RZ ;  /* 0x000215a0eaeb7810 */ /* 0x000fe20007ffe0ff */
[----:B------:R-:W-:Y:S01]  /*1d90*/  IMAD R6, R6, -0x8, R8 ;  /* 0xfffffff806067824 */ /* 0x000fe200078e0208 */
[----:B------:R1:W-:Y:S01]  /*1da0*/  STL.64 [R1+0x10], R10 ;  /* 0x0000100a01007387 */ /* 0x0003e20000100a00 */
[----:B------:R-:W-:Y:S01]  /*1db0*/  IMAD R224, R2, 0x2, R0 ;  /* 0x0000000202e07824 */ /* 0x000fe200078e0200 */
[----:B------:R-:W-:Y:S01]  /*1dc0*/  IADD3 R0, R236, 0xf080, RZ ;  /* 0x0000f080ec007810 */ /* 0x000fe20007ffe0ff */
[----:B------:R-:W-:Y:S01]  /*1dd0*/  IMAD.SHL.U32 R230, R231, 0x2, RZ ;  /* 0x00000002e7e67824 */ /* 0x000fe200078e00ff */
[----:B------:R-:W-:Y:S01]  /*1de0*/  LEA R219, R218, R216, 0x1 ;  /* 0x000000d8dadb7211 */ /* 0x000fe200078e08ff */
[----:B------:R-:W-:Y:S01]  /*1df0*/  UMOV UR26, 0x6 ;  /* 0x00000006001a7882 */ /* 0x000fe20000000000 */
[----:B------:R-:W-:Y:S01]  /*1e00*/  @P0 IADD3 R235, R3, 0xe0, RZ ;  /* 0x000000e003eb0810 */ /* 0x000fe20007ffe0ff */
[----:B------:R1:W-:Y:S01]  /*1e10*/  STL [R1+0x18], R0 ;  /* 0x0000180001007387 */ /* 0x0003e20000100800 */
[----:B------:R-:W-:Y:S01]  /*1e20*/  ULDC UR23, c[0x0][0x17c] ;  /* 0x00005f0000177ab9 */ /* 0x000fe20000000800 */
[----:B------:R-:W-:Y:S01]  /*1e30*/  IMAD R233, R7, -0x2, R6 ;  /* 0xfffffffe07e97824 */ /* 0x000fe200078e0206 */
[----:B------:R-:W-:Y:S01]  /*1e40*/  LEA R223, R223, 0x23c80, 0x1 ;  /* 0x00023c80dfdf7811 */ /* 0x000fe200078e08ff */
[----:B------:R-:W-:Y:S01]  /*1e50*/  CS2R R170, SRZ ;  /* 0x0000000000aa7805 */ /* 0x000fe2000001ff00 */
[----:B------:R-:W-:Y:S01]  /*1e60*/  LEA R222, R222, 0x80, 0x1 ;  /* 0x00000080dede7811 */ /* 0x000fe200078e08ff */
[----:B------:R-:W-:Y:S01]  /*1e70*/  CS2R R168, SRZ ;  /* 0x0000000000a87805 */ /* 0x000fe2000001ff00 */
[----:B------:R-:W-:Y:S01]  /*1e80*/  IADD3 R229, R228, R2, RZ ;  /* 0x00000002e4e57210 */ /* 0x000fe20007ffe0ff */
        /* <DEDUP_REMOVED lines=59> */
[----:B------:R-:W-:Y:S01]  /*2240*/  LEA R218, R218, R217, 0x1 ;  /* 0x000000d9dada7211 */ /* 0x000fe200078e08ff */
[----:B------:R-:W-:Y:S01]  /*2250*/  IMAD.IADD R226, R225, 0x1, R230 ;  /* 0x00000001e1e27824 */ /* 0x000fe200078e02e6 */
[----:B------:R-:W-:Y:S01]  /*2260*/  IADD3 R252, R11, UR7, RZ ;  /* 0x000000070bfc7c10 */ /* 0x000fe2000fffe0ff */
[----:B------:R-:W-:-:S02]  /*2270*/  USHF.L.U32 UR21, UR10, 0x6, URZ ;  /* 0x000000060a157899 */ /* 0x000fc4000800063f */
[----:B------:R-:W-:Y:S02]  /*2280*/  USHF.L.U64.HI UR10, UR10, UR26, UR23 ;  /* 0x0000001a0a0a7299 */ /* 0x000fe40008010217 */
[----:B------:R-:W-:Y:S02]  /*2290*/  UMOV UR4, URZ ;  /* 0x0000003f00047c82 */ /* 0x000fe40008000000 */
[----:B------:R-:W-:Y:S02]  /*22a0*/  UMOV UR28, 0x1 ;  /* 0x00000001001c7882 */ /* 0x000fe40000000000 */
[----:B------:R-:W-:Y:S02]  /*22b0*/  UMOV UR23, URZ ;  /* 0x0000003f00177c82 */ /* 0x000fe40008000000 */
[----:B------:R-:W-:Y:S02]  /*22c0*/  USHF.R.S32.HI UR26, URZ, 0x6, UR6 ;  /* 0x000000063f1a7899 */ /* 0x000fe40008011406 */
[----:B------:R-:W-:-:S03]  /*22d0*/  ULDC UR22, c[0x0][0x168] ;  /* 0x00005a0000167ab9 */ /* 0x000fc60000000800 */
[----:B-1----:R-:W-:-:S07]  /*22e0*/  IADD3 R232, R228, R231, RZ ;  /* 0x000000e7e4e87210 */ /* 0x002fce0007ffe0ff */
.L_x_689:
[----:B------:R-:W-:Y:S04]  /*22f0*/  DEPBAR.LE SB0, 0x1 ;  /* 0x000080400000791a */ /* 0x000fe80000000000 */
[----:B------:R-:W-:Y:S01]  /*2300*/  BAR.SYNC.DEFER_BLOCKING 0x0 ;  /* 0x0000000000007b1d */ /* 0x000fe20000010000 */
[----:B------:R-:W-:Y:S01]  /*2310*/  MOV R0, UR4 ;  /* 0x0000000400007c02 */ /* 0x000fe20008000f00 */
[----:B------:R-:W-:Y:S01]  /*2320*/  IMAD.U32 R18, RZ, RZ, UR4 ;  /* 0x00000004ff127e24 */ /* 0x000fe2000f8e00ff */
[----:B------:R-:W-:Y:S01]  /*2330*/  MOV R189, UR4 ;  /* 0x0000000400bd7c02 */ /* 0x000fe20008000f00 */
[----:B------:R-:W-:Y:S02]  /*2340*/  UIADD3 UR27, UR23, 0x1, URZ ;  /* 0x00000001171b7890 */ /* 0x000fe4000fffe03f */
[----:B------:R-:W-:Y:S01]  /*2350*/  IMAD R0, R0, 0x3000, R228 ;  /* 0x0000300000007824 */ /* 0x000fe200078e02e4 */
[----:B------:R-:W-:Y:S01]  /*2360*/  LEA R189, R189, R237, 0x6 ;  /* 0x000000edbdbd7211 */ /* 0x000fe200078e30ff */
[----:B------:R-:W-:Y:S01]  /*2370*/  IMAD R38, R18, 0x3000, R229 ;  /* 0x0000300012267824 */ /* 0x000fe200078e02e5 */
[----:B------:R-:W-:Y:S01]  /*2380*/  UISETP.GE.AND UP0, UPT, UR27, UR26, UPT ;  /* 0x0000001a1b00728c */ /* 0x000fe2000bf06270 */
[----:B------:R-:W-:Y:S01]  /*2390*/  IMAD.SHL.U32 R104, R0, 0x2, RZ ;  /* 0x0000000200687824 */ /* 0x000fe200078e00ff */
[----:B------:R-:W-:Y:S02]  /*23a0*/  MOV R0, UR4 ;  /* 0x0000000400007c02 */ /* 0x000fe40008000f00 */
[----:B------:R-:W-:Y:S02]  /*23b0*/  SHF.L.U32 R172, R38, 0x1, RZ ;  /* 0x0000000126ac7819 */ /* 0x000fe400000006ff */
[----:B------:R-:W-:Y:S01]  /*23c0*/  PLOP3.LUT P0, PT, PT, PT, UP0, 0x80, 0x0 ;  /* 0x000000000000781c */ /* 0x000fe20003f0f008 */
[----:B------:R-:W-:Y:S04]  /*23d0*/  IMAD R0, R0, 0x3000, R231 ;  /* 0x0000300000007824 */ /* 0x000fe800078e02e7 */
[--C-:B------:R-:W-:Y:S02]  /*23e0*/  IMAD.IADD R6, R228, 0x1, R0.reuse ;  /* 0x00000001e4067824 */ /* 0x100fe400078e0200 */
[----:B------:R-:W-:Y:S01]  /*23f0*/  IMAD.IADD R0, R229, 0x1, R0 ;  /* 0x00000001e5007824 */ /* 0x000fe200078e0200 */
[----:B------:R-:W-:Y:S02]  /*2400*/  LDSM.16.M88.2 R4, [R216+0x80] ;  /* 0x00008000d804783b */ /* 0x000fe40000000100 */
[----:B------:R-:W-:Y:S02]  /*2410*/  SHF.L.U32 R28, R6, 0x1, RZ ;  /* 0x00000001061c7819 */ /* 0x000fe400000006ff */
[----:B------:R-:W-:Y:S01]  /*2420*/  SHF.L.U32 R173, R0, 0x1, RZ ;  /* 0x0000000100ad7819 */ /* 0x000fe200000006ff */
[----:B------:R-:W1:Y:S01]  /*2430*/  LDSM.16.M88.4 R20, [R104+0xf080] ;  /* 0x00f080006814783b */ /* 0x000e620000000200 */
[----:B------:R-:W-:Y:S03]  /*2440*/  MOV R0, UR4 ;  /* 0x0000000400007c02 */ /* 0x000fe60008000f00 */
[----:B------:R-:W2:Y:S02]  /*2450*/  LDSM.16.M88.2 R2, [R216+0x880] ;  /* 0x00088000d802783b */ /* 0x000ea40000000100 */
[----:B------:R-:W-:Y:S02]  /*2460*/  IMAD R0, R0, 0x3000, R232 ;  /* 0x0000300000007824 */ /* 0x000fe400078e02e8 */
[----:B------:R-:W3:Y:S02]  /*2470*/  LDSM.16.M88.2 R12, [R216+0x1080] ;  /* 0x00108000d80c783b */ /* 0x000ee40000000100 */
[----:B------:R-:W-:Y:S02]  /*2480*/  IMAD.SHL.U32 R0, R0, 0x2, RZ ;  /* 0x0000000200007824 */ /* 0x000fe400078e00ff */
[----:B------:R-:W4:Y:S04]  /*2490*/  LDSM.16.M88.2 R16, [R216+0x1880] ;  /* 0x00188000d810783b */ /* 0x000f280000000100 */
[----:B------:R-:W5:Y:S04]  /*24a0*/  LDSM.16.M88.2 R24, [R216+0x2080] ;  /* 0x00208000d818783b */ /* 0x000f680000000100 */
[----:B------:R-:W-:Y:S04]  /*24b0*/  LDSM.16.M88.2 R26, [R217+0x80] ;  /* 0x00008000d91a783b */ /* 0x000fe80000000100 */
[----:B------:R-:W4:Y:S04]  /*24c0*/  LDSM.16.M88.4 R28, [R28+0xf080] ;  /* 0x00f080001c1c783b */ /* 0x000f280000000200 */
[----:B------:R-:W5:Y:S04]  /*24d0*/  LDSM.16.M88.2 R32, [R217+0x880] ;  /* 0x00088000d920783b */ /* 0x000f680000000100 */
[----:B------:R-:W-:Y:S04]  /*24e0*/  LDSM.16.M88.2 R34, [R217+0x1880] ;  /* 0x00188000d922783b */ /* 0x000fe80000000100 */
[----:B------:R-:W-:Y:S01]  /*24f0*/  LDSM.16.M88.2 R36, [R217+0x2080] ;  /* 0x00208000d924783b */ /* 0x000fe20000000100 */
[C---:B-1----:R-:W-:Y:S03]  /*2500*/  HMMA.16816.F32 R4, R20.reuse, R4, RZ ;  /* 0x000000041404723c */ /* 0x042fe600000018ff */
[----:B------:R-:W-:Y:S04]  /*2510*/  LDSM.16.M88.4 R40, [R172+0xf080] ;  /* 0x00f08000ac28783b */ /* 0x000fe80000000200 */
[----:B------:R-:W-:Y:S01]  /*2520*/  LDSM.16.M88.2 R108, [R217+0x5080] ;  /* 0x00508000d96c783b */ /* 0x000fe20000000100 */
[C---:B--2---:R-:W-:Y:S03]  /*2530*/  HMMA.16816.F32 R8, R20.reuse, R2, RZ ;  /* 0x000000021408723c */ /* 0x044fe600000018ff */
[----:B------:R-:W1:Y:S04]  /*2540*/  LDSM.16.M88.2 R2, [R217+0x1080] ;  /* 0x00108000d902783b */ /* 0x000e680000000100 */
[----:B------:R-:W-:Y:S01]  /*2550*/  LDSM.16.M88.2 R110, [R217+0x5880] ;  /* 0x00588000d96e783b */ /* 0x000fe20000000100 */
[C---:B---3--:R-:W-:Y:S03]  /*2560*/  HMMA.16816.F32 R12, R20.reuse, R12, RZ ;  /* 0x0000000c140c723c */ /* 0x048fe600000018ff */
[----:B------:R-:W-:Y:S04]  /*2570*/  LDS R188, [R189.X4+0x21080] ;  /* 0x02108000bdbc7984 */ /* 0x000fe80000004800 */
[----:B------:R-:W-:Y:S01]  /*2580*/  LDS R189, [R189.X4+0x210a0] ;  /* 0x0210a000bdbd7984 */ /* 0x000fe20000004800 */
[C---:B----4-:R-:W-:Y:S08]  /*2590*/  HMMA.16816.F32 R16, R20.reuse, R16, RZ ;  /* 0x000000101410723c */ /* 0x050ff000000018ff */
[----:B-----5:R-:W-:Y:S01]  /*25a0*/  HMMA.16816.F32 R20, R20, R24, RZ ;  /* 0x000000181414723c */ /* 0x020fe200000018ff */
[----:B------:R-:W2:Y:S07]  /*25b0*/  LDSM.16.M88.2 R24, [R219+0x80] ;  /* 0x00008000db18783b */ /* 0x000eae0000000100 */
[C---:B------:R-:W-:Y:S01]  /*25c0*/  HMMA.16816.F32 R4, R28.reuse, R26, R4 ;  /* 0x0000001a1c04723c */ /* 0x040fe20000001804 */
[----:B------:R-:W3:Y:S07]  /*25d0*/  LDSM.16.M88.2 R26, [R219+0x880] ;  /* 0x00088000db1a783b */ /* 0x000eee0000000100 */
[C---:B------:R-:W-:Y:S01]  /*25e0*/  HMMA.16816.F32 R8, R28.reuse, R32, R8 ;  /* 0x000000201c08723c */ /* 0x040fe20000001808 */
[----:B------:R-:W-:Y:S07]  /*25f0*/  LDSM.16.M88.2 R32, [R219+0x1880] ;  /* 0x00188000db20783b */ /* 0x000fee0000000100 */
[C---:B-1----:R-:W-:Y:S01]  /*2600*/  HMMA.16816.F32 R12, R28.reuse, R2, R12 ;  /* 0x000000021c0c723c */ /* 0x042fe2000000180c */
[----:B------:R-:W1:Y:S07]  /*2610*/  LDSM.16.M88.2 R2, [R219+0x1080] ;  /* 0x00108000db02783b */ /* 0x000e6e0000000100 */
[C---:B------:R-:W-:Y:S08]  /*2620*/  HMMA.16816.F32 R16, R28.reuse, R34, R16 ;  /* 0x000000221c10723c */ /* 0x040ff00000001810 */
[----:B------:R-:W-:Y:S01]  /*2630*/  HMMA.16816.F32 R20, R28, R36, R20 ;  /* 0x000000241c14723c */ /* 0x000fe20000001814 */
[----:B------:R-:W4:Y:S04]  /*2640*/  LDSM.16.M88.2 R28, [R219+0x2080] ;  /* 0x00208000db1c783b */ /* 0x000f280000000100 */
[----:B------:R-:W-:Y:S03]  /*2650*/  LDSM.16.M88.4 R36, [R173+0xf080] ;  /* 0x00f08000ad24783b */ /* 0x000fe60000000200 */
[C---:B--2---:R-:W-:Y:S01]  /*2660*/  HMMA.16816.F32 R4, R40.reuse, R24, R4 ;  /* 0x000000182804723c */ /* 0x044fe20000001804 */
[----:B------:R-:W2:Y:S04]  /*2670*/  LDSM.16.M88.2 R24, [R218+0x80] ;  /* 0x00008000da18783b */ /* 0x000ea80000000100 */
[----:B------:R-:W5:Y:S03]  /*2680*/  LDSM.16.M88.2 R30, [R218+0x880] ;  /* 0x00088000da1e783b */ /* 0x000f660000000100 */
[C---:B---3--:R-:W-:Y:S01]  /*2690*/  HMMA.16816.F32 R8, R40.reuse, R26, R8 ;  /* 0x0000001a2808723c */ /* 0x048fe20000001808 */
[----:B------:R-:W3:Y:S07]  /*26a0*/  LDSM.16.M88.2 R26, [R218+0x1080] ;  /* 0x00108000da1a783b */ /* 0x000eee0000000100 */
[C---:B-1----:R-:W-:Y:S01]  /*26b0*/  HMMA.16816.F32 R12, R40.reuse, R2, R12 ;  /* 0x00000002280c723c */ /* 0x042fe2000000180c */
[----:B------:R-:W1:Y:S07]  /*26c0*/  LDSM.16.M88.2 R2, [R218+0x1880] ;  /* 0x00188000da02783b */ /* 0x000e6e0000000100 */
[C---:B------:R-:W-:Y:S01]  /*26d0*/  HMMA.16816.F32 R16, R40.reuse, R32, R16 ;  /* 0x000000202810723c */ /* 0x040fe20000001810 */
[----:B------:R-:W1:Y:S07]  /*26e0*/  LDSM.16.M88.2 R32, [R218+0x2080] ;  /* 0x00208000da20783b */ /* 0x000e6e0000000100 */
[----:B----4-:R-:W-:Y:S01]  /*26f0*/  HMMA.16816.F32 R20, R40, R28, R20 ;  /* 0x0000001c2814723c */ /* 0x010fe20000001814 */
[----:B------:R-:W-:Y:S04]  /*2700*/  LDSM.16.M88.2 R28, [R216+0x2880] ;  /* 0x00288000d81c783b */ /* 0x000fe80000000100 */
[----:B------:R-:W4:Y:S03]  /*2710*/  LDSM.16.M88.4 R40, [R104+0x11080] ;  /* 0x011080006828783b */ /* 0x000f260000000200 */
[C---:B--2---:R-:W-:Y:S01]  /*2720*/  HMMA.16816.F32 R4, R36.reuse, R24, R4 ;  /* 0x000000182404723c */ /* 0x044fe20000001804 */
[----:B------:R-:W2:Y:S07]  /*2730*/  LDSM.16.M88.2 R24, [R216+0x3080] ;  /* 0x00308000d818783b */ /* 0x000eae0000000100 */
[C---:B-----5:R-:W-:Y:S01]  /*2740*/  HMMA.16816.F32 R8, R36.reuse, R30, R8 ;  /* 0x0000001e2408723c */ /* 0x060fe20000001808 */
[----:B------:R-:W-:Y:S07]  /*2750*/  LDSM.16.M88.2 R30, [R216+0x4880] ;  /* 0x00488000d81e783b */ /* 0x000fee0000000100 */
[C---:B---3--:R-:W-:Y:S01]  /*2760*/  HMMA.16816.F32 R12, R36.reuse, R26, R12 ;  /* 0x0000001a240c723c */ /* 0x048fe2000000180c */
[----:B------:R-:W3:Y:S07]  /*2770*/  LDSM.16.M88.2 R26, [R216+0x3880] ;  /* 0x00388000d81a783b */ /* 0x000eee0000000100 */
[C---:B-1----:R-:W-:Y:S01]  /*2780*/  HMMA.16816.F32 R16, R36.reuse, R2, R16 ;  /* 0x000000022410723c */ /* 0x042fe20000001810 */
[----:B------:R-:W1:Y:S07]  /*2790*/  LDSM.16.M88.2 R2, [R216+0x4080] ;  /* 0x00408000d802783b */ /* 0x000e6e0000000100 */
[----:B------:R-:W-:Y:S01]  /*27a0*/  HMMA.16816.F32 R20, R36, R32, R20 ;  /* 0x000000202414723c */ /* 0x000fe20000001814 */
[----:B------:R-:W-:Y:S04]  /*27b0*/  LDSM.16.M88.4 R32, [R0+0x11080] ;  /* 0x011080000020783b */ /* 0x000fe80000000200 */
[----:B------:R-:W-:Y:S03]  /*27c0*/  LDSM.16.M88.4 R36, [R172+0x11080] ;  /* 0x01108000ac24783b */ /* 0x000fe60000000200 */
[C---:B----4-:R-:W-:Y:S01]  /*27d0*/  HMMA.16816.F32 R4, R40.reuse, R28, R4 ;  /* 0x0000001c2804723c */ /* 0x050fe20000001804 */
[----:B------:R-:W4:Y:S07]  /*27e0*/  LDSM.16.M88.2 R28, [R217+0x2880] ;  /* 0x00288000d91c783b */ /* 0x000f2e0000000100 */
[C---:B--2---:R-:W-:Y:S01]  /*27f0*/  HMMA.16816.F32 R8, R40.reuse, R24, R8 ;  /* 0x000000182808723c */ /* 0x044fe20000001808 */
[----:B------:R-:W2:Y:S07]  /*2800*/  LDSM.16.M88.2 R24, [R217+0x3080] ;  /* 0x00308000d918783b */ /* 0x000eae0000000100 */
[C---:B---3--:R-:W-:Y:S01]  /*2810*/  HMMA.16816.F32 R12, R40.reuse, R26, R12 ;  /* 0x0000001a280c723c */ /* 0x048fe2000000180c */
[----:B------:R-:W3:Y:S07]  /*2820*/  LDSM.16.M88.2 R26, [R217+0x3880] ;  /* 0x00388000d91a783b */ /* 0x000eee0000000100 */
[C---:B-1----:R-:W-:Y:S01]  /*2830*/  HMMA.16816.F32 R16, R40.reuse, R2, R16 ;  /* 0x000000022810723c */ /* 0x042fe20000001810 */
[----:B------:R-:W1:Y:S07]  /*2840*/  LDSM.16.M88.2 R2, [R217+0x4080] ;  /* 0x00408000d902783b */ /* 0x000e6e0000000100 */
[----:B------:R-:W-:Y:S01]  /*2850*/  HMMA.16816.F32 R20, R40, R30, R20 ;  /* 0x0000001e2814723c */ /* 0x000fe20000001814 */
[----:B------:R-:W5:Y:S04]  /*2860*/  LDSM.16.M88.2 R30, [R217+0x4880] ;  /* 0x00488000d91e783b */ /* 0x000f680000000100 */
[----:B------:R-:W-:Y:S03]  /*2870*/  LDSM.16.M88.2 R40, [R216+0x5080] ;  /* 0x00508000d828783b */ /* 0x000fe60000000100 */
[C---:B----4-:R-:W-:Y:S01]  /*2880*/  HMMA.16816.F32 R4, R32.reuse, R28, R4 ;  /* 0x0000001c2004723c */ /* 0x050fe20000001804 */
[----:B------:R-:W4:Y:S04]  /*2890*/  LDSM.16.M88.2 R28, [R219+0x2880] ;  /* 0x00288000db1c783b */ /* 0x000f280000000100 */
[----:B------:R-:W-:Y:S03]  /*28a0*/  LDSM.16.M88.2 R42, [R216+0x5880] ;  /* 0x00588000d82a783b */ /* 0x000fe60000000100 */
[C---:B--2---:R-:W-:Y:S01]  /*28b0*/  HMMA.16816.F32 R8, R32.reuse, R24, R8 ;  /* 0x000000182008723c */ /* 0x044fe20000001808 */
[----:B------:R-:W2:Y:S07]  /*28c0*/  LDSM.16.M88.2 R24, [R219+0x3080] ;  /* 0x00308000db18783b */ /* 0x000eae0000000100 */
[C---:B---3--:R-:W-:Y:S01]  /*28d0*/  HMMA.16816.F32 R12, R32.reuse, R26, R12 ;  /* 0x0000001a200c723c */ /* 0x048fe2000000180c */
[----:B------:R-:W3:Y:S07]  /*28e0*/  LDSM.16.M88.2 R26, [R219+0x3880] ;  /* 0x00388000db1a783b */ /* 0x000eee0000000100 */
[C---:B-1----:R-:W-:Y:S01]  /*28f0*/  HMMA.16816.F32 R16, R32.reuse, R2, R16 ;  /* 0x000000022010723c */ /* 0x042fe20000001810 */
[----:B------:R-:W1:Y:S07]  /*2900*/  LDSM.16.M88.2 R2, [R219+0x4080] ;  /* 0x00408000db02783b */ /* 0x000e6e0000000100 */
[----:B-----5:R-:W-:Y:S01]  /*2910*/  HMMA.16816.F32 R20, R32, R30, R20 ;  /* 0x0000001e2014723c */ /* 0x020fe20000001814 */
[----:B------:R-:W5:Y:S04]  /*2920*/  LDSM.16.M88.2 R30, [R219+0x4880] ;  /* 0x00488000db1e783b */ /* 0x000f680000000100 */
        /* <DEDUP_REMOVED lines=11> */
[----:B------:R-:W5:Y:S03]  /*29e0*/  LDSM.16.M88.4 R36, [R104+0x13080] ;  /* 0x013080006824783b */ /* 0x000f660000000200 */
[C---:B----4-:R-:W-:Y:S01]  /*29f0*/  HMMA.16816.F32 R4, R32.reuse, R28, R4 ;  /* 0x0000001c2004723c */ /* 0x050fe20000001804 */
[----:B------:R-:W4:Y:S04]  /*2a00*/  LDSM.16.M88.2 R28, [R216+0x6080] ;  /* 0x00608000d81c783b */ /* 0x000f280000000100 */
[----:B------:R-:W-:Y:S03]  /*2a10*/  LDSM.16.M88.4 R104, [R0+0x13080] ;  /* 0x013080000068783b */ /* 0x000fe60000000200 */
        /* <DEDUP_REMOVED lines=9> */
[C---:B------:R-:W-:Y:S01]  /*2ab0*/  HMMA.16816.F32 R4, R36.reuse, R40, R4 ;  /* 0x000000282404723c */ /* 0x040fe20000001804 */
[----:B------:R-:W-:Y:S07]  /*2ac0*/  LDSM.16.M88.2 R40, [R219+0x5080] ;  /* 0x00508000db28783b */ /* 0x000fee0000000100 */
[C---:B------:R-:W-:Y:S01]  /*2ad0*/  HMMA.16816.F32 R8, R36.reuse, R42, R8 ;  /* 0x0000002a2408723c */ /* 0x040fe20000001808 */
[----:B------:R-:W-:Y:S07]  /*2ae0*/  LDSM.16.M88.2 R42, [R219+0x5880] ;  /* 0x00588000db2a783b */ /* 0x000fee0000000100 */
[C---:B----4-:R-:W-:Y:S01]  /*2af0*/  HMMA.16816.F32 R12, R36.reuse, R28, R12 ;  /* 0x0000001c240c723c */ /* 0x050fe2000000180c */
[----:B------:R-:W4:Y:S07]  /*2b00*/  LDSM.16.M88.2 R28, [R217+0x7080] ;  /* 0x00708000d91c783b */ /* 0x000f2e0000000100 */
[C---:B--2---:R-:W-:Y:S01]  /*2b10*/  HMMA.16816.F32 R16, R36.reuse, R24, R16 ;  /* 0x000000182410723c */ /* 0x044fe20000001810 */
[----:B------:R-:W2:Y:S07]  /*2b20*/  LDSM.16.M88.2 R24, [R219+0x6080] ;  /* 0x00608000db18783b */ /* 0x000eae0000000100 */
[----:B---3--:R-:W-:Y:S01]  /*2b30*/  HMMA.16816.F32 R20, R36, R26, R20 ;  /* 0x0000001a2414723c */ /* 0x008fe20000001814 */
[----:B------:R-:W3:Y:S04]  /*2b40*/  LDSM.16.M88.2 R26, [R219+0x6880] ;  /* 0x00688000db1a783b */ /* 0x000ee80000000100 */
[----:B------:R-:W-:Y:S03]  /*2b50*/  LDSM.16.M88.2 R36, [R218+0x5880] ;  /* 0x00588000da24783b */ /* 0x000fe60000000100 */
[C---:B------:R-:W-:Y:S01]  /*2b60*/  HMMA.16816.F32 R4, R104.reuse, R108, R4 ;  /* 0x0000006c6804723c */ /* 0x040fe20000001804 */
[----:B------:R-:W-:Y:S07]  /*2b70*/  LDSM.16.M88.2 R38, [R218+0x6080] ;  /* 0x00608000da26783b */ /* 0x000fee0000000100 */
[C---:B------:R-:W-:Y:S08]  /*2b80*/  HMMA.16816.F32 R8, R104.reuse, R110, R8 ;  /* 0x0000006e6808723c */ /* 0x040ff00000001808 */
[C---:B-1----:R-:W-:Y:S01]  /*2b90*/  HMMA.16816.F32 R12, R104.reuse, R2, R12 ;  /* 0x00000002680c723c */ /* 0x042fe2000000180c */
[----:B------:R-:W1:Y:S07]  /*2ba0*/  LDSM.16.M88.2 R2, [R219+0x7080] ;  /* 0x00708000db02783b */ /* 0x000e6e0000000100 */
[C---:B-----5:R-:W-:Y:S08]  /*2bb0*/  HMMA.16816.F32 R16, R104.reuse, R30, R16 ;  /* 0x0000001e6810723c */ /* 0x060ff00000001810 */
[----:B----4-:R-:W-:Y:S01]  /*2bc0*/  HMMA.16816.F32 R20, R104, R28, R20 ;  /* 0x0000001c6814723c */ /* 0x010fe20000001814 */
[----:B------:R-:W-:Y:S07]  /*2bd0*/  LDSM.16.M88.4 R28, [R173+0x13080] ;  /* 0x01308000ad1c783b */ /* 0x000fee0000000200 */
[C---:B------:R-:W-:Y:S01]  /*2be0*/  HMMA.16816.F32 R4, R32.reuse, R40, R4 ;  /* 0x000000282004723c */ /* 0x040fe20000001804 */
[----:B------:R-:W-:Y:S07]  /*2bf0*/  LDSM.16.M88.2 R40, [R218+0x6880] ;  /* 0x00688000da28783b */ /* 0x000fee0000000100 */
[C---:B------:R-:W-:Y:S01]  /*2c00*/  HMMA.16816.F32 R8, R32.reuse, R42, R8 ;  /* 0x0000002a2008723c */ /* 0x040fe20000001808 */
[----:B------:R-:W-:Y:S07]  /*2c10*/  LDSM.16.M88.2 R42, [R218+0x7080] ;  /* 0x00708000da2a783b */ /* 0x000fee0000000100 */
[C---:B--2---:R-:W-:Y:S01]  /*2c20*/  HMMA.16816.F32 R12, R32.reuse, R24, R12 ;  /* 0x00000018200c723c */ /* 0x044fe2000000180c */
[----:B------:R-:W2:Y:S01]  /*2c30*/  LDSM.16.M88.2 R24, [R218+0x5080] ;  /* 0x00508000da18783b */ /* 0x000ea20000000100 */
[----:B------:R-:W-:Y:S04]  /*2c40*/  DEPBAR.LE SB0, 0x0 ;  /* 0x000080000000791a */ /* 0x000fe80000000000 */
[----:B------:R-:W-:Y:S02]  /*2c50*/  BAR.SYNC.DEFER_BLOCKING 0x0 ;  /* 0x0000000000007b1d */ /* 0x000fe40000010000 */
[C---:B---3--:R-:W-:Y:S08]  /*2c60*/  HMMA.16816.F32 R16, R32.reuse, R26, R16 ;  /* 0x0000001a2010723c */ /* 0x048ff00000001810 */
[----:B-1----:R-:W-:Y:S01]  /*2c70*/  HMMA.16816.F32 R20, R32, R2, R20 ;  /* 0x000000022014723c */ /* 0x002fe20000001814 */
[----:B------:R1:W3:Y:S04]  /*2c80*/  LDSM.16.M88.2 R26, [R216+0x7880] ;  /* 0x00788000d81a783b */ /* 0x0002e80000000100 */
[----:B------:R1:W4:Y:S04]  /*2c90*/  LDSM.16.M88.2 R108, [R216+0x8080] ;  /* 0x00808000d86c783b */ /* 0x0003280000000100 */
[----:B------:R1:W1:Y:S01]  /*2ca0*/  LDSM.16.M88.2 R2, [R216+0x8880] ;  /* 0x00888000d802783b */ /* 0x0002620000000100 */
[C---:B--2---:R-:W-:Y:S03]  /*2cb0*/  HMMA.16816.F32 R4, R28.reuse, R24, R4 ;  /* 0x000000181c04723c */ /* 0x044fe60000001804 */
        /* <DEDUP_REMOVED lines=10> */
[----:B------:R2:W1:Y:S01]  /*2d60*/  LDSM.16.M88.4 R104, [R225+0x1b080] ;  /* 0x01b08000e168783b */ /* 0x0004620000000200 */
[----:B------:R-:W-:Y:S03]  /*2d70*/  HMMA.16816.F32 R20, R28, R42, R20 ;  /* 0x0000002a1c14723c */ /* 0x000fe60000001814 */
[----:B------:R2:W1:Y:S05]  /*2d80*/  LDSM.16.M88.4 R176, [R226+0x1b080] ;  /* 0x01b08000e2b0783b */ /* 0x00046a0000000200 */
[----:B------:R-:W-:-:S05]  /*2d90*/  @P0 BRA `(.L_x_687) ;  /* 0x000004e000000947 */ /* 0x000fca0003800000 */
[C---:B---34-:R-:W-:Y:S01]  /*2da0*/  LOP3.LUT P4, RZ, R246.reuse, 0x2, RZ, 0xc0, !PT ;  /* 0x00000002f6ff7812 */ /* 0x058fe2000788c0ff */
[----:B------:R-:W3:Y:S01]  /*2db0*/  LDL.64 R190, [R1+0x8] ;  /* 0x0000080001be7983 */ /* 0x000ee20000100a00 */
[----:B------:R-:W-:Y:S01]  /*2dc0*/  LOP3.LUT P2, RZ, R246, 0x1, RZ, 0xc0, !PT ;  /* 0x00000001f6ff7812 */ /* 0x000fe2000784c0ff */
[----:B------:R-:W-:Y:S01]  /*2dd0*/  USHF.R.S32.HI UR29, URZ, 0x1f, UR27 ;  /* 0x0000001f3f1d7899 */ /* 0x000fe2000801141b */
[----:B------:R-:W-:Y:S01]  /*2de0*/  SEL R38, RZ, 0x2, P4 ;  /* 0x00000002ff267807 */ /* 0x000fe20002000000 */
[----:B------:R-:W-:Y:S01]  /*2df0*/  IMAD.MOV.U32 R25, RZ, RZ, R251 ;  /* 0x000000ffff197224 */ /* 0x000fe200078e00fb */
[----:B------:R-:W-:Y:S01]  /*2e00*/  SEL R37, RZ, 0x4, P6 ;  /* 0x00000004ff257807 */ /* 0x000fe20003000000 */
[----:B------:R-:W4:Y:S01]  /*2e10*/  LDL R40, [R1+0x18] ;  /* 0x0000180001287983 */ /* 0x000f220000100800 */
[----:B------:R-:W-:Y:S01]  /*2e20*/  ISETP.GE.AND P3, PT, R238, c[0x0][0x16c], PT ;  /* 0x00005b00ee007a0c */ /* 0x000fe20003f66270 */
[----:B------:R-:W-:Y:S01]  /*2e30*/  ULDC.64 UR6, c[0x0][0x178] ;  /* 0x00005e0000067ab9 */ /* 0x000fe20000000a00 */
[----:B------:R-:W-:Y:S01]  /*2e40*/  IMAD.U32 R34, RZ, RZ, UR21 ;  /* 0x00000015ff227e24 */ /* 0x000fe2000f8e00ff */
[----:B------:R-:W-:Y:S01]  /*2e50*/  UIMAD UR29, UR29, UR6, URZ ;  /* 0x000000061d1d72a4 */ /* 0x000fe2000f8e023f */
[----:B------:R-:W5:Y:S01]  /*2e60*/  S2R R33, SR_CTAID.Y ;  /* 0x0000000000217919 */ /* 0x000f620000002600 */
[----:B------:R-:W-:Y:S01]  /*2e70*/  IMAD.U32 R32, RZ, RZ, UR21 ;  /* 0x00000015ff207e24 */ /* 0x000fe2000f8e00ff */
[----:B------:R-:W-:Y:S01]  /*2e80*/  UIMAD.WIDE.U32 UR30, UR27, UR6, URZ ;  /* 0x000000061b1e72a5 */ /* 0x000fe2000f8e003f */
[----:B------:R-:W-:Y:S01]  /*2e90*/  IMAD.U32 R39, RZ, RZ, UR28 ;  /* 0x0000001cff277e24 */ /* 0x000fe2000f8e00ff */
[----:B------:R-:W-:Y:S01]  /*2ea0*/  UIMAD UR6, UR27, -0x40, UR22 ;  /* 0xffffffc01b0678a4 */ /* 0x000fe2000f8e0216 */
[----:B------:R-:W-:Y:S01]  /*2eb0*/  @!P5 IMAD.MOV.U32 R30, RZ, RZ, R244 ;  /* 0x000000ffff1ed224 */ /* 0x000fe200078e00f4 */
[----:B------:R-:W-:Y:S01]  /*2ec0*/  UIMAD UR29, UR27, UR7, UR29 ;  /* 0x000000071b1d72a4 */ /* 0x000fe2000f8e021d */
[----:B------:R-:W-:Y:S02]  /*2ed0*/  @!P5 IMAD.MOV.U32 R31, RZ, RZ, R245 ;  /* 0x000000ffff1fd224 */ /* 0x000fe400078e00f5 */
[----:B------:R-:W-:Y:S01]  /*2ee0*/  IMAD.U32 R29, RZ, RZ, UR30 ;  /* 0x0000001eff1d7e24 */ /* 0x000fe2000f8e00ff */
[----:B------:R-:W-:Y:S01]  /*2ef0*/  UIADD3 UR29, UR31, UR29, URZ ;  /* 0x0000001d1f1d7290 */ /* 0x000fe2000fffe03f */
[----:B-----5:R-:W-:Y:S01]  /*2f00*/  SHF.R.S32.HI R35, RZ, 0x1f, R33 ;  /* 0x0000001fff237819 */ /* 0x020fe20000011421 */
[----:B------:R-:W-:Y:S04]  /*2f10*/  @!P5 IMAD.WIDE.U32 R30, R33, c[0x0][0x270], R30 ;  /* 0x00009c00211eda25 */ /* 0x000fe800078e001e */
[----:B------:R-:W-:Y:S04]  /*2f20*/  IMAD R28, R35, c[0x0][0x180], RZ ;  /* 0x00006000231c7a24 */ /* 0x000fe800078e02ff */
[C---:B------:R-:W-:Y:S02]  /*2f30*/  IMAD R28, R33.reuse, c[0x0][0x184], R28 ;  /* 0x00006100211c7a24 */ /* 0x040fe400078e021c */
[----:B---3--:R-:W-:Y:S04]  /*2f40*/  IMAD.MOV.U32 R24, RZ, RZ, R190 ;  /* 0x000000ffff187224 */ /* 0x008fe800078e00be */
[----:B------:R-:W-:Y:S05]  /*2f50*/  IMAD.WIDE.U32 R24, R33, c[0x0][0x180], R24 ;  /* 0x0000600021187a25 */ /* 0x000fea00078e0018 */
[----:B------:R-:W-:Y:S04]  /*2f60*/  IADD3 R0, P0, R24, UR12, RZ ;  /* 0x0000000c18007c10 */ /* 0x000fe8000ff1e0ff */
[----:B------:R-:W-:Y:S01]  /*2f70*/  IADD3.X R28, R25, UR5, R28, P0, !PT ;  /* 0x00000005191c7c10 */ /* 0x000fe200087fe41c */
[----:B------:R-:W-:Y:S01]  /*2f80*/  IMAD.U32 R25, RZ, RZ, UR29 ;  /* 0x0000001dff197e24 */ /* 0x000fe2000f8e00ff */
[C---:B------:R-:W-:Y:S04]  /*2f90*/  LEA R24, P0, R0.reuse, c[0x0][0x160], 0x1 ;  /* 0x0000580000187a11 */ /* 0x040fe800078008ff */
[----:B------:R-:W-:Y:S01]  /*2fa0*/  LEA.HI.X R0, R0, c[0x0][0x164], R28, 0x1, P0 ;  /* 0x0000590000007a11 */ /* 0x000fe200000f0c1c */
[----:B------:R-:W-:Y:S01]  /*2fb0*/  IMAD.U32 R28, RZ, RZ, UR30 ;  /* 0x0000001eff1c7e24 */ /* 0x000fe2000f8e00ff */
[----:B------:R-:W-:Y:S02]  /*2fc0*/  LEA R24, P1, R29, R24, 0x7 ;  /* 0x000000181d187211 */ /* 0x000fe400078238ff */
[----:B------:R-:W-:Y:S02]  /*2fd0*/  SEL R29, RZ, 0x1, P2 ;  /* 0x00000001ff1d7807 */ /* 0x000fe40001000000 */
[----:B------:R-:W-:Y:S01]  /*2fe0*/  LEA.HI.X R25, R28, R0, R25, 0x7, P1 ;  /* 0x000000001c197211 */ /* 0x000fe200008f3c19 */
[----:B------:R-:W-:Y:S01]  /*2ff0*/  @!P5 IMAD R0, R35, c[0x0][0x270], RZ ;  /* 0x00009c002300da24 */ /* 0x000fe200078e02ff */
[----:B------:R-:W-:Y:S02]  /*3000*/  IADD3 R34, P1, P0, R34, 0x80, R24 ;  /* 0x0000008022227810 */ /* 0x000fe4000783e018 */
[----:B------:R-:W-:Y:S01]  /*3010*/  IADD3 R28, -R242, UR6, RZ ;  /* 0x00000006f21c7c10 */ /* 0x000fe2000fffe1ff */
[----:B------:R-:W-:Y:S01]  /*3020*/  @!P5 IMAD R0, R33, c[0x0][0x274], R0 ;  /* 0x00009d002100da24 */ /* 0x000fe200078e0200 */
[----:B------:R-:W-:Y:S02]  /*3030*/  IADD3.X R35, RZ, UR10, R25, P1, P0 ;  /* 0x0000000aff237c10 */ /* 0x000fe40008fe0419 */
[----:B------:R-:W-:Y:S02]  /*3040*/  IADD3 R32, P1, P0, R32, 0x100, R24 ;  /* 0x0000010020207810 */ /* 0x000fe4000783e018 */
[----:B------:R-:W-:Y:S02]  /*3050*/  IADD3 R29, R37, R38, R29 ;  /* 0x00000026251d7210 */ /* 0x000fe40007ffe01d */
[----:B------:R-:W-:Y:S02]  /*3060*/  IADD3.X R33, RZ, UR10, R25, P1, P0 ;  /* 0x0000000aff217c10 */ /* 0x000fe40008fe0419 */
[----:B------:R-:W-:Y:S02]  /*3070*/  @!P5 IADD3 R36, P0, R30, UR16, RZ ;  /* 0x000000101e24dc10 */ /* 0x000fe4000ff1e0ff */
[----:B------:R-:W-:Y:S02]  /*3080*/  ISETP.LT.OR P1, PT, R28, 0x1, P3 ;  /* 0x000000011c00780c */ /* 0x000fe40001f21670 */
[----:B------:R-:W-:Y:S01]  /*3090*/  @!P5 IADD3.X R31, R31, UR11, R0, P0, !PT ;  /* 0x0000000b1f1fdc10 */ /* 0x000fe200087fe400 */
[----:B----4-:R-:W-:Y:S01]  /*30a0*/  IMAD R0, R39, 0x6000, R40 ;  /* 0x0000600027007824 */ /* 0x010fe200078e0228 */
[C---:B------:R-:W-:Y:S02]  /*30b0*/  @!P5 LEA R30, P0, R36.reuse, c[0x0][0x258], 0x2 ;  /* 0x00009600241eda11 */ /* 0x040fe400078010ff */
[C---:B------:R-:W-:Y:S02]  /*30c0*/  LOP3.LUT P2, RZ, R29.reuse, 0x2, RZ, 0xc0, !PT ;  /* 0x000000021dff7812 */ /* 0x040fe4000784c0ff */
[----:B------:R-:W-:Y:S01]  /*30d0*/  @!P5 LEA.HI.X R31, R36, c[0x0][0x25c], R31, 0x2, P0 ;  /* 0x00009700241fda11 */ /* 0x000fe200000f141f */
[----:B------:R-:W-:Y:S01]  /*30e0*/  IMAD.U32 R36, RZ, RZ, UR23 ;  /* 0x00000017ff247e24 */ /* 0x000fe2000f8e00ff */
[C---:B------:R-:W-:Y:S02]  /*30f0*/  ISETP.LT.OR P0, PT, R28.reuse, 0x1, !P2 ;  /* 0x000000011c00780c */ /* 0x040fe40005701670 */
[C---:B------:R-:W-:Y:S01]  /*3100*/  ISETP.LT.OR P3, PT, R28.reuse, 0x21, P3 ;  /* 0x000000211c00780c */ /* 0x040fe20001f61670 */
[----:B------:R-:W-:Y:S01]  /*3110*/  @!PT LDS RZ, [RZ] ;  /* 0x00000000fffff984 */ /* 0x000fe20000000800 */
[----:B------:R-:W-:Y:S01]  /*3120*/  @!PT LDS RZ, [RZ] ;  /* 0x00000000fffff984 */ /* 0x000fe20000000800 */
[----:B------:R-:W-:Y:S01]  /*3130*/  @!PT LDS RZ, [RZ] ;  /* 0x00000000fffff984 */ /* 0x000fe20000000800 */
[----:B------:R3:W-:Y:S01]  /*3140*/  LDGSTS.E.BYPASS.LTC128B.128 [R0], [R24.64], !P1 ;  /* 0x0000000018007fae */ /* 0x0007e2000c901d4e */
[----:B------:R-:W-:Y:S01]  /*3150*/  LOP3.LUT P1, RZ, R29, 0x4, RZ, 0xc0, !PT ;  /* 0x000000041dff7812 */ /* 0x000fe2000782c0ff */
[----:B------:R-:W-:Y:S01]  /*3160*/  IMAD.U32 R29, RZ, RZ, UR28 ;  /* 0x0000001cff1d7e24 */ /* 0x000fe2000f8e00ff */
[C---:B------:R-:W-:Y:S07]  /*3170*/  ISETP.LT.OR P2, PT, R28.reuse, 0x21, !P2 ;  /* 0x000000211c00780c */ /* 0x040fee0005741670 */
[----:B------:R3:W-:Y:S01]  /*3180*/  LDGSTS.E.BYPASS.LTC128B.128 [R0+0x2000], [R24.64+0x80], !P0 ;  /* 0x0200008018007fae */ /* 0x0007e2000c101d4e */
[----:B------:R-:W-:Y:S11]  /*3190*/  ISETP.LT.OR P0, PT, R28, 0x1, !P1 ;  /* 0x000000011c00780c */ /* 0x000ff60004f01670 */
[----:B------:R-:W-:Y:S02]  /*31a0*/  @!UPT UIADD3 URZ, URZ, URZ, URZ ;  /* 0x0000003f3f3ff290 */ /* 0x000fe4000fffe03f */
[----:B------:R3:W-:Y:S02]  /*31b0*/  LDGSTS.E.BYPASS.LTC128B.128 [R0+0x4000], [R24.64+0x100], !P0 ;  /* 0x0400010018007fae */ /* 0x0007e4000c101d4e */
[----:B---3--:R-:W-:Y:S04]  /*31c0*/  IADD3 R24, P0, R24, UR21, RZ ;  /* 0x0000001518187c10 */ /* 0x008fe8000ff1e0ff */
[----:B------:R-:W-:Y:S02]  /*31d0*/  IADD3.X R25, R25, UR10, RZ, P0, !PT ;  /* 0x0000000a19197c10 */ /* 0x000fe400087fe4ff */
[----:B------:R-:W-:Y:S01]  /*31e0*/  ISETP.LT.OR P0, PT, R28, 0x21, !P1 ;  /* 0x000000211c00780c */ /* 0x000fe20004f01670 */
[----:B------:R-:W-:Y:S01]  /*31f0*/  @!P5 IMAD R28, R29, 0x10, R240 ;  /* 0x000000101d1cd824 */ /* 0x000fe200078e02f0 */
[----:B------:R-:W-:Y:S01]  /*3200*/  @!P5 LEA R29, R36, 0x40, 0x6 ;  /* 0x00000040241dd811 */ /* 0x000fe200078e30ff */
[----:B------:R3:W-:Y:S02]  /*3210*/  LDGSTS.E.BYPASS.LTC128B.128 [R0+0x1000], [R24.64], !P3 ;  /* 0x0100000018007fae */ /* 0x0007e4000d901d4e */
[----:B------:R-:W-:Y:S02]  /*3220*/  @!P5 IMAD.SHL.U32 R28, R28, 0x4, RZ ;  /* 0x000000041c1cd824 */ /* 0x000fe400078e00ff */
[----:B------:R-:W-:Y:S01]  /*3230*/  @!P5 IMAD.WIDE R30, R29, 0x4, R30 ;  /* 0x000000041d1ed825 */ /* 0x000fe200078e021e */
[----:B------:R4:W-:Y:S05]  /*3240*/  LDGSTS.E.BYPASS.LTC128B.128 [R0+0x3000], [R34.64], !P2 ;  /* 0x0300000022007fae */ /* 0x0009ea000d101d4e */
[----:B------:R4:W-:Y:S01]  /*3250*/  LDGSTS.E.BYPASS.LTC128B.128 [R0+0x5000], [R32.64], !P0 ;  /* 0x0500000020007fae */ /* 0x0009e2000c101d4e */
[----:B---3--:R-:W-:Y:S05]  /*3260*/  @!P5 IMAD.SHL.U32 R24, R28, 0x4, RZ ;  /* 0x000000041c18d824 */ /* 0x008fea00078e00ff */
[----:B------:R4:W-:Y:S02]  /*3270*/  @!P5 LDGSTS.E.BYPASS.LTC128B.128 [R24+0x21080], [R30.64] ;  /* 0x210800001e18dfae */ /* 0x0009e4000b901d4e */
.L_x_687:
[C---:B-1-34-:R-:W-:Y:S01]  /*3280*/  HMMA.16816.F32 R24, R104.reuse, R26, RZ ;  /* 0x0000001a6818723c */ /* 0x05afe200000018ff */
[----:B------:R-:W0:Y:S02]  /*3290*/  LDGDEPBAR ;  /* 0x00000000000079af */ /* 0x000e240000000000 */
[----:B------:R-:W-:Y:S02]  /*32a0*/  ISETP.GT.AND P0, PT, R233, 0x1, PT ;  /* 0x00000001e900780c */ /* 0x000fe40003f04270 */
[----:B------:R-:W-:Y:S02]  /*32b0*/  IADD3 R0, R230, R224, RZ ;  /* 0x000000e0e6007210 */ /* 0x000fe40007ffe0ff */
[----:B------:R-:W-:Y:S01]  /*32c0*/  FSEL R5, R5, -INF , P0 ;  /* 0xff80000005057808 */ /* 0x000fe20000000000 */
[C---:B------:R-:W-:Y:S01]  /*32d0*/  HMMA.16816.F32 R28, R104.reuse, R108, RZ ;  /* 0x0000006c681c723c */ /* 0x040fe200000018ff */
[----:B------:R-:W-:Y:S01]  /*32e0*/  LDSM.16.M88.2 R108, [R219+0x8080] ;  /* 0x00808000db6c783b */ /* 0x000fe20000000100 */
[----:B------:R-:W-:Y:S02]  /*32f0*/  ISETP.GT.AND P2, PT, R233, RZ, PT ;  /* 0x000000ffe900720c */ /* 0x000fe40003f44270 */
[--C-:B------:R-:W-:Y:S01]  /*3300*/  FFMA.FTZ R5, R5, c[0x0][0x29c], -R188.reuse ;  /* 0x0000a70005057a23 */ /* 0x100fe200000108bc */
[C---:B------:R-:W-:Y:S02]  /*3310*/  ISETP.GT.AND P3, PT, R233.reuse, 0x10, PT ;  /* 0x00000010e900780c */ /* 0x040fe40003f64270 */
[----:B------:R-:W-:Y:S01]  /*3320*/  FSEL R4, R4, -INF , P2 ;  /* 0xff80000004047808 */ /* 0x000fe20001000000 */
[C---:B------:R-:W-:Y:S01]  /*3330*/  HMMA.16816.F32 R32, R104.reuse, R2, RZ ;  /* 0x000000026820723c */ /* 0x040fe200000018ff */
[----:B------:R-:W-:Y:S01]  /*3340*/  LDSM.16.M88.2 R2, [R219+0x7880] ;  /* 0x00788000db02783b */ /* 0x000fe20000000100 */
[----:B------:R-:W-:Y:S02]  /*3350*/  ISETP.GT.AND P1, PT, R233, 0x11, PT ;  /* 0x00000011e900780c */ /* 0x000fe40003f24270 */
[----:B------:R-:W-:Y:S02]  /*3360*/  FSEL R8, R8, -INF , P3 ;  /* 0xff80000008087808 */ /* 0x000fe40001800000 */
[----:B------:R-:W-:Y:S02]  /*3370*/  FSEL R9, R9, -INF , P1 ;  /* 0xff80000009097808 */ /* 0x000fe40000800000 */
[C---:B------:R-:W-:Y:S01]  /*3380*/  HMMA.16816.F32 R36, R104.reuse, R110, RZ ;  /* 0x0000006e6824723c */ /* 0x040fe200000018ff */
[----:B------:R-:W-:Y:S01]  /*3390*/  LDSM.16.M88.2 R110, [R219+0x8880] ;  /* 0x00888000db6e783b */ /* 0x000fe20000000100 */
[----:B------:R-:W-:Y:S02]  /*33a0*/  ISETP.GT.AND P4, PT, R233, 0x21, PT ;  /* 0x00000021e900780c */ /* 0x000fe40003f84270 */
[--C-:B------:R-:W-:Y:S02]  /*33b0*/  FFMA.FTZ R8, R8, c[0x0][0x29c], -R188.reuse ;  /* 0x0000a70008087a23 */ /* 0x100fe400000108bc */
[--C-:B------:R-:W-:Y:S01]  /*33c0*/  FFMA.FTZ R9, R9, c[0x0][0x29c], -R188.reuse ;  /* 0x0000a70009097a23 */ /* 0x100fe200000108bc */
[----:B------:R-:W-:Y:S01]  /*33d0*/  FSEL R13, R13, -INF , P4 ;  /* 0xff8000000d0d7808 */ /* 0x000fe20002000000 */
[----:B------:R-:W-:Y:S01]  /*33e0*/  HMMA.16816.F32 R40, R104, R172, RZ ;  /* 0x000000ac6828723c */ /* 0x000fe200000018ff */
[----:B------:R-:W1:Y:S03]  /*33f0*/  LDSM.16.M88.4 R104, [R224] ;  /* 0x00000000e068783b */ /* 0x000e660000000200 */
[--C-:B------:R-:W-:Y:S01]  /*3400*/  FFMA.FTZ R13, R13, c[0x0][0x29c], -R188.reuse ;  /* 0x0000a7000d0d7a23 */ /* 0x100fe200000108bc */
[----:B------:R-:W3:Y:S03]  /*3410*/  LDSM.16.M88.2 R172, [R219+0x9080] ;  /* 0x00908000dbac783b */ /* 0x000ee60000000100 */
[C---:B------:R-:W-:Y:S01]  /*3420*/  HMMA.16816.F32 R24, R176.reuse, R174, R24 ;  /* 0x000000aeb018723c */ /* 0x040fe20000001818 */
[----:B------:R-:W4:Y:S07]  /*3430*/  LDSM.16.M88.2 R174, [R219+0x9880] ;  /* 0x00988000dbae783b */ /* 0x000f2e0000000100 */
[C---:B------:R-:W-:Y:S01]  /*3440*/  HMMA.16816.F32 R28, R176.reuse, R180, R28 ;  /* 0x000000b4b01c723c */ /* 0x040fe2000000181c */
[----:B------:R-:W-:Y:S07]  /*3450*/  LDSM.16.M88.2 R180, [R218+0x7880] ;  /* 0x00788000dab4783b */ /* 0x000fee0000000100 */
[C---:B------:R-:W-:Y:S01]  /*3460*/  HMMA.16816.F32 R32, R176.reuse, R182, R32 ;  /* 0x000000b6b020723c */ /* 0x040fe20000001820 */
[----:B------:R-:W-:Y:S07]  /*3470*/  LDSM.16.M88.2 R182, [R218+0x8080] ;  /* 0x00808000dab6783b */ /* 0x000fee0000000100 */
[C---:B------:R-:W-:Y:S08]  /*3480*/  HMMA.16816.F32 R36, R176.reuse, R184, R36 ;  /* 0x000000b8b024723c */ /* 0x040ff00000001824 */
[----:B------:R-:W-:Y:S01]  /*3490*/  HMMA.16816.F32 R40, R176, R186, R40 ;  /* 0x000000bab028723c */ /* 0x000fe20000001828 */
[----:B------:R-:W5:Y:S04]  /*34a0*/  LDSM.16.M88.4 R176, [R0] ;  /* 0x0000000000b0783b */ /* 0x000f680000000200 */
[----:B------:R-:W-:Y:S03]  /*34b0*/  LDSM.16.M88.4 R184, [R224+0x2000] ;  /* 0x00200000e0b8783b */ /* 0x000fe60000000200 */
[C---:B-1----:R-:W-:Y:S01]  /*34c0*/  HMMA.16816.F32 R24, R104.reuse, R2, R24 ;  /* 0x000000026818723c */ /* 0x042fe20000001818 */
[----:B------:R-:W1:Y:S07]  /*34d0*/  LDSM.16.M88.2 R2, [R218+0x8880] ;  /* 0x00888000da02783b */ /* 0x000e6e0000000100 */
[C---:B------:R-:W-:Y:S01]  /*34e0*/  HMMA.16816.F32 R28, R104.reuse, R108, R28 ;  /* 0x0000006c681c723c */ /* 0x040fe2000000181c */
[----:B------:R-:W2:Y:S07]  /*34f0*/  LDSM.16.M88.2 R108, [R218+0x9080] ;  /* 0x00908000da6c783b */ /* 0x000eae0000000100 */
[C---:B------:R-:W-:Y:S01]  /*3500*/  HMMA.16816.F32 R32, R104.reuse, R110, R32 ;  /* 0x0000006e6820723c */ /* 0x040fe20000001820 */
[----:B------:R-:W2:Y:S07]  /*3510*/  LDSM.16.M88.2 R110, [R218+0x9880] ;  /* 0x00988000da6e783b */ /* 0x000eae0000000100 */
[C---:B---3--:R-:W-:Y:S01]  /*3520*/  HMMA.16816.F32 R36, R104.reuse, R172, R36 ;  /* 0x000000ac6824723c */ /* 0x048fe20000001824 */
[----:B------:R-:W-:Y:S07]  /*3530*/  LDSM.16.M88.2 R172, [R216+0xa080] ;  /* 0x00a08000d8ac783b */ /* 0x000fee0000000100 */
[----:B----4-:R-:W-:Y:S01]  /*3540*/  HMMA.16816.F32 R40, R104, R174, R40 ;  /* 0x000000ae6828723c */ /* 0x010fe20000001828 */
[----:B------:R-:W3:Y:S04]  /*3550*/  LDSM.16.M88.4 R104, [R225+0x1d080] ;  /* 0x01d08000e168783b */ /* 0x000ee80000000200 */
[----:B------:R-:W4:Y:S03]  /*3560*/  LDSM.16.M88.2 R174, [R216+0xa880] ;  /* 0x00a88000d8ae783b */ /* 0x000f260000000100 */
[C---:B-----5:R-:W-:Y:S01]  /*3570*/  HMMA.16816.F32 R24, R176.reuse, R180, R24 ;  /* 0x000000b4b018723c */ /* 0x060fe20000001818 */
[----:B------:R-:W-:Y:S07]  /*3580*/  LDSM.16.M88.2 R180, [R217+0xa080] ;  /* 0x00a08000d9b4783b */ /* 0x000fee0000000100 */
[C---:B------:R-:W-:Y:S01]  /*3590*/  HMMA.16816.F32 R28, R176.reuse, R182, R28 ;  /* 0x000000b6b01c723c */ /* 0x040fe2000000181c */
[----:B------:R-:W-:Y:S07]  /*35a0*/  LDSM.16.M88.2 R182, [R217+0xb080] ;  /* 0x00b08000d9b6783b */ /* 0x000fee0000000100 */
[C---:B-1----:R-:W-:Y:S01]  /*35b0*/  HMMA.16816.F32 R32, R176.reuse, R2, R32 ;  /* 0x00000002b020723c */ /* 0x042fe20000001820 */
[----:B------:R-:W1:Y:S07]  /*35c0*/  LDSM.16.M88.2 R2, [R216+0xb080] ;  /* 0x00b08000d802783b */ /* 0x000e6e0000000100 */
[C---:B--2---:R-:W-:Y:S01]  /*35d0*/  HMMA.16816.F32 R36, R176.reuse, R108, R36 ;  /* 0x0000006cb024723c */ /* 0x044fe20000001824 */
[----:B------:R-:W2:Y:S07]  /*35e0*/  LDSM.16.M88.2 R108, [R216+0xb880] ;  /* 0x00b88000d86c783b */ /* 0x000eae0000000100 */
[----:B------:R-:W-:Y:S01]  /*35f0*/  HMMA.16816.F32 R40, R176, R110, R40 ;  /* 0x0000006eb028723c */ /* 0x000fe20000001828 */
[----:B------:R-:W5:Y:S04]  /*3600*/  LDSM.16.M88.2 R110, [R216+0xc080] ;  /* 0x00c08000d86e783b */ /* 0x000f680000000100 */
[----:B------:R-:W5:Y:S03]  /*3610*/  LDSM.16.M88.4 R176, [R226+0x1d080] ;  /* 0x01d08000e2b0783b */ /* 0x000f660000000200 */
[C---:B---3--:R-:W-:Y:S01]  /*3620*/  HMMA.16816.F32 R24, R104.reuse, R172, R24 ;  /* 0x000000ac6818723c */ /* 0x048fe20000001818 */
[----:B------:R-:W3:Y:S07]  /*3630*/  LDSM.16.M88.2 R172, [R217+0xa880] ;  /* 0x00a88000d9ac783b */ /* 0x000eee0000000100 */
[C---:B----4-:R-:W-:Y:S01]  /*3640*/  HMMA.16816.F32 R28, R104.reuse, R174, R28 ;  /* 0x000000ae681c723c */ /* 0x050fe2000000181c */
[----:B------:R-:W4:Y:S07]  /*3650*/  LDSM.16.M88.2 R174, [R217+0xb880] ;  /* 0x00b88000d9ae783b */ /* 0x000f2e0000000100 */
[C---:B-1----:R-:W-:Y:S01]  /*3660*/  HMMA.16816.F32 R32, R104.reuse, R2, R32 ;  /* 0x000000026820723c */ /* 0x042fe20000001820 */
[----:B------:R-:W1:Y:S07]  /*3670*/  LDSM.16.M88.2 R2, [R217+0xc080] ;  /* 0x00c08000d902783b */ /* 0x000e6e0000000100 */
[C---:B--2---:R-:W-:Y:S01]  /*3680*/  HMMA.16816.F32 R36, R104.reuse, R108, R36 ;  /* 0x0000006c6824723c */ /* 0x044fe20000001824 */
[----:B------:R-:W2:Y:S07]  /*3690*/  LDSM.16.M88.2 R108, [R219+0xa080] ;  /* 0x00a08000db6c783b */ /* 0x000eae0000000100 */
[----:B-----5:R-:W-:Y:S01]  /*36a0*/  HMMA.16816.F32 R40, R104, R110, R40 ;  /* 0x0000006e6828723c */ /* 0x020fe20000001828 */
[----:B------:R-:W5:Y:S04]  /*36b0*/  LDSM.16.M88.2 R104, [R219+0xa880] ;  /* 0x00a88000db68783b */ /* 0x000f680000000100 */
[----:B------:R-:W2:Y:S03]  /*36c0*/  LDSM.16.M88.2 R106, [R219+0xb080] ;  /* 0x00b08000db6a783b */ /* 0x000ea60000000100 */
[C---:B------:R-:W-:Y:S01]  /*36d0*/  HMMA.16816.F32 R24, R176.reuse, R180, R24 ;  /* 0x000000b4b018723c */ /* 0x040fe20000001818 */
[----:B------:R-:W5:Y:S07]  /*36e0*/  LDSM.16.M88.2 R110, [R219+0xb880] ;  /* 0x00b88000db6e783b */ /* 0x000f6e0000000100 */
[C---:B---3--:R-:W-:Y:S08]  /*36f0*/  HMMA.16816.F32 R28, R176.reuse, R172, R28 ;  /* 0x000000acb01c723c */ /* 0x048ff0000000181c */
[C---:B------:R-:W-:Y:S01]  /*3700*/  HMMA.16816.F32 R32, R176.reuse, R182, R32 ;  /* 0x000000b6b020723c */ /* 0x040fe20000001820 */
[----:B------:R-:W-:Y:S07]  /*3710*/  LDSM.16.M88.4 R180, [R225+0x1f080] ;  /* 0x01f08000e1b4783b */ /* 0x000fee0000000200 */
[C---:B----4-:R-:W-:Y:S01]  /*3720*/  HMMA.16816.F32 R36, R176.reuse, R174, R36 ;  /* 0x000000aeb024723c */ /* 0x050fe20000001824 */
[----:B------:R-:W-:Y:S07]  /*3730*/  LDSM.16.M88.4 R172, [R0+0x2000] ;  /* 0x0020000000ac783b */ /* 0x000fee0000000200 */
[----:B-1----:R-:W-:Y:S01]  /*3740*/  HMMA.16816.F32 R40, R176, R2, R40 ;  /* 0x00000002b028723c */ /* 0x002fe20000001828 */
[----:B------:R-:W1:Y:S04]  /*3750*/  LDSM.16.M88.2 R2, [R219+0xc080] ;  /* 0x00c08000db02783b */ /* 0x000e680000000100 */
[----:B------:R-:W-:Y:S03]  /*3760*/  LDSM.16.M88.2 R176, [R218+0xb080] ;  /* 0x00b08000dab0783b */ /* 0x000fe60000000100 */
[C---:B--2---:R-:W-:Y:S01]  /*3770*/  HMMA.16816.F32 R24, R184.reuse, R108, R24 ;  /* 0x0000006cb818723c */ /* 0x044fe20000001818 */
[----:B------:R-:W2:Y:S04]  /*3780*/  LDSM.16.M88.2 R108, [R218+0xa080] ;  /* 0x00a08000da6c783b */ /* 0x000ea80000000100 */
[----:B------:R-:W-:Y:S03]  /*3790*/  LDSM.16.M88.2 R178, [R218+0xc080] ;  /* 0x00c08000dab2783b */ /* 0x000fe60000000100 */
[C---:B-----5:R-:W-:Y:S01]  /*37a0*/  HMMA.16816.F32 R28, R184.reuse, R104, R28 ;  /* 0x00000068b81c723c */ /* 0x060fe2000000181c */
[----:B------:R-:W3:Y:S07]  /*37b0*/  LDSM.16.M88.2 R104, [R218+0xa880] ;  /* 0x00a88000da68783b */ /* 0x000eee0000000100 */
[C---:B------:R-:W-:Y:S01]  /*37c0*/  HMMA.16816.F32 R32, R184.reuse, R106, R32 ;  /* 0x0000006ab820723c */ /* 0x040fe20000001820 */
[----:B------:R-:W4:Y:S07]  /*37d0*/  LDSM.16.M88.2 R106, [R218+0xb880] ;  /* 0x00b88000da6a783b */ /* 0x000f2e0000000100 */
[C---:B------:R-:W-:Y:S01]  /*37e0*/  HMMA.16816.F32 R36, R184.reuse, R110, R36 ;  /* 0x0000006eb824723c */ /* 0x040fe20000001824 */
[----:B------:R-:W5:Y:S07]  /*37f0*/  LDSM.16.M88.2 R110, [R216+0xc880] ;  /* 0x00c88000d86e783b */ /* 0x000f6e0000000100 */
[----:B-1----:R-:W-:Y:S01]  /*3800*/  HMMA.16816.F32 R40, R184, R2, R40 ;  /* 0x00000002b828723c */ /* 0x002fe20000001828 */
[----:B------:R-:W1:Y:S01]  /*3810*/  LDSM.16.M88.2 R2, [R216+0xd080] ;  /* 0x00d08000d802783b */ /* 0x000e620000000100 */
[----:B------:R1:W-:Y:S05]  /*3820*/  MUFU.EX2 R185, R5 ;  /* 0x0000000500b97308 */ /* 0x0003ea0000000800 */
[----:B------:R-:W-:Y:S01]  /*3830*/  FSEL R186, R7, -INF , P0 ;  /* 0xff80000007ba7808 */ /* 0x000fe20000000000 */
[C---:B--2---:R-:W-:Y:S01]  /*3840*/  HMMA.16816.F32 R24, R172.reuse, R108, R24 ;  /* 0x0000006cac18723c */ /* 0x044fe20000001818 */
[----:B------:R-:W2:Y:S04]  /*3850*/  LDSM.16.M88.2 R108, [R216+0xd880] ;  /* 0x00d88000d86c783b */ /* 0x000ea80000000100 */
[----:B------:R-:W-:Y:S03]  /*3860*/  ISETP.GT.AND P0, PT, R233, 0x20, PT ;  /* 0x00000020e900780c */ /* 0x000fe60003f04270 */
[C---:B---3--:R-:W-:Y:S01]  /*3870*/  HMMA.16816.F32 R28, R172.reuse, R104, R28 ;  /* 0x00000068ac1c723c */ /* 0x048fe2000000181c */
[----:B------:R-:W3:Y:S03]  /*3880*/  LDSM.16.M88.2 R104, [R216+0xe080] ;  /* 0x00e08000d868783b */ /* 0x000ee60000000100 */
[----:B------:R-:W-:Y:S04]  /*3890*/  FSEL R12, R12, -INF , P0 ;  /* 0xff8000000c0c7808 */ /* 0x000fe80000000000 */
[C---:B------:R-:W-:Y:S01]  /*38a0*/  HMMA.16816.F32 R32, R172.reuse, R176, R32 ;  /* 0x000000b0ac20723c */ /* 0x040fe20000001820 */
[----:B------:R-:W-:Y:S03]  /*38b0*/  MUFU.EX2 R177, R13 ;  /* 0x0000000d00b17308 */ /* 0x000fe60000000800 */
[--C-:B------:R-:W-:Y:S04]  /*38c0*/  FFMA.FTZ R12, R12, c[0x0][0x29c], -R188.reuse ;  /* 0x0000a7000c0c7a23 */ /* 0x100fe800000108bc */
[C---:B----4-:R-:W-:Y:S01]  /*38d0*/  HMMA.16816.F32 R36, R172.reuse, R106, R36 ;  /* 0x0000006aac24723c */ /* 0x050fe20000001824 */
[----:B------:R-:W4:Y:S07]  /*38e0*/  LDSM.16.M88.2 R106, [R216+0xe880] ;  /* 0x00e88000d86a783b */ /* 0x000f2e0000000100 */
[----:B------:R-:W-:Y:S01]  /*38f0*/  HMMA.16816.F32 R40, R172, R178, R40 ;  /* 0x000000b2ac28723c */ /* 0x000fe20000001828 */
[----:B------:R-:W-:Y:S01]  /*3900*/  LDSM.16.M88.4 R172, [R226+0x1f080] ;  /* 0x01f08000e2ac783b */ /* 0x000fe20000000200 */
[----:B------:R-:W-:Y:S06]  /*3910*/  MUFU.EX2 R179, R9 ;  /* 0x0000000900b37308 */ /* 0x000fec0000000800 */
[C---:B-----5:R-:W-:Y:S01]  /*3920*/  HMMA.16816.F32 R24, R180.reuse, R110, R24 ;  /* 0x0000006eb418723c */ /* 0x060fe20000001818 */
[----:B------:R-:W5:Y:S03]  /*3930*/  LDSM.16.M88.2 R110, [R217+0xc880] ;  /* 0x00c88000d96e783b */ /* 0x000f660000000100 */
[----:B------:R-:W-:Y:S04]  /*3940*/  MUFU.EX2 R178, R12 ;  /* 0x0000000c00b27308 */ /* 0x000fe80000000800 */
[C---:B-1----:R-:W-:Y:S01]  /*3950*/  HMMA.16816.F32 R28, R180.reuse, R2, R28 ;  /* 0x00000002b41c723c */ /* 0x042fe2000000181c */
[----:B------:R-:W1:Y:S07]  /*3960*/  LDSM.16.M88.2 R2, [R217+0xd080] ;  /* 0x00d08000d902783b */ /* 0x000e6e0000000100 */
[C---:B--2---:R-:W-:Y:S07]  /*3970*/  HMMA.16816.F32 R32, R180.reuse, R108, R32 ;  /* 0x0000006cb420723c */ /* 0x044fee0000001820 */
[--C-:B------:R-:W-:Y:S01]  /*3980*/  FFMA.FTZ R108, R4, c[0x0][0x29c], -R188.reuse ;  /* 0x0000a700046c7a23 */ /* 0x100fe200000108bc */
[C---:B---3--:R-:W-:Y:S01]  /*3990*/  HMMA.16816.F32 R36, R180.reuse, R104, R36 ;  /* 0x00000068b424723c */ /* 0x048fe20000001824 */
[----:B------:R-:W2:Y:S02]  /*39a0*/  LDSM.16.M88.2 R4, [R217+0xd880] ;  /* 0x00d88000d904783b */ /* 0x000ea40000000100 */
[----:B------:R3:W-:Y:S02]  /*39b0*/  MUFU.EX2 R184, R108 ;  /* 0x0000006c00b87308 */ /* 0x0007e40000000800 */
[----:B------:R-:W2:Y:S03]  /*39c0*/  LDSM.16.M88.2 R104, [R217+0xe080] ;  /* 0x00e08000d968783b */ /* 0x000ea60000000100 */
[----:B----4-:R-:W-:Y:S05]  /*39d0*/  HMMA.16816.F32 R40, R180, R106, R40 ;  /* 0x0000006ab428723c */ /* 0x010fea0000001828 */
[----:B------:R4:W2:Y:S02]  /*39e0*/  MUFU.EX2 R180, R8 ;  /* 0x0000000800b47308 */ /* 0x0008a40000000800 */
[----:B------:R-:W-:Y:S01]  /*39f0*/  FSEL R107, R6, -INF , P2 ;  /* 0xff800000066b7808 */ /* 0x000fe20001000000 */
[C---:B-----5:R-:W-:Y:S01]  /*3a00*/  HMMA.16816.F32 R24, R172.reuse, R110, R24 ;  /* 0x0000006eac18723c */ /* 0x060fe20000001818 */
[----:B------:R-:W5:Y:S04]  /*3a10*/  LDSM.16.M88.2 R6, [R217+0xe880] ;  /* 0x00e88000d906783b */ /* 0x000f680000000100 */
[----:B------:R-:W-:Y:S01]  /*3a20*/  FSEL R106, R10, -INF , P3 ;  /* 0xff8000000a6a7808 */ /* 0x000fe20001800000 */
[--C-:B------:R-:W-:Y:S01]  /*3a30*/  FFMA.FTZ R107, R107, c[0x0][0x29c], -R189.reuse ;  /* 0x0000a7006b6b7a23 */ /* 0x100fe200000108bd */
[----:B------:R-:W-:Y:S01]  /*3a40*/  FSEL R183, R11, -INF , P1 ;  /* 0xff8000000bb77808 */ /* 0x000fe20000800000 */
[C---:B-1----:R-:W-:Y:S01]  /*3a50*/  HMMA.16816.F32 R28, R172.reuse, R2, R28 ;  /* 0x00000002ac1c723c */ /* 0x042fe2000000181c */
[----:B------:R-:W-:Y:S02]  /*3a60*/  LDSM.16.M88.2 R2, [R219+0xd080] ;  /* 0x00d08000db02783b */ /* 0x000fe40000000100 */
[----:B------:R-:W-:Y:S01]  /*3a70*/  ISETP.GT.AND P3, PT, R233, 0x30, PT ;  /* 0x00000030e900780c */ /* 0x000fe20003f64270 */
[----:B------:R-:W-:Y:S01]  /*3a80*/  MUFU.EX2 R107, R107 ;  /* 0x0000006b006b7308 */ /* 0x000fe20000000800 */
[----:B---3--:R-:W-:Y:S01]  /*3a90*/  LDSM.16.M88.4 R108, [R224+0x4000] ;  /* 0x00400000e06c783b */ /* 0x008fe20000000200 */
[----:B------:R-:W-:Y:S01]  /*3aa0*/  FSEL R182, R14, -INF , P0 ;  /* 0xff8000000eb67808 */ /* 0x000fe20000000000 */
[--C-:B------:R-:W-:Y:S01]  /*3ab0*/  FFMA.FTZ R106, R106, c[0x0][0x29c], -R189.reuse ;  /* 0x0000a7006a6a7a23 */ /* 0x100fe200000108bd */
[----:B------:R-:W-:Y:S01]  /*3ac0*/  FSEL R181, R15, -INF , P4 ;  /* 0xff8000000fb57808 */ /* 0x000fe20002000000 */
[----:B------:R-:W-:Y:S01]  /*3ad0*/  LDSM.16.M88.2 R10, [R219+0xe080] ;  /* 0x00e08000db0a783b */ /* 0x000fe20000000100 */
[----:B------:R-:W-:Y:S02]  /*3ae0*/  ISETP.GT.AND P2, PT, R233, 0x31, PT ;  /* 0x00000031e900780c */ /* 0x000fe40003f44270 */
[----:B------:R-:W-:Y:S01]  /*3af0*/  FSEL R16, R16, -INF , P3 ;  /* 0xff80000010107808 */ /* 0x000fe20001800000 */
[----:B----4-:R-:W1:Y:S01]  /*3b00*/  LDSM.16.M88.2 R8, [R219+0xc880] ;  /* 0x00c88000db08783b */ /* 0x010e620000000100 */
[----:B------:R-:W-:Y:S01]  /*3b10*/  FSEL R17, R17, -INF , P2 ;  /* 0xff80000011117808 */ /* 0x000fe20001000000 */
[----:B------:R-:W-:Y:S01]  /*3b20*/  MUFU.EX2 R106, R106 ;  /* 0x0000006a006a7308 */ /* 0x000fe20000000800 */
[C---:B--2---:R-:W-:Y:S01]  /*3b30*/  HMMA.16816.F32 R32, R172.reuse, R4, R32 ;  /* 0x00000004ac20723c */ /* 0x044fe20000001820 */
[----:B------:R-:W2:Y:S02]  /*3b40*/  LDSM.16.M88.2 R4, [R219+0xd880] ;  /* 0x00d88000db04783b */ /* 0x000ea40000000100 */
[--C-:B------:R-:W-:Y:S01]  /*3b50*/  FFMA.FTZ R16, R16, c[0x0][0x29c], -R188.reuse ;  /* 0x0000a70010107a23 */ /* 0x100fe200000108bc */
[----:B------:R-:W-:Y:S01]  /*3b60*/  ISETP.GT.AND P1, PT, R233, 0x40, PT ;  /* 0x00000040e900780c */ /* 0x000fe20003f24270 */
[----:B------:R3:W-:Y:S01]  /*3b70*/  LDSM.16.M88.4 R12, [R0+0x4000] ;  /* 0x00400000000c783b */ /* 0x0007e20000000200 */
[--C-:B------:R-:W-:Y:S01]  /*3b80*/  FFMA.FTZ R17, R17, c[0x0][0x29c], -R188.reuse ;  /* 0x0000a70011117a23 */ /* 0x100fe200000108bc */
[----:B------:R-:W-:Y:S01]  /*3b90*/  ISETP.GT.AND P0, PT, R233, 0x41, PT ;  /* 0x00000041e900780c */ /* 0x000fe20003f04270 */
[C---:B------:R-:W-:Y:S01]  /*3ba0*/  HMMA.16816.F32 R36, R172.reuse, R104, R36 ;  /* 0x00000068ac24723c */ /* 0x040fe20000001824 */
[----:B------:R-:W-:Y:S03]  /*3bb0*/  MUFU.EX2 R176, R16 ;  /* 0x0000001000b07308 */ /* 0x000fe60000000800 */
[----:B------:R-:W-:Y:S02]  /*3bc0*/  FSEL R21, R21, -INF , P0 ;  /* 0xff80000015157808 */ /* 0x000fe40000000000 */
[----:B------:R-:W-:Y:S01]  /*3bd0*/  FSEL R22, R22, -INF , P1 ;  /* 0xff80000016167808 */ /* 0x000fe20000800000 */
[--C-:B------:R-:W-:Y:S01]  /*3be0*/  FFMA.FTZ R105, R183, c[0x0][0x29c], -R189.reuse ;  /* 0x0000a700b7697a23 */ /* 0x100fe200000108bd */
[----:B------:R-:W-:Y:S01]  /*3bf0*/  FSEL R23, R23, -INF , P0 ;  /* 0xff80000017177808 */ /* 0x000fe20000000000 */
[----:B-----5:R-:W-:Y:S01]  /*3c00*/  HMMA.16816.F32 R40, R172, R6, R40 ;  /* 0x00000006ac28723c */ /* 0x020fe20000001828 */
[----:B------:R-:W4:Y:S01]  /*3c10*/  LDSM.16.M88.2 R6, [R219+0xe880] ;  /* 0x00e88000db06783b */ /* 0x000f220000000100 */
[----:B------:R5:W2:Y:S01]  /*3c20*/  MUFU.EX2 R174, R17 ;  /* 0x0000001100ae7308 */ /* 0x000aa20000000800 */
[----:B------:R-:W-:Y:S01]  /*3c30*/  FSEL R20, R20, -INF , P1 ;  /* 0xff80000014147808 */ /* 0x000fe20000800000 */
[--C-:B------:R-:W-:Y:S01]  /*3c40*/  FFMA.FTZ R104, R182, c[0x0][0x29c], -R189.reuse ;  /* 0x0000a700b6687a23 */ /* 0x100fe200000108bd */
[----:B------:R-:W-:Y:S02]  /*3c50*/  PLOP3.LUT P0, PT, PT, PT, UP0, 0x80, 0x0 ;  /* 0x000000000000781c */ /* 0x000fe40003f0f008 */
[----:B------:R-:W-:Y:S01]  /*3c60*/  FSEL R175, R18, -INF , P3 ;  /* 0xff80000012af7808 */ /* 0x000fe20001800000 */
[--C-:B------:R-:W-:Y:S01]  /*3c70*/  FFMA.FTZ R20, R20, c[0x0][0x29c], -R188.reuse ;  /* 0x0000a70014147a23 */ /* 0x100fe200000108bc */
[----:B------:R-:W-:Y:S03]  /*3c80*/  LDS R18, [R237.X4+0x21280] ;  /* 0x02128000ed127984 */ /* 0x000fe60000004800 */
[----:B------:R2:W-:Y:S01]  /*3c90*/  MUFU.EX2 R173, R20 ;  /* 0x0000001400ad7308 */ /* 0x0005e20000000800 */
[----:B------:R-:W-:Y:S02]  /*3ca0*/  FFMA.FTZ R188, R21, c[0x0][0x29c], -R188 ;  /* 0x0000a70015bc7a23 */ /* 0x000fe400000108bc */
[--C-:B---3--:R-:W-:Y:S02]  /*3cb0*/  FFMA.FTZ R0, R181, c[0x0][0x29c], -R189.reuse ;  /* 0x0000a700b5007a23 */ /* 0x108fe400000108bd */
[--C-:B------:R-:W-:Y:S01]  /*3cc0*/  FFMA.FTZ R172, R186, c[0x0][0x29c], -R189.reuse ;  /* 0x0000a700baac7a23 */ /* 0x100fe200000108bd */
[C---:B-1----:R-:W-:Y:S01]  /*3cd0*/  HMMA.16816.F32 R24, R108.reuse, R8, R24 ;  /* 0x000000086c18723c */ /* 0x042fe20000001818 */
[----:B------:R-:W-:Y:S03]  /*3ce0*/  LDSM.16.M88.2 R8, [R218+0xd080] ;  /* 0x00d08000da08783b */ /* 0x000fe60000000100 */
[----:B------:R-:W-:Y:S01]  /*3cf0*/  MUFU.EX2 R105, R105 ;  /* 0x0000006900697308 */ /* 0x000fe20000000800 */
[----:B-----5:R-:W1:Y:S03]  /*3d00*/  LDSM.16.M88.2 R16, [R218+0xc880] ;  /* 0x00c88000da10783b */ /* 0x020e660000000100 */
[C---:B------:R-:W-:Y:S01]  /*3d10*/  HMMA.16816.F32 R28, R108.reuse, R2, R28 ;  /* 0x000000026c1c723c */ /* 0x040fe2000000181c */
[----:B------:R-:W3:Y:S05]  /*3d20*/  LDSM.16.M88.2 R2, [R218+0xd880] ;  /* 0x00d88000da02783b */ /* 0x000eea0000000100 */
[----:B------:R-:W5:Y:S02]  /*3d30*/  MUFU.EX2 R172, R172 ;  /* 0x000000ac00ac7308 */ /* 0x000f640000000800 */
[C---:B--2---:R-:W-:Y:S01]  /*3d40*/  HMMA.16816.F32 R32, R108.reuse, R4, R32 ;  /* 0x000000046c20723c */ /* 0x044fe20000001820 */
[----:B------:R-:W2:Y:S04]  /*3d50*/  LDSM.16.M88.2 R20, [R218+0xe080] ;  /* 0x00e08000da14783b */ /* 0x000ea80000000100 */
[----:B------:R-:W2:Y:S03]  /*3d60*/  LDSM.16.M88.2 R4, [R218+0xe880] ;  /* 0x00e88000da04783b */ /* 0x000ea60000000100 */
[----:B------:R-:W-:Y:S01]  /*3d70*/  MUFU.EX2 R104, R104 ;  /* 0x0000006800687308 */ /* 0x000fe20000000800 */
[C---:B------:R-:W-:Y:S07]  /*3d80*/  HMMA.16816.F32 R36, R108.reuse, R10, R36 ;  /* 0x0000000a6c24723c */ /* 0x040fee0000001824 */
[----:B------:R-:W-:Y:S01]  /*3d90*/  F2FP.PACK_AB R11, R179, R180 ;  /* 0x000000b4b30b723e */ /* 0x000fe200000000ff */
[----:B----4-:R-:W-:Y:S01]  /*3da0*/  HMMA.16816.F32 R40, R108, R6, R40 ;  /* 0x000000066c28723c */ /* 0x010fe20000001828 */
[----:B------:R-:W4:Y:S06]  /*3db0*/  MUFU.EX2 R188, R188 ;  /* 0x000000bc00bc7308 */ /* 0x000f2c0000000800 */
[----:B------:R-:W-:Y:S01]  /*3dc0*/  F2FP.PACK_AB R6, R174, R176 ;  /* 0x000000b0ae06723e */ /* 0x000fe200000000ff */
[C---:B-1----:R-:W-:Y:S07]  /*3dd0*/  HMMA.16816.F32 R24, R12.reuse, R16, R24 ;  /* 0x000000100c18723c */ /* 0x042fee0000001818 */
[----:B------:R-:W-:Y:S01]  /*3de0*/  FSEL R16, R19, -INF , P2 ;  /* 0xff80000013107808 */ /* 0x000fe20001000000 */
[C---:B------:R-:W-:Y:S04]  /*3df0*/  HMMA.16816.F32 R28, R12.reuse, R8, R28 ;  /* 0x000000080c1c723c */ /* 0x040fe8000000181c */
[--C-:B------:R-:W-:Y:S02]  /*3e00*/  FFMA.FTZ R17, R175, c[0x0][0x29c], -R189.reuse ;  /* 0x0000a700af117a23 */ /* 0x100fe400000108bd */
[--C-:B------:R-:W-:Y:S01]  /*3e10*/  FFMA.FTZ R16, R16, c[0x0][0x29c], -R189.reuse ;  /* 0x0000a70010107a23 */ /* 0x100fe200000108bd */
[----:B------:R-:W-:Y:S01]  /*3e20*/  F2FP.PACK_AB R8, R177, R178 ;  /* 0x000000b2b108723e */ /* 0x000fe200000000ff */
[C---:B---3--:R-:W-:Y:S02]  /*3e30*/  HMMA.16816.F32 R32, R12.reuse, R2, R32 ;  /* 0x000000020c20723c */ /* 0x048fe40000001820 */
[----:B------:R-:W-:Y:S05]  /*3e40*/  MUFU.EX2 R17, R17 ;  /* 0x0000001100117308 */ /* 0x000fea0000000800 */
[----:B------:R-:W-:Y:S01]  /*3e50*/  F2FP.PACK_AB R3, R185, R184 ;  /* 0x000000b8b903723e */ /* 0x000fe200000000ff */
[C---:B--2---:R-:W-:Y:S04]  /*3e60*/  HMMA.16816.F32 R36, R12.reuse, R20, R36 ;  /* 0x000000140c24723c */ /* 0x044fe80000001824 */
[----:B------:R1:W2:Y:S01]  /*3e70*/  MUFU.EX2 R20, R0 ;  /* 0x0000000000147308 */ /* 0x0002a20000000800 */
[----:B-----5:R-:W-:Y:S01]  /*3e80*/  F2FP.PACK_AB R2, R172, R107 ;  /* 0x0000006bac02723e */ /* 0x020fe200000000ff */
[--C-:B------:R-:W-:Y:S02]  /*3e90*/  FADD.FTZ R25, R25, -R18.reuse ;  /* 0x8000001219197221 */ /* 0x100fe40000010000 */
[----:B------:R-:W-:Y:S04]  /*3ea0*/  HMMA.16816.F32 R40, R12, R4, R40 ;  /* 0x000000040c28723c */ /* 0x000fe80000001828 */
[--C-:B------:R-:W-:Y:S02]  /*3eb0*/  FADD.FTZ R24, R24, -R18.reuse ;  /* 0x8000001218187221 */ /* 0x100fe40000010000 */
[----:B------:R-:W3:Y:S01]  /*3ec0*/  MUFU.EX2 R16, R16 ;  /* 0x0000001000107308 */ /* 0x000ee20000000800 */
[----:B------:R-:W-:Y:S01]  /*3ed0*/  F2FP.PACK_AB R4, R105, R106 ;  /* 0x0000006a6904723e */ /* 0x000fe200000000ff */
[--C-:B------:R-:W-:Y:S01]  /*3ee0*/  FFMA.FTZ R14, R22, c[0x0][0x29c], -R189.reuse ;  /* 0x0000a700160e7a23 */ /* 0x100fe200000108bd */
[----:B----4-:R-:W-:Y:S03]  /*3ef0*/  F2FP.PACK_AB R5, R188, R173 ;  /* 0x000000adbc05723e */ /* 0x010fe600000000ff */
[----:B------:R-:W-:Y:S02]  /*3f00*/  FFMA.FTZ R189, R23, c[0x0][0x29c], -R189 ;  /* 0x0000a70017bd7a23 */ /* 0x000fe400000108bd */
[----:B------:R-:W-:Y:S02]  /*3f10*/  FMUL.FTZ R25, R185, R25 ;  /* 0x00000019b9197220 */ /* 0x000fe40000410000 */
[----:B------:R-:W-:Y:S01]  /*3f20*/  MUFU.EX2 R7, R189 ;  /* 0x000000bd00077308 */ /* 0x000fe20000000800 */
[----:B------:R-:W-:Y:S02]  /*3f30*/  FMUL.FTZ R13, R184, R24 ;  /* 0x00000018b80d7220 */ /* 0x000fe40000410000 */
[--C-:B------:R-:W-:Y:S01]  /*3f40*/  FADD.FTZ R28, R28, -R18.reuse ;  /* 0x800000121c1c7221 */ /* 0x100fe20000010000 */
[----:B-1----:R-:W1:Y:S01]  /*3f50*/  LDS R0, [R237.X4+0x212a0] ;  /* 0x0212a000ed007984 */ /* 0x002e620000004800 */
[--C-:B------:R-:W-:Y:S01]  /*3f60*/  FADD.FTZ R29, R29, -R18.reuse ;  /* 0x800000121d1d7221 */ /* 0x100fe20000010000 */
[----:B------:R-:W-:Y:S01]  /*3f70*/  F2FP.PACK_AB R13, R25, R13 ;  /* 0x0000000d190d723e */ /* 0x000fe200000000ff */
[----:B------:R-:W-:Y:S01]  /*3f80*/  FMUL.FTZ R28, R180, R28 ;  /* 0x0000001cb41c7220 */ /* 0x000fe20000410000 */
[----:B------:R2:W-:Y:S01]  /*3f90*/  STS [R234+0x21480], R3 ;  /* 0x02148003ea007388 */ /* 0x0005e20000000800 */
[----:B------:R-:W-:Y:S01]  /*3fa0*/  FMUL.FTZ R15, R179, R29 ;  /* 0x0000001db30f7220 */ /* 0x000fe20000410000 */
[----:B------:R-:W4:Y:S01]  /*3fb0*/  MUFU.EX2 R14, R14 ;  /* 0x0000000e000e7308 */ /* 0x000f220000000800 */
[--C-:B------:R-:W-:Y:S01]  /*3fc0*/  FADD.FTZ R32, R32, -R18.reuse ;  /* 0x8000001220207221 */ /* 0x100fe20000010000 */
[----:B------:R3:W-:Y:S01]  /*3fd0*/  STS [R235], R2 ;  /* 0x00000002eb007388 */ /* 0x0007e20000000800 */
[--C-:B------:R-:W-:Y:S01]  /*3fe0*/  FADD.FTZ R33, R33, -R18.reuse ;  /* 0x8000001221217221 */ /* 0x100fe20000010000 */
[----:B------:R-:W-:Y:S01]  /*3ff0*/  F2FP.PACK_AB R15, R15, R28 ;  /* 0x0000001c0f0f723e */ /* 0x000fe200000000ff */
[----:B------:R-:W-:Y:S01]  /*4000*/  FMUL.FTZ R32, R178, R32 ;  /* 0x00000020b2207220 */ /* 0x000fe20000410000 */
[----:B------:R-:W-:Y:S01]  /*4010*/  STS [R234+0x21c80], R11 ;  /* 0x021c800bea007388 */ /* 0x000fe20000000800 */
[----:B------:R-:W-:Y:S02]  /*4020*/  FMUL.FTZ R10, R177, R33 ;  /* 0x00000021b10a7220 */ /* 0x000fe40000410000 */
[--C-:B------:R-:W-:Y:S01]  /*4030*/  FADD.FTZ R36, R36, -R18.reuse ;  /* 0x8000001224247221 */ /* 0x100fe20000010000 */
[----:B------:R5:W-:Y:S01]  /*4040*/  STS [R235+0x800], R4 ;  /* 0x00080004eb007388 */ /* 0x000be20000000800 */
[--C-:B------:R-:W-:Y:S01]  /*4050*/  FADD.FTZ R37, R37, -R18.reuse ;  /* 0x8000001225257221 */ /* 0x100fe20000010000 */
[----:B------:R-:W-:Y:S01]  /*4060*/  F2FP.PACK_AB R10, R10, R32 ;  /* 0x000000200a0a723e */ /* 0x000fe200000000ff */
[----:B------:R-:W-:Y:S01]  /*4070*/  FMUL.FTZ R36, R176, R36 ;  /* 0x00000024b0247220 */ /* 0x000fe20000410000 */
[----:B------:R-:W-:Y:S01]  /*4080*/  STS [R234+0x22480], R8 ;  /* 0x02248008ea007388 */ /* 0x000fe20000000800 */
[----:B------:R-:W-:Y:S02]  /*4090*/  FMUL.FTZ R9, R174, R37 ;  /* 0x00000025ae097220 */ /* 0x000fe40000410000 */
[--C-:B------:R-:W-:Y:S02]  /*40a0*/  FADD.FTZ R40, R40, -R18.reuse ;  /* 0x8000001228287221 */ /* 0x100fe40000010000 */
[----:B------:R-:W-:Y:S01]  /*40b0*/  FADD.FTZ R41, R41, -R18 ;  /* 0x8000001229297221 */ /* 0x000fe20000010000 */
[----:B------:R-:W-:Y:S01]  /*40c0*/  F2FP.PACK_AB R9, R9, R36 ;  /* 0x000000240909723e */ /* 0x000fe200000000ff */
[----:B------:R-:W-:Y:S01]  /*40d0*/  FMUL.FTZ R40, R173, R40 ;  /* 0x00000028ad287220 */ /* 0x000fe20000410000 */
[----:B--2---:R-:W-:Y:S01]  /*40e0*/  F2FP.PACK_AB R3, R20, R104 ;  /* 0x000000681403723e */ /* 0x004fe200000000ff */
[----:B------:R-:W-:Y:S01]  /*40f0*/  FMUL.FTZ R12, R188, R41 ;  /* 0x00000029bc0c7220 */ /* 0x000fe20000410000 */
[----:B---3--:R-:W-:Y:S03]  /*4100*/  F2FP.PACK_AB R2, R16, R17 ;  /* 0x000000111002723e */ /* 0x008fe600000000ff */
[----:B------:R-:W-:Y:S01]  /*4110*/  STS [R235+0x1000], R3 ;  /* 0x00100003eb007388 */ /* 0x000fe20000000800 */
[----:B------:R-:W-:Y:S03]  /*4120*/  F2FP.PACK_AB R12, R12, R40 ;  /* 0x000000280c0c723e */ /* 0x000fe600000000ff */
[----:B------:R-:W-:Y:S01]  /*4130*/  STS [R234+0x22c80], R6 ;  /* 0x022c8006ea007388 */ /* 0x000fe20000000800 */
[--C-:B-1----:R-:W-:Y:S03]  /*4140*/  FADD.FTZ R27, R27, -R0.reuse ;  /* 0x800000001b1b7221 */ /* 0x102fe60000010000 */
[----:B------:R4:W-:Y:S01]  /*4150*/  STS [R235+0x1800], R2 ;  /* 0x00180002eb007388 */ /* 0x0009e20000000800 */
[--C-:B------:R-:W-:Y:S02]  /*4160*/  FADD.FTZ R26, R26, -R0.reuse ;  /* 0x800000001a1a7221 */ /* 0x100fe40000010000 */
[----:B------:R-:W-:Y:S01]  /*4170*/  FMUL.FTZ R27, R172, R27 ;  /* 0x0000001bac1b7220 */ /* 0x000fe20000410000 */
[----:B------:R-:W-:Y:S01]  /*4180*/  STS [R234+0x23480], R5 ;  /* 0x02348005ea007388 */ /* 0x000fe20000000800 */
[----:B------:R-:W-:Y:S02]  /*4190*/  FMUL.FTZ R26, R107, R26 ;  /* 0x0000001a6b1a7220 */ /* 0x000fe40000410000 */
[--C-:B-----5:R-:W-:Y:S02]  /*41a0*/  FADD.FTZ R4, R31, -R0.reuse ;  /* 0x800000001f047221 */ /* 0x120fe40000010000 */
[--C-:B------:R-:W-:Y:S02]  /*41b0*/  FADD.FTZ R30, R30, -R0.reuse ;  /* 0x800000001e1e7221 */ /* 0x100fe40000010000 */
[----:B------:R-:W-:Y:S02]  /*41c0*/  FMUL.FTZ R4, R105, R4 ;  /* 0x0000000469047220 */ /* 0x000fe40000410000 */
[----:B------:R-:W-:Y:S02]  /*41d0*/  FMUL.FTZ R30, R106, R30 ;  /* 0x0000001e6a1e7220 */ /* 0x000fe40000410000 */
[--C-:B------:R-:W-:Y:S02]  /*41e0*/  FADD.FTZ R34, R34, -R0.reuse ;  /* 0x8000000022227221 */ /* 0x100fe40000010000 */
[--C-:B------:R-:W-:Y:S01]  /*41f0*/  FADD.FTZ R35, R35, -R0.reuse ;  /* 0x8000000023237221 */ /* 0x100fe20000010000 */
[----:B------:R-:W-:Y:S01]  /*4200*/  F2FP.PACK_AB R4, R4, R30 ;  /* 0x0000001e0404723e */ /* 0x000fe200000000ff */
[----:B------:R-:W-:Y:S02]  /*4210*/  FMUL.FTZ R34, R104, R34 ;  /* 0x0000002268227220 */ /* 0x000fe40000410000 */
[----:B------:R-:W-:Y:S02]  /*4220*/  FMUL.FTZ R35, R20, R35 ;  /* 0x0000002314237220 */ /* 0x000fe40000410000 */
[--C-:B------:R-:W-:Y:S01]  /*4230*/  FADD.FTZ R38, R38, -R0.reuse ;  /* 0x8000000026267221 */ /* 0x100fe20000010000 */
[----:B----4-:R-:W-:Y:S01]  /*4240*/  F2FP.PACK_AB R2, R7, R14 ;  /* 0x0000000e0702723e */ /* 0x010fe200000000ff */
[--C-:B------:R-:W-:Y:S02]  /*4250*/  FADD.FTZ R3, R39, -R0.reuse ;  /* 0x8000000027037221 */ /* 0x100fe40000010000 */
[--C-:B------:R-:W-:Y:S02]  /*4260*/  FADD.FTZ R43, R43, -R0.reuse ;  /* 0x800000002b2b7221 */ /* 0x100fe40000010000 */
[----:B------:R1:W-:Y:S01]  /*4270*/  STS [R235+0x2000], R2 ;  /* 0x00200002eb007388 */ /* 0x0003e20000000800 */
[----:B------:R-:W-:Y:S01]  /*4280*/  FADD.FTZ R42, R42, -R0 ;  /* 0x800000002a2a7221 */ /* 0x000fe20000010000 */
[----:B------:R-:W-:Y:S01]  /*4290*/  F2FP.PACK_AB R0, R35, R34 ;  /* 0x000000222300723e */ /* 0x000fe200000000ff */
[----:B------:R-:W-:Y:S01]  /*42a0*/  FMUL.FTZ R17, R17, R38 ;  /* 0x0000002611117220 */ /* 0x000fe20000410000 */
[----:B------:R-:W-:Y:S01]  /*42b0*/  BAR.SYNC.DEFER_BLOCKING 0x0 ;  /* 0x0000000000007b1d */ /* 0x000fe20000010000 */
[----:B------:R-:W-:Y:S02]  /*42c0*/  FMUL.FTZ R3, R16, R3 ;  /* 0x0000000310037220 */ /* 0x000fe40000410000 */
[----:B------:R-:W-:Y:S01]  /*42d0*/  FMUL.FTZ R14, R14, R42 ;  /* 0x0000002a0e0e7220 */ /* 0x000fe20000410000 */
[----:B------:R-:W-:Y:S01]  /*42e0*/  SHF.L.U32 R42, R227, 0x1, RZ ;  /* 0x00000001e32a7819 */ /* 0x000fe200000006ff */
[----:B------:R-:W-:Y:S01]  /*42f0*/  FMUL.FTZ R7, R7, R43 ;  /* 0x0000002b07077220 */ /* 0x000fe20000410000 */
[----:B------:R-:W-:Y:S02]  /*4300*/  F2FP.PACK_AB R3, R3, R17 ;  /* 0x000000110303723e */ /* 0x000fe400000000ff */
[----:B-1----:R-:W-:Y:S01]  /*4310*/  F2FP.PACK_AB R2, R27, R26 ;  /* 0x0000001a1b02723e */ /* 0x002fe200000000ff */
        /* <DEDUP_REMOVED lines=8> */
[----:B-1----:R-:W-:Y:S03]  /*43a0*/  F2FP.PACK_AB R2, R7, R14 ;  /* 0x0000000e0702723e */ /* 0x002fe600000000ff */
        /* <DEDUP_REMOVED lines=50> */
[C---:B------:R-:W-:Y:S08]  /*46d0*/  HMMA.16816.F32 R76, R36.reuse, R40, R76 ;  /* 0x00000028244c723c */ /* 0x040ff0000000184c */
[-C--:B---3--:R-:W-:Y:S08]  /*46e0*/  HMMA.16816.F32 R80, R36, R2.reuse, R80 ;  /* 0x000000022450723c */ /* 0x088ff00000001850 */
[-C--:B------:R-:W-:Y:S08]  /*46f0*/  HMMA.16816.F32 R84, R32, R2.reuse, R84 ;  /* 0x000000022054723c */ /* 0x080ff00000001854 */
[C---:B------:R-:W-:Y:S01]  /*4700*/  HMMA.16816.F32 R88, R24.reuse, R2, R88 ;  /* 0x000000021858723c */ /* 0x040fe20000001858 */
[----:B------:R-:W2:Y:S07]  /*4710*/  LDSM.16.MT88.2 R2, [R220+0x23880] ;  /* 0x02388000dc02783b */ /* 0x000eae0000004100 */
[-C--:B----4-:R-:W-:Y:S01]  /*4720*/  HMMA.16816.F32 R92, R24, R4.reuse, R92 ;  /* 0x00000004185c723c */ /* 0x090fe2000000185c */
[----:B------:R-:W3:Y:S07]  /*4730*/  LDSM.16.MT88.4 R24, [R42+0x1c880] ;  /* 0x01c880002a18783b */ /* 0x000eee0000004200 */
[-C--:B------:R-:W-:Y:S01]  /*4740*/  HMMA.16816.F32 R96, R32, R4.reuse, R96 ;  /* 0x000000042060723c */ /* 0x080fe20000001860 */
[----:B------:R-:W4:Y:S04]  /*4750*/  LDSM.16.MT88.4 R32, [R42+0x1e880] ;  /* 0x01e880002a20783b */ /* 0x000f280000004200 */
[----:B------:R-:W1:Y:S03]  /*4760*/  LDSM.16.MT88.4 R40, [R42+0x20880] ;  /* 0x020880002a28783b */ /* 0x000e660000004200 */
        /* <DEDUP_REMOVED lines=28> */
[----:B------:R2:W1:Y:S04]  /*4930*/  LDSM.16.MT88.4 R176, [R222+0x5000] ;  /* 0x00500000deb0783b */ /* 0x0004680000004200 */
[----:B------:R2:W1:Y:S03]  /*4940*/  LDSM.16.M88.4 R180, [R223+0x800] ;  /* 0x00080000dfb4783b */ /* 0x0004660000000200 */
[-C--:B------:R-:W-:Y:S01]  /*4950*/  HMMA.16816.F32 R60, R32, R104.reuse, R60 ;  /* 0x00000068203c723c */ /* 0x080fe2000000183c */
[----:B------:R2:W1:Y:S04]  /*4960*/  LDSM.16.M88.4 R188, [R223+0xc00] ;  /* 0x000c0000dfbc783b */ /* 0x0004680000000200 */
        /* <DEDUP_REMOVED lines=15> */
[----:B------:R-:W2:Y:S01]  /*4a60*/  LDL.64 R200, [R1] ;  /* 0x0000000001c87983 */ /* 0x000ea20000100a00 */
[----:B------:R-:W-:Y:S01]  /*4a70*/  USHF.R.S32.HI UR29, URZ, 0x1f, UR27 ;  /* 0x0000001f3f1d7899 */ /* 0x000fe2000801141b */
[----:B------:R-:W-:Y:S01]  /*4a80*/  IMAD.MOV.U32 R5, RZ, RZ, R249 ;  /* 0x000000ffff057224 */ /* 0x000fe200078e00f9 */
[----:B------:R-:W-:Y:S01]  /*4a90*/  ULDC.64 UR6, c[0x0][0x208] ;  /* 0x0000820000067ab9 */ /* 0x000fe20000000a00 */
[----:B------:R-:W-:Y:S01]  /*4aa0*/  IMAD.MOV.U32 R2, RZ, RZ, R244 ;  /* 0x000000ffff027224 */ /* 0x000fe200078e00f4 */
[----:B------:R-:W-:Y:S01]  /*4ab0*/  UIMAD UR29, UR29, UR6, URZ ;  /* 0x000000061d1d72a4 */ /* 0x000fe2000f8e023f */
[----:B------:R-:W1:Y:S01]  /*4ac0*/  S2R R6, SR_CTAID.Y ;  /* 0x0000000000067919 */ /* 0x000e620000002600 */
[----:B------:R-:W-:Y:S01]  /*4ad0*/  UIMAD.WIDE.U32 UR30, UR27, UR6, URZ ;  /* 0x000000061b1e72a5 */ /* 0x000fe2000f8e003f */
[----:B------:R-:W-:Y:S01]  /*4ae0*/  IMAD.MOV.U32 R15, RZ, RZ, c[0x0][0x208] ;  /* 0x00008200ff0f7624 */ /* 0x000fe200078e00ff */
[----:B------:R-:W-:Y:S01]  /*4af0*/  USHF.L.U32 UR6, UR27, 0x6, URZ ;  /* 0x000000061b067899 */ /* 0x000fe2000800063f */
[----:B------:R-:W-:Y:S01]  /*4b00*/  IMAD.MOV.U32 R3, RZ, RZ, R245 ;  /* 0x000000ffff037224 */ /* 0x000fe200078e00f5 */
[----:B------:R-:W-:Y:S01]  /*4b10*/  UIMAD UR29, UR27, UR7, UR29 ;  /* 0x000000071b1d72a4 */ /* 0x000fe2000f8e021d */
[----:B------:R-:W-:Y:S02]  /*4b20*/  IMAD.SHL.U32 R20, R15, 0x40, RZ ;  /* 0x000000400f147824 */ /* 0x000fe400078e00ff */
[----:B------:R-:W-:Y:S01]  /*4b30*/  IMAD.U32 R9, RZ, RZ, UR30 ;  /* 0x0000001eff097e24 */ /* 0x000fe2000f8e00ff */
[----:B------:R-:W-:Y:S01]  /*4b40*/  UIADD3 UR29, UR31, UR29, URZ ;  /* 0x0000001d1f1d7290 */ /* 0x000fe2000fffe03f */
[----:B------:R-:W-:Y:S01]  /*4b50*/  IMAD.U32 R14, RZ, RZ, UR6 ;  /* 0x00000006ff0e7e24 */ /* 0x000fe2000f8e00ff */
[----:B-1----:R-:W-:Y:S01]  /*4b60*/  SHF.R.S32.HI R7, RZ, 0x1f, R6 ;  /* 0x0000001fff077819 */ /* 0x002fe20000011406 */
[C---:B------:R-:W-:Y:S04]  /*4b70*/  IMAD.WIDE.U32 R2, R6.reuse, c[0x0][0x288], R2 ;  /* 0x0000a20006027a25 */ /* 0x040fe800078e0002 */
[C---:B------:R-:W-:Y:S02]  /*4b80*/  IMAD R8, R7.reuse, c[0x0][0x210], RZ ;  /* 0x0000840007087a24 */ /* 0x040fe400078e02ff */
[----:B------:R-:W-:Y:S04]  /*4b90*/  IMAD R7, R7, c[0x0][0x288], RZ ;  /* 0x0000a20007077a24 */ /* 0x000fe800078e02ff */
[C---:B------:R-:W-:Y:S02]  /*4ba0*/  IMAD R7, R6.reuse, c[0x0][0x28c], R7 ;  /* 0x0000a30006077a24 */ /* 0x040fe400078e0207 */
[----:B--2---:R-:W-:Y:S04]  /*4bb0*/  IMAD.MOV.U32 R4, RZ, RZ, R200 ;  /* 0x000000ffff047224 */ /* 0x004fe800078e00c8 */
[----:B------:R-:W-:Y:S05]  /*4bc0*/  IMAD.WIDE.U32 R4, R6, c[0x0][0x210], R4 ;  /* 0x0000840006047a25 */ /* 0x000fea00078e0004 */
[----:B------:R-:W-:Y:S01]  /*4bd0*/  IADD3 R0, P1, R4, UR18, RZ ;  /* 0x0000001204007c10 */ /* 0x000fe2000ff3e0ff */
[----:B------:R-:W-:Y:S01]  /*4be0*/  IMAD R4, R6, c[0x0][0x214], R8 ;  /* 0x0000850006047a24 */ /* 0x000fe200078e0208 */
[----:B------:R-:W-:Y:S01]  /*4bf0*/  IADD3 R6, P0, R2, UR24, RZ ;  /* 0x0000001802067c10 */ /* 0x000fe2000ff1e0ff */
[----:B------:R-:W-:Y:S01]  /*4c00*/  IMAD.U32 R8, RZ, RZ, UR30 ;  /* 0x0000001eff087e24 */ /* 0x000fe2000f8e00ff */
[----:B------:R-:W-:Y:S02]  /*4c10*/  LEA R2, P2, R0, c[0x0][0x1f0], 0x1 ;  /* 0x00007c0000027a11 */ /* 0x000fe400078408ff */
[----:B------:R-:W-:Y:S02]  /*4c20*/  IADD3.X R4, R5, UR9, R4, P1, !PT ;  /* 0x0000000905047c10 */ /* 0x000fe40008ffe404 */
[----:B------:R-:W-:Y:S01]  /*4c30*/  LEA R2, P1, R8, R2, 0x7 ;  /* 0x0000000208027211 */ /* 0x000fe200078238ff */
[----:B------:R-:W-:Y:S01]  /*4c40*/  IMAD.U32 R8, RZ, RZ, UR29 ;  /* 0x0000001dff087e24 */ /* 0x000fe2000f8e00ff */
[----:B------:R-:W-:Y:S02]  /*4c50*/  IADD3.X R7, R3, UR20, R7, P0, !PT ;  /* 0x0000001403077c10 */ /* 0x000fe400087fe407 */
[----:B------:R-:W-:Y:S02]  /*4c60*/  LEA.HI.X R0, R0, c[0x0][0x1f4], R4, 0x1, P2 ;  /* 0x00007d0000007a11 */ /* 0x000fe400010f0c04 */
[----:B------:R-:W-:Y:S02]  /*4c70*/  IADD3 R3, R238, 0x80, RZ ;  /* 0x00000080ee037810 */ /* 0x000fe40007ffe0ff */
[C---:B------:R-:W-:Y:S02]  /*4c80*/  LEA R4, P0, R6.reuse, c[0x0][0x280], 0x2 ;  /* 0x0000a00006047a11 */ /* 0x040fe400078010ff */
[----:B------:R-:W-:Y:S02]  /*4c90*/  ISETP.GE.AND P2, PT, R3, c[0x0][0x1fc], PT ;  /* 0x00007f0003007a0c */ /* 0x000fe40003f46270 */
[----:B------:R-:W-:Y:S01]  /*4ca0*/  LEA.HI.X R3, R9, R0, R8, 0x7, P1 ;  /* 0x0000000009037211 */ /* 0x000fe200008f3c08 */
[----:B------:R-:W-:Y:S01]  /*4cb0*/  IMAD.MOV.U32 R0, RZ, RZ, 0x6 ;  /* 0x00000006ff007424 */ /* 0x000fe200078e00ff */
[----:B------:R-:W-:Y:S01]  /*4cc0*/  LEA.HI.X R5, R6, c[0x0][0x284], R7, 0x2, P0 ;  /* 0x0000a10006057a11 */ /* 0x000fe200000f1407 */
[----:B------:R-:W-:Y:S01]  /*4cd0*/  IMAD.U32 R6, RZ, RZ, UR6 ;  /* 0x00000006ff067e24 */ /* 0x000fe2000f8e00ff */
[----:B------:R-:W-:Y:S02]  /*4ce0*/  ISETP.GE.AND P1, PT, R247, c[0x0][0x1fc], PT ;  /* 0x00007f00f7007a0c */ /* 0x000fe40003f26270 */
[----:B------:R-:W-:Y:S02]  /*4cf0*/  ISETP.GE.AND P0, PT, R238, c[0x0][0x1fc], PT ;  /* 0x00007f00ee007a0c */ /* 0x000fe40003f06270 */
[----:B------:R-:W-:Y:S01]  /*4d00*/  SHF.L.U64.HI R15, R15, R0, c[0x0][0x20c] ;  /* 0x000083000f0f7619 */ /* 0x000fe20000010200 */
[----:B------:R-:W-:Y:S01]  /*4d10*/  IMAD.U32 R0, RZ, RZ, UR6 ;  /* 0x00000006ff007e24 */ /* 0x000fe2000f8e00ff */
[----:B------:R-:W-:Y:S02]  /*4d20*/  SEL R13, RZ, 0x2, P1 ;  /* 0x00000002ff0d7807 */ /* 0x000fe40000800000 */
[----:B------:R-:W-:Y:S02]  /*4d30*/  SEL R12, RZ, 0x1, P0 ;  /* 0x00000001ff0c7807 */ /* 0x000fe40000000000 */
[C-C-:B------:R-:W-:Y:S02]  /*4d40*/  IADD3 R10, P1, P0, R20.reuse, 0x80, R2.reuse ;  /* 0x00000080140a7810 */ /* 0x140fe4000783e002 */
[----:B------:R-:W-:Y:S02]  /*4d50*/  SEL R7, RZ, 0x4, P2 ;  /* 0x00000004ff077807 */ /* 0x000fe40001000000 */
[C-C-:B------:R-:W-:Y:S02]  /*4d60*/  IADD3.X R11, R15.reuse, RZ, R3.reuse, P1, P0 ;  /* 0x000000ff0f0b7210 */ /* 0x140fe40000fe0403 */
[----:B------:R-:W-:Y:S02]  /*4d70*/  IADD3 R8, P1, P0, R20, 0x100, R2 ;  /* 0x0000010014087810 */ /* 0x000fe4000783e002 */
[----:B------:R-:W-:Y:S02]  /*4d80*/  IADD3 R0, -R242, c[0x0][0x168], -R0 ;  /* 0x00005a00f2007a10 */ /* 0x000fe40007ffe900 */
[--C-:B------:R-:W-:Y:S02]  /*4d90*/  IADD3.X R9, R15, RZ, R3.reuse, P1, P0 ;  /* 0x000000ff0f097210 */ /* 0x100fe40000fe0403 */
[----:B------:R-:W-:Y:S02]  /*4da0*/  LEA R4, P0, R6, R4, 0x2 ;  /* 0x0000000406047211 */ /* 0x000fe400078010ff */
[----:B------:R-:W-:Y:S02]  /*4db0*/  IADD3 R12, R7, R13, R12 ;  /* 0x0000000d070c7210 */ /* 0x000fe40007ffe00c */
[----:B------:R-:W-:Y:S02]  /*4dc0*/  ISETP.LT.OR P2, PT, R0, 0x1, P3 ;  /* 0x000000010000780c */ /* 0x000fe40001f41670 */
[----:B------:R-:W-:Y:S02]  /*4dd0*/  LEA.HI.X.SX32 R5, R14, R5, 0x2, P0 ;  /* 0x000000050e057211 */ /* 0x000fe400000f16ff */
[----:B------:R-:W-:Y:S02]  /*4de0*/  IADD3 R6, P0, R20, R2, RZ ;  /* 0x0000000214067210 */ /* 0x000fe40007f1e0ff */
[----:B------:R-:W-:Y:S03]  /*4df0*/  LOP3.LUT P1, RZ, R12, 0x2, RZ, 0xc0, !PT ;  /* 0x000000020cff7812 */ /* 0x000fe6000782c0ff */
[----:B------:R-:W-:Y:S01]  /*4e00*/  IMAD.X R7, R15, 0x1, R3, P0 ;  /* 0x000000010f077824 */ /* 0x000fe200000e0603 */
[C---:B------:R-:W-:Y:S02]  /*4e10*/  ISETP.LT.OR P0, PT, R0.reuse, 0x1, !P1 ;  /* 0x000000010000780c */ /* 0x040fe40004f01670 */
[----:B------:R-:W-:Y:S01]  /*4e20*/  ISETP.LT.OR P1, PT, R0, 0x21, !P1 ;  /* 0x000000210000780c */ /* 0x000fe20004f21670 */
        /* <DEDUP_REMOVED lines=9> */
[----:B------:R-:W-:Y:S01]  /*4ec0*/  ISETP.LT.OR P2, PT, R0, 0x21, P3 ;  /* 0x000000210000780c */ /* 0x000fe20001f41670 */
[----:B------:R-:W-:Y:S11]  /*4ed0*/  @!P5 IMAD.SHL.U32 R0, R240, 0x10, RZ ;  /* 0x00000010f000d824 */ /* 0x000ff600078e00ff */
[----:B------:R-:W-:Y:S01]  /*4ee0*/  @!UPT UIADD3 URZ, URZ, URZ, URZ ;  /* 0x0000003f3f3ff290 */ /* 0x000fe2000fffe03f */
[----:B------:R1:W-:Y:S06]  /*4ef0*/  LDGSTS.E.BYPASS.LTC128B.128 [R236+0x1c080], [R6.64], !P2 ;  /* 0x1c08000006ec7fae */ /* 0x0003ec000d101d4e */
[----:B------:R1:W-:Y:S06]  /*4f00*/  LDGSTS.E.BYPASS.LTC128B.128 [R236+0x1e080], [R10.64], !P1 ;  /* 0x1e0800000aec7fae */ /* 0x0003ec000c901d4e */
[----:B------:R1:W-:Y:S06]  /*4f10*/  LDGSTS.E.BYPASS.LTC128B.128 [R236+0x20080], [R8.64], !P0 ;  /* 0x2008000008ec7fae */ /* 0x0003ec000c101d4e */
[----:B------:R1:W-:Y:S02]  /*4f20*/  @!P5 LDGSTS.E.BYPASS.LTC128B.128 [R0+0x21280], [R4.64] ;  /* 0x212800000400dfae */ /* 0x0003e4000b901d4e */
.L_x_688:
[-C--:B-1234-:R-:W-:Y:S01]  /*4f30*/  HMMA.16816.F32 R4, R108, R16.reuse, RZ ;  /* 0x000000106c04723c */ /* 0x09efe200000018ff */
[----:B------:R-:W2:Y:S01]  /*4f40*/  LDL.64 R2, [R1+0x10] ;  /* 0x0000100001027983 */ /* 0x000ea20000100a00 */
[----:B------:R-:W-:Y:S02]  /*4f50*/  UIMAD UR23, UR23, 0x3000, URZ ;  /* 0x00003000171778a4 */ /* 0x000fe4000f8e023f */
[----:B------:R-:W-:Y:S01]  /*4f60*/  UISETP.GE.AND UP0, UPT, UR27, UR26, UPT ;  /* 0x0000001a1b00728c */ /* 0x000fe2000bf06270 */
[----:B------:R-:W-:Y:S01]  /*4f70*/  LDSM.16.M88.4 R200, [R223+0x1000] ;  /* 0x00100000dfc8783b */ /* 0x000fe20000000200 */
[----:B------:R-:W-:Y:S02]  /*4f80*/  UIADD3 UR7, UR4, 0x1, URZ ;  /* 0x0000000104077890 */ /* 0x000fe4000fffe03f */
[C---:B------:R-:W-:Y:S01]  /*4f90*/  HMMA.16816.F32 R8, R172.reuse, R16, RZ ;  /* 0x00000010ac08723c */ /* 0x040fe200000018ff */
[----:B------:R-:W1:Y:S01]  /*4fa0*/  LDSM.16.MT88.4 R204, [R222+0x1000] ;  /* 0x00100000decc783b */ /* 0x000e620000004200 */
[----:B------:R-:W-:Y:S02]  /*4fb0*/  UISETP.GE.AND UP2, UPT, UR4, 0x1, UPT ;  /* 0x000000010400788c */ /* 0x000fe4000bf46270 */
[----:B------:R-:W-:Y:S01]  /*4fc0*/  UIADD3 UR6, UR28, 0x1, URZ ;  /* 0x000000011c067890 */ /* 0x000fe2000fffe03f */
[----:B------:R-:W3:Y:S01]  /*4fd0*/  LDSM.16.M88.4 R208, [R223+0x1400] ;  /* 0x00140000dfd0783b */ /* 0x000ee20000000200 */
[----:B------:R-:W-:Y:S02]  /*4fe0*/  UISETP.GE.AND UP1, UPT, UR28, 0x1, UPT ;  /* 0x000000011c00788c */ /* 0x000fe4000bf26270 */
[-C--:B------:R-:W-:Y:S01]  /*4ff0*/  HMMA.16816.F32 R12, R172, R18.reuse, RZ ;  /* 0x00000012ac0c723c */ /* 0x080fe200000018ff */
[----:B------:R-:W-:Y:S01]  /*5000*/  LDSM.16.M88.4 R212, [R223+0x2400] ;  /* 0x00240000dfd4783b */ /* 0x000fe20000000200 */
[----:B------:R-:W-:Y:S03]  /*5010*/  USEL UR28, UR6, URZ, !UP1 ;  /* 0x0000003f061c7287 */ /* 0x000fe6000c800000 */
        /* <DEDUP_REMOVED lines=8> */
[-C--:B------:R-:W-:Y:S01]  /*50a0*/  HMMA.16816.F32 R104, R172, R178.reuse, RZ ;  /* 0x000000b2ac68723c */ /* 0x080fe200000018ff */
[----:B------:R-:W4:Y:S07]  /*50b0*/  LDSM.16.MT88.4 R172, [R222+0x3800] ;  /* 0x00380000deac783b */ /* 0x000f2e0000004200 */
[----:B------:R-:W-:Y:S01]  /*50c0*/  HMMA.16816.F32 R108, R108, R178, RZ ;  /* 0x000000b26c6c723c */ /* 0x000fe200000018ff */
[----:B------:R-:W5:Y:S07]  /*50d0*/  LDSM.16.MT88.4 R176, [R222+0x6000] ;  /* 0x00600000deb0783b */ /* 0x000f6e0000004200 */
        /* <DEDUP_REMOVED lines=15> */
[----:B------:R-:W5:Y:S04]  /*51d0*/  LDSM.16.M88.4 R180, [R223+0x1800] ;  /* 0x00180000dfb4783b */ /* 0x000f680000000200 */
[----:B------:R-:W-:Y:S03]  /*51e0*/  LDSM.16.M88.4 R196, [R223+0x2000] ;  /* 0x00200000dfc4783b */ /* 0x000fe60000000200 */
        /* <DEDUP_REMOVED lines=9> */
[----:B------:R-:W1:Y:S07]  /*5280*/  LDSM.16.MT88.4 R172, [R222+0x6800] ;  /* 0x00680000deac783b */ /* 0x000e6e0000004200 */
[-C--:B-----5:R-:W-:Y:S08]  /*5290*/  HMMA.16816.F32 R36, R200, R176.reuse, R36 ;  /* 0x000000b0c824723c */ /* 0x0a0ff00000001824 */
[C---:B------:R-:W-:Y:S08]  /*52a0*/  HMMA.16816.F32 R40, R208.reuse, R176, R40 ;  /* 0x000000b0d028723c */ /* 0x040ff00000001828 */
[-C--:B------:R-:W-:Y:S01]  /*52b0*/  HMMA.16816.F32 R104, R208, R178.reuse, R104 ;  /* 0x000000b2d068723c */ /* 0x080fe20000001868 */
[----:B------:R-:W3:Y:S07]  /*52c0*/  LDSM.16.MT88.4 R208, [R222+0x4800] ;  /* 0x00480000ded0783b */ /* 0x000eee0000004200 */
[----:B------:R-:W-:Y:S01]  /*52d0*/  HMMA.16816.F32 R108, R200, R178, R108 ;  /* 0x000000b2c86c723c */ /* 0x000fe2000000186c */
[----:B------:R-:W4:Y:S07]  /*52e0*/  LDSM.16.MT88.4 R176, [R222+0x7000] ;  /* 0x00700000deb0783b */ /* 0x000f2e0000004200 */
[-C--:B------:R-:W-:Y:S08]  /*52f0*/  HMMA.16816.F32 R4, R180, R184.reuse, R4 ;  /* 0x000000b8b404723c */ /* 0x080ff00000001804 */
[C---:B------:R-:W-:Y:S04]  /*5300*/  HMMA.16816.F32 R8, R188.reuse, R184, R8 ;  /* 0x000000b8bc08723c */ /* 0x040fe80000001808 */
[----:B--2---:R-:W-:Y:S01]  /*5310*/  IADD3 R0, P0, R2, UR23, RZ ;  /* 0x0000001702007c10 */ /* 0x004fe2000ff1e0ff */
[----:B------:R-:W-:Y:S01]  /*5320*/  IMAD.U32 R2, RZ, RZ, UR23 ;  /* 0x00000017ff027e24 */ /* 0x000fe2000f8e00ff */
[----:B------:R-:W-:Y:S02]  /*5330*/  UMOV UR23, UR27 ;  /* 0x0000001b00177c82 */ /* 0x000fe40008000000 */
[-C--:B------:R-:W-:Y:S04]  /*5340*/  HMMA.16816.F32 R12, R188, R186.reuse, R12 ;  /* 0x000000babc0c723c */ /* 0x080fe8000000180c */
[----:B------:R-:W-:Y:S04]  /*5350*/  LEA.HI.X.SX32 R2, R2, R252, 0x1, P0 ;  /* 0x000000fc02027211 */ /* 0x000fe800000f0eff */
[C---:B------:R-:W-:Y:S08]  /*5360*/  HMMA.16816.F32 R16, R180.reuse, R186, R16 ;  /* 0x000000bab410723c */ /* 0x040ff00000001810 */
[-C--:B------:R-:W-:Y:S08]  /*5370*/  HMMA.16816.F32 R20, R180, R192.reuse, R20 ;  /* 0x000000c0b414723c */ /* 0x080ff00000001814 */
[C---:B------:R-:W-:Y:S08]  /*5380*/  HMMA.16816.F32 R24, R188.reuse, R192, R24 ;  /* 0x000000c0bc18723c */ /* 0x040ff00000001818 */
[-C--:B------:R-:W-:Y:S08]  /*5390*/  HMMA.16816.F32 R28, R188, R194.reuse, R28 ;  /* 0x000000c2bc1c723c */ /* 0x080ff0000000181c */
[C---:B------:R-:W-:Y:S08]  /*53a0*/  HMMA.16816.F32 R32, R180.reuse, R194, R32 ;  /* 0x000000c2b420723c */ /* 0x040ff00000001820 */
[-C--:B-1----:R-:W-:Y:S08]  /*53b0*/  HMMA.16816.F32 R36, R180, R172.reuse, R36 ;  /* 0x000000acb424723c */ /* 0x082ff00000001824 */
[C---:B------:R-:W-:Y:S07]  /*53c0*/  HMMA.16816.F32 R40, R188.reuse, R172, R40 ;  /* 0x000000acbc28723c */ /* 0x040fee0000001828 */
[C---:B------:R-:W-:Y:S01]  /*53d0*/  LEA R172, P0, R0.reuse, c[0x0][0x220], 0x2 ;  /* 0x0000880000ac7a11 */ /* 0x040fe200078010ff */
[-C--:B------:R-:W-:Y:S04]  /*53e0*/  HMMA.16816.F32 R104, R188, R174.reuse, R104 ;  /* 0x000000aebc68723c */ /* 0x080fe80000001868 */
[----:B------:R-:W-:Y:S01]  /*53f0*/  LEA.HI.X R173, R0, c[0x0][0x224], R2, 0x2, P0 ;  /* 0x0000890000ad7a11 */ /* 0x000fe200000f1402 */
[----:B------:R-:W-:Y:S01]  /*5400*/  IMAD.U32 R0, RZ, RZ, UR4 ;  /* 0x00000004ff007e24 */ /* 0x000fe2000f8e00ff */
[----:B------:R-:W-:Y:S01]  /*5410*/  LDSM.16.MT88.2 R2, [R220+0x23c80] ;  /* 0x023c8000dc02783b */ /* 0x000fe20000004100 */
[----:B------:R-:W-:Y:S01]  /*5420*/  PLOP3.LUT P0, PT, PT, PT, UP0, 0x80, 0x0 ;  /* 0x000000000000781c */ /* 0x000fe20003f0f008 */
[----:B------:R-:W-:Y:S01]  /*5430*/  HMMA.16816.F32 R108, R180, R174, R108 ;  /* 0x000000aeb46c723c */ /* 0x000fe2000000186c */
[----:B------:R-:W-:Y:S03]  /*5440*/  USEL UR4, UR7, URZ, !UP2 ;  /* 0x0000003f07047287 */ /* 0x000fe6000d000000 */
[----:B------:R-:W-:Y:S04]  /*5450*/  IMAD R0, R0, 0x3000, R227 ;  /* 0x0000300000007824 */ /* 0x000fe800078e02e3 */
[-C--:B------:R-:W-:Y:S05]  /*5460*/  HMMA.16816.F32 R4, R196, R204.reuse, R4 ;  /* 0x000000ccc404723c */ /* 0x080fea0000001804 */
[----:B------:R-:W-:Y:S03]  /*5470*/  IMAD.SHL.U32 R0, R0, 0x2, RZ ;  /* 0x0000000200007824 */ /* 0x000fe600078e00ff */
[C---:B------:R-:W-:Y:S08]  /*5480*/  HMMA.16816.F32 R8, R212.reuse, R204, R8 ;  /* 0x000000ccd408723c */ /* 0x040ff00000001808 */
[-C--:B------:R-:W-:Y:S07]  /*5490*/  HMMA.16816.F32 R12, R212, R206.reuse, R12 ;  /* 0x000000ced40c723c */ /* 0x080fee000000180c */
[----:B------:R-:W-:Y:S01]  /*54a0*/  RED.E.ADD.F32.FTZ.RN.STRONG.GPU [R172.64], R4 ;  /* 0x00000004ac00798e */ /* 0x000fe2000c10e78e */
[C---:B------:R-:W-:Y:S03]  /*54b0*/  HMMA.16816.F32 R16, R196.reuse, R206, R16 ;  /* 0x000000cec410723c */ /* 0x040fe60000001810 */
[----:B------:R-:W-:Y:S04]  /*54c0*/  RED.E.ADD.F32.FTZ.RN.STRONG.GPU [R172.64+0x400], R5 ;  /* 0x00040005ac00798e */ /* 0x000fe8000c10e78e */
[----:B------:R-:W-:Y:S01]  /*54d0*/  RED.E.ADD.F32.FTZ.RN.STRONG.GPU [R172.64+0x800], R6 ;  /* 0x00080006ac00798e */ /* 0x000fe2000c10e78e */
[-C--:B---3--:R-:W-:Y:S03]  /*54e0*/  HMMA.16816.F32 R20, R196, R208.reuse, R20 ;  /* 0x000000d0c414723c */ /* 0x088fe60000001814 */
[----:B------:R-:W-:Y:S04]  /*54f0*/  RED.E.ADD.F32.FTZ.RN.STRONG.GPU [R172.64+0xc00], R7 ;  /* 0x000c0007ac00798e */ /* 0x000fe8000c10e78e */
[----:B------:R-:W-:Y:S01]  /*5500*/  RED.E.ADD.F32.FTZ.RN.STRONG.GPU [R172.64+0x1000], R8 ;  /* 0x00100008ac00798e */ /* 0x000fe2000c10e78e */
[C---:B------:R-:W-:Y:S03]  /*5510*/  HMMA.16816.F32 R24, R212.reuse, R208, R24 ;  /* 0x000000d0d418723c */ /* 0x040fe60000001818 */
        /* <DEDUP_REMOVED lines=8> */
[-C--:B----4-:R-:W-:Y:S03]  /*55a0*/  HMMA.16816.F32 R36, R196, R176.reuse, R36 ;  /* 0x000000b0c424723c */ /* 0x090fe60000001824 */
[----:B------:R-:W1:Y:S04]  /*55b0*/  LDSM.16.MT88.4 R4, [R0+0xf080] ;  /* 0x00f080000004783b */ /* 0x000e680000004200 */
[----:B------:R-:W-:Y:S01]  /*55c0*/  RED.E.ADD.F32.FTZ.RN.STRONG.GPU [R172.64+0x2c00], R19 ;  /* 0x002c0013ac00798e */ /* 0x000fe2000c10e78e */
[C---:B------:R-:W-:Y:S03]  /*55d0*/  HMMA.16816.F32 R40, R212.reuse, R176, R40 ;  /* 0x000000b0d428723c */ /* 0x040fe60000001828 */
[----:B------:R-:W-:Y:S04]  /*55e0*/  RED.E.ADD.F32.FTZ.RN.STRONG.GPU [R172.64+0x3000], R12 ;  /* 0x0030000cac00798e */ /* 0x000fe8000c10e78e */
[----:B------:R-:W2:Y:S01]  /*55f0*/  LDSM.16.MT88.4 R8, [R0+0x11080] ;  /* 0x011080000008783b */ /* 0x000ea20000004200 */
[-C--:B------:R-:W-:Y:S03]  /*5600*/  HMMA.16816.F32 R104, R212, R178.reuse, R104 ;  /* 0x000000b2d468723c */ /* 0x080fe60000001868 */
[----:B------:R-:W-:Y:S04]  /*5610*/  RED.E.ADD.F32.FTZ.RN.STRONG.GPU [R172.64+0x3400], R13 ;  /* 0x0034000dac00798e */ /* 0x000fe8000c10e78e */
[----:B------:R-:W-:Y:S01]  /*5620*/  RED.E.ADD.F32.FTZ.RN.STRONG.GPU [R172.64+0x3800], R14 ;  /* 0x0038000eac00798e */ /* 0x000fe2000c10e78e */
[----:B------:R-:W-:Y:S03]  /*5630*/  HMMA.16816.F32 R108, R196, R178, R108 ;  /* 0x000000b2c46c723c */ /* 0x000fe6000000186c */
[----:B------:R-:W-:Y:S04]  /*5640*/  RED.E.ADD.F32.FTZ.RN.STRONG.GPU [R172.64+0x3c00], R15 ;  /* 0x003c000fac00798e */ /* 0x000fe8000c10e78e */
[----:B------:R-:W3:Y:S04]  /*5650*/  LDSM.16.MT88.4 R12, [R0+0x13080] ;  /* 0x01308000000c783b */ /* 0x000ee80000004200 */
[----:B------:R-:W4:Y:S04]  /*5660*/  LDSM.16.MT88.2 R16, [R220+0x24480] ;  /* 0x02448000dc10783b */ /* 0x000f280000004100 */
[----:B------:R-:W5:Y:S01]  /*5670*/  LDSM.16.MT88.2 R18, [R220+0x24c80] ;  /* 0x024c8000dc12783b */ /* 0x000f620000004100 */
[-C--:B-1----:R-:W-:Y:S03]  /*5680*/  HMMA.16816.F32 R112, R4, R2.reuse, R112 ;  /* 0x000000020470723c */ /* 0x082fe60000001870 */
[----:B------:R-:W-:Y:S04]  /*5690*/  RED.E.ADD.F32.FTZ.RN.STRONG.GPU [R172.64+0x4000], R20 ;  /* 0x00400014ac00798e */ /* 0x000fe8000c10e78e */
[----:B------:R-:W-:Y:S04]  /*56a0*/  RED.E.ADD.F32.FTZ.RN.STRONG.GPU [R172.64+0x4400], R21 ;  /* 0x00440015ac00798e */ /* 0x000fe8000c10e78e */
[----:B------:R-:W1:Y:S01]  /*56b0*/  LDSM.16.MT88.2 R20, [R220+0x25480] ;  /* 0x02548000dc14783b */ /* 0x000e620000004100 */
[-C--:B--2---:R-:W-:Y:S03]  /*56c0*/  HMMA.16816.F32 R116, R8, R2.reuse, R116 ;  /* 0x000000020874723c */ /* 0x084fe60000001874 */
[----:B------:R-:W-:Y:S04]  /*56d0*/  RED.E.ADD.F32.FTZ.RN.STRONG.GPU [R172.64+0x4800], R22 ;  /* 0x00480016ac00798e */ /* 0x000fe8000c10e78e */
[----:B------:R-:W-:Y:S04]  /*56e0*/  RED.E.ADD.F32.FTZ.RN.STRONG.GPU [R172.64+0x4c00], R23 ;  /* 0x004c0017ac00798e */ /* 0x000fe8000c10e78e */
[----:B------:R-:W2:Y:S04]  /*56f0*/  LDSM.16.MT88.2 R22, [R220+0x25c80] ;  /* 0x025c8000dc16783b */ /* 0x000ea80000004100 */
[----:B------:R-:W-:Y:S01]  /*5700*/  RED.E.ADD.F32.FTZ.RN.STRONG.GPU [R172.64+0x5000], R24 ;  /* 0x00500018ac00798e */ /* 0x000fe2000c10e78e */
[C---:B---3--:R-:W-:Y:S03]  /*5710*/  HMMA.16816.F32 R120, R12.reuse, R2, R120 ;  /* 0x000000020c78723c */ /* 0x048fe60000001878 */
[----:B------:R-:W-:Y:S04]  /*5720*/  LDSM.16.MT88.2 R2, [R221+0x24c80] ;  /* 0x024c8000dd02783b */ /* 0x000fe80000004100 */
[----:B------:R-:W-:Y:S01]  /*5730*/  RED.E.ADD.F32.FTZ.RN.STRONG.GPU [R172.64+0x5400], R25 ;  /* 0x00540019ac00798e */ /* 0x000fe2000c10e78e */
[-C--:B----4-:R-:W-:Y:S03]  /*5740*/  HMMA.16816.F32 R124, R12, R16.reuse, R124 ;  /* 0x000000100c7c723c */ /* 0x090fe6000000187c */
[----:B------:R-:W-:Y:S04]  /*5750*/  RED.E.ADD.F32.FTZ.RN.STRONG.GPU [R172.64+0x5800], R26 ;  /* 0x0058001aac00798e */ /* 0x000fe8000c10e78e */
[----:B------:R-:W-:Y:S01]  /*5760*/  RED.E.ADD.F32.FTZ.RN.STRONG.GPU [R172.64+0x5c00], R27 ;  /* 0x005c001bac00798e */ /* 0x000fe2000c10e78e */
[-C--:B------:R-:W-:Y:S03]  /*5770*/  HMMA.16816.F32 R128, R8, R16.reuse, R128 ;  /* 0x000000100880723c */ /* 0x080fe60000001880 */
[----:B------:R-:W-:Y:S04]  /*5780*/  LDSM.16.MT88.4 R24, [R0+0xf880] ;  /* 0x00f880000018783b */ /* 0x000fe80000004200 */
[----:B------:R-:W-:Y:S01]  /*5790*/  RED.E.ADD.F32.FTZ.RN.STRONG.GPU [R172.64+0x6000], R32 ;  /* 0x00600020ac00798e */ /* 0x000fe2000c10e78e */
[C---:B------:R-:W-:Y:S03]  /*57a0*/  HMMA.16816.F32 R132, R4.reuse, R16, R132 ;  /* 0x000000100484723c */ /* 0x040fe60000001884 */
[----:B------:R-:W-:Y:S04]  /*57b0*/  LDSM.16.MT88.2 R16, [R221+0x25480] ;  /* 0x02548000dd10783b */ /* 0x000fe80000004100 */
[----:B------:R-:W-:Y:S01]  /*57c0*/  RED.E.ADD.F32.FTZ.RN.STRONG.GPU [R172.64+0x6400], R33 ;  /* 0x00640021ac00798e */ /* 0x000fe2000c10e78e */
[-C--:B-----5:R-:W-:Y:S03]  /*57d0*/  HMMA.16816.F32 R136, R4, R18.reuse, R136 ;  /* 0x000000120488723c */ /* 0x0a0fe60000001888 */
        /* <DEDUP_REMOVED lines=8> */
[-C--:B-1----:R-:W-:Y:S03]  /*5860*/  HMMA.16816.F32 R148, R12, R20.reuse, R148 ;  /* 0x000000140c94723c */ /* 0x082fe60000001894 */
[----:B------:R-:W-:Y:S04]  /*5870*/  RED.E.ADD.F32.FTZ.RN.STRONG.GPU [R172.64+0x7800], R30 ;  /* 0x0078001eac00798e */ /* 0x000fe8000c10e78e */
[----:B------:R-:W1:Y:S01]  /*5880*/  LDSM.16.MT88.2 R28, [R221+0x23c80] ;  /* 0x023c8000dd1c783b */ /* 0x000e620000004100 */
        /* <DEDUP_REMOVED lines=8> */
[----:B------:R-:W2:Y:S01]  /*5910*/  LDSM.16.MT88.4 R36, [R0+0x13880] ;  /* 0x013880000024783b */ /* 0x000ea20000004200 */
[-C--:B------:R-:W-:Y:S03]  /*5920*/  HMMA.16816.F32 R164, R8, R22.reuse, R164 ;  /* 0x0000001608a4723c */ /* 0x080fe600000018a4 */
[----:B------:R-:W3:Y:S04]  /*5930*/  LDSM.16.MT88.2 R30, [R221+0x24480] ;  /* 0x02448000dd1e783b */ /* 0x000ee80000004100 */
[----:B------:R-:W4:Y:S01]  /*5940*/  LDSM.16.MT88.2 R4, [R221+0x25c80] ;  /* 0x025c8000dd04783b */ /* 0x000f220000004100 */
[----:B------:R-:W-:Y:S03]  /*5950*/  HMMA.16816.F32 R168, R12, R22, R168 ;  /* 0x000000160ca8723c */ /* 0x000fe600000018a8 */
[----:B------:R-:W-:Y:S04]  /*5960*/  LDSM.16.MT88.4 R8, [R0+0x10080] ;  /* 0x010080000008783b */ /* 0x000fe80000004200 */
[----:B------:R-:W-:Y:S01]  /*5970*/  LDSM.16.MT88.4 R12, [R0+0x12080] ;  /* 0x01208000000c783b */ /* 0x000fe20000004200 */
[-C--:B-1----:R-:W-:Y:S03]  /*5980*/  HMMA.16816.F32 R112, R24, R28.reuse, R112 ;  /* 0x0000001c1870723c */ /* 0x082fe60000001870 */
[----:B------:R-:W-:Y:S04]  /*5990*/  LDSM.16.MT88.4 R20, [R0+0x14080] ;  /* 0x014080000014783b */ /* 0x000fe80000004200 */
[----:B------:R-:W-:Y:S01]  /*59a0*/  LDSM.16.MT88.2 R6, [R220+0x24880] ;  /* 0x02488000dc06783b */ /* 0x000fe20000004100 */
[-C--:B------:R-:W-:Y:S03]  /*59b0*/  HMMA.16816.F32 R116, R32, R28.reuse, R116 ;  /* 0x0000001c2074723c */ /* 0x080fe60000001874 */
[----:B------:R-:W-:Y:S04]  /*59c0*/  RED.E.ADD.F32.FTZ.RN.STRONG.GPU [R172.64+0x9000], R40 ;  /* 0x00900028ac00798e */ /* 0x000fe8000c10e78e */
[----:B------:R-:W-:Y:S04]  /*59d0*/  RED.E.ADD.F32.FTZ.RN.STRONG.GPU [R172.64+0x9400], R41 ;  /* 0x00940029ac00798e */ /* 0x000fe8000c10e78e */
[----:B------:R-:W-:Y:S01]  /*59e0*/  LDSM.16.MT88.2 R40, [R221+0x25080] ;  /* 0x02508000dd28783b */ /* 0x000fe20000004100 */
[C---:B--2---:R-:W-:Y:S03]  /*59f0*/  HMMA.16816.F32 R120, R36.reuse, R28, R120 ;  /* 0x0000001c2478723c */ /* 0x044fe60000001878 */
[----:B------:R-:W-:Y:S04]  /*5a00*/  RED.E.ADD.F32.FTZ.RN.STRONG.GPU [R172.64+0x9800], R42 ;  /* 0x0098002aac00798e */ /* 0x000fe8000c10e78e */
[----:B------:R-:W-:Y:S01]  /*5a10*/  RED.E.ADD.F32.FTZ.RN.STRONG.GPU [R172.64+0x9c00], R43 ;  /* 0x009c002bac00798e */ /* 0x000fe2000c10e78e */
[-C--:B---3--:R-:W-:Y:S03]  /*5a20*/  HMMA.16816.F32 R124, R36, R30.reuse, R124 ;  /* 0x0000001e247c723c */ /* 0x088fe6000000187c */
[----:B------:R-:W-:Y:S04]  /*5a30*/  LDSM.16.MT88.2 R42, [R221+0x25880] ;  /* 0x02588000dd2a783b */ /* 0x000fe80000004100 */
[----:B------:R-:W-:Y:S01]  /*5a40*/  RED.E.ADD.F32.FTZ.RN.STRONG.GPU [R172.64+0xa000], R108 ;  /* 0x00a0006cac00798e */ /* 0x000fe2000c10e78e */
[-C--:B------:R-:W-:Y:S03]  /*5a50*/  HMMA.16816.F32 R128, R32, R30.reuse, R128 ;  /* 0x0000001e2080723c */ /* 0x080fe60000001880 */
[----:B------:R-:W-:Y:S04]  /*5a60*/  RED.E.ADD.F32.FTZ.RN.STRONG.GPU [R172.64+0xa400], R109 ;  /* 0x00a4006dac00798e */ /* 0x000fe8000c10e78e */
[----:B------:R-:W-:Y:S01]  /*5a70*/  RED.E.ADD.F32.FTZ.RN.STRONG.GPU [R172.64+0xa800], R110 ;  /* 0x00a8006eac00798e */ /* 0x000fe2000c10e78e */
[C---:B------:R-:W-:Y:S03]  /*5a80*/  HMMA.16816.F32 R132, R24.reuse, R30, R132 ;  /* 0x0000001e1884723c */ /* 0x040fe60000001884 */
[----:B------:R-:W-:Y:S04]  /*5a90*/  LDSM.16.MT88.4 R28, [R0+0x10880] ;  /* 0x01088000001c783b */ /* 0x000fe80000004200 */
[----:B------:R-:W-:Y:S01]  /*5aa0*/  RED.E.ADD.F32.FTZ.RN.STRONG.GPU [R172.64+0xac00], R111 ;  /* 0x00ac006fac00798e */ /* 0x000fe2000c10e78e */
[-C--:B------:R-:W-:Y:S03]  /*5ab0*/  HMMA.16816.F32 R136, R24, R2.reuse, R136 ;  /* 0x000000021888723c */ /* 0x080fe60000001888 */
[----:B------:R-:W-:Y:S04]  /*5ac0*/  RED.E.ADD.F32.FTZ.RN.STRONG.GPU [R172.64+0xb000], R104 ;  /* 0x00b00068ac00798e */ /* 0x000fe8000c10e78e */
[----:B------:R-:W-:Y:S01]  /*5ad0*/  RED.E.ADD.F32.FTZ.RN.STRONG.GPU [R172.64+0xb400], R105 ;  /* 0x00b40069ac00798e */ /* 0x000fe2000c10e78e */
[-C--:B------:R-:W-:Y:S03]  /*5ae0*/  HMMA.16816.F32 R140, R32, R2.reuse, R140 ;  /* 0x00000002208c723c */ /* 0x080fe6000000188c */
[----:B------:R-:W-:Y:S04]  /*5af0*/  RED.E.ADD.F32.FTZ.RN.STRONG.GPU [R172.64+0xb800], R106 ;  /* 0x00b8006aac00798e */ /* 0x000fe8000c10e78e */
[----:B------:R-:W-:Y:S01]  /*5b00*/  RED.E.ADD.F32.FTZ.RN.STRONG.GPU [R172.64+0xbc00], R107 ;  /* 0x00bc006bac00798e */ /* 0x000fe2000c10e78e */
[C---:B------:R-:W-:Y:S03]  /*5b10*/  HMMA.16816.F32 R144, R36.reuse, R2, R144 ;  /* 0x000000022490723c */ /* 0x040fe60000001890 */
[----:B------:R-:W1:Y:S05]  /*5b20*/  LDSM.16.MT88.2 R2, [R220+0x24080] ;  /* 0x02408000dc02783b */ /* 0x000e6a0000004100 */
[-C--:B------:R-:W-:Y:S08]  /*5b30*/  HMMA.16816.F32 R148, R36, R16.reuse, R148 ;  /* 0x000000102494723c */ /* 0x080ff00000001894 */
[-C--:B------:R-:W-:Y:S08]  /*5b40*/  HMMA.16816.F32 R152, R32, R16.reuse, R152 ;  /* 0x000000102098723c */ /* 0x080ff00000001898 */
[C---:B------:R-:W-:Y:S01]  /*5b50*/  HMMA.16816.F32 R156, R24.reuse, R16, R156 ;  /* 0x00000010189c723c */ /* 0x040fe2000000189c */
[----:B------:R-:W2:Y:S07]  /*5b60*/  LDSM.16.MT88.2 R16, [R220+0x25080] ;  /* 0x02508000dc10783b */ /* 0x000eae0000004100 */
[-C--:B----4-:R-:W-:Y:S01]  /*5b70*/  HMMA.16816.F32 R160, R24, R4.reuse, R160 ;  /* 0x0000000418a0723c */ /* 0x090fe200000018a0 */
        /* <DEDUP_REMOVED lines=39> */
.L_x_686:
[----:B------:R-:W1:Y:S01]  /*5df0*/  S2R R2, SR_CTAID.Y ;  /* 0x0000000000027919 */ /* 0x000e620000002600 */
[----:B------:R-:W3:Y:S01]  /*5e00*/  S2UR UR4, SR_CTAID.X ;  /* 0x00000000000479c3 */ /* 0x000ee20000002500 */
[----:B------:R-:W-:Y:S01]  /*5e10*/  MOV R0, 0x1 ;  /* 0x0000000100007802 */ /* 0x000fe20000000f00 */
[----:B------:R-:W-:Y:S01]  /*5e20*/  USHF.R.S32.HI UR6, URZ, 0x1f, UR8 ;  /* 0x0000001f3f067899 */ /* 0x000fe20008011408 */
[----:B------:R-:W-:Y:S01]  /*5e30*/  BAR.SYNC.DEFER_BLOCKING 0x1, 0x100 ;  /* 0x0044000000007b1d */ /* 0x000fe20000010000 */
[----:B------:R-:W-:Y:S01]  /*5e40*/  FMUL.FTZ R112, R112, c[0x0][0x298] ;  /* 0x0000a60070707a20 */ /* 0x000fe20000410000 */
[----:B------:R-:W-:-:S13]  /*5e50*/  ISETP.NE.AND P0, PT, R0, c[0x0][0x338], PT ;  /* 0x0000ce0000007a0c */ /* 0x000fda0003f05270 */
[----:B-1----:R-:W-:Y:S01]  /*5e60*/  @P0 IMAD.HI.U32 R0, R2, c[0x0][0x33c], RZ ;  /* 0x0000cf0002000a27 */ /* 0x002fe200078e00ff */
[----:B---3--:R-:W-:Y:S01]  /*5e70*/  UIMAD UR4, UR4, 0x3c00, URZ ;  /* 0x00003c00040478a4 */ /* 0x008fe2000f8e023f */
[----:B------:R-:W-:-:S03]  /*5e80*/  SHF.R.S32.HI R3, RZ, 0x1f, R2 ;  /* 0x0000001fff037819 */ /* 0x000fc60000011402 */
[----:B------:R-:W-:Y:S01]  /*5e90*/  @P0 SHF.R.U32.HI R0, RZ, c[0x0][0x340], R0 ;  /* 0x0000d000ff000a19 */ /* 0x000fe20000011600 */
[----:B------:R-:W-:Y:S01]  /*5ea0*/  USHF.R.S32.HI UR7, URZ, 0x1f, UR4 ;  /* 0x0000001f3f077899 */ /* 0x000fe20008011404 */
[C---:B--2---:R-:W-:Y:S02]  /*5eb0*/  IADD3 R4, P1, R240.reuse, UR4, RZ ;  /* 0x00000004f0047c10 */ /* 0x044fe4000ff3e0ff */
[----:B------:R-:W-:Y:S01]  /*5ec0*/  @P0 SHF.R.S32.HI R6, RZ, 0x1f, R0 ;  /* 0x0000001fff060819 */ /* 0x000fe20000011400 */
[----:B------:R-:W-:Y:S01]  /*5ed0*/  ULDC.64 UR4, c[0x0][0x330] ;  /* 0x0000cc0000047ab9 */ /* 0x000fe20000000a00 */
[----:B------:R-:W-:Y:S01]  /*5ee0*/  @P0 MOV R2, R0 ;  /* 0x0000000000020202 */ /* 0x000fe20000000f00 */
[----:B------:R-:W-:Y:S01]  /*5ef0*/  UIMAD UR4, UR6, UR4, URZ ;  /* 0x00000004060472a4 */ /* 0x000fe2000f8e023f */
[----:B------:R-:W-:Y:S02]  /*5f00*/  @P0 MOV R3, R6 ;  /* 0x0000000600030202 */ /* 0x000fe40000000f00 */
[----:B------:R-:W-:Y:S01]  /*5f10*/  LEA.HI.X.SX32 R5, R240, UR7, 0x1, P1 ;  /* 0x00000007f0057c11 */ /* 0x000fe200088f0eff */
[----:B------:R-:W-:-:S02]  /*5f20*/  UIMAD UR7, UR8, UR5, UR4 ;  /* 0x00000005080772a4 */ /* 0x000fc4000f8e0204 */
[C---:B------:R-:W-:Y:S01]  /*5f30*/  IMAD R0, R3.reuse, c[0x0][0x328], RZ ;  /* 0x0000ca0003007a24 */ /* 0x040fe200078e02ff */
[----:B------:R-:W-:Y:S01]  /*5f40*/  ULDC.64 UR4, c[0x0][0x308] ;  /* 0x0000c20000047ab9 */ /* 0x000fe20000000a00 */
[----:B------:R-:W-:Y:S01]  /*5f50*/  IMAD R3, R3, c[0x0][0x300], RZ ;  /* 0x0000c00003037a24 */ /* 0x000fe200078e02ff */
[----:B------:R-:W-:Y:S01]  /*5f60*/  UIMAD UR4, UR6, UR4, URZ ;  /* 0x00000004060472a4 */ /* 0x000fe2000f8e023f */
[----:B------:R-:W-:-:S03]  /*5f70*/  IMAD.WIDE.U32 R8, R2, c[0x0][0x328], R4 ;  /* 0x0000ca0002087a25 */ /* 0x000fc600078e0004 */
[----:B------:R-:W-:Y:S01]  /*5f80*/  UIMAD UR4, UR8, UR5, UR4 ;  /* 0x00000005080472a4 */ /* 0x000fe2000f8e0204 */
[C---:B------:R-:W-:Y:S02]  /*5f90*/  IMAD R0, R2.reuse, c[0x0][0x32c], R0 ;  /* 0x0000cb0002007a24 */ /* 0x040fe400078e0200 */
[C---:B------:R-:W-:Y:S01]  /*5fa0*/  IMAD.WIDE.U32 R6, R2.reuse, c[0x0][0x300], R4 ;  /* 0x0000c00002067a25 */ /* 0x040fe200078e0004 */
[----:B------:R-:W-:Y:S02]  /*5fb0*/  MOV R4, R8 ;  /* 0x0000000800047202 */ /* 0x000fe40000000f00 */
[----:B------:R-:W-:Y:S01]  /*5fc0*/  IADD3 R5, R9, R0, RZ ;  /* 0x0000000009057210 */ /* 0x000fe20007ffe0ff */
[----:B------:R-:W-:Y:S01]  /*5fd0*/  IMAD R2, R2, c[0x0][0x304], R3 ;  /* 0x0000c10002027a24 */ /* 0x000fe200078e0203 */
[----:B------:R-:W-:Y:S02]  /*5fe0*/  MOV R9, UR8 ;  /* 0x0000000800097c02 */ /* 0x000fe40008000f00 */
[----:B------:R-:W-:-:S02]  /*5ff0*/  MOV R0, UR8 ;  /* 0x0000000800007c02 */ /* 0x000fc40008000f00 */
[----:B------:R-:W-:Y:S01]  /*6000*/  IADD3 R3, R7, R2, RZ ;  /* 0x0000000207037210 */ /* 0x000fe20007ffe0ff */
[----:B------:R-:W-:Y:S01]  /*6010*/  IMAD.WIDE.U32 R8, R9, c[0x0][0x330], R4 ;  /* 0x0000cc0009087a25 */ /* 0x000fe200078e0004 */
[----:B------:R-:W-:-:S05]  /*6020*/  MOV R2, R6 ;  /* 0x0000000600027202 */ /* 0x000fca0000000f00 */
[----:B------:R-:W-:Y:S01]  /*6030*/  IMAD.WIDE.U32 R6, R0, c[0x0][0x308], R2 ;  /* 0x0000c20000067a25 */ /* 0x000fe200078e0002 */
[----:B------:R-:W-:Y:S02]  /*6040*/  IADD3 R0, R9, UR7, RZ ;  /* 0x0000000709007c10 */ /* 0x000fe4000fffe0ff */
[----:B------:R-:W-:Y:S02]  /*6050*/  LEA R2, P1, R8, c[0x0][0x310], 0x2 ;  /* 0x0000c40008027a11 */ /* 0x000fe400078210ff */
[----:B------:R-:W-:Y:S02]  /*6060*/  LEA R4, P0, R6, c[0x0][0x2e8], 0x2 ;  /* 0x0000ba0006047a11 */ /* 0x000fe400078010ff */
[----:B------:R-:W-:Y:S02]  /*6070*/  LEA.HI.X R3, R8, c[0x0][0x314], R0, 0x2, P1 ;  /* 0x0000c50008037a11 */ /* 0x000fe400008f1400 */
        /* <DEDUP_REMOVED lines=70> */
[----:B------:R-:W-:Y:S01]  /*64e0*/  RED.E.ADD.F32.FTZ.RN.STRONG.GPU [R4.64], R112 ;  /* 0x000000700400798e */ /* 0x000fe2000c10e78e */
        /* <DEDUP_REMOVED lines=111> */
.L_x_690:
        /* <DEDUP_REMOVED lines=10> */
.L_x_1403:


//--------------------- .text._ZN7cutlass13device_kernelIN5flash19enable_sm80_to_sm89INS1_16FlashAttnBwdSm80INS1_25CollectiveMainloopBwdSm80ILi2ELi1EN4cute5tupleIJNS5_1CILi64EEENS7_ILi80EEENS7_ILi192EEEEEENS_6half_tEfNS_4arch4Sm80ELb0ELb0ELb0ELb0ELb1ELb0ELb1ELb0ELi2ELi4ELi2ELi2ELb0EEENS1_24CollectiveEpilogueBwdGQAISB_fSE_Li256ELb0ELb1EEENS1_19SingleTileSchedulerILb0ELb0ELb0ELi80EEEEEEEEEvNT_6ParamsE --------------------------
	.section	.text._ZN7cutlass13device_kernelIN5flash19enable_sm80_to_sm89INS1_16FlashAttnBwdSm80INS1_25CollectiveMainloopBwdSm80ILi2ELi1EN4cute5tupleIJNS5_1CILi64EEENS7_ILi80EEENS7_ILi192EEEEEENS_6half_tEfNS_4arch4Sm80ELb0ELb0ELb0ELb0ELb1ELb0ELb1ELb0ELi2ELi4ELi2ELi2ELb0EEENS1_24CollectiveEpilogueBwdGQAISB_fSE_Li256ELb0ELb1EEENS1_19SingleTileSchedulerILb0ELb0ELb0ELi80EEEEEEEEEvNT_6ParamsE,"ax",@progbits
	.sectioninfo	@"SHI_REGISTERS=255"
	.align	128
.text._ZN7cutlass13device_kernelIN5flash19enable_sm80_to_sm89INS1_16FlashAttnBwdSm80INS1_25CollectiveMainloopBwdSm80ILi2ELi1EN4cute5tupleIJNS5_1CILi64EEENS7_ILi80EEENS7_ILi192EEEEEENS_6half_tEfNS_4arch4Sm80ELb0ELb0ELb0ELb0ELb1ELb0ELb1ELb0ELi2ELi4ELi2ELi2ELb0EEENS1_24CollectiveEpilogueBwdGQAISB_fSE_Li256ELb0ELb1EEENS1_19SingleTileSchedulerILb0ELb0ELb0ELi80EEEEEEEEEvNT_6ParamsE:
        .type           _ZN7cutlass13device_kernelIN5flash19enable_sm80_to_sm89INS1_16FlashAttnBwdSm80INS1_25CollectiveMainloopBwdSm80ILi2ELi1EN4cute5tupleIJNS5_1CILi64EEENS7_ILi80EEENS7_ILi192EEEEEENS_6half_tEfNS_4arch4Sm80ELb0ELb0ELb0ELb0ELb1ELb0ELb1ELb0ELi2ELi4ELi2ELi2ELb0EEENS1_24CollectiveEpilogueBwdGQAISB_fSE_Li256ELb0ELb1EEENS1_19SingleTileSchedulerILb0ELb0ELb0ELi80EEEEEEEEEvNT_6ParamsE,@function
        .size           _ZN7cutlass13device_kernelIN5flash19enable_sm80_to_sm89INS1_16FlashAttnBwdSm80INS1_25CollectiveMainloopBwdSm80ILi2ELi1EN4cute5tupleIJNS5_1CILi64EEENS7_ILi80EEENS7_ILi192EEEEEENS_6half_tEfNS_4arch4Sm80ELb0ELb0ELb0ELb0ELb1ELb0ELb1ELb0ELi2ELi4ELi2ELi2ELb0EEENS1_24CollectiveEpilogueBwdGQAISB_fSE_Li256ELb0ELb1EEENS1_19SingleTileSchedulerILb0ELb0ELb0ELi80EEEEEEEEEvNT_6ParamsE,(.L_x_1404 - _ZN7cutlass13device_kernelIN5flash19enable_sm80_to_sm89INS1_16FlashAttnBwdSm80INS1_25CollectiveMainloopBwdSm80ILi2ELi1EN4cute5tupleIJNS5_1CILi64EEENS7_ILi80EEENS7_ILi192EEEEEENS_6half_tEfNS_4arch4Sm80ELb0ELb0ELb0ELb0ELb1ELb0ELb1ELb0ELi2ELi4ELi2ELi2ELb0EEENS1_24CollectiveEpilogueBwdGQAISB_fSE_Li256ELb0ELb1EEENS1_19SingleTileSchedulerILb0ELb0ELb0ELi80EEEEEEEEEvNT_6ParamsE)
        .other          _ZN7cutlass13device_kernelIN5flash19enable_sm80_to_sm89INS1_16FlashAttnBwdSm80INS1_25CollectiveMainloopBwdSm80ILi2ELi1EN4cute5tupleIJNS5_1CILi64EEENS7_ILi80EEENS7_ILi192EEEEEENS_6half_tEfNS_4arch4Sm80ELb0ELb0ELb0ELb0ELb1ELb0ELb1ELb0ELi2ELi4ELi2ELi2ELb0EEENS1_24CollectiveEpilogueBwdGQAISB_fSE_Li256ELb0ELb1EEENS1_19SingleTileSchedulerILb0ELb0ELb0ELi80EEEEEEEEEvNT_6ParamsE,@"STO_CUDA_ENTRY STV_DEFAULT"
_ZN7cutlass13device_kernelIN5flash19enable_sm80_to_sm89INS1_16FlashAttnBwdSm80INS1_25CollectiveMainloopBwdSm80ILi2ELi1EN4cute5tupleIJNS5_1CILi64EEENS7_ILi80EEENS7_ILi192EEEEEENS_6half_tEfNS_4arch4Sm80ELb0ELb0ELb0ELb0ELb1ELb0ELb1ELb0ELi2ELi4ELi2ELi2ELb0EEENS1_24CollectiveEpilogueBwdGQAISB_fSE_Li256ELb0ELb1EEENS1_19SingleTileSchedulerILb0ELb0ELb0ELi80EEEEEEEEEvNT_6ParamsE:
        /* <DEDUP_REMOVED lines=13> */
[----:B------:R-:W3:Y:S01]  /*00d0*/  S2R R28, SR_CTAID.X ;  /* 0x00000000001c7919 */ /* 0x000ee20000002500 */
[----:B------:R-:W-:Y:S01]  /*00e0*/  ULDC.64 UR24, c[0x0][0x118] ;  /* 0x0000460000187ab9 */ /* 0x000fe20000000a00 */
[----:B------:R-:W-:Y:S01]  /*00f0*/  IMAD.MOV.U32 R221, RZ, RZ, 0x120 ;  /* 0x00000120ffdd7424 */ /* 0x000fe200078e00ff */
[----:B------:R-:W-:Y:S01]  /*0100*/  UIMAD UR6, UR7, UR5, UR4 ;  /* 0x00000005070672a4 */ /* 0x000fe2000f8e0204 */
[----:B------:R-:W-:Y:S01]  /*0110*/  CS2R R170, SRZ ;  /* 0x0000000000aa7805 */ /* 0x000fe2000001ff00 */
[----:B------:R-:W-:Y:S01]  /*0120*/  CS2R R168, SRZ ;  /* 0x0000000000a87805 */ /* 0x000fe2000001ff00 */
        /* <DEDUP_REMOVED lines=9> */
[----:B------:R-:W-:Y:S01]  /*01c0*/  CS2R R154, SRZ ;  /* 0x00000000009a7805 */ /* 0x000fe2000001ff00 */
[----:B-1----:R-:W-:Y:S01]  /*01d0*/  SHF.R.S32.HI R14, RZ, 0x1f, R244 ;  /* 0x0000001fff0e7819 */ /* 0x002fe200000114f4 */
[C---:B------:R-:W-:Y:S01]  /*01e0*/  IMAD.SHL.U32 R240, R244.reuse, 0x4, RZ ;  /* 0x00000004f4f07824 */ /* 0x040fe200078e00ff */
[----:B------:R-:W-:Y:S01]  /*01f0*/  ISETP.GT.AND P3, PT, R244, 0x7f, PT ;  /* 0x0000007ff400780c */ /* 0x000fe20003f64270 */
        /* <DEDUP_REMOVED lines=38> */
[----:B------:R-:W-:Y:S01]  /*0460*/  IMAD.U32 R6, RZ, RZ, UR7 ;  /* 0x00000007ff067e24 */ /* 0x000fe2000f8e00ff */
        /* <DEDUP_REMOVED lines=13> */
[----:B------:R-:W-:Y:S01]  /*0540*/  UMOV UR6, 0x5 ;  /* 0x0000000500067882 */ /* 0x000fe20000000000 */
[----:B------:R-:W-:Y:S01]  /*0550*/  LOP3.LUT R11, R0, 0x38, R238, 0xf8, !PT ;  /* 0x00000038000b7812 */ /* 0x000fe200078ef8ee */
[----:B------:R-:W-:Y:S01]  /*0560*/  IMAD.MOV.U32 R2, RZ, RZ, R4 ;  /* 0x000000ffff027224 */ /* 0x000fe200078e0004 */
[----:B------:R-:W-:Y:S01]  /*0570*/  SHF.R.U32.HI R0, RZ, 0x3, R0 ;  /* 0x00000003ff007819 */ /* 0x000fe20000011600 */
[----:B------:R-:W-:Y:S01]  /*0580*/  IMAD R4, R9, c[0x0][0x1d8], RZ ;  /* 0x0000760009047a24 */ /* 0x000fe200078e02ff */
[----:B------:R-:W-:Y:S01]  /*0590*/  IADD3 R7, R7, UR5, RZ ;  /* 0x0000000507077c10 */ /* 0x000fe2000fffe0ff */
[----:B------:R-:W-:Y:S01]  /*05a0*/  ULDC.64 UR4, c[0x0][0x1d8] ;  /* 0x0000760000047ab9 */ /* 0x000fe20000000a00 */
[----:B------:R-:W-:Y:S01]  /*05b0*/  LOP3.LUT R11, R11, R0, RZ, 0x3c, !PT ;  /* 0x000000000b0b7212 */ /* 0x000fe200078e3cff */
[----:B------:R-:W-:Y:S01]  /*05c0*/  IMAD R10, R8, c[0x0][0x1dc], R4 ;  /* 0x00007700080a7a24 */ /* 0x000fe200078e0204 */
[----:B------:R-:W-:Y:S01]  /*05d0*/  IADD3 R0, -R242, c[0x0][0x198], RZ ;  /* 0x00006600f2007a10 */ /* 0x000fe20007ffe1ff */
[----:B------:R-:W-:Y:S01]  /*05e0*/  IMAD.WIDE.U32 R4, R8, c[0x0][0x1d8], R2 ;  /* 0x0000760008047a25 */ /* 0x000fe200078e0002 */
[----:B------:R-:W-:Y:S01]  /*05f0*/  USHF.L.U64.HI UR5, UR4, UR6, UR5 ;  /* 0x0000000604057299 */ /* 0x000fe20008010205 */
[----:B------:R-:W-:Y:S01]  /*0600*/  CS2R R118, SRZ ;  /* 0x0000000000767805 */ /* 0x000fe2000001ff00 */
[----:B------:R-:W-:Y:S01]  /*0610*/  USHF.L.U32 UR4, UR4, 0x5, URZ ;  /* 0x0000000504047899 */ /* 0x000fe2000800063f */
[----:B------:R-:W-:Y:S01]  /*0620*/  IMAD.IADD R3, R5, 0x1, R10 ;  /* 0x0000000105037824 */ /* 0x000fe200078e020a */
[----:B------:R-:W-:Y:S01]  /*0630*/  LEA R2, P0, R4, c[0x0][0x1c0], 0x1 ;  /* 0x0000700004027a11 */ /* 0x000fe200078008ff */
[----:B------:R-:W-:Y:S01]  /*0640*/  IMAD R0, R28, -0x50, R0 ;  /* 0xffffffb01c007824 */ /* 0x000fe200078e0200 */
[----:B------:R-:W-:Y:S01]  /*0650*/  CS2R R116, SRZ ;  /* 0x0000000000747805 */ /* 0x000fe2000001ff00 */
[----:B------:R-:W-:Y:S01]  /*0660*/  IMAD R5, R9, c[0x0][0x1a8], RZ ;  /* 0x00006a0009057a24 */ /* 0x000fe200078e02ff */
[----:B------:R-:W-:Y:S01]  /*0670*/  LEA.HI.X R3, R4, c[0x0][0x1c4], R3, 0x1, P0 ;  /* 0x0000710004037a11 */ /* 0x000fe200000f0c03 */
[----:B------:R-:W-:Y:S01]  /*0680*/  IMAD.WIDE.U32 R16, R242, c[0x0][0x178], R238 ;  /* 0x00005e00f2107a25 */ /* 0x000fe200078e00ee */
[----:B------:R-:W-:Y:S01]  /*0690*/  LEA.HI R4, R14, R244, RZ, 0x6 ;  /* 0x000000f40e047211 */ /* 0x000fe200078f30ff */
[----:B------:R-:W-:Y:S01]  /*06a0*/  CS2R R114, SRZ ;  /* 0x0000000000727805 */ /* 0x000fe2000001ff00 */
[----:B------:R-:W-:Y:S01]  /*06b0*/  ISETP.GE.AND P0, PT, R238, c[0x0][0x1cc], PT ;  /* 0x00007300ee007a0c */ /* 0x000fe20003f06270 */
[----:B------:R-:W-:Y:S01]  /*06c0*/  IMAD.MOV.U32 R250, RZ, RZ, R16 ;  /* 0x000000fffffa7224 */ /* 0x000fe200078e0010 */
[----:B------:R-:W-:Y:S01]  /*06d0*/  SHF.R.S32.HI R21, RZ, 0x6, R4 ;  /* 0x00000006ff157819 */ /* 0x000fe20000011404 */
[----:B------:R1:W-:Y:S01]  /*06e0*/  STL.64 [R1+0x8], R16 ;  /* 0x0000081001007387 */ /* 0x0003e20000100a00 */
[C---:B------:R-:W-:Y:S01]  /*06f0*/  ISETP.LT.OR P1, PT, R0.reuse, 0x1, P0 ;  /* 0x000000010000780c */ /* 0x040fe20000721670 */
[----:B------:R-:W-:Y:S01]  /*0700*/  CS2R R112, SRZ ;  /* 0x0000000000707805 */ /* 0x000fe2000001ff00 */
[C---:B------:R-:W-:Y:S01]  /*0710*/  ISETP.LT.OR P6, PT, R0.reuse, 0x1, P2 ;  /* 0x000000010000780c */ /* 0x040fe200017c1670 */
[----:B------:R-:W-:Y:S01]  /*0720*/  IMAD R4, R21, 0x200, R11 ;  /* 0x0000020015047824 */ /* 0x000fe200078e020b */
[----:B------:R-:W-:Y:S01]  /*0730*/  ISETP.LT.OR P0, PT, R0, 0x21, P0 ;  /* 0x000000210000780c */ /* 0x000fe20000701670 */
[----:B------:R-:W-:Y:S01]  /*0740*/  IMAD R11, R8, c[0x0][0x1ac], R5 ;  /* 0x00006b00080b7a24 */ /* 0x000fe200078e0205 */
[----:B------:R-:W-:Y:S01]  /*0750*/  ISETP.LT.OR P5, PT, R0, 0x1, P4 ;  /* 0x000000010000780c */ /* 0x000fe200027a1670 */
[----:B------:R-:W-:Y:S01]  /*0760*/  IMAD.SHL.U32 R236, R4, 0x2, RZ ;  /* 0x0000000204ec7824 */ /* 0x000fe200078e00ff */
[----:B------:R-:W-:Y:S01]  /*0770*/  P2R R4, PR, RZ, 0x1 ;  /* 0x00000001ff047803 */ /* 0x000fe20000000000 */
[----:B------:R-:W-:Y:S01]  /*0780*/  IMAD.MOV.U32 R5, RZ, RZ, c[0x0][0x1d8] ;  /* 0x00007600ff057624 */ /* 0x000fe200078e00ff */
[----:B------:R-:W-:Y:S01]  /*0790*/  @!P3 ISETP.GE.AND P0, PT, R0, 0x41, PT ;  /* 0x000000410000b80c */ /* 0x000fe20003f06270 */
[----:B------:R-:W-:Y:S01]  /*07a0*/  IMAD.WIDE.U32 R8, R8, c[0x0][0x1a8], R6 ;  /* 0x00006a0008087a25 */ /* 0x000fe200078e0006 */
[----:B------:R-:W-:Y:S01]  /*07b0*/  ISETP.LT.OR P4, PT, R0, 0x21, P4 ;  /* 0x000000210000780c */ /* 0x000fe20002781670 */
[----:B------:R2:W-:Y:S01]  /*07c0*/  LDGSTS.E.BYPASS.LTC128B.128 [R236+0x7880], [R2.64], !P1 ;  /* 0x0788000002ec7fae */ /* 0x0005e2000c901d58 */
[----:B------:R-:W-:Y:S01]  /*07d0*/  LEA R6, P1, R5, R2, 0x6 ;  /* 0x0000000205067211 */ /* 0x000fe200078230ff */
[----:B------:R-:W-:Y:S01]  /*07e0*/  IMAD.MOV.U32 R7, RZ, RZ, c[0x0][0x1dc] ;  /* 0x00007700ff077624 */ /* 0x000fe200078e00ff */
[----:B------:R-:W-:Y:S01]  /*07f0*/  CS2R R102, SRZ ;  /* 0x0000000000667805 */ /* 0x000fe2000001ff00 */
[----:B------:R2:W-:Y:S01]  /*0800*/  LDGSTS.E.BYPASS.LTC128B.128 [R236+0xa080], [R2.64+0x80], !P6 ;  /* 0x0a08008002ec7fae */ /* 0x0005e2000f101d58 */
[----:B------:R-:W-:Y:S01]  /*0810*/  @!P3 ISETP.GE.OR P6, PT, R238, c[0x0][0x1cc], !P0 ;  /* 0x00007300ee00ba0c */ /* 0x000fe200047c6670 */
[----:B------:R-:W-:Y:S01]  /*0820*/  IMAD.IADD R9, R9, 0x1, R11 ;  /* 0x0000000109097824 */ /* 0x000fe200078e020b */
[----:B------:R-:W-:Y:S01]  /*0830*/  LEA.HI.X R7, R5, R3, R7, 0x6, P1 ;  /* 0x0000000305077211 */ /* 0x000fe200008f3407 */
[----:B------:R2:W-:Y:S01]  /*0840*/  LDGSTS.E.BYPASS.LTC128B.128 [R236+0xc880], [R2.64+0x100], !P5 ;  /* 0x0c88010002ec7fae */ /* 0x0005e2000e901d58 */
[----:B------:R-:W-:Y:S01]  /*0850*/  ISETP.NE.AND P1, PT, R4, RZ, PT ;  /* 0x000000ff0400720c */ /* 0x000fe20003f25270 */
[----:B------:R-:W-:Y:S01]  /*0860*/  IMAD.U32 R5, RZ, RZ, UR5 ;  /* 0x00000005ff057e24 */ /* 0x000fe2000f8e00ff */
[C---:B------:R-:W-:Y:S01]  /*0870*/  ISETP.LT.OR P5, PT, R0.reuse, 0x21, P2 ;  /* 0x000000210000780c */ /* 0x040fe200017a1670 */
[----:B------:R-:W-:Y:S01]  /*0880*/  CS2R R100, SRZ ;  /* 0x0000000000647805 */ /* 0x000fe2000001ff00 */
[----:B------:R-:W-:Y:S01]  /*0890*/  @!P3 ISETP.LT.OR P2, PT, R0, 0x41, P2 ;  /* 0x000000410000b80c */ /* 0x000fe20001741670 */
[----:B------:R-:W-:Y:S01]  /*08a0*/  CS2R R98, SRZ ;  /* 0x0000000000627805 */ /* 0x000fe2000001ff00 */
[----:B------:R-:W-:Y:S01]  /*08b0*/  CS2R R96, SRZ ;  /* 0x0000000000607805 */ /* 0x000fe2000001ff00 */
[----:B------:R-:W-:Y:S01]  /*08c0*/  CS2R R94, SRZ ;  /* 0x00000000005e7805 */ /* 0x000fe2000001ff00 */
[----:B------:R-:W-:Y:S01]  /*08d0*/  CS2R R92, SRZ ;  /* 0x00000000005c7805 */ /* 0x000fe2000001ff00 */
[----:B------:R-:W-:Y:S01]  /*08e0*/  P2R R10, PR, RZ, 0x40 ;  /* 0x00000040ff0a7803 */ /* 0x000fe20000000000 */
[----:B------:R-:W-:Y:S01]  /*08f0*/  CS2R R82, SRZ ;  /* 0x0000000000527805 */ /* 0x000fe2000001ff00 */
[----:B------:R-:W-:Y:S01]  /*0900*/  @!P3 ISETP.GE.OR P6, PT, R247, c[0x0][0x1cc], !P0 ;  /* 0x00007300f700ba0c */ /* 0x000fe200047c6670 */
[----:B------:R-:W-:Y:S01]  /*0910*/  CS2R R80, SRZ ;  /* 0x0000000000507805 */ /* 0x000fe2000001ff00 */
[----:B------:R3:W-:Y:S01]  /*0920*/  LDGSTS.E.BYPASS.LTC128B.128 [R236+0x8880], [R6.64], !P1 ;  /* 0x0888000006ec7fae */ /* 0x0007e2000c901d58 */
[----:B------:R-:W-:Y:S01]  /*0930*/  LEA R4, P0, R8, c[0x0][0x190], 0x1 ;  /* 0x0000640008047a11 */ /* 0x000fe200078008ff */
[----:B------:R-:W-:Y:S01]  /*0940*/  CS2R R86, SRZ ;  /* 0x0000000000567805 */ /* 0x000fe2000001ff00 */
[----:B------:R-:W-:Y:S01]  /*0950*/  CS2R R84, SRZ ;  /* 0x0000000000547805 */ /* 0x000fe2000001ff00 */
[----:B------:R3:W-:Y:S01]  /*0960*/  LDGSTS.E.BYPASS.LTC128B.128 [R236+0xb080], [R6.64+0x80], !P5 ;  /* 0x0b08008006ec7fae */ /* 0x0007e2000e901d58 */
[----:B------:R-:W-:Y:S01]  /*0970*/  ISETP.GE.AND P5, PT, R238, c[0x0][0x19c], PT ;  /* 0x00006700ee007a0c */ /* 0x000fe20003fa6270 */
[----:B------:R-:W-:Y:S01]  /*0980*/  CS2R R90, SRZ ;  /* 0x00000000005a7805 */ /* 0x000fe2000001ff00 */
[----:B------:R-:W-:Y:S01]  /*0990*/  CS2R R88, SRZ ;  /* 0x0000000000587805 */ /* 0x000fe2000001ff00 */
[----:B------:R3:W-:Y:S01]  /*09a0*/  LDGSTS.E.BYPASS.LTC128B.128 [R236+0xd880], [R6.64+0x100], !P4 ;  /* 0x0d88010006ec7fae */ /* 0x0007e2000e101d58 */
[----:B------:R-:W-:Y:S01]  /*09b0*/  ISETP.GE.AND P4, PT, R13, c[0x0][0x19c], PT ;  /* 0x000067000d007a0c */ /* 0x000fe20003f86270 */
[----:B------:R-:W-:Y:S01]  /*09c0*/  CS2R R78, SRZ ;  /* 0x00000000004e7805 */ /* 0x000fe2000001ff00 */
[----:B------:R-:W-:Y:S01]  /*09d0*/  ISETP.LT.OR P5, PT, R0, 0x1, P5 ;  /* 0x000000010000780c */ /* 0x000fe20002fa1670 */
[----:B------:R-:W-:Y:S01]  /*09e0*/  CS2R R76, SRZ ;  /* 0x00000000004c7805 */ /* 0x000fe2000001ff00 */
[----:B--2---:R-:W-:Y:S01]  /*09f0*/  IMAD.U32 R3, RZ, RZ, UR4 ;  /* 0x00000004ff037e24 */ /* 0x004fe2000f8e00ff */
[----:B------:R-:W-:Y:S01]  /*0a00*/  ULDC.64 UR4, c[0x0][0x1a8] ;  /* 0x00006a0000047ab9 */ /* 0x000fe20000000a00 */
[----:B------:R-:W-:Y:S01]  /*0a10*/  CS2R R74, SRZ ;  /* 0x00000000004a7805 */ /* 0x000fe2000001ff00 */
[----:B------:R-:W-:Y:S01]  /*0a20*/  USHF.L.U32 UR8, UR4, 0x5, URZ ;  /* 0x0000000504087899 */ /* 0x000fe2000800063f */
[----:B------:R-:W-:Y:S01]  /*0a30*/  CS2R R72, SRZ ;  /* 0x0000000000487805 */ /* 0x000fe2000001ff00 */
[C---:B------:R-:W-:Y:S01]  /*0a40*/  @!P3 LEA R2, P1, R3.reuse, R6, 0x1 ;  /* 0x000000060302b211 */ /* 0x040fe200078208ff */
[----:B------:R-:W-:Y:S01]  /*0a50*/  USHF.L.U64.HI UR5, UR4, UR6, UR5 ;  /* 0x0000000604057299 */ /* 0x000fe20008010205 */
[----:B------:R-:W-:Y:S01]  /*0a60*/  CS2R R70, SRZ ;  /* 0x0000000000467805 */ /* 0x000fe2000001ff00 */
[----:B------:R-:W-:Y:S01]  /*0a70*/  CS2R R68, SRZ ;  /* 0x0000000000447805 */ /* 0x000fe2000001ff00 */
[----:B------:R-:W-:Y:S01]  /*0a80*/  @!P3 LEA.HI.X R3, R3, R7, R5, 0x1, P1 ;  /* 0x000000070303b211 */ /* 0x000fe200008f0c05 */
[----:B------:R-:W-:Y:S01]  /*0a90*/  CS2R R58, SRZ ;  /* 0x00000000003a7805 */ /* 0x000fe2000001ff00 */
[----:B------:R-:W-:Y:S01]  /*0aa0*/  ISETP.NE.AND P1, PT, R10, RZ, PT ;  /* 0x000000ff0a00720c */ /* 0x000fe20003f25270 */
[----:B------:R-:W-:Y:S01]  /*0ab0*/  CS2R R56, SRZ ;  /* 0x0000000000387805 */ /* 0x000fe2000001ff00 */
[----:B------:R-:W-:Y:S01]  /*0ac0*/  LEA.HI.X R5, R8, c[0x0][0x194], R9, 0x1, P0 ;  /* 0x0000650008057a11 */ /* 0x000fe200000f0c09 */
        /* <DEDUP_REMOVED lines=8> */
[----:B---3--:R-:W-:Y:S01]  /*0b50*/  IMAD.MOV.U32 R6, RZ, RZ, c[0x0][0x1a8] ;  /* 0x00006a00ff067624 */ /* 0x008fe200078e00ff */
[----:B------:R-:W-:Y:S01]  /*0b60*/  CS2R R46, SRZ ;  /* 0x00000000002e7805 */ /* 0x000fe2000001ff00 */
[----:B------:R2:W-:Y:S01]  /*0b70*/  @!P3 LDGSTS.E.BYPASS.LTC128B.128 [R236+0x9880], [R2.64], !P1 ;  /* 0x0988000002ecbfae */ /* 0x0005e2000c901d58 */
[----:B------:R-:W-:Y:S01]  /*0b80*/  ISETP.LT.OR P1, PT, R0, 0x1, P4 ;  /* 0x000000010000780c */ /* 0x000fe20002721670 */
[----:B------:R-:W-:-:S02]  /*0b90*/  CS2R R44, SRZ ;  /* 0x00000000002c7805 */ /* 0x000fc4000001ff00 */
[----:B------:R2:W-:Y:S01]  /*0ba0*/  @!P3 LDGSTS.E.BYPASS.LTC128B.128 [R236+0xc080], [R2.64+0x80], !P2 ;  /* 0x0c08008002ecbfae */ /* 0x0005e2000d101d58 */
[----:B------:R-:W-:-:S03]  /*0bb0*/  ISETP.GE.AND P2, PT, R238, c[0x0][0x19c], PT ;  /* 0x00006700ee007a0c */ /* 0x000fc60003f46270 */
[----:B------:R2:W-:Y:S01]  /*0bc0*/  @!P3 LDGSTS.E.BYPASS.LTC128B.128 [R236+0xe880], [R2.64+0x100], !P6 ;  /* 0x0e88010002ecbfae */ /* 0x0005e2000f101d58 */
[C---:B------:R-:W-:Y:S02]  /*0bd0*/  ISETP.GE.AND P6, PT, R247.reuse, c[0x0][0x19c], PT ;  /* 0x00006700f7007a0c */ /* 0x040fe40003fc6270 */
[----:B------:R-:W-:Y:S01]  /*0be0*/  ISETP.LT.OR P2, PT, R0, 0x21, P2 ;  /* 0x000000210000780c */ /* 0x000fe20001741670 */
[----:B------:R3:W-:Y:S01]  /*0bf0*/  LDGSTS.E.BYPASS.LTC128B.128 [R236+0x80], [R4.64], !P5 ;  /* 0x0008000004ec7fae */ /* 0x0007e2000e901d58 */
[----:B------:R-:W-:-:S03]  /*0c00*/  ISETP.GE.AND P5, PT, R247, c[0x0][0x19c], PT ;  /* 0x00006700f7007a0c */ /* 0x000fc60003fa6270 */
[----:B------:R3:W-:Y:S01]  /*0c10*/  LDGSTS.E.BYPASS.LTC128B.128 [R236+0x2880], [R4.64+0x80], !P1 ;  /* 0x0288008004ec7fae */ /* 0x0007e2000c901d58 */
[----:B------:R-:W-:Y:S01]  /*0c20*/  ISETP.LT.OR P1, PT, R0, 0x21, P4 ;  /* 0x000000210000780c */ /* 0x000fe20002721670 */
[----:B--2---:R-:W-:Y:S01]  /*0c30*/  IMAD.MOV.U32 R3, RZ, RZ, c[0x0][0x1ac] ;  /* 0x00006b00ff037624 */ /* 0x004fe200078e00ff */
[----:B------:R-:W-:-:S04]  /*0c40*/  LEA R2, P0, R6, R4, 0x6 ;  /* 0x0000000406027211 */ /* 0x000fc800078030ff */
[----:B------:R-:W-:Y:S01]  /*0c50*/  LEA.HI.X R3, R6, R5, R3, 0x6, P0 ;  /* 0x0000000506037211 */ /* 0x000fe200000f3403 */
[----:B------:R-:W-:Y:S01]  /*0c60*/  IMAD.U32 R6, RZ, RZ, UR5 ;  /* 0x00000005ff067e24 */ /* 0x000fe2000f8e00ff */
[----:B------:R-:W-:Y:S01]  /*0c70*/  ISETP.LT.OR P0, PT, R0, 0x1, P6 ;  /* 0x000000010000780c */ /* 0x000fe20003701670 */
[----:B------:R-:W-:Y:S01]  /*0c80*/  ULDC.64 UR4, c[0x0][0x188] ;  /* 0x0000620000047ab9 */ /* 0x000fe20000000a00 */
[----:B------:R-:W-:-:S04]  /*0c90*/  ISETP.GE.AND P6, PT, R238, c[0x0][0x16c], PT ;  /* 0x00005b00ee007a0c */ /* 0x000fc80003fc6270 */
[----:B------:R-:W-:-:S07]  /*0ca0*/  SEL R7, RZ, 0x1, P6 ;  /* 0x00000001ff077807 */ /* 0x000fce0003000000 */
[----:B------:R3:W-:Y:S01]  /*0cb0*/  LDGSTS.E.BYPASS.LTC128B.128 [R236+0x5080], [R4.64+0x100], !P0 ;  /* 0x0508010004ec7fae */ /* 0x0007e2000c101d58 */
[----:B------:R-:W-:-:S03]  /*0cc0*/  ISETP.LT.OR P0, PT, R0, 0x21, P5 ;  /* 0x000000210000780c */ /* 0x000fc60002f01670 */
[----:B------:R2:W-:Y:S01]  /*0cd0*/  LDGSTS.E.BYPASS.LTC128B.128 [R236+0x1080], [R2.64], !P2 ;  /* 0x0108000002ec7fae */ /* 0x0005e2000d101d58 */
[----:B------:R-:W-:-:S03]  /*0ce0*/  ISETP.GE.AND P2, PT, R13, c[0x0][0x16c], PT ;  /* 0x00005b000d007a0c */ /* 0x000fc60003f46270 */
[----:B------:R2:W-:Y:S01]  /*0cf0*/  LDGSTS.E.BYPASS.LTC128B.128 [R236+0x3880], [R2.64+0x80], !P1 ;  /* 0x0388008002ec7fae */ /* 0x0005e2000c901d58 */
[C---:B------:R-:W-:Y:S02]  /*0d00*/  @!P3 ISETP.LT.OR P1, PT, R0.reuse, 0x41, P4 ;  /* 0x000000410000b80c */ /* 0x040fe40002721670 */
[----:B------:R-:W-:Y:S02]  /*0d10*/  @!P3 ISETP.LT.OR P4, PT, R0, 0x41, P5 ;  /* 0x000000410000b80c */ /* 0x000fe40002f81670 */
[----:B------:R-:W-:Y:S01]  /*0d20*/  ISETP.GT.AND P5, PT, R244, 0xf, PT ;  /* 0x0000000ff400780c */ /* 0x000fe20003fa4270 */
[----:B------:R2:W-:Y:S04]  /*0d30*/  LDGSTS.E.BYPASS.LTC128B.128 [R236+0x6080], [R2.64+0x100], !P0 ;  /* 0x0608010002ec7fae */ /* 0x0005e8000c101d58 */
[----:B------:R-:W-:-:S04]  /*0d40*/  @P2 LOP3.LUT R246, R246, 0x2, RZ, 0xfc, !PT ;  /* 0x00000002f6f62812 */ /* 0x000fc800078efcff */
[----:B------:R-:W-:-:S04]  /*0d50*/  LOP3.LUT R246, R246, 0xfffffffe, RZ, 0xc0, !PT ;  /* 0xfffffffef6f67812 */ /* 0x000fc800078ec0ff */
[----:B------:R-:W-:Y:S01]  /*0d60*/  @P6 LOP3.LUT R246, R246, 0x1, RZ, 0xfc, !PT ;  /* 0x00000001f6f66812 */ /* 0x000fe200078efcff */
[----:B---3--:R-:W-:Y:S01]  /*0d70*/  IMAD.U32 R5, RZ, RZ, UR8 ;  /* 0x00000008ff057e24 */ /* 0x008fe2000f8e00ff */
[----:B------:R-:W-:Y:S01]  /*0d80*/  SEL R4, RZ, 0xffffffff, P2 ;  /* 0xffffffffff047807 */ /* 0x000fe20001000000 */
[----:B------:R-:W-:Y:S01]  /*0d90*/  UIMAD.WIDE.U32 UR8, UR7, UR4, URZ ;  /* 0x00000004070872a5 */ /* 0x000fe2000f8e003f */
[----:B------:R-:W-:Y:S01]  /*0da0*/  ISETP.GE.AND P2, PT, R238, c[0x0][0x19c], PT ;  /* 0x00006700ee007a0c */ /* 0x000fe20003f46270 */
[----:B------:R-:W-:Y:S01]  /*0db0*/  UIMAD UR4, UR19, UR4, URZ ;  /* 0x00000004130472a4 */ /* 0x000fe2000f8e023f */
[----:B------:R-:W-:Y:S01]  /*0dc0*/  ISETP.GE.AND P6, PT, R247, c[0x0][0x16c], PT ;  /* 0x00005b00f7007a0c */ /* 0x000fe20003fc6270 */
[----:B------:R-:W-:Y:S01]  /*0dd0*/  IMAD.SHL.U32 R8, R4, 0x2, RZ ;  /* 0x0000000204087824 */ /* 0x000fe200078e00ff */
[----:B------:R-:W-:Y:S01]  /*0de0*/  @!P3 LEA R4, P0, R5, R2, 0x1 ;  /* 0x000000020504b211 */ /* 0x000fe200078008ff */
[----:B------:R-:W-:-:S03]  /*0df0*/  UIMAD UR4, UR7, UR5, UR4 ;  /* 0x00000005070472a4 */ /* 0x000fc6000f8e0204 */
[----:B------:R-:W-:Y:S01]  /*0e00*/  @!P3 LEA.HI.X R5, R5, R3, R6, 0x1, P0 ;  /* 0x000000030505b211 */ /* 0x000fe200000f0c06 */
[----:B------:R-:W-:Y:S01]  /*0e10*/  UIADD3 UR13, UR9, UR4, URZ ;  /* 0x00000004090d7290 */ /* 0x000fe2000fffe03f */
[----:B------:R-:W-:Y:S01]  /*0e20*/  @!P3 ISETP.LT.OR P0, PT, R0, 0x41, P2 ;  /* 0x000000410000b80c */ /* 0x000fe20001701670 */
[----:B--2---:R-:W-:Y:S01]  /*0e30*/  IMAD R2, R243, c[0x0][0x178], RZ ;  /* 0x00005e00f3027a24 */ /* 0x004fe200078e02ff */
[----:B------:R-:W-:Y:S01]  /*0e40*/  LOP3.LUT R7, R8, 0x2, R7, 0xe2, !PT ;  /* 0x0000000208077812 */ /* 0x000fe200078ee207 */
[----:B------:R-:W-:Y:S01]  /*0e50*/  IMAD R8, R27, c[0x0][0x180], RZ ;  /* 0x000060001b087a24 */ /* 0x000fe200078e02ff */
[----:B------:R-:W-:Y:S01]  /*0e60*/  SEL R6, RZ, 0x4, P6 ;  /* 0x00000004ff067807 */ /* 0x000fe20003000000 */
[----:B------:R-:W-:Y:S02]  /*0e70*/  IMAD R2, R242, c[0x0][0x17c], R2 ;  /* 0x00005f00f2027a24 */ /* 0x000fe400078e0202 */
[----:B------:R-:W-:Y:S01]  /*0e80*/  IMAD R8, R26, c[0x0][0x184], R8 ;  /* 0x000061001a087a24 */ /* 0x000fe200078e0208 */
[----:B------:R-:W-:Y:S01]  /*0e90*/  LOP3.LUT R6, R7, R6, RZ, 0xfc, !PT ;  /* 0x0000000607067212 */ /* 0x000fe200078efcff */
[----:B------:R-:W-:-:S02]  /*0ea0*/  IMAD.IADD R251, R17, 0x1, R2 ;  /* 0x0000000111fb7824 */ /* 0x000fc400078e0202 */
[----:B-1----:R-:W-:Y:S01]  /*0eb0*/  IMAD.WIDE.U32 R16, R242, c[0x0][0x208], R238 ;  /* 0x00008200f2107a25 */ /* 0x002fe200078e00ee */
[----:B------:R-:W-:Y:S01]  /*0ec0*/  LOP3.LUT R0, R6, 0x1, RZ, 0xc0, !PT ;  /* 0x0000000106007812 */ /* 0x000fe200078ec0ff */
[----:B------:R1:W-:Y:S02]  /*0ed0*/  @!P3 LDGSTS.E.BYPASS.LTC128B.128 [R236+0x2080], [R4.64], !P0 ;  /* 0x0208000004ecbfae */ /* 0x0003e4000c101d58 */
[----:B------:R-:W-:Y:S01]  /*0ee0*/  IMAD.WIDE.U32 R2, R26, c[0x0][0x180], R250 ;  /* 0x000060001a027a25 */ /* 0x000fe200078e00fa */
[----:B------:R-:W-:Y:S01]  /*0ef0*/  ISETP.NE.U32.AND P2, PT, R0, 0x1, PT ;  /* 0x000000010000780c */ /* 0x000fe20003f45070 */
[----:B------:R1:W-:Y:S02]  /*0f00*/  @!P3 LDGSTS.E.BYPASS.LTC128B.128 [R236+0x4880], [R4.64+0x80], !P1 ;  /* 0x0488008004ecbfae */ /* 0x0003e4000c901d58 */
[----:B------:R-:W-:Y:S01]  /*0f10*/  IMAD R0, R243, c[0x0][0x208], RZ ;  /* 0x00008200f3007a24 */ /* 0x000fe200078e02ff */
[----:B------:R-:W-:Y:S01]  /*0f20*/  IADD3 R7, P0, R2, UR8, RZ ;  /* 0x0000000802077c10 */ /* 0x000fe2000ff1e0ff */
[----:B------:R-:W-:Y:S01]  /*0f30*/  ULDC.64 UR8, c[0x0][0x178] ;  /* 0x00005e0000087ab9 */ /* 0x000fe20000000a00 */
[----:B------:R1:W-:Y:S01]  /*0f40*/  @!P3 LDGSTS.E.BYPASS.LTC128B.128 [R236+0x7080], [R4.64+0x100], !P4 ;  /* 0x0708010004ecbfae */ /* 0x0003e2000e101d58 */
[----:B------:R-:W-:Y:S01]  /*0f50*/  USHF.L.U32 UR4, UR8, 0x5, URZ ;  /* 0x0000000508047899 */ /* 0x000fe2000800063f */
[----:B------:R-:W-:Y:S01]  /*0f60*/  IADD3.X R3, R3, UR13, R8, P0, !PT ;  /* 0x0000000d03037c10 */ /* 0x000fe200087fe408 */
[----:B------:R-:W-:Y:S01]  /*0f70*/  USHF.L.U64.HI UR9, UR8, UR6, UR9 ;  /* 0x0000000608097299 */ /* 0x000fe20008010209 */
[C---:B------:R-:W-:Y:S01]  /*0f80*/  LEA R2, P0, R7.reuse, c[0x0][0x160], 0x1 ;  /* 0x0000580007027a11 */ /* 0x040fe200078008ff */
[----:B------:R-:W-:Y:S01]  /*0f90*/  USHF.L.U32 UR10, UR4, 0x1, URZ ;  /* 0x00000001040a7899 */ /* 0x000fe2000800063f */
[----:B------:R-:W0:Y:S01]  /*0fa0*/  LDGDEPBAR ;  /* 0x00000000000079af */ /* 0x000e220000000000 */
[----:B------:R-:W-:Y:S01]  /*0fb0*/  USHF.L.U64.HI UR9, UR4, 0x1, UR9 ;  /* 0x0000000104097899 */ /* 0x000fe20008010209 */
[----:B------:R-:W-:Y:S01]  /*0fc0*/  LEA.HI.X R3, R7, c[0x0][0x164], R3, 0x1, P0 ;  /* 0x0000590007037a11 */ /* 0x000fe200000f0c03 */
[----:B------:R-:W-:Y:S01]  /*0fd0*/  IMAD R0, R242, c[0x0][0x20c], R0 ;  /* 0x00008300f2007a24 */ /* 0x000fe200078e0200 */
[----:B------:R-:W-:Y:S01]  /*0fe0*/  ISETP.LT.OR P0, PT, R12, 0x1, P2 ;  /* 0x000000010c00780c */ /* 0x000fe20001701670 */
[----:B------:R-:W-:Y:S01]  /*0ff0*/  ULDC.64 UR4, c[0x0][0x278] ;  /* 0x00009e0000047ab9 */ /* 0x000fe20000000a00 */
[C---:B------:R-:W-:Y:S01]  /*1000*/  LOP3.LUT P3, RZ, R6.reuse, 0x2, RZ, 0xc0, !PT ;  /* 0x0000000206ff7812 */ /* 0x040fe2000786c0ff */
[----:B------:R-:W-:Y:S01]  /*1010*/  UIMAD UR15, UR19, UR4, URZ ;  /* 0x00000004130f72a4 */ /* 0x000fe2000f8e023f */
[----:B------:R-:W-:Y:S01]  /*1020*/  LOP3.LUT P4, RZ, R6, 0x4, RZ, 0xc0, !PT ;  /* 0x0000000406ff7812 */ /* 0x000fe2000788c0ff */
[----:B------:R-:W-:Y:S01]  /*1030*/  UIMAD.WIDE.U32 UR16, UR7, UR4, URZ ;  /* 0x00000004071072a5 */ /* 0x000fe2000f8e003f */
[----:B------:R-:W-:Y:S01]  /*1040*/  ISETP.LT.OR P1, PT, R12, 0x1, !P3 ;  /* 0x000000010c00780c */ /* 0x000fe20005f21670 */
[----:B------:R-:W-:Y:S01]  /*1050*/  UIMAD UR15, UR7, UR5, UR15 ;  /* 0x00000005070f72a4 */ /* 0x000fe2000f8e020f */
[----:B------:R-:W-:Y:S01]  /*1060*/  IMAD R6, R27, c[0x0][0x270], RZ ;  /* 0x00009c001b067a24 */ /* 0x000fe200078e02ff */
[----:B------:R2:W-:Y:S01]  /*1070*/  STL.64 [R1], R16 ;  /* 0x0000001001007387 */ /* 0x0005e20000100a00 */
[----:B------:R-:W-:Y:S01]  /*1080*/  ULDC.64 UR4, c[0x0][0x218] ;  /* 0x0000860000047ab9 */ /* 0x000fe20000000a00 */
[----:B------:R-:W-:Y:S01]  /*1090*/  IMAD.IADD R249, R17, 0x1, R0 ;  /* 0x0000000111f97824 */ /* 0x000fe200078e0200 */
[----:B------:R-:W-:Y:S01]  /*10a0*/  UIMAD.WIDE.U32 UR20, UR7, UR4, URZ ;  /* 0x00000004071472a5 */ /* 0x000fe2000f8e003f */
[----:B------:R3:W-:Y:S01]  /*10b0*/  LDGSTS.E.BYPASS.LTC128B.128 [R236+0xf080], [R2.64], !P0 ;  /* 0x0f08000002ec7fae */ /* 0x0007e2000c101d58 */
[----:B------:R-:W-:Y:S01]  /*10c0*/  IADD3 R8, P0, R2, UR10, RZ ;  /* 0x0000000a02087c10 */ /* 0x000fe2000ff1e0ff */
[----:B------:R-:W-:Y:S01]  /*10d0*/  UIMAD UR4, UR19, UR4, URZ ;  /* 0x00000004130472a4 */ /* 0x000fe2000f8e023f */
[----:B------:R-:W-:Y:S01]  /*10e0*/  IMAD.MOV.U32 R248, RZ, RZ, R16 ;  /* 0x000000fffff87224 */ /* 0x000fe200078e0010 */
[----:B------:R-:W-:Y:S01]  /*10f0*/  UIADD3 UR15, UR17, UR15, URZ ;  /* 0x0000000f110f7290 */ /* 0x000fe2000fffe03f */
[----:B------:R-:W-:Y:S01]  /*1100*/  IADD3.X R9, R3, UR9, RZ, P0, !PT ;  /* 0x0000000903097c10 */ /* 0x000fe200087fe4ff */
[----:B-1----:R-:W-:Y:S01]  /*1110*/  IMAD.WIDE.U32 R4, R26, c[0x0][0x270], R240 ;  /* 0x00009c001a047a25 */ /* 0x002fe200078e00f0 */
[----:B------:R-:W-:Y:S01]  /*1120*/  ISETP.LT.OR P0, PT, R12, 0x1, !P4 ;  /* 0x000000010c00780c */ /* 0x000fe20006701670 */
[----:B------:R3:W-:Y:S01]  /*1130*/  LDGSTS.E.BYPASS.LTC128B.128 [R236+0x11080], [R2.64+0x80], !P1 ;  /* 0x1108008002ec7fae */ /* 0x0007e2000c901d58 */
[----:B------:R-:W-:Y:S01]  /*1140*/  UIMAD UR5, UR7, UR5, UR4 ;  /* 0x00000005070572a4 */ /* 0x000fe2000f8e0204 */
[----:B------:R-:W-:Y:S01]  /*1150*/  IMAD R0, R26, c[0x0][0x274], R6 ;  /* 0x00009d001a007a24 */ /* 0x000fe200078e0206 */
[----:B------:R-:W-:Y:S01]  /*1160*/  ISETP.LT.OR P1, PT, R12, 0x21, P2 ;  /* 0x000000210c00780c */ /* 0x000fe20001721670 */
[----:B------:R-:W-:Y:S01]  /*1170*/  IMAD.WIDE.U32 R6, R26, c[0x0][0x210], R248 ;  /* 0x000084001a067a25 */ /* 0x000fe200078e00f8 */
[----:B------:R-:W-:Y:S01]  /*1180*/  UIADD3 UR14, UR21, UR5, URZ ;  /* 0x00000005150e7290 */ /* 0x000fe2000fffe03f */
[----:B------:R-:W-:-:S02]  /*1190*/  ISETP.LT.OR P2, PT, R12, 0x21, !P3 ;  /* 0x000000210c00780c */ /* 0x000fc40005f41670 */
[----:B------:R-:W-:Y:S01]  /*11a0*/  ULDC.64 UR4, c[0x0][0x208] ;  /* 0x0000820000047ab9 */ /* 0x000fe20000000a00 */
[----:B------:R-:W-:Y:S01]  /*11b0*/  ISETP.LT.OR P3, PT, R12, 0x21, !P4 ;  /* 0x000000210c00780c */ /* 0x000fe20006761670 */
[----:B------:R-:W-:Y:S01]  /*11c0*/  USHF.L.U32 UR11, UR4, 0x5, URZ ;  /* 0x00000005040b7899 */ /* 0x000fe2000800063f */
[----:B------:R-:W-:Y:S01]  /*11d0*/  ISETP.GE.AND P4, PT, R238, c[0x0][0x1fc], PT ;  /* 0x00007f00ee007a0c */ /* 0x000fe20003f86270 */
[----:B------:R3:W-:Y:S01]  /*11e0*/  LDGSTS.E.BYPASS.LTC128B.128 [R236+0x13080], [R2.64+0x100], !P0 ;  /* 0x1308010002ec7fae */ /* 0x0007e2000c101d58 */
[----:B------:R-:W-:Y:S01]  /*11f0*/  IADD3 R10, P0, R4, UR16, RZ ;  /* 0x00000010040a7c10 */ /* 0x000fe2000ff1e0ff */
[----:B------:R-:W-:Y:S01]  /*1200*/  IMAD R4, R27, c[0x0][0x210], RZ ;  /* 0x000084001b047a24 */ /* 0x000fe200078e02ff */
[----:B------:R-:W-:Y:S01]  /*1210*/  USHF.L.U64.HI UR5, UR4, UR6, UR5 ;  /* 0x0000000604057299 */ /* 0x000fe20008010205 */
[----:B------:R1:W-:Y:S01]  /*1220*/  LDGSTS.E.BYPASS.LTC128B.128 [R236+0x10080], [R8.64], !P1 ;  /* 0x1008000008ec7fae */ /* 0x0003e2000c901d58 */
[----:B------:R-:W-:Y:S01]  /*1230*/  IADD3.X R11, R5, UR15, R0, P0, !PT ;  /* 0x0000000f050b7c10 */ /* 0x000fe200087fe400 */
[----:B------:R-:W-:Y:S01]  /*1240*/  IMAD R4, R26, c[0x0][0x214], R4 ;  /* 0x000085001a047a24 */ /* 0x000fe200078e0204 */
[----:B------:R-:W-:Y:S01]  /*1250*/  IADD3 R0, P0, R6, UR20, RZ ;  /* 0x0000001406007c10 */ /* 0x000fe2000ff1e0ff */
[----:B------:R-:W-:-:S02]  /*1260*/  USHF.L.U64.HI UR5, UR11, 0x1, UR5 ;  /* 0x000000010b057899 */ /* 0x000fc40008010205 */
[----:B------:R-:W-:Y:S01]  /*1270*/  ULDC UR20, c[0x0][0x168] ;  /* 0x00005a0000147ab9 */ /* 0x000fe20000000800 */
[----:B------:R-:W-:Y:S01]  /*1280*/  IADD3.X R6, R7, UR14, R4, P0, !PT ;  /* 0x0000000e07067c10 */ /* 0x000fe200087fe404 */
[----:B------:R-:W-:Y:S01]  /*1290*/  UISETP.GE.AND UP0, UPT, UR20, 0x1, UPT ;  /* 0x000000011400788c */ /* 0x000fe2000bf06270 */
        /* <DEDUP_REMOVED lines=29> */
[----:B------:R-:W-:-:S04]  /*1470*/  IADD3 R10, P0, R4, UR10, RZ ;  /* 0x0000000a040a7c10 */ /* 0x000fc8000ff1e0ff */
[----:B------:R-:W-:Y:S01]  /*1480*/  IADD3.X R11, R5, UR5, RZ, P0, !PT ;  /* 0x00000005050b7c10 */ /* 0x000fe200087fe4ff */
[----:B------:R-:W-:Y:S01]  /*1490*/  ULDC.64 UR4, c[0x0][0x290] ;  /* 0x0000a40000047ab9 */ /* 0x000fe20000000a00 */
[----:B------:R-:W-:Y:S01]  /*14a0*/  ISETP.LT.OR P0, PT, R12, 0x1, P2 ;  /* 0x000000010c00780c */ /* 0x000fe20001701670 */
[----:B------:R-:W-:Y:S02]  /*14b0*/  UIMAD UR6, UR19, UR4, URZ ;  /* 0x00000004130672a4 */ /* 0x000fe4000f8e023f */
[----:B------:R-:W-:Y:S02]  /*14c0*/  UIMAD.WIDE.U32 UR10, UR7, UR4, URZ ;  /* 0x00000004070a72a5 */ /* 0x000fe4000f8e003f */
        /* <DEDUP_REMOVED lines=110> */
[----:B------:R-:W-:Y:S01]  /*1bb0*/  LEA.HI R0, R25, R25, RZ, 0x1 ;  /* 0x0000001919007211 */ /* 0x000fe200078f08ff */
[----:B------:R-:W-:Y:S01]  /*1bc0*/  IMAD.SHL.U32 R234, R5, 0x2, RZ ;  /* 0x0000000205ea7824 */ /* 0x000fe200078e00ff */
[--C-:B------:R-:W-:Y:S01]  /*1bd0*/  SHF.R.S32.HI R245, RZ, 0x1f, R244.reuse ;  /* 0x0000001ffff57819 */ /* 0x100fe200000114f4 */
[----:B------:R-:W-:Y:S01]  /*1be0*/  IMAD.MOV.U32 R8, RZ, RZ, -0x50 ;  /* 0xffffffb0ff087424 */ /* 0x000fe200078e00ff */
[----:B------:R-:W-:Y:S01]  /*1bf0*/  LOP3.LUT R0, R0, 0xfffffffe, RZ, 0xc0, !PT ;  /* 0xfffffffe00007812 */ /* 0x000fe200078ec0ff */
[----:B------:R-:W-:Y:S01]  /*1c00*/  ULDC.64 UR4, c[0x0][0x240] ;  /* 0x0000900000047ab9 */ /* 0x000fe20000000a00 */
[----:B------:R-:W-:Y:S01]  /*1c10*/  SHF.L.U32 R225, R228, 0x1, RZ ;  /* 0x00000001e4e17819 */ /* 0x000fe200000006ff */
[----:B--2---:R-:W-:Y:S01]  /*1c20*/  IMAD.WIDE.U32 R4, R26, c[0x0][0x238], R244 ;  /* 0x00008e001a047a25 */ /* 0x004fe200078e00f4 */
[----:B------:R-:W-:Y:S01]  /*1c30*/  IADD3 R6, R25, -R0, RZ ;  /* 0x8000000019067210 */ /* 0x000fe20007ffe0ff */
[----:B------:R-:W-:Y:S01]  /*1c40*/  UIMAD UR4, UR19, UR4, URZ ;  /* 0x00000004130472a4 */ /* 0x000fe2000f8e023f */
[----:B------:R-:W-:Y:S01]  /*1c50*/  LOP3.LUT P0, RZ, R24, 0x1, RZ, 0xc0, !PT ;  /* 0x0000000118ff7812 */ /* 0x000fe2000780c0ff */
[----:B------:R-:W-:Y:S01]  /*1c60*/  IMAD R0, R27, c[0x0][0x238], RZ ;  /* 0x00008e001b007a24 */ /* 0x000fe200078e02ff */
[----:B------:R-:W-:Y:S01]  /*1c70*/  LOP3.LUT R3, R3, 0xfffffffc, RZ, 0xc0, !PT ;  /* 0xfffffffc03037812 */ /* 0x000fe200078ec0ff */
[----:B------:R-:W-:Y:S01]  /*1c80*/  UMOV UR6, 0x6 ;  /* 0x0000000600067882 */ /* 0x000fe20000000000 */
[----:B------:R-:W-:Y:S01]  /*1c90*/  IMAD R8, R28, R8, c[0x0][0x198] ;  /* 0x000066001c087624 */ /* 0x000fe200078e0208 */
[----:B------:R-:W-:Y:S01]  /*1ca0*/  ULDC UR17, c[0x0][0x17c] ;  /* 0x00005f0000117ab9 */ /* 0x000fe20000000800 */
[----:B------:R-:W-:Y:S01]  /*1cb0*/  IMAD R0, R26, c[0x0][0x23c], R0 ;  /* 0x00008f001a007a24 */ /* 0x000fe200078e0200 */
[----:B------:R-:W-:Y:S01]  /*1cc0*/  UIADD3 UR20, UR20, 0x3f, URZ ;  /* 0x0000003f14147890 */ /* 0x000fe2000fffe03f */
[----:B------:R-:W-:Y:S01]  /*1cd0*/  IMAD.SHL.U32 R216, R216, 0x2, RZ ;  /* 0x00000002d8d87824 */ /* 0x000fe200078e00ff */
[----:B------:R-:W-:Y:S01]  /*1ce0*/  USHF.L.U64.HI UR17, UR8, UR6, UR17 ;  /* 0x0000000608117299 */ /* 0x000fe20008010211 */
[----:B------:R-:W-:Y:S01]  /*1cf0*/  IMAD.IADD R5, R5, 0x1, R0 ;  /* 0x0000000105057824 */ /* 0x000fe200078e0200 */
[----:B------:R-:W-:Y:S01]  /*1d00*/  MOV R0, UR7 ;  /* 0x0000000700007c02 */ /* 0x000fe20008000f00 */
[----:B------:R-:W-:Y:S01]  /*1d10*/  UIMAD UR6, UR7, UR5, UR4 ;  /* 0x00000005070672a4 */ /* 0x000fe2000f8e0204 */
[----:B------:R-:W-:Y:S01]  /*1d20*/  IMAD.IADD R7, R7, 0x1, -R3 ;  /* 0x0000000107077824 */ /* 0x000fe200078e0a03 */
[----:B------:R-:W-:Y:S01]  /*1d30*/  USHF.R.S32.HI UR11, URZ, 0x1f, UR20 ;  /* 0x0000001f3f0b7899 */ /* 0x000fe20008011414 */
[----:B------:R-:W-:Y:S01]  /*1d40*/  IMAD.SHL.U32 R220, R220, 0x2, RZ ;  /* 0x00000002dcdc7824 */ /* 0x000fe200078e00ff */
[----:B------:R-:W-:Y:S01]  /*1d50*/  IADD3 R3, R234, 0x21480, RZ ;  /* 0x00021480ea037810 */ /* 0x000fe20007ffe0ff */
[----:B------:R-:W-:Y:S01]  /*1d60*/  IMAD.WIDE.U32 R10, R0, c[0x0][0x240], R4 ;  /* 0x00009000000a7a25 */ /* 0x000fe200078e0004 */
[----:B------:R-:W-:Y:S01]  /*1d70*/  IADD3 R0, R225, 0x1b080, RZ ;  /* 0x0001b080e1007810 */ /* 0x000fe20007ffe0ff */
[----:B------:R-:W-:Y:S01]  /*1d80*/  ULEA.HI UR20, UR11, UR20, URZ, 0x6 ;  /* 0x000000140b147291 */ /* 0x000fe2000f8f303f */
[----:B------:R-:W-:Y:S01]  /*1d90*/  SHF.L.U32 R230, R231, 0x1, RZ ;  /* 0x00000001e7e67819 */ /* 0x000fe200000006ff */
[----:B------:R-:W-:Y:S01]  /*1da0*/  IMAD R6, R6, -0x8, R8 ;  /* 0xfffffff806067824 */ /* 0x000fe200078e0208 */
[----:B------:R1:W-:Y:S01]  /*1db0*/  STL.64 [R1+0x10], R10 ;  /* 0x0000100a01007387 */ /* 0x0003e20000100a00 */
[----:B------:R-:W-:Y:S01]  /*1dc0*/  IMAD R224, R2, 0x2, R0 ;  /* 0x0000000202e07824 */ /* 0x000fe200078e0200 */
[----:B------:R-:W-:Y:S01]  /*1dd0*/  IADD3 R0, R236, 0xf080, RZ ;  /* 0x0000f080ec007810 */ /* 0x000fe20007ffe0ff */
[--C-:B------:R-:W-:Y:S01]  /*1de0*/  IMAD R217, R217, 0x2, R216.reuse ;  /* 0x00000002d9d97824 */ /* 0x100fe200078e02d8 */
[----:B------:R-:W-:Y:S01]  /*1df0*/  IADD3 R235, R234, 0x215a0, RZ ;  /* 0x000215a0eaeb7810 */ /* 0x000fe20007ffe0ff */
[----:B------:R-:W-:Y:S01]  /*1e00*/  IMAD R219, R218, 0x2, R216 ;  /* 0x00000002dadb7824 */ /* 0x000fe200078e02d8 */
[----:B------:R-:W-:Y:S01]  /*1e10*/  USHF.L.U32 UR18, UR8, 0x6, URZ ;  /* 0x0000000608127899 */ /* 0x000fe2000800063f */
[----:B------:R1:W-:Y:S01]  /*1e20*/  STL [R1+0x18], R0 ;  /* 0x0000180001007387 */ /* 0x0003e20000100800 */
[----:B------:R-:W-:Y:S01]  /*1e30*/  @P0 IADD3 R235, R3, 0xe0, RZ ;  /* 0x000000e003eb0810 */ /* 0x000fe20007ffe0ff */
[----:B------:R-:W-:Y:S01]  /*1e40*/  IMAD R233, R7, -0x2, R6 ;  /* 0xfffffffe07e97824 */ /* 0x000fe200078e0206 */
[----:B------:R-:W-:Y:S01]  /*1e50*/  LEA R223, R223, 0x23c80, 0x1 ;  /* 0x00023c80dfdf7811 */ /* 0x000fe200078e08ff */
[----:B------:R-:W-:Y:S01]  /*1e60*/  IMAD.IADD R229, R228, 0x1, R2 ;  /* 0x00000001e4e57824 */ /* 0x000fe200078e0202 */
[----:B------:R-:W-:Y:S01]  /*1e70*/  LEA R222, R222, 0x80, 0x1 ;  /* 0x00000080dede7811 */ /* 0x000fe200078e08ff */
        /* <DEDUP_REMOVED lines=64> */
[----:B------:R-:W-:Y:S01]  /*2280*/  IADD3 R252, R11, UR6, RZ ;  /* 0x000000060bfc7c10 */ /* 0x000fe2000fffe0ff */
[----:B------:R-:W-:Y:S01]  /*2290*/  ULDC UR9, c[0x0][0x278] ;  /* 0x00009e0000097ab9 */ /* 0x000fe20000000800 */
[----:B------:R-:W-:Y:S01]  /*22a0*/  IADD3 R232, R228, R231, RZ ;  /* 0x000000e7e4e87210 */ /* 0x000fe20007ffe0ff */
[----:B------:R-:W-:-:S02]  /*22b0*/  ULDC UR8, c[0x0][0x290] ;  /* 0x0000a40000087ab9 */ /* 0x000fc40000000800 */
[----:B------:R-:W-:Y:S02]  /*22c0*/  ULDC UR5, c[0x0][0x218] ;  /* 0x0000860000057ab9 */ /* 0x000fe40000000800 */
[----:B------:R-:W-:Y:S02]  /*22d0*/  UMOV UR4, URZ ;  /* 0x0000003f00047c82 */ /* 0x000fe40008000000 */
[----:B------:R-:W-:Y:S02]  /*22e0*/  UMOV UR22, 0x1 ;  /* 0x0000000100167882 */ /* 0x000fe40000000000 */
[----:B------:R-:W-:Y:S02]  /*22f0*/  UMOV UR12, URZ ;  /* 0x0000003f000c7c82 */ /* 0x000fe40008000000 */
[----:B------:R-:W-:Y:S02]  /*2300*/  UIMAD UR10, UR7, UR10, URZ ;  /* 0x0000000a070a72a4 */ /* 0x000fe4000f8e023f */
[----:B------:R-:W-:-:S02]  /*2310*/  UIMAD UR9, UR7, UR9, URZ ;  /* 0x00000009070972a4 */ /* 0x000fc4000f8e023f */
[----:B------:R-:W-:Y:S02]  /*2320*/  UIMAD UR8, UR7, UR8, URZ ;  /* 0x00000008070872a4 */ /* 0x000fe4000f8e023f */
[----:B------:R-:W-:Y:S02]  /*2330*/  UIMAD UR5, UR7, UR5, URZ ;  /* 0x00000005070572a4 */ /* 0x000fe4000f8e023f */
[----:B------:R-:W-:Y:S02]  /*2340*/  USHF.R.S32.HI UR20, URZ, 0x6, UR20 ;  /* 0x000000063f147899 */ /* 0x000fe40008011414 */
[----:B-1----:R-:W-:Y:S02]  /*2350*/  ULDC UR11, c[0x0][0x168] ;  /* 0x00005a00000b7ab9 */ /* 0x002fe40000000800 */
.L_x_694:
        /* <DEDUP_REMOVED lines=222> */
[----:B------:R-:W-:Y:S02]  /*3140*/  @!P5 LEA.HI.X R31, R36, c[0x0][0x25c], R31, 0x2, P0 ;  /* 0x00009700241fda11 */ /* 0x000fe400000f141f */
        /* <DEDUP_REMOVED lines=8> */
[C---:B------:R-:W-:Y:S04]  /*31d0*/  ISETP.LT.OR P2, PT, R28.reuse, 0x21, !P2 ;  /* 0x000000211c00780c */ /* 0x040fe80005741670 */
[----:B------:R-:W-:Y:S03]  /*31e0*/  @!P5 LEA R29, R29, 0x40, 0x6 ;  /* 0x000000401d1dd811 */ /* 0x000fe600078e30ff */
[----:B------:R3:W-:Y:S01]  /*31f0*/  LDGSTS.E.BYPASS.LTC128B.128 [R0+0x2000], [R24.64+0x80], !P0 ;  /* 0x0200008018007fae */ /* 0x0007e2000c101d58 */
[----:B------:R-:W-:Y:S01]  /*3200*/  ISETP.LT.OR P0, PT, R28, 0x1, !P1 ;  /* 0x000000011c00780c */ /* 0x000fe20004f01670 */
[----:B------:R-:W-:Y:S11]  /*3210*/  @!P5 IMAD.WIDE R30, R29, 0x4, R30 ;  /* 0x000000041d1ed825 */ /* 0x000ff600078e021e */
[----:B------:R-:W-:Y:S01]  /*3220*/  @!UPT UIADD3 URZ, URZ, URZ, URZ ;  /* 0x0000003f3f3ff290 */ /* 0x000fe2000fffe03f */
[----:B------:R3:W-:Y:S02]  /*3230*/  LDGSTS.E.BYPASS.LTC128B.128 [R0+0x4000], [R24.64+0x100], !P0 ;  /* 0x0400010018007fae */ /* 0x0007e4000c101d58 */
[----:B---3--:R-:W-:Y:S04]  /*3240*/  IADD3 R24, P0, R24, UR18, RZ ;  /* 0x0000001218187c10 */ /* 0x008fe8000ff1e0ff */
[----:B------:R-:W-:Y:S02]  /*3250*/  IADD3.X R25, R25, UR17, RZ, P0, !PT ;  /* 0x0000001119197c10 */ /* 0x000fe400087fe4ff */
[----:B------:R-:W-:Y:S01]  /*3260*/  ISETP.LT.OR P0, PT, R28, 0x21, !P1 ;  /* 0x000000211c00780c */ /* 0x000fe20004f01670 */
[----:B------:R-:W-:Y:S02]  /*3270*/  IMAD.U32 R28, RZ, RZ, UR22 ;  /* 0x00000016ff1c7e24 */ /* 0x000fe4000f8e00ff */
[----:B------:R3:W-:Y:S02]  /*3280*/  LDGSTS.E.BYPASS.LTC128B.128 [R0+0x1000], [R24.64], !P3 ;  /* 0x0100000018007fae */ /* 0x0007e4000d901d58 */
[----:B------:R-:W-:Y:S03]  /*3290*/  @!P5 IMAD R28, R28, 0x40, R240 ;  /* 0x000000401c1cd824 */ /* 0x000fe600078e02f0 */
[----:B------:R4:W-:Y:S05]  /*32a0*/  LDGSTS.E.BYPASS.LTC128B.128 [R0+0x3000], [R34.64], !P2 ;  /* 0x0300000022007fae */ /* 0x0009ea000d101d58 */
[----:B------:R4:W-:Y:S01]  /*32b0*/  LDGSTS.E.BYPASS.LTC128B.128 [R0+0x5000], [R32.64], !P0 ;  /* 0x0500000020007fae */ /* 0x0009e2000c101d58 */
[----:B---3--:R-:W-:Y:S05]  /*32c0*/  @!P5 IMAD.SHL.U32 R24, R28, 0x4, RZ ;  /* 0x000000041c18d824 */ /* 0x008fea00078e00ff */
[----:B------:R4:W-:Y:S02]  /*32d0*/  @!P5 LDGSTS.E.BYPASS.LTC128B.128 [R24+0x21080], [R30.64] ;  /* 0x210800001e18dfae */ /* 0x0009e4000b901d58 */
.L_x_692:
        /* <DEDUP_REMOVED lines=383> */
[----:B------:R-:W-:Y:S01]  /*4ad0*/  IMAD.MOV.U32 R5, RZ, RZ, R249 ;  /* 0x000000ffff057224 */ /* 0x000fe200078e00f9 */
[----:B------:R-:W-:Y:S01]  /*4ae0*/  USHF.R.S32.HI UR23, URZ, 0x1f, UR21 ;  /* 0x0000001f3f177899 */ /* 0x000fe20008011415 */
[----:B------:R-:W-:Y:S01]  /*4af0*/  IMAD.MOV.U32 R2, RZ, RZ, R240 ;  /* 0x000000ffff027224 */ /* 0x000fe200078e00f0 */
[----:B------:R-:W-:Y:S01]  /*4b00*/  ULDC.64 UR6, c[0x0][0x208] ;  /* 0x0000820000067ab9 */ /* 0x000fe20000000a00 */
[----:B------:R-:W-:Y:S01]  /*4b10*/  IMAD.MOV.U32 R3, RZ, RZ, R241 ;  /* 0x000000ffff037224 */ /* 0x000fe200078e00f1 */
[----:B------:R-:W1:Y:S01]  /*4b20*/  S2R R6, SR_CTAID.Y ;  /* 0x0000000000067919 */ /* 0x000e620000002600 */
[----:B------:R-:W-:Y:S01]  /*4b30*/  UIMAD.WIDE.U32 UR26, UR21, UR6, URZ ;  /* 0x00000006151a72a5 */ /* 0x000fe2000f8e003f */
[----:B------:R-:W-:Y:S01]  /*4b40*/  IMAD.MOV.U32 R15, RZ, RZ, c[0x0][0x208] ;  /* 0x00008200ff0f7624 */ /* 0x000fe200078e00ff */
[----:B------:R-:W-:Y:S02]  /*4b50*/  UIMAD UR23, UR23, UR6, URZ ;  /* 0x00000006171772a4 */ /* 0x000fe4000f8e023f */
[----:B------:R-:W-:Y:S01]  /*4b60*/  USHF.L.U32 UR6, UR21, 0x6, URZ ;  /* 0x0000000615067899 */ /* 0x000fe2000800063f */
[----:B------:R-:W-:Y:S01]  /*4b70*/  IMAD.SHL.U32 R20, R15, 0x40, RZ ;  /* 0x000000400f147824 */ /* 0x000fe200078e00ff */
[----:B------:R-:W-:Y:S01]  /*4b80*/  UIMAD UR23, UR21, UR7, UR23 ;  /* 0x00000007151772a4 */ /* 0x000fe2000f8e0217 */
[----:B------:R-:W-:Y:S03]  /*4b90*/  IMAD.U32 R9, RZ, RZ, UR26 ;  /* 0x0000001aff097e24 */ /* 0x000fe6000f8e00ff */
[----:B------:R-:W-:Y:S01]  /*4ba0*/  IMAD.U32 R14, RZ, RZ, UR6 ;  /* 0x00000006ff0e7e24 */ /* 0x000fe2000f8e00ff */
[----:B------:R-:W-:Y:S01]  /*4bb0*/  UIADD3 UR23, UR27, UR23, URZ ;  /* 0x000000171b177290 */ /* 0x000fe2000fffe03f */
        /* <DEDUP_REMOVED lines=13> */
[----:B------:R-:W-:Y:S02]  /*4c90*/  IADD3.X R7, R3, UR16, R7, P0, !PT ;  /* 0x0000001003077c10 */ /* 0x000fe400087fe407 */
[----:B------:R-:W-:Y:S01]  /*4ca0*/  LEA R2, P1, R8, R2, 0x7 ;  /* 0x0000000208027211 */ /* 0x000fe200078238ff */
[----:B------:R-:W-:Y:S01]  /*4cb0*/  IMAD.U32 R8, RZ, RZ, UR23 ;  /* 0x00000017ff087e24 */ /* 0x000fe2000f8e00ff */
[----:B------:R-:W-:Y:S02]  /*4cc0*/  LEA.HI.X R3, R0, c[0x0][0x1f4], R4, 0x1, P2 ;  /* 0x00007d0000037a11 */ /* 0x000fe400010f0c04 */
[----:B------:R-:W-:Y:S02]  /*4cd0*/  IADD3 R0, R238, 0x40, RZ ;  /* 0x00000040ee007810 */ /* 0x000fe40007ffe0ff */
[----:B------:R-:W-:Y:S02]  /*4ce0*/  LEA R4, P0, R6, c[0x0][0x280], 0x2 ;  /* 0x0000a00006047a11 */ /* 0x000fe400078010ff */
[----:B------:R-:W-:Y:S01]  /*4cf0*/  ISETP.GE.AND P2, PT, R0, c[0x0][0x1fc], PT ;  /* 0x00007f0000007a0c */ /* 0x000fe20003f46270 */
[----:B------:R-:W-:Y:S01]  /*4d00*/  IMAD.MOV.U32 R0, RZ, RZ, 0x6 ;  /* 0x00000006ff007424 */ /* 0x000fe200078e00ff */
[----:B------:R-:W-:Y:S01]  /*4d10*/  LEA.HI.X R5, R6, c[0x0][0x284], R7, 0x2, P0 ;  /* 0x0000a10006057a11 */ /* 0x000fe200000f1407 */
[----:B------:R-:W-:Y:S01]  /*4d20*/  IMAD.U32 R6, RZ, RZ, UR6 ;  /* 0x00000006ff067e24 */ /* 0x000fe2000f8e00ff */
[----:B------:R-:W-:Y:S02]  /*4d30*/  LEA.HI.X R3, R9, R3, R8, 0x7, P1 ;  /* 0x0000000309037211 */ /* 0x000fe400008f3c08 */
        /* <DEDUP_REMOVED lines=37> */
.L_x_693:
        /* <DEDUP_REMOVED lines=236> */
.L_x_691:
[----:B------:R-:W1:Y:S01]  /*5e50*/  S2UR UR14, SR_CTAID.Y ;  /* 0x00000000000e79c3 */ /* 0x000e620000002600 */
[----:B------:R-:W-:Y:S01]  /*5e60*/  UMOV UR4, 0x1 ;  /* 0x0000000100047882 */ /* 0x000fe20000000000 */
[----:B------:R-:W-:Y:S01]  /*5e70*/  ISETP.NE.AND P1, PT, R244, RZ, PT ;  /* 0x000000fff400720c */ /* 0x000fe20003f25270 */
[----:B------:R-:W-:Y:S01]  /*5e80*/  ULDC.64 UR10, c[0x0][0x338] ;  /* 0x0000ce00000a7ab9 */ /* 0x000fe20000000a00 */
[----:B------:R-:W-:Y:S01]  /*5e90*/  BSSY B0, `(.L_x_695) ;  /* 0x0000063000007945 */ /* 0x000fe20003800000 */
[----:B------:R-:W-:Y:S01]  /*5ea0*/  UISETP.NE.AND UP0, UPT, UR4, UR10, UPT ;  /* 0x0000000a0400728c */ /* 0x000fe2000bf05270 */
[----:B------:R-:W-:Y:S01]  /*5eb0*/  FMUL.FTZ R112, R112, c[0x0][0x298] ;  /* 0x0000a60070707a20 */ /* 0x000fe20000410000 */
[----:B------:R-:W-:Y:S01]  /*5ec0*/  ULDC UR8, c[0x0][0x340] ;  /* 0x0000d00000087ab9 */ /* 0x000fe20000000800 */
[----:B------:R-:W3:Y:S01]  /*5ed0*/  S2UR UR7, SR_CTAID.X ;  /* 0x00000000000779c3 */ /* 0x000ee20000002500 */
[----:B------:R-:W-:Y:S01]  /*5ee0*/  ULDC UR4, c[0x0][0x358] ;  /* 0x0000d60000047ab9 */ /* 0x000fe20000000800 */
[----:B------:R-:W-:Y:S01]  /*5ef0*/  FMUL.FTZ R113, R113, c[0x0][0x298] ;  /* 0x0000a60071717a20 */ /* 0x000fe20000410000 */
[----:B------:R-:W-:Y:S01]  /*5f00*/  ULDC UR5, c[0x0][0x2f4] ;  /* 0x0000bd0000057ab9 */ /* 0x000fe20000000800 */
[----:B------:R-:W-:-:S02]  /*5f10*/  FMUL.FTZ R114, R114, c[0x0][0x298] ;  /* 0x0000a60072727a20 */ /* 0x000fc40000410000 */
[----:B------:R-:W-:Y:S02]  /*5f20*/  FMUL.FTZ R115, R115, c[0x0][0x298] ;  /* 0x0000a60073737a20 */ /* 0x000fe40000410000 */
[----:B------:R-:W4:Y:S01]  /*5f30*/  S2UR UR6, SR_CTAID.Z ;  /* 0x00000000000679c3 */ /* 0x000f220000002700 */
[----:B------:R-:W-:Y:S02]  /*5f40*/  FMUL.FTZ R116, R116, c[0x0][0x298] ;  /* 0x0000a60074747a20 */ /* 0x000fe40000410000 */
[----:B------:R-:W-:Y:S02]  /*5f50*/  FMUL.FTZ R117, R117, c[0x0][0x298] ;  /* 0x0000a60075757a20 */ /* 0x000fe40000410000 */
[----:B------:R-:W-:Y:S02]  /*5f60*/  FMUL.FTZ R118, R118, c[0x0][0x298] ;  /* 0x0000a60076767a20 */ /* 0x000fe40000410000 */
[----:B------:R-:W-:Y:S01]  /*5f70*/  FMUL.FTZ R119, R119, c[0x0][0x298] ;  /* 0x0000a60077777a20 */ /* 0x000fe20000410000 */
[----:B-1----:R-:W-:Y:S01]  /*5f80*/  UIMAD.WIDE.U32 UR16, UR14, UR11, URZ ;  /* 0x0000000b0e1072a5 */ /* 0x002fe2000f8e003f */
[----:B------:R-:W-:Y:S01]  /*5f90*/  FMUL.FTZ R120, R120, c[0x0][0x298] ;  /* 0x0000a60078787a20 */ /* 0x000fe20000410000 */
[----:B------:R-:W-:Y:S01]  /*5fa0*/  USHF.R.S32.HI UR13, URZ, 0x1f, UR14 ;  /* 0x0000001f3f0d7899 */ /* 0x000fe2000801140e */
[----:B------:R-:W-:Y:S01]  /*5fb0*/  FMUL.FTZ R121, R121, c[0x0][0x298] ;  /* 0x0000a60079797a20 */ /* 0x000fe20000410000 */
[----:B------:R-:W-:Y:S01]  /*5fc0*/  UMOV UR11, UR14 ;  /* 0x0000000e000b7c82 */ /* 0x000fe20008000000 */
[----:B------:R-:W-:Y:S01]  /*5fd0*/  FMUL.FTZ R122, R122, c[0x0][0x298] ;  /* 0x0000a6007a7a7a20 */ /* 0x000fe20000410000 */
[----:B------:R-:W-:Y:S01]  /*5fe0*/  UMOV UR12, UR14 ;  /* 0x0000000e000c7c82 */ /* 0x000fe20008000000 */
[----:B------:R-:W-:Y:S01]  /*5ff0*/  FMUL.FTZ R123, R123, c[0x0][0x298] ;  /* 0x0000a6007b7b7a20 */ /* 0x000fe20000410000 */
[----:B------:R-:W-:Y:S01]  /*6000*/  @UP0 UMOV UR15, UR17 ;  /* 0x00000011000f0c82 */ /* 0x000fe20008000000 */
[----:B------:R-:W-:Y:S01]  /*6010*/  FMUL.FTZ R132, R132, c[0x0][0x298] ;  /* 0x0000a60084847a20 */ /* 0x000fe20000410000 */
[----:B------:R-:W-:Y:S01]  /*6020*/  @UP0 USHF.R.U32.HI UR11, URZ, UR8, UR15 ;  /* 0x000000083f0b0299 */ /* 0x000fe2000801160f */
[----:B------:R-:W-:Y:S01]  /*6030*/  FMUL.FTZ R133, R133, c[0x0][0x298] ;  /* 0x0000a60085857a20 */ /* 0x000fe20000410000 */
[----:B---3--:R-:W-:Y:S01]  /*6040*/  UIMAD UR8, UR7, UR4, URZ ;  /* 0x00000004070872a4 */ /* 0x008fe2000f8e023f */
[----:B------:R-:W-:Y:S01]  /*6050*/  FMUL.FTZ R134, R134, c[0x0][0x298] ;  /* 0x0000a60086867a20 */ /* 0x000fe20000410000 */
[----:B------:R-:W-:Y:S01]  /*6060*/  @UP0 USHF.R.S32.HI UR4, URZ, 0x1f, UR11 ;  /* 0x0000001f3f040899 */ /* 0x000fe2000801140b */
[----:B------:R-:W-:Y:S01]  /*6070*/  FMUL.FTZ R135, R135, c[0x0][0x298] ;  /* 0x0000a60087877a20 */ /* 0x000fe20000410000 */
[----:B----4-:R-:W-:Y:S01]  /*6080*/  UIMAD UR9, UR6, UR5, URZ ;  /* 0x00000005060972a4 */ /* 0x010fe2000f8e023f */
[----:B------:R-:W-:Y:S01]  /*6090*/  FMUL.FTZ R128, R128, c[0x0][0x298] ;  /* 0x0000a60080807a20 */ /* 0x000fe20000410000 */
[----:B------:R-:W-:Y:S01]  /*60a0*/  UIMAD UR5, UR8, UR5, URZ ;  /* 0x00000005080572a4 */ /* 0x000fe2000f8e023f */
[----:B------:R-:W-:Y:S01]  /*60b0*/  FMUL.FTZ R129, R129, c[0x0][0x298] ;  /* 0x0000a60081817a20 */ /* 0x000fe20000410000 */
[----:B------:R-:W-:Y:S01]  /*60c0*/  @UP0 UMOV UR12, UR11 ;  /* 0x0000000b000c0c82 */ /* 0x000fe20008000000 */
        /* <DEDUP_REMOVED lines=25> */
[----:B--2---:R-:W-:Y:S01]  /*6260*/  MOV R4, UR4 ;  /* 0x0000000400047c02 */ /* 0x004fe20008000f00 */
        /* <DEDUP_REMOVED lines=29> */
[----:B------:R-:W-:Y:S01]  /*6440*/  FMUL.FTZ R171, R171, c[0x0][0x298] ;  /* 0x0000a600abab7a20 */ /* 0x000fe20000410000 */
[----:B------:R-:W-:Y:S06]  /*6450*/  BAR.SYNC.DEFER_BLOCKING 0x1, 0x100 ;  /* 0x0044000000007b1d */ /* 0x000fec0000010000 */
[----:B------:R-:W-:Y:S05]  /*6460*/  @P1 BRA `(.L_x_696) ;  /* 0x0000005000001947 */ /* 0x000fea0003800000 */
.L_x_697:
[----:B------:R-:W2:Y:S01]  /*6470*/  LDG.E.STRONG.GPU R0, [R4.64] ;  /* 0x0000001804007981 */ /* 0x000ea2000c1ef900 */
[----:B------:R-:W-:Y:S01]  /*6480*/  YIELD ;  /* 0x0000000000007946 */ /* 0x000fe20003800000 */
[----:B--2---:R-:W-:Y:S01]  /*6490*/  ISETP.NE.AND P0, PT, R0, UR10, PT ;  /* 0x0000000a00007c0c */ /* 0x004fe2000bf05270 */
[----:B------:R-:W-:-:S12]  /*64a0*/  CCTL.IVALL ;  /* 0x00000000ff00798f */ /* 0x000fd80002000000 */
[----:B------:R-:W-:Y:S05]  /*64b0*/  @P0 BRA `(.L_x_697) ;  /* 0xffffffb000000947 */ /* 0x000fea000383ffff */
.L_x_696:
[----:B------:R-:W-:Y:S05]  /*64c0*/  BSYNC B0 ;  /* 0x0000000000007941 */ /* 0x000fea0003800000 */
.L_x_695:
[----:B------:R-:W-:Y:S01]  /*64d0*/  MOV R11, 0xffffffff ;  /* 0xffffffff000b7802 */ /* 0x000fe20000000f00 */
[----:B------:R-:W-:Y:S05]  /*64e0*/  BRA.CONV ~URZ, `(.L_x_698) ;  /* 0x000000237f007947 */ /* 0x000fea000b800000 */
[----:B------:R-:W-:Y:S02]  /*64f0*/  MOV R2, 0x6510 ;  /* 0x0000651000027802 */ /* 0x000fe40000000f00 */
[----:B------:R-:W-:Y:S05]  /*6500*/  CALL.REL.NOINC `($__internal_6_$__cuda_sm70_warpsync) ;  /* 0x00000ca000007944 */ /* 0x000fea0003c00000 */
.L_x_698:
        /* <DEDUP_REMOVED lines=82> */
[----:B------:R-:W-:Y:S05]  /*6a30*/  CALL.REL.NOINC `($__internal_6_$__cuda_sm70_warpsync) ;  /* 0x0000077000007944 */ /* 0x000fea0003c00000 */
.L_x_699:
        /* <DEDUP_REMOVED lines=12> */
.L_x_701:
[----:B------:R-:W-:Y:S05]  /*6b00*/  BSYNC B0 ;  /* 0x0000000000007941 */ /* 0x000fea0003800000 */
.L_x_700:
[----:B------:R-:W-:Y:S01]  /*6b10*/  ULDC.64 UR4, c[0x0][0x348] ;  /* 0x0000d20000047ab9 */ /* 0x000fe20000000a00 */
[----:B------:R-:W-:Y:S01]  /*6b20*/  BSSY B0, `(.L_x_702) ;  /* 0x000000b000007945 */ /* 0x000fe20003800000 */
[----:B------:R-:W-:-:S04]  /*6b30*/  UIADD3 UR4, UP0, UR8, UR4, URZ ;  /* 0x0000000408047290 */ /* 0x000fc8000ff1e03f */
[----:B------:R-:W-:Y:S02]  /*6b40*/  UIADD3.X UR5, UR9, UR5, URZ, UP0, !UPT ;  /* 0x0000000509057290 */ /* 0x000fe400087fe43f */
[----:B--2---:R-:W-:-:S04]  /*6b50*/  MOV R4, UR4 ;  /* 0x0000000400047c02 */ /* 0x004fc80008000f00 */
[----:B------:R-:W-:Y:S01]  /*6b60*/  MOV R5, UR5 ;  /* 0x0000000500057c02 */ /* 0x000fe20008000f00 */
[----:B------:R-:W-:Y:S05]  /*6b70*/  @P1 BRA `(.L_x_703) ;  /* 0x0000005000001947 */ /* 0x000fea0003800000 */
.L_x_704:
[----:B------:R-:W2:Y:S01]  /*6b80*/  LDG.E.STRONG.GPU R0, [R4.64] ;  /* 0x0000001804007981 */ /* 0x000ea2000c1ef900 */
[----:B------:R-:W-:Y:S01]  /*6b90*/  YIELD ;  /* 0x0000000000007946 */ /* 0x000fe20003800000 */
[----:B--2---:R-:W-:Y:S01]  /*6ba0*/  ISETP.NE.AND P0, PT, R0, UR10, PT ;  /* 0x0000000a00007c0c */ /* 0x004fe2000bf05270 */
[----:B------:R-:W-:-:S12]  /*6bb0*/  CCTL.IVALL ;  /* 0x00000000ff00798f */ /* 0x000fd80002000000 */
[----:B------:R-:W-:Y:S05]  /*6bc0*/  @P0 BRA `(.L_x_704) ;  /* 0xffffffb000000947 */ /* 0x000fea000383ffff */
.L_x_703:
[----:B------:R-:W-:Y:S05]  /*6bd0*/  BSYNC B0 ;  /* 0x0000000000007941 */ /* 0x000fea0003800000 */
.L_x_702:
[----:B------:R-:W-:Y:S05]  /*6be0*/  BRA.CONV ~URZ, `(.L_x_705) ;  /* 0x000000237f007947 */ /* 0x000fea000b800000 */
[----:B-1----:R-:W-:Y:S02]  /*6bf0*/  MOV R2, 0x6c10 ;  /* 0x00006c1000027802 */ /* 0x002fe40000000f00 */
[----:B------:R-:W-:Y:S05]  /*6c00*/  CALL.REL.NOINC `($__internal_6_$__cuda_sm70_warpsync) ;  /* 0x000005a000007944 */ /* 0x000fea0003c00000 */
.L_x_705:
[----:B------:R-:W-:Y:S01]  /*6c10*/  ULDC.64 UR4, c[0x0][0x300] ;  /* 0x0000c00000047ab9 */ /* 0x000fe20000000a00 */
[----:B-1----:R-:W-:Y:S01]  /*6c20*/  IMAD.U32 R2, RZ, RZ, UR12 ;  /* 0x0000000cff027e24 */ /* 0x002fe2000f8e00ff */
        /* <DEDUP_REMOVED lines=76> */
.L_x_706:
        /* <DEDUP_REMOVED lines=12> */
        .weak           $__internal_6_$__cuda_sm70_warpsync
        .type           $__internal_6_$__cuda_sm70_warpsync,@function
        .size           $__internal_6_$__cuda_sm70_warpsync,(.L_x_1404 - $__internal_6_$__cuda_sm70_warpsync)
$__internal_6_$__cuda_sm70_warpsync:
[----:B------:R-:W-:Y:S01]  /*71b0*/  MOV R3, 0x0 ;  /* 0x0000000000037802 */ /* 0x000fe20000000f00 */
[----:B------:R-:W-:Y:S04]  /*71c0*/  WARPSYNC R11 ;  /* 0x0000000b00007348 */ /* 0x000fe80003800000 */
[----:B------:R-:W-:Y:S05]  /*71d0*/  RET.REL.NODEC R2 `(_ZN7cutlass13device_kernelIN5flash19enable_sm80_to_sm89INS1_16FlashAttnBwdSm80INS1_25CollectiveMainloopBwdSm80ILi2ELi1EN4cute5tupleIJNS5_1CILi64EEENS7_ILi80EEENS7_ILi192EEEEEENS_6half_tEfNS_4arch4Sm80ELb0ELb0ELb0ELb0ELb1ELb0ELb1ELb0ELi2ELi4ELi2ELi2ELb0EEENS1_24CollectiveEpilogueBwdGQAISB_fSE_Li256ELb0ELb1EEENS1_19SingleTileSchedulerILb0ELb0ELb0ELi80EEEEEEEEEvNT_6ParamsE) ;  /* 0xffff8e2002007950 */ /* 0x000fea0003c3ffff */
.L_x_707:
        /* <DEDUP_REMOVED lines=10> */
.L_x_1404:


//--------------------- .text._ZN7cutlass13device_kernelIN5flash19enable_sm80_to_sm89INS1_16FlashAttnBwdSm80INS1_25CollectiveMainloopBwdSm80ILi2ELi1EN4cute5tupleIJNS5_1CILi64EEENS7_ILi80EEENS7_ILi192EEEEEENS_6half_tEfNS_4arch4Sm80ELb0ELb0ELb0ELb1ELb0ELb0ELb1ELb0ELi2ELi4ELi2ELi2ELb0EEENS1_21CollectiveEpilogueBwdISB_SC_SE_Li256ELb1ELb1ELi4EEENS1_19SingleTileSchedulerILb1ELb0ELb0ELi80EEEEEEEEEvNT_6ParamsE --------------------------
	.section	.text._ZN7cutlass13device_kernelIN5flash19enable_sm80_to_sm89INS1_16FlashAttnBwdSm80INS1_25CollectiveMainloopBwdSm80ILi2ELi1EN4cute5tupleIJNS5_1CILi64EEENS7_ILi80EEENS7_ILi192EEEEEENS_6half_tEfNS_4arch4Sm80ELb0ELb0ELb0ELb1ELb0ELb0ELb1ELb0ELi2ELi4ELi2ELi2ELb0EEENS1_21CollectiveEpilogueBwdISB_SC_SE_Li256ELb1ELb1ELi4EEENS1_19SingleTileSchedulerILb1ELb0ELb0ELi80EEEEEEEEEvNT_6ParamsE,"ax",@progbits
	.sectioninfo	@"SHI_REGISTERS=254"
	.align	128
.text._ZN7cutlass13device_kernelIN5flash19enable_sm80_to_sm89INS1_16FlashAttnBwdSm80INS1_25CollectiveMainloopBwdSm80ILi2ELi1EN4cute5tupleIJNS5_1CILi64EEENS7_ILi80EEENS7_ILi192EEEEEENS_6half_tEfNS_4arch4Sm80ELb0ELb0ELb0ELb1ELb0ELb0ELb1ELb0ELi2ELi4ELi2ELi2ELb0EEENS1_21CollectiveEpilogueBwdISB_SC_SE_Li256ELb1ELb1ELi4EEENS1_19SingleTileSchedulerILb1ELb0ELb0ELi80EEEEEEEEEvNT_6ParamsE:
        .type           _ZN7cutlass13device_kernelIN5flash19enable_sm80_to_sm89INS1_16FlashAttnBwdSm80INS1_25CollectiveMainloopBwdSm80ILi2ELi1EN4cute5tupleIJNS5_1CILi64EEENS7_ILi80EEENS7_ILi192EEEEEENS_6half_tEfNS_4arch4Sm80ELb0ELb0ELb0ELb1ELb0ELb0ELb1ELb0ELi2ELi4ELi2ELi2ELb0EEENS1_21CollectiveEpilogueBwdISB_SC_SE_Li256ELb1ELb1ELi4EEENS1_19SingleTileSchedulerILb1ELb0ELb0ELi80EEEEEEEEEvNT_6ParamsE,@function
        .size           _ZN7cutlass13device_kernelIN5flash19enable_sm80_to_sm89INS1_16FlashAttnBwdSm80INS1_25CollectiveMainloopBwdSm80ILi2ELi1EN4cute5tupleIJNS5_1CILi64EEENS7_ILi80EEENS7_ILi192EEEEEENS_6half_tEfNS_4arch4Sm80ELb0ELb0ELb0ELb1ELb0ELb0ELb1ELb0ELi2ELi4ELi2ELi2ELb0EEENS1_21CollectiveEpilogueBwdISB_SC_SE_Li256ELb1ELb1ELi4EEENS1_19SingleTileSchedulerILb1ELb0ELb0ELi80EEEEEEEEEvNT_6ParamsE,(.L_x_1406 - _ZN7cutlass13device_kernelIN5flash19enable_sm80_to_sm89INS1_16FlashAttnBwdSm80INS1_25CollectiveMainloopBwdSm80ILi2ELi1EN4cute5tupleIJNS5_1CILi64EEENS7_ILi80EEENS7_ILi192EEEEEENS_6half_tEfNS_4arch4Sm80ELb0ELb0ELb0ELb1ELb0ELb0ELb1ELb0ELi2ELi4ELi2ELi2ELb0EEENS1_21CollectiveEpilogueBwdISB_SC_SE_Li256ELb1ELb1ELi4EEENS1_19SingleTileSchedulerILb1ELb0ELb0ELi80EEEEEEEEEvNT_6ParamsE)
        .other          _ZN7cutlass13device_kernelIN5flash19enable_sm80_to_sm89INS1_16FlashAttnBwdSm80INS1_25CollectiveMainloopBwdSm80ILi2ELi1EN4cute5tupleIJNS5_1CILi64EEENS7_ILi80EEENS7_ILi192EEEEEENS_6half_tEfNS_4arch4Sm80ELb0ELb0ELb0ELb1ELb0ELb0ELb1ELb0ELi2ELi4ELi2ELi2ELb0EEENS1_21CollectiveEpilogueBwdISB_SC_SE_Li256ELb1ELb1ELi4EEENS1_19SingleTileSchedulerILb1ELb0ELb0ELi80EEEEEEEEEvNT_6ParamsE,@"STO_CUDA_ENTRY STV_DEFAULT"
_ZN7cutlass13device_kernelIN5flash19enable_sm80_to_sm89INS1_16FlashAttnBwdSm80INS1_25CollectiveMainloopBwdSm80ILi2ELi1EN4cute5tupleIJNS5_1CILi64EEENS7_ILi80EEENS7_ILi192EEEEEENS_6half_tEfNS_4arch4Sm80ELb0ELb0ELb0ELb1ELb0ELb0ELb1ELb0ELi2ELi4ELi2ELi2ELb0EEENS1_21CollectiveEpilogueBwdISB_SC_SE_Li256ELb1ELb1ELi4EEENS1_19SingleTileSchedulerILb1ELb0ELb0ELi80EEEEEEEEEvNT_6ParamsE:
        /* <DEDUP_REMOVED lines=17> */
.L_x_709:
        /* <DEDUP_REMOVED lines=8> */
.L_x_711:
[----:B------:R-:W-:Y:S02]  /*0190*/  MOV R4, c[0x0][0x3a4] ;  /* 0x0000e90000047a02 */ /* 0x000fe40000000f00 */
.L_x_710:
[----:B------:R-:W-:-:S05]  /*01a0*/  IMAD R3, R2, 0x50, RZ ;  /* 0x0000005002037824 */ /* 0x000fca00078e02ff */
[----:B-----5:R-:W-:-:S04]  /*01b0*/  ISETP.GE.AND P0, PT, R3, R4, PT ;  /* 0x000000040300720c */ /* 0x020fc80003f06270 */
[----:B------:R-:W-:Y:S01]  /*01c0*/  SEL R240, R240, 0xffffffff, !P0 ;  /* 0xfffffffff0f07807 */ /* 0x000fe20004000000 */
[----:B------:R-:W-:Y:S05]  /*01d0*/  BRA `(.L_x_712) ;  /* 0x0000011000007947 */ /* 0x000fea0003800000 */
.L_x_708:
[----:B---34-:R-:W-:-:S04]  /*01e0*/  ISETP.NE.U32.AND P0, PT, RZ, c[0x0][0x3c0], PT ;  /* 0x0000f000ff007a0c */ /* 0x018fc80003f05070 */
[----:B------:R-:W-:-:S13]  /*01f0*/  ISETP.NE.AND.EX P0, PT, RZ, c[0x0][0x3c4], PT, P0 ;  /* 0x0000f100ff007a0c */ /* 0x000fda0003f05300 */
[----:B------:R-:W-:Y:S05]  /*0200*/  @!P0 BRA `(.L_x_713) ;  /* 0x0000002000008947 */ /* 0x000fea0003800000 */
[----:B------:R1:W5:Y:S01]  /*0210*/  LDG.E R4, [R4.64] ;  /* 0x0000000e04047981 */ /* 0x000362000c1e1900 */
[----:B------:R-:W-:Y:S05]  /*0220*/  BRA `(.L_x_714) ;  /* 0x0000009000007947 */ /* 0x000fea0003800000 */
.L_x_713:
        /* <DEDUP_REMOVED lines=8> */
.L_x_715:
[----:B------:R-:W-:Y:S02]  /*02b0*/  MOV R4, c[0x0][0x3a4] ;  /* 0x0000e90000047a02 */ /* 0x000fe40000000f00 */
.L_x_714:
[----:B------:R-:W-:-:S05]  /*02c0*/  IMAD R3, R2, 0x50, RZ ;  /* 0x0000005002037824 */ /* 0x000fca00078e02ff */
[----:B-----5:R-:W-:-:S04]  /*02d0*/  ISETP.GE.AND P0, PT, R3, R4, PT ;  /* 0x000000040300720c */ /* 0x020fc80003f06270 */
[----:B------:R-:W-:-:S04]  /*02e0*/  SEL R240, R240, 0xffffffff, !P0 ;  /* 0xfffffffff0f07807 */ /* 0x000fc80004000000 */
.L_x_712:
        /* <DEDUP_REMOVED lines=9> */
[----:B------:R-:W2:Y:S02]  /*0380*/  @P3 LDG.E R3, [R12.64] ;  /* 0x0000000e0c033981 */ /* 0x000ea4000c1e1900 */
[----:B------:R-:W-:Y:S01]  /*0390*/  @P0 IMAD.WIDE R14, R240, R9, c[0x0][0x2d8] ;  /* 0x0000b600f00e0625 */ /* 0x000fe200078e0209 */
[----:B-1----:R-:W-:-:S03]  /*03a0*/  CS2R R4, SRZ ;  /* 0x0000000000047805 */ /* 0x002fc6000001ff00 */
[----:B------:R-:W-:Y:S01]  /*03b0*/  IMAD.MOV.U32 R6, RZ, RZ, RZ ;  /* 0x000000ffff067224 */ /* 0x000fe200078e00ff */
[----:B------:R-:W3:Y:S01]  /*03c0*/  @P0 LDG.E R7, [R14.64] ;  /* 0x0000000e0e070981 */ /* 0x000ee2000c1e1900 */
[----:B------:R-:W-:-:S03]  /*03d0*/  IMAD.WIDE R10, R240, R9, c[0x0][0x2d0] ;  /* 0x0000b400f00a7625 */ /* 0x000fc600078e0209 */
[----:B------:R1:W5:Y:S04]  /*03e0*/  @P3 LDG.E R4, [R12.64] ;  /* 0x0000000e0c043981 */ /* 0x000368000c1e1900 */
[----:B------:R1:W5:Y:S01]  /*03f0*/  @P2 LDG.E R6, [R10.64] ;  /* 0x0000000e0a062981 */ /* 0x000362000c1e1900 */
[----:B------:R-:W-:Y:S01]  /*0400*/  ULDC UR13, c[0x0][0x168] ;  /* 0x00005a00000d7ab9 */ /* 0x000fe20000000800 */
[----:B--2---:R-:W-:-:S05]  /*0410*/  @P3 IMAD R8, R240, 0x40, R3 ;  /* 0x00000040f0083824 */ /* 0x004fca00078e0203 */
[----:B------:R-:W-:Y:S01]  /*0420*/  @P3 SHF.R.S32.HI R3, RZ, 0x1f, R8 ;  /* 0x0000001fff033819 */ /* 0x000fe20000011408 */
[----:B---3--:R1:W2:Y:S03]  /*0430*/  @P0 R2UR UR13, R7 ;  /* 0x00000000070d03c2 */ /* 0x0082a600000e0000 */
[----:B------:R-:W-:-:S04]  /*0440*/  @P3 LEA.HI R3, R3, R8, RZ, 0x6 ;  /* 0x0000000803033211 */ /* 0x000fc800078f30ff */
[----:B------:R-:W-:Y:S01]  /*0450*/  @P3 LOP3.LUT R5, R3, 0xffffffc0, RZ, 0xc0, !PT ;  /* 0xffffffc003053812 */ /* 0x000fe200078ec0ff */
[----:B------:R-:W-:Y:S01]  /*0460*/  IMAD.MOV.U32 R3, RZ, RZ, c[0x0][0x198] ;  /* 0x00006600ff037624 */ /* 0x000fe200078e00ff */
[----:B-12---:R-:W-:Y:S05]  /*0470*/  @P0 BRA `(.L_x_716) ;  /* 0x0000006000000947 */ /* 0x006fea0003800000 */
[----:B------:R-:W-:Y:S05]  /*0480*/  @!P3 BRA `(.L_x_716) ;  /* 0x000000500000b947 */ /* 0x000fea0003800000 */
[----:B------:R-:W2:Y:S04]  /*0490*/  LDG.E R8, [R12.64] ;  /* 0x0000000e0c087981 */ /* 0x000ea8000c1e1900 */
[----:B------:R-:W3:Y:S01]  /*04a0*/  LDG.E R7, [R12.64+0x4] ;  /* 0x0000040e0c077981 */ /* 0x000ee2000c1e1900 */
[----:B--2---:R-:W1:Y:S08]  /*04b0*/  R2UR UR13, R8 ;  /* 0x00000000080d73c2 */ /* 0x004e7000000e0000 */
[----:B---3--:R-:W1:Y:S02]  /*04c0*/  R2UR UR4, R7 ;  /* 0x00000000070473c2 */ /* 0x008e6400000e0000 */
[----:B-1----:R-:W-:-:S06]  /*04d0*/  UIADD3 UR13, -UR13, UR4, URZ ;  /* 0x000000040d0d7290 */ /* 0x002fcc000fffe13f */
.L_x_716:
[----:B------:R-:W-:-:S04]  /*04e0*/  ISETP.NE.U32.AND P0, PT, RZ, c[0x0][0x2e0], PT ;  /* 0x0000b800ff007a0c */ /* 0x000fc80003f05070 */
[----:B------:R-:W-:-:S13]  /*04f0*/  ISETP.NE.AND.EX P0, PT, RZ, c[0x0][0x2e4], PT, P0 ;  /* 0x0000b900ff007a0c */ /* 0x000fda0003f05300 */
[----:B------:R-:W-:Y:S05]  /*0500*/  @!P0 BRA `(.L_x_717) ;  /* 0x0000003000008947 */ /* 0x000fea0003800000 */
[----:B------:R-:W-:-:S05]  /*0510*/  IMAD.WIDE R8, R240, R9, c[0x0][0x2e0] ;  /* 0x0000b800f0087625 */ /* 0x000fca00078e0209 */
[----:B------:R1:W5:Y:S01]  /*0520*/  LDG.E R3, [R8.64] ;  /* 0x0000000e08037981 */ /* 0x000362000c1e1900 */
[----:B------:R-:W-:Y:S05]  /*0530*/  BRA `(.L_x_718) ;  /* 0x0000004000007947 */ /* 0x000fea0003800000 */
.L_x_717:
[----:B------:R-:W-:Y:S05]  /*0540*/  @!P2 BRA `(.L_x_718) ;  /* 0x000000300000a947 */ /* 0x000fea0003800000 */
[----:B------:R-:W2:Y:S04]  /*0550*/  LDG.E R3, [R10.64] ;  /* 0x0000000e0a037981 */ /* 0x000ea8000c1e1900 */
[----:B------:R-:W2:Y:S02]  /*0560*/  LDG.E R8, [R10.64+0x4] ;  /* 0x0000040e0a087981 */ /* 0x000ea4000c1e1900 */
[----:B--2---:R-:W-:Y:S02]  /*0570*/  IADD3 R3, -R3, R8, RZ ;  /* 0x0000000803037210 */ /* 0x004fe40007ffe1ff */
.L_x_718:
        /* <DEDUP_REMOVED lines=66> */
[----:B------:R-:W-:Y:S01]  /*09a0*/  IMAD.SHL.U32 R10, R233, 0x4, RZ ;  /* 0x00000004e90a7824 */ /* 0x000fe200078e00ff */
[--C-:B------:R-:W-:Y:S01]  /*09b0*/  SHF.R.S32.HI R13, RZ, 0x1f, R0.reuse ;  /* 0x0000001fff0d7819 */ /* 0x100fe20000011400 */
[----:B-1----:R-:W-:Y:S01]  /*09c0*/  IMAD R8, R5, 0xc0, RZ ;  /* 0x000000c005087824 */ /* 0x002fe200078e02ff */
[----:B------:R-:W-:Y:S01]  /*09d0*/  ISETP.NE.AND P1, PT, R7, 0x1, PT ;  /* 0x000000010700780c */ /* 0x000fe20003f25270 */
[----:B------:R-:W-:Y:S01]  /*09e0*/  IMAD.MOV.U32 R9, RZ, RZ, R0 ;  /* 0x000000ffff097224 */ /* 0x000fe200078e0000 */
[----:B------:R-:W-:Y:S01]  /*09f0*/  SHF.R.S32.HI R7, RZ, 0x1f, R5 ;  /* 0x0000001fff077819 */ /* 0x000fe20000011405 */
[C---:B------:R-:W-:Y:S01]  /*0a00*/  IMAD R11, R13.reuse, c[0x0][0x288], RZ ;  /* 0x0000a2000d0b7a24 */ /* 0x040fe200078e02ff */
[----:B------:R-:W-:Y:S01]  /*0a10*/  IADD3 R26, P0, R10, R5, RZ ;  /* 0x000000050a1a7210 */ /* 0x000fe20007f1e0ff */
[----:B------:R-:W-:Y:S01]  /*0a20*/  UMOV UR6, 0x5 ;  /* 0x0000000500067882 */ /* 0x000fe20000000000 */
[----:B------:R-:W-:Y:S01]  /*0a30*/  SHF.R.S32.HI R5, RZ, 0x1f, R233 ;  /* 0x0000001fff057819 */ /* 0x000fe200000114e9 */
[----:B------:R-:W-:Y:S01]  /*0a40*/  IMAD R11, R0, c[0x0][0x28c], R11 ;  /* 0x0000a300000b7a24 */ /* 0x000fe200078e020b */
[----:B------:R-:W-:Y:S01]  /*0a50*/  LEA.HI.X.SX32 R27, R10, R7, 0x1, P0 ;  /* 0x000000070a1b7211 */ /* 0x000fe200000f0eff */
[----:B------:R-:W-:Y:S01]  /*0a60*/  ULDC.64 UR4, c[0x0][0x1d8] ;  /* 0x0000760000047ab9 */ /* 0x000fe20000000a00 */
[----:B------:R-:W-:Y:S01]  /*0a70*/  IADD3 R28, P0, R8, R233, RZ ;  /* 0x000000e9081c7210 */ /* 0x000fe20007f1e0ff */
[----:B------:R-:W-:Y:S01]  /*0a80*/  USHF.L.U64.HI UR5, UR4, UR6, UR5 ;  /* 0x0000000604057299 */ /* 0x000fe20008010205 */
[----:B------:R-:W-:Y:S01]  /*0a90*/  SEL R242, R240, RZ, !P3 ;  /* 0x000000fff0f27207 */ /* 0x000fe20005800000 */
[----:B------:R-:W-:Y:S01]  /*0aa0*/  @P1 IMAD.HI.U32 R7, R0, c[0x0][0x24c], RZ ;  /* 0x0000930000071a27 */ /* 0x000fe200078e00ff */
[----:B------:R-:W-:Y:S01]  /*0ab0*/  LEA.HI.X.SX32 R29, R8, R5, 0x1, P0 ;  /* 0x00000005081d7211 */ /* 0x000fe200000f0eff */
[----:B------:R-:W-:Y:S01]  /*0ac0*/  USHF.L.U32 UR4, UR4, 0x5, URZ ;  /* 0x0000000504047899 */ /* 0x000fe2000800063f */
[----:B------:R-:W-:Y:S01]  /*0ad0*/  LEA.HI R8, R18, R233, RZ, 0x3 ;  /* 0x000000e912087211 */ /* 0x000fe200078f18ff */
[----:B------:R-:W-:Y:S01]  /*0ae0*/  IMAD R5, R13, c[0x0][0x270], RZ ;  /* 0x00009c000d057a24 */ /* 0x000fe200078e02ff */
[----:B------:R-:W-:Y:S01]  /*0af0*/  @P1 SHF.R.U32.HI R9, RZ, c[0x0][0x250], R7 ;  /* 0x00009400ff091a19 */ /* 0x000fe20000011607 */
[----:B------:R-:W-:Y:S01]  /*0b00*/  IMAD.WIDE.U32 R14, R0, c[0x0][0x270], R26 ;  /* 0x00009c00000e7a25 */ /* 0x000fe200078e001a */
[----:B------:R-:W-:Y:S01]  /*0b10*/  LOP3.LUT R10, R8, 0xfffffff8, RZ, 0xc0, !PT ;  /* 0xfffffff8080a7812 */ /* 0x000fe200078ec0ff */
[----:B------:R-:W-:Y:S01]  /*0b20*/  ULDC.64 UR8, c[0x0][0x178] ;  /* 0x00005e0000087ab9 */ /* 0x000fe20000000a00 */
[----:B------:R-:W-:Y:S01]  /*0b30*/  SHF.R.S32.HI R32, RZ, 0x1f, R9 ;  /* 0x0000001fff207819 */ /* 0x000fe20000011409 */
[C---:B------:R-:W-:Y:S01]  /*0b40*/  IMAD R30, R0.reuse, c[0x0][0x274], R5 ;  /* 0x00009d00001e7a24 */ /* 0x040fe200078e0205 */
[----:B------:R-:W-:Y:S01]  /*0b50*/  SHF.R.S32.HI R239, RZ, 0x3, R8 ;  /* 0x00000003ffef7819 */ /* 0x000fe20000011408 */
[----:B------:R-:W-:Y:S01]  /*0b60*/  IMAD.IADD R5, R233, 0x1, -R10 ;  /* 0x00000001e9057824 */ /* 0x000fe200078e0a0a */
[----:B------:R-:W-:Y:S01]  /*0b70*/  USHF.L.U32 UR11, UR8, 0x5, URZ ;  /* 0x00000005080b7899 */ /* 0x000fe2000800063f */
[----:B------:R-:W-:Y:S01]  /*0b80*/  IMAD.WIDE.U32 R26, R0, c[0x0][0x288], R26 ;  /* 0x0000a200001a7a25 */ /* 0x000fe200078e001a */
[----:B------:R-:W-:Y:S01]  /*0b90*/  SHF.R.S32.HI R17, RZ, 0x1f, R239 ;  /* 0x0000001fff117819 */ /* 0x000fe200000114ef */
[----:B------:R-:W-:Y:S01]  /*0ba0*/  CS2R R170, SRZ ;  /* 0x0000000000aa7805 */ /* 0x000fe2000001ff00 */
[----:B-----5:R-:W-:Y:S01]  /*0bb0*/  IADD3 R20, P0, R239, R6, RZ ;  /* 0x00000006ef147210 */ /* 0x020fe20007f1e0ff */
[----:B------:R-:W-:Y:S01]  /*0bc0*/  IMAD.SHL.U32 R24, R5, 0x8, RZ ;  /* 0x0000000805187824 */ /* 0x000fe200078e00ff */
[----:B------:R-:W-:Y:S01]  /*0bd0*/  IADD3 R7, P1, R239, R4, RZ ;  /* 0x00000004ef077210 */ /* 0x000fe20007f3e0ff */
[----:B------:R-:W-:Y:S01]  /*0be0*/  IMAD R34, R32, c[0x0][0x1e0], RZ ;  /* 0x0000780020227a24 */ /* 0x000fe200078e02ff */
[-C--:B------:R-:W-:Y:S01]  /*0bf0*/  LEA.HI.X.SX32 R21, R6, R17.reuse, 0x1, P0 ;  /* 0x0000001106157211 */ /* 0x080fe200000f0eff */
[----:B------:R-:W-:Y:S01]  /*0c00*/  IMAD R32, R32, c[0x0][0x1b0], RZ ;  /* 0x00006c0020207a24 */ /* 0x000fe200078e02ff */
[----:B------:R-:W-:Y:S01]  /*0c10*/  SHF.R.S32.HI R25, RZ, 0x1f, R24 ;  /* 0x0000001fff197819 */ /* 0x000fe20000011418 */
[----:B------:R-:W-:Y:S01]  /*0c20*/  IMAD.IADD R27, R27, 0x1, R11 ;  /* 0x000000011b1b7824 */ /* 0x000fe200078e020b */
[----:B------:R-:W-:Y:S01]  /*0c30*/  SHF.R.S32.HI R6, RZ, 0x1f, R240 ;  /* 0x0000001fff067819 */ /* 0x000fe200000114f0 */
[C---:B------:R-:W-:Y:S01]  /*0c40*/  IMAD R32, R9.reuse, c[0x0][0x1b4], R32 ;  /* 0x00006d0009207a24 */ /* 0x040fe200078e0220 */
[----:B------:R-:W-:Y:S01]  /*0c50*/  LEA.HI.X.SX32 R12, R4, R17, 0x1, P1 ;  /* 0x00000011040c7211 */ /* 0x000fe200008f0eff */
[----:B------:R-:W-:Y:S01]  /*0c60*/  IMAD.WIDE.U32 R10, R9, c[0x0][0x1b0], R24 ;  /* 0x00006c00090a7a25 */ /* 0x000fe200078e0018 */
[----:B------:R-:W-:Y:S01]  /*0c70*/  USHF.L.U32 UR10, UR11, 0x1, URZ ;  /* 0x000000010b0a7899 */ /* 0x000fe2000800063f */
[----:B------:R-:W-:Y:S01]  /*0c80*/  LEA.HI R228, R18, R233, RZ, 0x7 ;  /* 0x000000e912e47211 */ /* 0x000fe200078f38ff */
[----:B------:R-:W-:Y:S01]  /*0c90*/  CS2R R168, SRZ ;  /* 0x0000000000a87805 */ /* 0x000fe2000001ff00 */
[----:B------:R-:W-:Y:S01]  /*0ca0*/  IMAD.IADD R31, R15, 0x1, R30 ;  /* 0x000000010f1f7824 */ /* 0x000fe200078e021e */
[----:B------:R-:W-:Y:S01]  /*0cb0*/  CS2R R166, SRZ ;  /* 0x0000000000a67805 */ /* 0x000fe2000001ff00 */
[----:B------:R-:W-:Y:S01]  /*0cc0*/  IMAD.MOV.U32 R30, RZ, RZ, R14 ;  /* 0x000000ffff1e7224 */ /* 0x000fe200078e000e */
[----:B------:R-:W-:Y:S01]  /*0cd0*/  SHF.R.S32.HI R228, RZ, 0x7, R228 ;  /* 0x00000007ffe47819 */ /* 0x000fe200000114e4 */
[C---:B------:R-:W-:Y:S01]  /*0ce0*/  IMAD R34, R9.reuse, c[0x0][0x1e4], R34 ;  /* 0x0000790009227a24 */ /* 0x040fe200078e0222 */
[----:B------:R-:W-:Y:S01]  /*0cf0*/  CS2R R164, SRZ ;  /* 0x0000000000a47805 */ /* 0x000fe2000001ff00 */
[----:B------:R-:W-:Y:S01]  /*0d00*/  IMAD.WIDE.U32 R14, R9, c[0x0][0x1e0], R24 ;  /* 0x00007800090e7a25 */ /* 0x000fe200078e0018 */
[----:B------:R-:W-:Y:S01]  /*0d10*/  CS2R R162, SRZ ;  /* 0x0000000000a27805 */ /* 0x000fe2000001ff00 */
[----:B------:R-:W-:Y:S01]  /*0d20*/  CS2R R160, SRZ ;  /* 0x0000000000a07805 */ /* 0x000fe2000001ff00 */
[----:B------:R-:W-:Y:S01]  /*0d30*/  CS2R R158, SRZ ;  /* 0x00000000009e7805 */ /* 0x000fe2000001ff00 */
[----:B------:R-:W-:Y:S01]  /*0d40*/  IMAD.IADD R33, R11, 0x1, R32 ;  /* 0x000000010b217824 */ /* 0x000fe200078e0220 */
[C---:B------:R-:W-:Y:S01]  /*0d50*/  SEL R11, R6.reuse, RZ, !P2 ;  /* 0x000000ff060b7207 */ /* 0x040fe20005000000 */
[----:B------:R-:W-:Y:S01]  /*0d60*/  IMAD.IADD R35, R15, 0x1, R34 ;  /* 0x000000010f237824 */ /* 0x000fe200078e0222 */
[----:B------:R-:W-:Y:S01]  /*0d70*/  SEL R6, R6, RZ, !P3 ;  /* 0x000000ff06067207 */ /* 0x000fe20005800000 */
[----:B------:R-:W-:Y:S01]  /*0d80*/  IMAD.SHL.U32 R235, R239, 0x40, RZ ;  /* 0x00000040efeb7824 */ /* 0x000fe200078e00ff */
[----:B------:R-:W-:Y:S01]  /*0d90*/  CS2R R156, SRZ ;  /* 0x00000000009c7805 */ /* 0x000fe2000001ff00 */
[----:B------:R-:W-:Y:S01]  /*0da0*/  IMAD.MOV.U32 R34, RZ, RZ, R14 ;  /* 0x000000ffff227224 */ /* 0x000fe200078e000e */
[----:B------:R-:W-:Y:S01]  /*0db0*/  SEL R14, R240, RZ, !P2 ;  /* 0x000000fff00e7207 */ /* 0x000fe20005000000 */
[----:B------:R-:W-:Y:S01]  /*0dc0*/  IMAD R17, R11, c[0x0][0x1e8], RZ ;  /* 0x00007a000b117a24 */ /* 0x000fe200078e02ff */
[----:B------:R-:W-:Y:S01]  /*0dd0*/  LOP3.LUT R235, R235, 0x1c0, RZ, 0xc0, !PT ;  /* 0x000001c0ebeb7812 */ /* 0x000fe200078ec0ff */
[----:B------:R-:W-:Y:S01]  /*0de0*/  IMAD R11, R11, c[0x0][0x1b8], RZ ;  /* 0x00006e000b0b7a24 */ /* 0x000fe200078e02ff */
[----:B------:R-:W-:Y:S01]  /*0df0*/  CS2R R154, SRZ ;  /* 0x00000000009a7805 */ /* 0x000fe2000001ff00 */
[C---:B------:R-:W-:Y:S01]  /*0e00*/  IMAD R9, R6.reuse, c[0x0][0x278], RZ ;  /* 0x00009e0006097a24 */ /* 0x040fe200078e02ff */
[----:B------:R-:W-:Y:S01]  /*0e10*/  LOP3.LUT R4, R235, 0x38, R24, 0xf8, !PT ;  /* 0x00000038eb047812 */ /* 0x000fe200078ef818 */
[----:B------:R-:W-:Y:S01]  /*0e20*/  IMAD R15, R6, c[0x0][0x290], RZ ;  /* 0x0000a400060f7a24 */ /* 0x000fe200078e02ff */
[----:B------:R-:W-:Y:S01]  /*0e30*/  SHF.R.U32.HI R235, RZ, 0x3, R235 ;  /* 0x00000003ffeb7819 */ /* 0x000fe200000116eb */
[C---:B------:R-:W-:Y:S01]  /*0e40*/  IMAD R16, R14.reuse, c[0x0][0x1ec], R17 ;  /* 0x00007b000e107a24 */ /* 0x040fe200078e0211 */
[----:B------:R-:W-:Y:S01]  /*0e50*/  CS2R R152, SRZ ;  /* 0x0000000000987805 */ /* 0x000fe2000001ff00 */
[----:B------:R-:W-:Y:S01]  /*0e60*/  IMAD.WIDE.U32 R34, R14, c[0x0][0x1e8], R34 ;  /* 0x00007a000e227a25 */ /* 0x000fe200078e0022 */
[----:B------:R-:W-:Y:S01]  /*0e70*/  LOP3.LUT R235, R4, R235, RZ, 0x3c, !PT ;  /* 0x000000eb04eb7212 */ /* 0x000fe200078e3cff */
[----:B------:R-:W-:Y:S01]  /*0e80*/  CS2R R150, SRZ ;  /* 0x0000000000967805 */ /* 0x000fe2000001ff00 */
[----:B------:R-:W-:Y:S01]  /*0e90*/  CS2R R148, SRZ ;  /* 0x0000000000947805 */ /* 0x000fe2000001ff00 */
[----:B------:R-:W-:Y:S01]  /*0ea0*/  IMAD.WIDE R20, R2, 0x50, R20 ;  /* 0x0000005002147825 */ /* 0x000fe200078e0214 */
[----:B------:R-:W-:Y:S01]  /*0eb0*/  CS2R R146, SRZ ;  /* 0x0000000000927805 */ /* 0x000fe2000001ff00 */
[----:B------:R-:W-:Y:S01]  /*0ec0*/  CS2R R144, SRZ ;  /* 0x0000000000907805 */ /* 0x000fe2000001ff00 */
[----:B------:R-:W-:Y:S01]  /*0ed0*/  CS2R R142, SRZ ;  /* 0x00000000008e7805 */ /* 0x000fe2000001ff00 */
[----:B------:R-:W-:Y:S01]  /*0ee0*/  IMAD.MOV.U32 R32, RZ, RZ, R10 ;  /* 0x000000ffff207224 */ /* 0x000fe200078e000a */
[----:B------:R-:W-:Y:S01]  /*0ef0*/  CS2R R140, SRZ ;  /* 0x00000000008c7805 */ /* 0x000fe2000001ff00 */
[C---:B------:R-:W-:Y:S01]  /*0f00*/  IMAD R9, R242.reuse, c[0x0][0x27c], R9 ;  /* 0x00009f00f2097a24 */ /* 0x040fe200078e0209 */
[----:B------:R-:W-:Y:S01]  /*0f10*/  CS2R R138, SRZ ;  /* 0x00000000008a7805 */ /* 0x000fe2000001ff00 */
[----:B------:R-:W-:Y:S01]  /*0f20*/  IMAD R10, R242, c[0x0][0x294], R15 ;  /* 0x0000a500f20a7a24 */ /* 0x000fe200078e020f */
[----:B------:R-:W-:Y:S01]  /*0f30*/  CS2R R136, SRZ ;  /* 0x0000000000887805 */ /* 0x000fe2000001ff00 */
[----:B------:R-:W-:Y:S01]  /*0f40*/  IMAD R22, R14, c[0x0][0x1bc], R11 ;  /* 0x00006f000e167a24 */ /* 0x000fe200078e020b */
[----:B------:R-:W-:Y:S01]  /*0f50*/  CS2R R134, SRZ ;  /* 0x0000000000867805 */ /* 0x000fe2000001ff00 */
[----:B------:R-:W-:Y:S01]  /*0f60*/  IMAD.IADD R17, R35, 0x1, R16 ;  /* 0x0000000123117824 */ /* 0x000fe200078e0210 */
[----:B------:R-:W-:Y:S01]  /*0f70*/  CS2R R132, SRZ ;  /* 0x0000000000847805 */ /* 0x000fe2000001ff00 */
[C---:B------:R-:W-:Y:S01]  /*0f80*/  IMAD.WIDE.U32 R30, R242.reuse, c[0x0][0x278], R30 ;  /* 0x00009e00f21e7a25 */ /* 0x040fe200078e001e */
[----:B------:R-:W-:Y:S01]  /*0f90*/  CS2R R130, SRZ ;  /* 0x0000000000827805 */ /* 0x000fe2000001ff00 */
[----:B------:R-:W-:Y:S01]  /*0fa0*/  CS2R R128, SRZ ;  /* 0x0000000000807805 */ /* 0x000fe2000001ff00 */
[----:B------:R-:W-:Y:S01]  /*0fb0*/  CS2R R126, SRZ ;  /* 0x00000000007e7805 */ /* 0x000fe2000001ff00 */
[----:B------:R-:W-:Y:S01]  /*0fc0*/  IMAD.WIDE.U32 R26, R242, c[0x0][0x290], R26 ;  /* 0x0000a400f21a7a25 */ /* 0x000fe200078e001a */
[----:B------:R-:W-:Y:S01]  /*0fd0*/  LEA R246, P1, R30, c[0x0][0x258], 0x2 ;  /* 0x000096001ef67a11 */ /* 0x000fe200078210ff */
[----:B------:R-:W-:Y:S01]  /*0fe0*/  CS2R R124, SRZ ;  /* 0x00000000007c7805 */ /* 0x000fe2000001ff00 */
[----:B------:R-:W-:Y:S01]  /*0ff0*/  CS2R R122, SRZ ;  /* 0x00000000007a7805 */ /* 0x000fe2000001ff00 */
[----:B------:R-:W-:Y:S01]  /*1000*/  IMAD.MOV.U32 R16, RZ, RZ, R34 ;  /* 0x000000ffff107224 */ /* 0x000fe200078e0022 */
[----:B------:R-:W-:Y:S01]  /*1010*/  LEA R244, P0, R26, c[0x0][0x280], 0x2 ;  /* 0x0000a0001af47a11 */ /* 0x000fe200078010ff */
[----:B------:R-:W-:Y:S01]  /*1020*/  IMAD R11, R21, c[0x0][0x1d8], RZ ;  /* 0x00007600150b7a24 */ /* 0x000fe200078e02ff */
[----:B------:R-:W-:Y:S01]  /*1030*/  CS2R R120, SRZ ;  /* 0x0000000000787805 */ /* 0x000fe2000001ff00 */
[----:B------:R-:W-:Y:S01]  /*1040*/  IMAD.IADD R9, R31, 0x1, R9 ;  /* 0x000000011f097824 */ /* 0x000fe200078e0209 */
[----:B------:R-:W-:Y:S01]  /*1050*/  CS2R R118, SRZ ;  /* 0x0000000000767805 */ /* 0x000fe2000001ff00 */
[----:B------:R-:W-:Y:S01]  /*1060*/  IMAD.IADD R10, R27, 0x1, R10 ;  /* 0x000000011b0a7824 */ /* 0x000fe200078e020a */
[----:B------:R-:W-:Y:S01]  /*1070*/  CS2R R116, SRZ ;  /* 0x0000000000747805 */ /* 0x000fe2000001ff00 */
[----:B------:R-:W-:Y:S01]  /*1080*/  IMAD R4, R20, c[0x0][0x1dc], R11 ;  /* 0x0000770014047a24 */ /* 0x000fe200078e020b */
[----:B------:R-:W-:Y:S01]  /*1090*/  LEA.HI.X R247, R30, c[0x0][0x25c], R9, 0x2, P1 ;  /* 0x000097001ef77a11 */ /* 0x000fe200008f1409 */
[----:B------:R-:W-:Y:S01]  /*10a0*/  IMAD.WIDE.U32 R16, R20, c[0x0][0x1d8], R16 ;  /* 0x0000760014107a25 */ /* 0x000fe200078e0010 */
[----:B------:R-:W-:Y:S01]  /*10b0*/  LEA.HI.X R245, R26, c[0x0][0x284], R10, 0x2, P0 ;  /* 0x0000a1001af57a11 */ /* 0x000fe200000f140a */
[----:B------:R-:W-:Y:S01]  /*10c0*/  CS2R R114, SRZ ;  /* 0x0000000000727805 */ /* 0x000fe2000001ff00 */
[----:B------:R-:W-:Y:S01]  /*10d0*/  ISETP.GE.AND P1, PT, R24, c[0x0][0x1cc], PT ;  /* 0x0000730018007a0c */ /* 0x000fe20003f26270 */
[----:B------:R-:W-:Y:S01]  /*10e0*/  IMAD.IADD R4, R17, 0x1, R4 ;  /* 0x0000000111047824 */ /* 0x000fe200078e0204 */
[----:B------:R-:W-:Y:S01]  /*10f0*/  LEA R30, P0, R16, c[0x0][0x1c0], 0x1 ;  /* 0x00007000101e7a11 */ /* 0x000fe200078008ff */
[----:B------:R-:W-:Y:S01]  /*1100*/  IMAD.IADD R11, R3, 0x1, -R239 ;  /* 0x00000001030b7824 */ /* 0x000fe200078e0aef */
[----:B------:R-:W-:Y:S01]  /*1110*/  IADD3 R10, R24, 0x40, RZ ;  /* 0x00000040180a7810 */ /* 0x000fe20007ffe0ff */
[----:B------:R-:W-:Y:S01]  /*1120*/  IMAD.WIDE.U32 R14, R14, c[0x0][0x1b8], R32 ;  /* 0x00006e000e0e7a25 */ /* 0x000fe200078e0020 */
[----:B------:R-:W-:Y:S01]  /*1130*/  LEA.HI.X R31, R16, c[0x0][0x1c4], R4, 0x1, P0 ;  /* 0x00007100101f7a11 */ /* 0x000fe200000f0c04 */
[----:B------:R-:W-:Y:S01]  /*1140*/  CS2R R112, SRZ ;  /* 0x0000000000707805 */ /* 0x000fe2000001ff00 */
[----:B------:R-:W-:Y:S01]  /*1150*/  LEA.HI R4, R18, R233, RZ, 0x6 ;  /* 0x000000e912047211 */ /* 0x000fe200078f30ff */
[----:B------:R-:W-:Y:S01]  /*1160*/  IMAD R11, R2, -0x50, R11 ;  /* 0xffffffb0020b7824 */ /* 0x000fe200078e020b */
[----:B------:R-:W-:Y:S01]  /*1170*/  ISETP.GT.AND P0, PT, R233, 0x7f, PT ;  /* 0x0000007fe900780c */ /* 0x000fe20003f04270 */
[----:B------:R-:W-:Y:S01]  /*1180*/  IMAD.IADD R23, R15, 0x1, R22 ;  /* 0x000000010f177824 */ /* 0x000fe200078e0216 */
[----:B------:R-:W-:Y:S01]  /*1190*/  SHF.R.S32.HI R4, RZ, 0x6, R4 ;  /* 0x00000006ff047819 */ /* 0x000fe20000011404 */
[----:B------:R-:W-:Y:S01]  /*11a0*/  IMAD.MOV.U32 R22, RZ, RZ, R14 ;  /* 0x000000ffff167224 */ /* 0x000fe200078e000e */
[----:B------:R-:W-:Y:S01]  /*11b0*/  ISETP.LT.OR P2, PT, R11, 0x1, P1 ;  /* 0x000000010b00780c */ /* 0x000fe20000f41670 */
[----:B------:R-:W-:Y:S01]  /*11c0*/  IMAD.MOV.U32 R14, RZ, RZ, c[0x0][0x1d8] ;  /* 0x00007600ff0e7624 */ /* 0x000fe200078e00ff */
[----:B------:R-:W-:Y:S01]  /*11d0*/  IADD3 R9, R24, 0x80, RZ ;  /* 0x0000008018097810 */ /* 0x000fe20007ffe0ff */
[----:B------:R-:W-:Y:S01]  /*11e0*/  IMAD.MOV.U32 R15, RZ, RZ, c[0x0][0x1dc] ;  /* 0x00007700ff0f7624 */ /* 0x000fe200078e00ff */
[----:B------:R-:W-:Y:S01]  /*11f0*/  ISETP.GE.AND P3, PT, R10, c[0x0][0x1cc], PT ;  /* 0x000073000a007a0c */ /* 0x000fe20003f66270 */
[----:B------:R-:W-:Y:S01]  /*1200*/  IMAD R235, R4, 0x200, R235 ;  /* 0x0000020004eb7824 */ /* 0x000fe200078e02eb */
[----:B------:R-:W-:Y:S01]  /*1210*/  LEA R26, P4, R14, R30, 0x6 ;  /* 0x0000001e0e1a7211 */ /* 0x000fe200078830ff */
[----:B------:R-:W-:Y:S01]  /*1220*/  IMAD R16, R21, c[0x0][0x1a8], RZ ;  /* 0x00006a0015107a24 */ /* 0x000fe200078e02ff */
[----:B------:R-:W-:Y:S01]  /*1230*/  ISETP.GE.AND P5, PT, R9, c[0x0][0x1cc], PT ;  /* 0x0000730009007a0c */ /* 0x000fe20003fa6270 */
[----:B------:R-:W-:Y:S01]  /*1240*/  IMAD.SHL.U32 R235, R235, 0x2, RZ ;  /* 0x00000002ebeb7824 */ /* 0x000fe200078e00ff */
[C---:B------:R-:W-:Y:S01]  /*1250*/  ISETP.LT.OR P6, PT, R11.reuse, 0x1, P3 ;  /* 0x000000010b00780c */ /* 0x040fe20001fc1670 */
[----:B------:R-:W-:Y:S01]  /*1260*/  IMAD R16, R20, c[0x0][0x1ac], R16 ;  /* 0x00006b0014107a24 */ /* 0x000fe200078e0210 */
[----:B------:R-:W-:Y:S01]  /*1270*/  LEA.HI.X R27, R14, R31, R15, 0x6, P4 ;  /* 0x0000001f0e1b7211 */ /* 0x000fe200020f340f */
[----:B------:R-:W-:Y:S01]  /*1280*/  IMAD.U32 R15, RZ, RZ, UR4 ;  /* 0x00000004ff0f7e24 */ /* 0x000fe2000f8e00ff */
[C---:B------:R-:W-:Y:S01]  /*1290*/  ISETP.LT.OR P4, PT, R11.reuse, 0x1, P5 ;  /* 0x000000010b00780c */ /* 0x040fe20002f81670 */
[----:B------:R-:W-:Y:S01]  /*12a0*/  IMAD.U32 R14, RZ, RZ, UR5 ;  /* 0x00000005ff0e7e24 */ /* 0x000fe2000f8e00ff */
[----:B------:R-:W-:Y:S01]  /*12b0*/  @!PT LDS RZ, [RZ] ;  /* 0x00000000fffff984 */ /* 0x000fe20000000800 */
[----:B------:R-:W-:Y:S01]  /*12c0*/  @!PT LDS RZ, [RZ] ;  /* 0x00000000fffff984 */ /* 0x000fe20000000800 */
[----:B------:R-:W-:Y:S01]  /*12d0*/  @!PT LDS RZ, [RZ] ;  /* 0x00000000fffff984 */ /* 0x000fe20000000800 */
[----:B------:R1:W-:Y:S01]  /*12e0*/  LDGSTS.E.BYPASS.LTC128B.128 [R235+0x7880], [R30.64], !P2 ;  /* 0x078800001eeb7fae */ /* 0x0003e2000d101d4e */
[----:B------:R-:W-:Y:S01]  /*12f0*/  ISETP.LT.OR P1, PT, R11, 0x21, P1 ;  /* 0x000000210b00780c */ /* 0x000fe20000f21670 */
[----:B------:R-:W-:Y:S01]  /*1300*/  IMAD.WIDE.U32 R20, R20, c[0x0][0x1a8], R22 ;  /* 0x00006a0014147a25 */ /* 0x000fe200078e0016 */
[----:B------:R-:W-:Y:S01]  /*1310*/  @!P0 LEA R32, P2, R15, R26, 0x1 ;  /* 0x0000001a0f208211 */ /* 0x000fe200078408ff */
[----:B------:R-:W-:Y:S01]  /*1320*/  ULDC.64 UR4, c[0x0][0x1a8] ;  /* 0x00006a0000047ab9 */ /* 0x000fe20000000a00 */
[----:B------:R-:W-:Y:S01]  /*1330*/  ISETP.LT.OR P5, PT, R11, 0x21, P5 ;  /* 0x000000210b00780c */ /* 0x000fe20002fa1670 */
[----:B------:R-:W-:Y:S01]  /*1340*/  IMAD.WIDE.U32 R22, R7, c[0x0][0x178], R24 ;  /* 0x00005e0007167a25 */ /* 0x000fe200078e0018 */
[----:B------:R-:W-:Y:S01]  /*1350*/  @!P0 LEA.HI.X R33, R15, R27, R14, 0x1, P2 ;  /* 0x0000001b0f218211 */ /* 0x000fe200010f0c0e */
[----:B------:R1:W-:Y:S01]  /*1360*/  LDGSTS.E.BYPASS.LTC128B.128 [R235+0xa080], [R30.64+0x80], !P6 ;  /* 0x0a0800801eeb7fae */ /* 0x0003e2000f101d4e */
[C---:B------:R-:W-:Y:S01]  /*1370*/  @!P0 ISETP.GE.AND P2, PT, R11.reuse, 0x41, PT ;  /* 0x000000410b00880c */ /* 0x040fe20003f46270 */
[----:B------:R-:W-:Y:S01]  /*1380*/  IMAD R14, R12, c[0x0][0x178], RZ ;  /* 0x00005e000c0e7a24 */ /* 0x000fe200078e02ff */
[----:B------:R-:W-:Y:S01]  /*1390*/  ISETP.LT.OR P6, PT, R11, 0x21, P3 ;  /* 0x000000210b00780c */ /* 0x000fe20001fc1670 */
[----:B------:R1:W-:Y:S01]  /*13a0*/  LDGSTS.E.BYPASS.LTC128B.128 [R235+0xc880], [R30.64+0x100], !P4 ;  /* 0x0c8801001eeb7fae */ /* 0x0003e2000e101d4e */
[C---:B------:R-:W-:Y:S01]  /*13b0*/  @!P0 ISETP.GE.OR P4, PT, R24.reuse, c[0x0][0x1cc], !P2 ;  /* 0x0000730018008a0c */ /* 0x040fe20005786670 */
[----:B------:R-:W-:Y:S01]  /*13c0*/  IMAD R14, R7, c[0x0][0x17c], R14 ;  /* 0x00005f00070e7a24 */ /* 0x000fe200078e020e */
[----:B------:R-:W-:Y:S01]  /*13d0*/  @!P0 ISETP.LT.OR P3, PT, R11, 0x41, P3 ;  /* 0x000000410b00880c */ /* 0x000fe20001f61670 */
[----:B------:R2:W-:Y:S01]  /*13e0*/  LDGSTS.E.BYPASS.LTC128B.128 [R235+0x8880], [R26.64], !P1 ;  /* 0x088800001aeb7fae */ /* 0x0005e2000c901d4e */
[----:B------:R-:W-:Y:S01]  /*13f0*/  @!P0 ISETP.GE.OR P2, PT, R9, c[0x0][0x1cc], !P2 ;  /* 0x0000730009008a0c */ /* 0x000fe20005746670 */
[----:B------:R-:W-:Y:S01]  /*1400*/  IMAD.IADD R16, R21, 0x1, R16 ;  /* 0x0000000115107824 */ /* 0x000fe200078e0210 */
[----:B------:R-:W-:Y:S01]  /*1410*/  USHF.L.U32 UR7, UR4, 0x5, URZ ;  /* 0x0000000504077899 */ /* 0x000fe2000800063f */
[----:B------:R-:W-:Y:S01]  /*1420*/  IMAD.IADD R23, R23, 0x1, R14 ;  /* 0x0000000117177824 */ /* 0x000fe200078e020e */
[----:B------:R-:W-:Y:S01]  /*1430*/  USHF.L.U64.HI UR5, UR4, UR6, UR5 ;  /* 0x0000000604057299 */ /* 0x000fe20008010205 */
[----:B------:R-:W-:Y:S01]  /*1440*/  IMAD R17, R13, c[0x0][0x180], RZ ;  /* 0x000060000d117a24 */ /* 0x000fe200078e02ff */
[----:B------:R-:W-:Y:S01]  /*1450*/  CS2R R102, SRZ ;  /* 0x0000000000667805 */ /* 0x000fe2000001ff00 */
[----:B------:R2:W-:Y:S01]  /*1460*/  LDGSTS.E.BYPASS.LTC128B.128 [R235+0xb080], [R26.64+0x80], !P6 ;  /* 0x0b0800801aeb7fae */ /* 0x0005e2000f101d4e */
[----:B------:R-:W-:Y:S01]  /*1470*/  ISETP.GE.AND P6, PT, R24, c[0x0][0x19c], PT ;  /* 0x0000670018007a0c */ /* 0x000fe20003fc6270 */
[----:B------:R-:W-:Y:S01]  /*1480*/  IMAD.MOV.U32 R14, RZ, RZ, c[0x0][0x1a8] ;  /* 0x00006a00ff0e7624 */ /* 0x000fe200078e00ff */
[----:B------:R-:W-:Y:S01]  /*1490*/  CS2R R100, SRZ ;  /* 0x0000000000647805 */ /* 0x000fe2000001ff00 */
[----:B------:R2:W-:Y:S01]  /*14a0*/  LDGSTS.E.BYPASS.LTC128B.128 [R235+0xd880], [R26.64+0x100], !P5 ;  /* 0x0d8801001aeb7fae */ /* 0x0005e2000e901d4e */
[----:B------:R-:W-:Y:S01]  /*14b0*/  ISETP.GE.AND P5, PT, R10, c[0x0][0x19c], PT ;  /* 0x000067000a007a0c */ /* 0x000fe20003fa6270 */
[----:B------:R-:W-:Y:S01]  /*14c0*/  IMAD.WIDE.U32 R22, R0, c[0x0][0x180], R22 ;  /* 0x0000600000167a25 */ /* 0x000fe200078e0016 */
[----:B------:R-:W-:Y:S01]  /*14d0*/  CS2R R98, SRZ ;  /* 0x0000000000627805 */ /* 0x000fe2000001ff00 */
[----:B------:R3:W-:Y:S01]  /*14e0*/  @!P0 LDGSTS.E.BYPASS.LTC128B.128 [R235+0x9880], [R32.64], !P4 ;  /* 0x0988000020eb8fae */ /* 0x0007e2000e101d4e */
[C---:B------:R-:W-:Y:S01]  /*14f0*/  ISETP.LT.OR P4, PT, R11.reuse, 0x1, P6 ;  /* 0x000000010b00780c */ /* 0x040fe20003781670 */
[----:B------:R-:W-:Y:S01]  /*1500*/  IMAD.MOV.U32 R15, RZ, RZ, c[0x0][0x1ac] ;  /* 0x00006b00ff0f7624 */ /* 0x000fe200078e00ff */
[----:B------:R-:W-:Y:S01]  /*1510*/  CS2R R96, SRZ ;  /* 0x0000000000607805 */ /* 0x000fe2000001ff00 */
[----:B------:R3:W-:Y:S01]  /*1520*/  @!P0 LDGSTS.E.BYPASS.LTC128B.128 [R235+0xc080], [R32.64+0x80], !P3 ;  /* 0x0c08008020eb8fae */ /* 0x0007e2000d901d4e */
[----:B------:R-:W-:Y:S01]  /*1530*/  IMAD R12, R12, c[0x0][0x208], RZ ;  /* 0x000082000c0c7a24 */ /* 0x000fe200078e02ff */
[----:B------:R-:W-:Y:S01]  /*1540*/  CS2R R94, SRZ ;  /* 0x00000000005e7805 */ /* 0x000fe2000001ff00 */
[C---:B-1----:R-:W-:Y:S01]  /*1550*/  LEA R30, P1, R20.reuse, c[0x0][0x190], 0x1 ;  /* 0x00006400141e7a11 */ /* 0x042fe200078208ff */
[----:B------:R3:W-:Y:S01]  /*1560*/  @!P0 LDGSTS.E.BYPASS.LTC128B.128 [R235+0xe880], [R32.64+0x100], !P2 ;  /* 0x0e88010020eb8fae */ /* 0x0007e2000d101d4e */
[----:B------:R-:W-:Y:S01]  /*1570*/  ISETP.LT.OR P2, PT, R11, 0x1, P5 ;  /* 0x000000010b00780c */ /* 0x000fe20002f41670 */
[----:B------:R-:W-:Y:S01]  /*1580*/  IMAD R12, R7, c[0x0][0x20c], R12 ;  /* 0x00008300070c7a24 */ /* 0x000fe200078e020c */
[----:B------:R-:W-:Y:S01]  /*1590*/  LEA.HI.X R31, R20, c[0x0][0x194], R16, 0x1, P1 ;  /* 0x00006500141f7a11 */ /* 0x000fe200008f0c10 */
[----:B------:R-:W-:Y:S01]  /*15a0*/  IMAD R16, R0, c[0x0][0x184], R17 ;  /* 0x0000610000107a24 */ /* 0x000fe200078e0211 */
[----:B------:R-:W-:Y:S01]  /*15b0*/  LEA R20, P3, R14, R30, 0x6 ;  /* 0x0000001e0e147211 */ /* 0x000fe200078630ff */
[----:B------:R-:W-:Y:S01]  /*15c0*/  IMAD R17, R6, c[0x0][0x188], RZ ;  /* 0x0000620006117a24 */ /* 0x000fe200078e02ff */
[----:B------:R-:W-:Y:S01]  /*15d0*/  ISETP.GE.AND P1, PT, R9, c[0x0][0x19c], PT ;  /* 0x0000670009007a0c */ /* 0x000fe20003f26270 */
[----:B------:R-:W-:Y:S01]  /*15e0*/  IMAD.IADD R23, R23, 0x1, R16 ;  /* 0x0000000117177824 */ /* 0x000fe200078e0210 */
[----:B------:R-:W-:Y:S01]  /*15f0*/  LEA.HI.X R21, R14, R31, R15, 0x6, P3 ;  /* 0x0000001f0e157211 */ /* 0x000fe200018f340f */
[C---:B------:R-:W-:Y:S01]  /*1600*/  IMAD R14, R242.reuse, c[0x0][0x18c], R17 ;  /* 0x00006300f20e7a24 */ /* 0x040fe200078e0211 */
[C---:B------:R-:W-:Y:S01]  /*1610*/  ISETP.LT.OR P3, PT, R11.reuse, 0x1, P1 ;  /* 0x000000010b00780c */ /* 0x040fe20000f61670 */
[----:B------:R-:W-:Y:S01]  /*1620*/  IMAD.WIDE.U32 R16, R242, c[0x0][0x188], R22 ;  /* 0x00006200f2107a25 */ /* 0x000fe200078e0016 */
[----:B------:R3:W-:Y:S01]  /*1630*/  LDGSTS.E.BYPASS.LTC128B.128 [R235+0x80], [R30.64], !P4 ;  /* 0x000800001eeb7fae */ /* 0x0007e2000e101d4e */
[----:B------:R-:W-:Y:S01]  /*1640*/  ISETP.LT.OR P4, PT, R11, 0x21, P6 ;  /* 0x000000210b00780c */ /* 0x000fe20003781670 */
[----:B------:R-:W-:Y:S01]  /*1650*/  CS2R R92, SRZ ;  /* 0x00000000005c7805 */ /* 0x000fe2000001ff00 */
[----:B------:R-:W-:Y:S01]  /*1660*/  IMAD.IADD R14, R17, 0x1, R14 ;  /* 0x00000001110e7824 */ /* 0x000fe200078e020e */
[----:B------:R3:W-:Y:S01]  /*1670*/  LDGSTS.E.BYPASS.LTC128B.128 [R235+0x2880], [R30.64+0x80], !P2 ;  /* 0x028800801eeb7fae */ /* 0x0007e2000d101d4e */
[C---:B------:R-:W-:Y:S01]  /*1680*/  LEA R250, P2, R16.reuse, c[0x0][0x160], 0x1 ;  /* 0x0000580010fa7a11 */ /* 0x040fe200078408ff */
[----:B------:R-:W-:Y:S01]  /*1690*/  IMAD.WIDE.U32 R22, R7, c[0x0][0x208], R24 ;  /* 0x0000820007167a25 */ /* 0x000fe200078e0018 */
[----:B------:R-:W-:Y:S01]  /*16a0*/  @!P0 ISETP.LT.OR P6, PT, R11, 0x41, P6 ;  /* 0x000000410b00880c */ /* 0x000fe200037c1670 */
[----:B------:R-:W-:Y:S01]  /*16b0*/  CS2R R90, SRZ ;  /* 0x00000000005a7805 */ /* 0x000fe2000001ff00 */
[----:B------:R-:W-:Y:S01]  /*16c0*/  LEA.HI.X R251, R16, c[0x0][0x164], R14, 0x1, P2 ;  /* 0x0000590010fb7a11 */ /* 0x000fe200010f0c0e */
[----:B------:R-:W-:Y:S01]  /*16d0*/  IMAD.IADD R23, R23, 0x1, R12 ;  /* 0x0000000117177824 */ /* 0x000fe200078e020c */
[----:B------:R-:W-:Y:S01]  /*16e0*/  ISETP.GE.AND P2, PT, R10, c[0x0][0x16c], PT ;  /* 0x00005b000a007a0c */ /* 0x000fe20003f46270 */
[----:B------:R3:W-:Y:S01]  /*16f0*/  LDGSTS.E.BYPASS.LTC128B.128 [R235+0x5080], [R30.64+0x100], !P3 ;  /* 0x050801001eeb7fae */ /* 0x0007e2000d901d4e */
[----:B------:R-:W-:Y:S01]  /*1700*/  ISETP.GE.AND P3, PT, R24, c[0x0][0x16c], PT ;  /* 0x00005b0018007a0c */ /* 0x000fe20003f66270 */
[----:B------:R-:W-:Y:S01]  /*1710*/  IMAD R15, R13, c[0x0][0x210], RZ ;  /* 0x000084000d0f7a24 */ /* 0x000fe200078e02ff */
[----:B------:R-:W-:Y:S01]  /*1720*/  SEL R7, RZ, 0xffffffff, P2 ;  /* 0xffffffffff077807 */ /* 0x000fe20001000000 */
[----:B------:R1:W-:Y:S01]  /*1730*/  LDGSTS.E.BYPASS.LTC128B.128 [R235+0x1080], [R20.64], !P4 ;  /* 0x0108000014eb7fae */ /* 0x0003e2000e101d4e */
[----:B------:R-:W-:Y:S01]  /*1740*/  SEL R17, RZ, 0x1, P3 ;  /* 0x00000001ff117807 */ /* 0x000fe20001800000 */
[C---:B------:R-:W-:Y:S01]  /*1750*/  IMAD R15, R0.reuse, c[0x0][0x214], R15 ;  /* 0x00008500000f7a24 */ /* 0x040fe200078e020f */
[----:B------:R-:W-:Y:S01]  /*1760*/  ISETP.LT.OR P4, PT, R11, 0x21, P5 ;  /* 0x000000210b00780c */ /* 0x000fe20002f81670 */
[----:B------:R-:W-:Y:S01]  /*1770*/  IMAD.SHL.U32 R12, R7, 0x2, RZ ;  /* 0x00000002070c7824 */ /* 0x000fe200078e00ff */
[C---:B------:R-:W-:Y:S01]  /*1780*/  ISETP.LT.OR P3, PT, R11.reuse, 0x21, P1 ;  /* 0x000000210b00780c */ /* 0x040fe20000f61670 */
[----:B------:R-:W-:Y:S01]  /*1790*/  IMAD.U32 R7, RZ, RZ, UR5 ;  /* 0x00000005ff077e24 */ /* 0x000fe2000f8e00ff */
[C---:B------:R-:W-:Y:S01]  /*17a0*/  @!P0 ISETP.LT.OR P5, PT, R11.reuse, 0x41, P5 ;  /* 0x000000410b00880c */ /* 0x040fe20002fa1670 */
[----:B------:R-:W-:Y:S01]  /*17b0*/  IMAD.WIDE.U32 R22, R0, c[0x0][0x210], R22 ;  /* 0x0000840000167a25 */ /* 0x000fe200078e0016 */
[----:B------:R-:W-:Y:S01]  /*17c0*/  @!P0 ISETP.LT.OR P1, PT, R11, 0x41, P1 ;  /* 0x000000410b00880c */ /* 0x000fe20000f21670 */
[----:B------:R-:W-:Y:S01]  /*17d0*/  ULDC.64 UR4, c[0x0][0x208] ;  /* 0x0000820000047ab9 */ /* 0x000fe20000000a00 */
[----:B------:R-:W-:Y:S01]  /*17e0*/  ISETP.GE.AND P2, PT, R9, c[0x0][0x16c], PT ;  /* 0x00005b0009007a0c */ /* 0x000fe20003f46270 */
[----:B------:R-:W-:Y:S01]  /*17f0*/  IMAD.U32 R11, RZ, RZ, UR7 ;  /* 0x00000007ff0b7e24 */ /* 0x000fe2000f8e00ff */
[----:B------:R-:W-:Y:S01]  /*1800*/  LOP3.LUT R17, R12, 0x2, R17, 0xe2, !PT ;  /* 0x000000020c117812 */ /* 0x000fe200078ee211 */
[----:B------:R-:W-:Y:S01]  /*1810*/  IMAD.IADD R23, R23, 0x1, R15 ;  /* 0x0000000117177824 */ /* 0x000fe200078e020f */
[----:B------:R-:W-:Y:S01]  /*1820*/  SEL R12, RZ, 0x4, P2 ;  /* 0x00000004ff0c7807 */ /* 0x000fe20001000000 */
[----:B------:R1:W-:Y:S01]  /*1830*/  LDGSTS.E.BYPASS.LTC128B.128 [R235+0x3880], [R20.64+0x80], !P4 ;  /* 0x0388008014eb7fae */ /* 0x0003e2000e101d4e */
[----:B------:R-:W-:Y:S01]  /*1840*/  @!P0 LEA R16, P2, R11, R20, 0x1 ;  /* 0x000000140b108211 */ /* 0x000fe200078408ff */
[----:B------:R-:W-:Y:S01]  /*1850*/  IMAD.WIDE.U32 R22, R242, c[0x0][0x218], R22 ;  /* 0x00008600f2167a25 */ /* 0x000fe200078e0016 */
[----:B------:R-:W-:Y:S01]  /*1860*/  LOP3.LUT R12, R17, R12, RZ, 0xfc, !PT ;  /* 0x0000000c110c7212 */ /* 0x000fe200078efcff */
[----:B------:R1:W-:Y:S01]  /*1870*/  LDGSTS.E.BYPASS.LTC128B.128 [R235+0x6080], [R20.64+0x100], !P3 ;  /* 0x0608010014eb7fae */ /* 0x0003e2000d901d4e */
[----:B------:R-:W-:Y:S01]  /*1880*/  @!P0 LEA.HI.X R17, R11, R21, R7, 0x1, P2 ;  /* 0x000000150b118211 */ /* 0x000fe200010f0c07 */
[----:B------:R-:W-:Y:S01]  /*1890*/  IMAD R11, R6, c[0x0][0x218], RZ ;  /* 0x00008600060b7a24 */ /* 0x000fe200078e02ff */
[C---:B------:R-:W-:Y:S01]  /*18a0*/  LOP3.LUT P4, RZ, R12.reuse, 0x1, RZ, 0xc0, !PT ;  /* 0x000000010cff7812 */ /* 0x040fe2000788c0ff */
[----:B------:R-:W-:Y:S01]  /*18b0*/  USHF.L.U64.HI UR7, UR8, UR6, UR9 ;  /* 0x0000000608077299 */ /* 0x000fe20008010209 */
[----:B------:R-:W-:Y:S01]  /*18c0*/  IADD3 R7, -R239, UR13, RZ ;  /* 0x0000000def077c10 */ /* 0x000fe2000fffe1ff */
[----:B------:R4:W-:Y:S01]  /*18d0*/  @!P0 LDGSTS.E.BYPASS.LTC128B.128 [R235+0x2080], [R16.64], !P6 ;  /* 0x0208000010eb8fae */ /* 0x0009e2000f101d4e */
[----:B------:R-:W-:Y:S01]  /*18e0*/  LOP3.LUT P3, RZ, R12, 0x2, RZ, 0xc0, !PT ;  /* 0x000000020cff7812 */ /* 0x000fe2000786c0ff */
[----:B------:R-:W-:Y:S01]  /*18f0*/  IMAD R11, R242, c[0x0][0x21c], R11 ;  /* 0x00008700f20b7a24 */ /* 0x000fe200078e020b */
[----:B------:R-:W-:Y:S01]  /*1900*/  LOP3.LUT P2, RZ, R12, 0x4, RZ, 0xc0, !PT ;  /* 0x000000040cff7812 */ /* 0x000fe2000784c0ff */
[----:B------:R4:W-:Y:S01]  /*1910*/  @!P0 LDGSTS.E.BYPASS.LTC128B.128 [R235+0x4880], [R16.64+0x80], !P5 ;  /* 0x0488008010eb8fae */ /* 0x0009e2000e901d4e */
[----:B------:R-:W-:Y:S01]  /*1920*/  ISETP.LT.OR P6, PT, R7, 0x1, !P4 ;  /* 0x000000010700780c */ /* 0x000fe200067c1670 */
[----:B------:R-:W-:Y:S01]  /*1930*/  IMAD.IADD R11, R23, 0x1, R11 ;  /* 0x00000001170b7824 */ /* 0x000fe200078e020b */
[C---:B------:R-:W-:Y:S01]  /*1940*/  ISETP.LT.OR P5, PT, R7.reuse, 0x1, !P3 ;  /* 0x000000010700780c */ /* 0x040fe20005fa1670 */
[----:B------:R4:W-:Y:S01]  /*1950*/  @!P0 LDGSTS.E.BYPASS.LTC128B.128 [R235+0x7080], [R16.64+0x100], !P1 ;  /* 0x0708010010eb8fae */ /* 0x0009e2000c901d4e */
[----:B------:R-:W-:Y:S01]  /*1960*/  ISETP.LT.OR P1, PT, R7, 0x1, !P2 ;  /* 0x000000010700780c */ /* 0x000fe20005721670 */
[----:B------:R-:W-:Y:S01]  /*1970*/  USHF.L.U32 UR12, UR4, 0x5, URZ ;  /* 0x00000005040c7899 */ /* 0x000fe2000800063f */
[C---:B------:R-:W-:Y:S01]  /*1980*/  LEA R248, P0, R22.reuse, c[0x0][0x1f0], 0x1 ;  /* 0x00007c0016f87a11 */ /* 0x040fe200078008ff */
[----:B------:R-:W0:Y:S01]  /*1990*/  LDGDEPBAR ;  /* 0x00000000000079af */ /* 0x000e220000000000 */
[----:B------:R-:W-:Y:S01]  /*19a0*/  USHF.L.U64.HI UR7, UR11, 0x1, UR7 ;  /* 0x000000010b077899 */ /* 0x000fe20008010207 */
[----:B------:R-:W-:Y:S01]  /*19b0*/  P2R R14, PR, RZ, 0x10 ;  /* 0x00000010ff0e7803 */ /* 0x000fe20000000000 */
[----:B------:R-:W-:Y:S01]  /*19c0*/  USHF.L.U32 UR11, UR12, 0x1, URZ ;  /* 0x000000010c0b7899 */ /* 0x000fe2000800063f */
[----:B------:R-:W-:Y:S01]  /*19d0*/  LEA.HI.X R249, R22, c[0x0][0x1f4], R11, 0x1, P0 ;  /* 0x00007d0016f97a11 */ /* 0x000fe200000f0c0b */
[----:B------:R-:W-:Y:S01]  /*19e0*/  IMAD.U32 R11, RZ, RZ, UR10 ;  /* 0x0000000aff0b7e24 */ /* 0x000fe2000f8e00ff */
[----:B------:R3:W-:Y:S01]  /*19f0*/  LDGSTS.E.BYPASS.LTC128B.128 [R235+0xf080], [R250.64], !P6 ;  /* 0x0f080000faeb7fae */ /* 0x0007e2000f101d4e */
[----:B------:R-:W-:Y:S01]  /*1a00*/  USHF.L.U64.HI UR5, UR4, UR6, UR5 ;  /* 0x0000000604057299 */ /* 0x000fe20008010205 */
[----:B------:R-:W-:Y:S01]  /*1a10*/  IMAD R3, R2, -0x50, R3 ;  /* 0xffffffb002037824 */ /* 0x000fe200078e0203 */
[-C--:B------:R-:W-:Y:S01]  /*1a20*/  LEA.HI R2, R18, R233.reuse, RZ, 0x5 ;  /* 0x000000e912027211 */ /* 0x080fe200078f28ff */
[----:B------:R3:W-:Y:S01]  /*1a30*/  LDGSTS.E.BYPASS.LTC128B.128 [R235+0x11080], [R250.64+0x80], !P5 ;  /* 0x11080080faeb7fae */ /* 0x0007e2000e901d4e */
[----:B------:R-:W-:Y:S01]  /*1a40*/  IADD3 R22, P6, P0, R11, 0x80, R250 ;  /* 0x000000800b167810 */ /* 0x000fe200078de0fa */
[----:B-1----:R-:W-:Y:S01]  /*1a50*/  IMAD.U32 R21, RZ, RZ, UR11 ;  /* 0x0000000bff157e24 */ /* 0x002fe2000f8e00ff */
[----:B------:R-:W-:Y:S01]  /*1a60*/  USHF.L.U64.HI UR5, UR12, 0x1, UR5 ;  /* 0x000000010c057899 */ /* 0x000fe20008010205 */
[----:B------:R3:W-:Y:S01]  /*1a70*/  LDGSTS.E.BYPASS.LTC128B.128 [R235+0x13080], [R250.64+0x100], !P1 ;  /* 0x13080100faeb7fae */ /* 0x0007e2000c901d4e */
[----:B--2---:R-:W-:Y:S01]  /*1a80*/  IADD3 R26, P1, R250, UR10, RZ ;  /* 0x0000000afa1a7c10 */ /* 0x004fe2000ff3e0ff */
[----:B------:R-:W-:Y:S01]  /*1a90*/  IMAD R13, R13, c[0x0][0x238], RZ ;  /* 0x00008e000d0d7a24 */ /* 0x000fe200078e02ff */
[----:B------:R-:W-:Y:S01]  /*1aa0*/  IADD3.X R23, RZ, UR7, R251, P6, P0 ;  /* 0x00000007ff177c10 */ /* 0x000fe2000b7e04fb */
[C---:B------:R-:W-:Y:S01]  /*1ab0*/  IMAD.WIDE.U32 R28, R0.reuse, c[0x0][0x238], R28 ;  /* 0x00008e00001c7a25 */ /* 0x040fe200078e001c */
[----:B------:R-:W-:Y:S01]  /*1ac0*/  IADD3.X R27, R251, UR7, RZ, P1, !PT ;  /* 0x00000007fb1b7c10 */ /* 0x000fe20008ffe4ff */
[----:B------:R-:W-:Y:S01]  /*1ad0*/  UIADD3 UR6, UR13, 0x3f, URZ ;  /* 0x0000003f0d067890 */ /* 0x000fe2000fffe03f */
[----:B------:R-:W-:Y:S01]  /*1ae0*/  ISETP.LT.OR P6, PT, R7, 0x21, !P4 ;  /* 0x000000210700780c */ /* 0x000fe200067c1670 */
[----:B------:R-:W-:Y:S01]  /*1af0*/  IMAD R13, R0, c[0x0][0x23c], R13 ;  /* 0x00008f00000d7a24 */ /* 0x000fe200078e020d */
[----:B----4-:R-:W-:Y:S01]  /*1b00*/  IADD3 R16, P5, P1, R11, 0x100, R250 ;  /* 0x000001000b107810 */ /* 0x010fe200079be0fa */
[----:B------:R-:W-:Y:S01]  /*1b10*/  IMAD R241, R6, c[0x0][0x240], RZ ;  /* 0x0000900006f17a24 */ /* 0x000fe200078e02ff */
[----:B------:R-:W-:Y:S01]  /*1b20*/  ISETP.LT.OR P0, PT, R7, 0x21, !P3 ;  /* 0x000000210700780c */ /* 0x000fe20005f01670 */
[----:B------:R-:W-:Y:S01]  /*1b30*/  IMAD.IADD R29, R29, 0x1, R13 ;  /* 0x000000011d1d7824 */ /* 0x000fe200078e020d */
[----:B------:R-:W-:Y:S01]  /*1b40*/  IADD3.X R17, RZ, UR7, R251, P5, P1 ;  /* 0x00000007ff117c10 */ /* 0x000fe2000afe24fb */
[----:B------:R-:W-:Y:S01]  /*1b50*/  IMAD.SHL.U32 R6, R5, 0x40, RZ ;  /* 0x0000004005067824 */ /* 0x000fe200078e00ff */
[----:B------:R-:W-:Y:S01]  /*1b60*/  IADD3 R20, P5, P1, R21, 0x100, R248 ;  /* 0x0000010015147810 */ /* 0x000fe200079be0f8 */
[----:B------:R-:W-:Y:S01]  /*1b70*/  IMAD.MOV.U32 R227, RZ, RZ, 0x20 ;  /* 0x00000020ffe37424 */ /* 0x000fe200078e00ff */
[----:B------:R-:W-:Y:S01]  /*1b80*/  ISETP.GE.AND P4, PT, R24, c[0x0][0x1fc], PT ;  /* 0x00007f0018007a0c */ /* 0x000fe20003f86270 */
[----:B------:R-:W-:Y:S01]  /*1b90*/  IMAD.MOV.U32 R229, RZ, RZ, 0x10 ;  /* 0x00000010ffe57424 */ /* 0x000fe200078e00ff */
[----:B------:R-:W-:Y:S01]  /*1ba0*/  IADD3.X R21, RZ, UR5, R249, P5, P1 ;  /* 0x00000005ff157c10 */ /* 0x000fe2000afe24f9 */
[----:B------:R1:W-:Y:S01]  /*1bb0*/  LDGSTS.E.BYPASS.LTC128B.128 [R235+0x10080], [R26.64], !P6 ;  /* 0x100800001aeb7fae */ /* 0x0003e2000f101d4e */
[----:B------:R-:W-:Y:S01]  /*1bc0*/  ISETP.GT.AND P1, PT, R233, 0xf, PT ;  /* 0x0000000fe900780c */ /* 0x000fe20003f24270 */
[----:B------:R-:W-:Y:S01]  /*1bd0*/  IMAD.MOV.U32 R217, RZ, RZ, 0x120 ;  /* 0x00000120ffd97424 */ /* 0x000fe200078e00ff */
[C---:B------:R-:W-:Y:S01]  /*1be0*/  ISETP.LT.OR P5, PT, R7.reuse, 0x21, !P2 ;  /* 0x000000210700780c */ /* 0x040fe200057a1670 */
[----:B------:R2:W-:Y:S01]  /*1bf0*/  LDGSTS.E.BYPASS.LTC128B.128 [R235+0x12080], [R22.64], !P0 ;  /* 0x1208000016eb7fae */ /* 0x0005e2000c101d4e */
[----:B------:R-:W-:Y:S01]  /*1c00*/  ISETP.LT.OR P0, PT, R7, 0x1, P4 ;  /* 0x000000010700780c */ /* 0x000fe20002701670 */
[----:B------:R-:W-:Y:S01]  /*1c10*/  IMAD R241, R242, c[0x0][0x244], R241 ;  /* 0x00009100f2f17a24 */ /* 0x000fe200078e02f1 */
[----:B------:R-:W-:Y:S01]  /*1c20*/  ISETP.GE.AND P6, PT, R10, c[0x0][0x1fc], PT ;  /* 0x00007f000a007a0c */ /* 0x000fe20003fc6270 */
[----:B------:R-:W-:Y:S01]  /*1c30*/  IMAD.WIDE.U32 R242, R242, c[0x0][0x240], R28 ;  /* 0x00009000f2f27a25 */ /* 0x000fe200078e001c */
[----:B------:R-:W-:Y:S01]  /*1c40*/  SHF.R.S32.HI R12, RZ, 0x1f, R2 ;  /* 0x0000001fff0c7819 */ /* 0x000fe20000011402 */
[----:B------:R-:W-:Y:S01]  /*1c50*/  UMOV UR4, 0x6 ;  /* 0x0000000600047882 */ /* 0x000fe20000000000 */
[----:B------:R-:W-:Y:S01]  /*1c60*/  CS2R R88, SRZ ;  /* 0x0000000000587805 */ /* 0x000fe2000001ff00 */
[----:B------:R-:W-:Y:S01]  /*1c70*/  CS2R R86, SRZ ;  /* 0x0000000000567805 */ /* 0x000fe2000001ff00 */
[----:B------:R-:W-:Y:S01]  /*1c80*/  CS2R R84, SRZ ;  /* 0x0000000000547805 */ /* 0x000fe2000001ff00 */
[----:B------:R-:W-:Y:S01]  /*1c90*/  @!P1 IMAD.SHL.U32 R11, R233, 0x10, RZ ;  /* 0x00000010e90b9824 */ /* 0x000fe200078e00ff */
[----:B------:R-:W-:Y:S01]  /*1ca0*/  CS2R R82, SRZ ;  /* 0x0000000000527805 */ /* 0x000fe2000001ff00 */
[----:B------:R4:W-:Y:S01]  /*1cb0*/  LDGSTS.E.BYPASS.LTC128B.128 [R235+0x14080], [R16.64], !P5 ;  /* 0x1408000010eb7fae */ /* 0x0009e2000e901d4e */
[----:B------:R-:W-:Y:S01]  /*1cc0*/  ISETP.GE.AND P5, PT, R9, c[0x0][0x1fc], PT ;  /* 0x00007f0009007a0c */ /* 0x000fe20003fa6270 */
[----:B------:R-:W-:Y:S01]  /*1cd0*/  CS2R R80, SRZ ;  /* 0x0000000000507805 */ /* 0x000fe2000001ff00 */
[----:B------:R-:W-:Y:S01]  /*1ce0*/  CS2R R78, SRZ ;  /* 0x00000000004e7805 */ /* 0x000fe2000001ff00 */
[----:B------:R2:W-:Y:S01]  /*1cf0*/  @!P1 LDGSTS.E.BYPASS.LTC128B.128 [R11+0x21080], [R246.64] ;  /* 0x21080000f60b9fae */ /* 0x0005e2000b901d4e */
[----:B------:R-:W-:Y:S01]  /*1d00*/  CS2R R76, SRZ ;  /* 0x00000000004c7805 */ /* 0x000fe2000001ff00 */
[----:B------:R-:W-:Y:S01]  /*1d10*/  CS2R R74, SRZ ;  /* 0x00000000004a7805 */ /* 0x000fe2000001ff00 */
[----:B------:R-:W-:Y:S01]  /*1d20*/  CS2R R72, SRZ ;  /* 0x0000000000487805 */ /* 0x000fe2000001ff00 */
[----:B------:R-:W0:Y:S01]  /*1d30*/  LDGDEPBAR ;  /* 0x00000000000079af */ /* 0x000e220000000000 */
[----:B------:R-:W-:Y:S01]  /*1d40*/  CS2R R70, SRZ ;  /* 0x0000000000467805 */ /* 0x000fe2000001ff00 */
[----:B------:R-:W-:Y:S01]  /*1d50*/  CS2R R68, SRZ ;  /* 0x0000000000447805 */ /* 0x000fe2000001ff00 */
[CC--:B-1----:R-:W-:Y:S01]  /*1d60*/  LEA.HI R26, R18.reuse, R233.reuse, RZ, 0x2 ;  /* 0x000000e9121a7211 */ /* 0x0c2fe200078f10ff */
[----:B------:R3:W-:Y:S01]  /*1d70*/  LDGSTS.E.BYPASS.LTC128B.128 [R235+0x1b080], [R248.64], !P0 ;  /* 0x1b080000f8eb7fae */ /* 0x0007e2000c101d4e */
[C---:B------:R-:W-:Y:S01]  /*1d80*/  ISETP.LT.OR P0, PT, R7.reuse, 0x1, P6 ;  /* 0x000000010700780c */ /* 0x040fe20003701670 */
[----:B------:R-:W-:Y:S01]  /*1d90*/  CS2R R66, SRZ ;  /* 0x0000000000427805 */ /* 0x000fe2000001ff00 */
[----:B------:R-:W-:Y:S01]  /*1da0*/  LEA.HI R18, R18, R233, RZ, 0x4 ;  /* 0x000000e912127211 */ /* 0x000fe200078f20ff */
[----:B------:R-:W-:Y:S01]  /*1db0*/  CS2R R64, SRZ ;  /* 0x0000000000407805 */ /* 0x000fe2000001ff00 */
[C---:B------:R-:W-:Y:S01]  /*1dc0*/  ISETP.LT.OR P6, PT, R7.reuse, 0x21, P6 ;  /* 0x000000210700780c */ /* 0x040fe200037c1670 */
[----:B------:R-:W-:Y:S01]  /*1dd0*/  CS2R R62, SRZ ;  /* 0x00000000003e7805 */ /* 0x000fe2000001ff00 */
[----:B------:R-:W-:Y:S01]  /*1de0*/  SHF.R.S32.HI R19, RZ, 0x4, R18 ;  /* 0x00000004ff137819 */ /* 0x000fe20000011412 */
[----:B------:R-:W-:Y:S01]  /*1df0*/  CS2R R60, SRZ ;  /* 0x00000000003c7805 */ /* 0x000fe2000001ff00 */
[----:B------:R-:W-:Y:S01]  /*1e00*/  CS2R R58, SRZ ;  /* 0x00000000003a7805 */ /* 0x000fe2000001ff00 */
[----:B------:R-:W-:Y:S01]  /*1e10*/  CS2R R56, SRZ ;  /* 0x0000000000387805 */ /* 0x000fe2000001ff00 */
[----:B------:R-:W-:Y:S01]  /*1e20*/  CS2R R54, SRZ ;  /* 0x0000000000367805 */ /* 0x000fe2000001ff00 */
[----:B------:R-:W-:Y:S01]  /*1e30*/  CS2R R52, SRZ ;  /* 0x0000000000347805 */ /* 0x000fe2000001ff00 */
[----:B------:R-:W-:Y:S01]  /*1e40*/  CS2R R50, SRZ ;  /* 0x0000000000327805 */ /* 0x000fe2000001ff00 */
[----:B------:R3:W-:Y:S01]  /*1e50*/  LDGSTS.E.BYPASS.LTC128B.128 [R235+0x1d080], [R248.64+0x80], !P0 ;  /* 0x1d080080f8eb7fae */ /* 0x0007e2000c101d4e */
[----:B------:R-:W-:Y:S01]  /*1e60*/  ISETP.LT.OR P0, PT, R7, 0x1, P5 ;  /* 0x000000010700780c */ /* 0x000fe20002f01670 */
[----:B------:R-:W-:Y:S01]  /*1e70*/  CS2R R48, SRZ ;  /* 0x0000000000307805 */ /* 0x000fe2000001ff00 */
[--C-:B----4-:R-:W-:Y:S01]  /*1e80*/  SHF.R.S32.HI R16, RZ, 0x2, R26.reuse ;  /* 0x00000002ff107819 */ /* 0x110fe2000001141a */
[----:B------:R-:W-:Y:S01]  /*1e90*/  CS2R R46, SRZ ;  /* 0x00000000002e7805 */ /* 0x000fe2000001ff00 */
[----:B------:R-:W-:Y:S01]  /*1ea0*/  SHF.R.S32.HI R17, RZ, 0x1f, R26 ;  /* 0x0000001fff117819 */ /* 0x000fe2000001141a */
[----:B------:R-:W-:Y:S01]  /*1eb0*/  CS2R R44, SRZ ;  /* 0x00000000002c7805 */ /* 0x000fe2000001ff00 */
[----:B--2---:R-:W-:Y:S01]  /*1ec0*/  SHF.R.S32.HI R11, RZ, 0x5, R2 ;  /* 0x00000005ff0b7819 */ /* 0x004fe20000011402 */
[----:B------:R-:W-:Y:S01]  /*1ed0*/  IMAD.IADD R241, R243, 0x1, R241 ;  /* 0x00000001f3f17824 */ /* 0x000fe200078e02f1 */
[----:B------:R-:W-:Y:S01]  /*1ee0*/  LEA.HI R17, R17, R16, RZ, 0x3 ;  /* 0x0000001011117211 */ /* 0x000fe200078f18ff */
[----:B------:R-:W-:Y:S01]  /*1ef0*/  USHF.L.U64.HI UR9, UR8, UR4, UR9 ;  /* 0x0000000408097299 */ /* 0x000fe20008010209 */
[----:B------:R-:W-:Y:S01]  /*1f00*/  LEA.HI R15, R12, R11, RZ, 0x2 ;  /* 0x0000000b0c0f7211 */ /* 0x000fe200078f10ff */
[----:B------:R-:W-:Y:S01]  /*1f10*/  IMAD.SHL.U32 R12, R228, 0x8, RZ ;  /* 0x00000008e40c7824 */ /* 0x000fe200078e00ff */
[----:B------:R-:W-:Y:S01]  /*1f20*/  LOP3.LUT R17, R17, 0xfffffff8, RZ, 0xc0, !PT ;  /* 0xfffffff811117812 */ /* 0x000fe200078ec0ff */
[----:B------:R3:W-:Y:S01]  /*1f30*/  LDGSTS.E.BYPASS.LTC128B.128 [R235+0x1f080], [R248.64+0x100], !P0 ;  /* 0x1f080100f8eb7fae */ /* 0x0007e2000c101d4e */
[----:B------:R-:W-:Y:S01]  /*1f40*/  LOP3.LUT R0, R15, 0xfffffffc, RZ, 0xc0, !PT ;  /* 0xfffffffc0f007812 */ /* 0x000fe200078ec0ff */
[C---:B------:R-:W-:Y:S01]  /*1f50*/  IMAD.SHL.U32 R223, R11.reuse, 0x100, RZ ;  /* 0x000001000bdf7824 */ /* 0x040fe200078e00ff */
[----:B------:R-:W-:Y:S01]  /*1f60*/  IADD3 R22, P0, R248, UR11, RZ ;  /* 0x0000000bf8167c10 */ /* 0x000fe2000ff1e0ff */
[----:B------:R-:W-:Y:S01]  /*1f70*/  IMAD.IADD R17, R16, 0x1, -R17 ;  /* 0x0000000110117824 */ /* 0x000fe200078e0a11 */
[----:B------:R-:W-:Y:S01]  /*1f80*/  LOP3.LUT R12, R12, 0x8, RZ, 0xc0, !PT ;  /* 0x000000080c0c7812 */ /* 0x000fe200078ec0ff */
[----:B------:R-:W-:Y:S01]  /*1f90*/  IMAD.IADD R0, R11, 0x1, -R0 ;  /* 0x000000010b007824 */ /* 0x000fe200078e0a00 */
[----:B------:R-:W-:Y:S01]  /*1fa0*/  IADD3.X R23, R249, UR5, RZ, P0, !PT ;  /* 0x00000005f9177c10 */ /* 0x000fe200087fe4ff */
[----:B------:R-:W-:Y:S01]  /*1fb0*/  IMAD.SHL.U32 R25, R17, 0x10, RZ ;  /* 0x0000001011197824 */ /* 0x000fe200078e00ff */
[C---:B------:R-:W-:Y:S01]  /*1fc0*/  ISETP.LT.OR P0, PT, R7.reuse, 0x21, P4 ;  /* 0x000000210700780c */ /* 0x040fe20002701670 */
[----:B------:R-:W-:Y:S01]  /*1fd0*/  IMAD.SHL.U32 R15, R0, 0x100, RZ ;  /* 0x00000100000f7824 */ /* 0x000fe200078e00ff */
[----:B------:R-:W-:Y:S01]  /*1fe0*/  ISETP.NE.AND P4, PT, R14, RZ, PT ;  /* 0x000000ff0e00720c */ /* 0x000fe20003f85270 */
[C---:B------:R-:W-:Y:S01]  /*1ff0*/  IMAD.SHL.U32 R238, R0.reuse, 0x10, RZ ;  /* 0x0000001000ee7824 */ /* 0x040fe200078e00ff */
[----:B------:R-:W-:Y:S01]  /*2000*/  LEA.HI R14, R0, R0, RZ, 0x1 ;  /* 0x00000000000e7211 */ /* 0x000fe200078f08ff */
[----:B------:R-:W-:Y:S01]  /*2010*/  USHF.R.S32.HI UR5, URZ, 0x1f, UR6 ;  /* 0x0000001f3f057899 */ /* 0x000fe20008011406 */
[----:B------:R-:W-:Y:S01]  /*2020*/  LOP3.LUT R16, R12, 0x70, R25, 0xf8, !PT ;  /* 0x000000700c107812 */ /* 0x000fe200078ef819 */
[----:B------:R-:W-:Y:S01]  /*2030*/  USHF.L.U32 UR10, UR8, 0x6, URZ ;  /* 0x00000006080a7899 */ /* 0x000fe2000800063f */
[----:B------:R-:W-:Y:S01]  /*2040*/  LOP3.LUT R26, R26, 0x3ffffffc, RZ, 0xc0, !PT ;  /* 0x3ffffffc1a1a7812 */ /* 0x000fe200078ec0ff */
[----:B------:R-:W-:Y:S01]  /*2050*/  IMAD.SHL.U32 R14, R14, 0x100, RZ ;  /* 0x000001000e0e7824 */ /* 0x000fe200078e00ff */
[----:B------:R-:W-:Y:S01]  /*2060*/  LOP3.LUT R16, R16, 0x100, R15, 0xf8, !PT ;  /* 0x0000010010107812 */ /* 0x000fe200078ef80f */
[----:B------:R-:W-:Y:S01]  /*2070*/  ULEA.HI UR5, UR5, UR6, URZ, 0x6 ;  /* 0x0000000605057291 */ /* 0x000fe2000f8f303f */
[----:B------:R-:W-:Y:S01]  /*2080*/  ISETP.LT.OR P5, PT, R7, 0x21, P5 ;  /* 0x000000210700780c */ /* 0x000fe20002fa1670 */
[----:B------:R-:W-:Y:S01]  /*2090*/  IMAD.IADD R15, R233, 0x1, -R26 ;  /* 0x00000001e90f7824 */ /* 0x000fe200078e0a1a */
[----:B------:R-:W-:Y:S01]  /*20a0*/  LOP3.LUT R14, R14, 0x7ffffe00, RZ, 0xc0, !PT ;  /* 0x7ffffe000e0e7812 */ /* 0x000fe200078ec0ff */
[----:B------:R3:W-:Y:S01]  /*20b0*/  LDGSTS.E.BYPASS.LTC128B.128 [R235+0x1c080], [R22.64], !P0 ;  /* 0x1c08000016eb7fae */ /* 0x0007e2000c101d4e */
[----:B------:R-:W-:Y:S01]  /*20c0*/  SHF.R.U32.HI R13, RZ, 0x3, R16 ;  /* 0x00000003ff0d7819 */ /* 0x000fe20000011610 */
[----:B------:R-:W-:Y:S01]  /*20d0*/  USHF.R.S32.HI UR8, URZ, 0x6, UR5 ;  /* 0x000000063f087899 */ /* 0x000fe20008011405 */
[----:B------:R-:W-:Y:S01]  /*20e0*/  LEA.HI R7, R18, R19, RZ, 0x1 ;  /* 0x0000001312077211 */ /* 0x000fe200078f08ff */
[----:B------:R-:W-:Y:S01]  /*20f0*/  IMAD R14, R15, 0x2, R14 ;  /* 0x000000020f0e7824 */ /* 0x000fe200078e020e */
[----:B------:R-:W-:Y:S01]  /*2100*/  LOP3.LUT R13, R16, 0x28, R13, 0x78, !PT ;  /* 0x00000028100d7812 */ /* 0x000fe200078e780d */
[----:B------:R3:W-:Y:S01]  /*2110*/  LDGSTS.E.BYPASS.LTC128B.128 [R235+0x1e080], [R22.64+0x80], !P6 ;  /* 0x1e08008016eb7fae */ /* 0x0007e2000f101d4e */
[----:B------:R-:W-:Y:S01]  /*2120*/  LOP3.LUT R18, R18, 0xfffffff0, RZ, 0xc0, !PT ;  /* 0xfffffff012127812 */ /* 0x000fe200078ec0ff */
[----:B------:R-:W-:Y:S01]  /*2130*/  UMOV UR4, URZ ;  /* 0x0000003f00047c82 */ /* 0x000fe20008000000 */
[----:B------:R-:W-:Y:S01]  /*2140*/  LEA.HI R15, R228, R228, RZ, 0x1 ;  /* 0x000000e4e40f7211 */ /* 0x000fe200078f08ff */
[----:B------:R-:W-:Y:S01]  /*2150*/  IMAD.IADD R14, R14, 0x1, R13 ;  /* 0x000000010e0e7824 */ /* 0x000fe200078e020d */
[----:B------:R1:W-:Y:S01]  /*2160*/  LDGSTS.E.BYPASS.LTC128B.128 [R235+0x20080], [R20.64], !P5 ;  /* 0x2008000014eb7fae */ /* 0x0003e2000e901d4e */
[----:B------:R-:W-:Y:S01]  /*2170*/  ISETP.GE.AND P0, PT, R24, c[0x0][0x1fc], PT ;  /* 0x00007f0018007a0c */ /* 0x000fe20003f06270 */
[----:B------:R-:W-:Y:S01]  /*2180*/  UMOV UR12, 0x1 ;  /* 0x00000001000c7882 */ /* 0x000fe20000000000 */
[----:B------:R-:W-:Y:S01]  /*2190*/  IMAD.SHL.U32 R237, R14, 0x2, RZ ;  /* 0x000000020eed7824 */ /* 0x000fe200078e00ff */
[----:B------:R-:W-:Y:S01]  /*21a0*/  ISETP.GE.AND P5, PT, R10, c[0x0][0x1fc], PT ;  /* 0x00007f000a007a0c */ /* 0x000fe20003fa6270 */
[----:B------:R-:W-:Y:S01]  /*21b0*/  IMAD.IADD R14, R233, 0x1, -R18 ;  /* 0x00000001e90e7824 */ /* 0x000fe200078e0a12 */
[----:B------:R-:W-:Y:S01]  /*21c0*/  LOP3.LUT R15, R15, 0xfffffffe, RZ, 0xc0, !PT ;  /* 0xfffffffe0f0f7812 */ /* 0x000fe200078ec0ff */
[----:B------:R-:W-:Y:S01]  /*21d0*/  UMOV UR5, URZ ;  /* 0x0000003f00057c82 */ /* 0x000fe20008000000 */
[----:B------:R-:W-:Y:S01]  /*21e0*/  SEL R13, RZ, 0x1, P0 ;  /* 0x00000001ff0d7807 */ /* 0x000fe20000000000 */
[----:B------:R-:W-:Y:S01]  /*21f0*/  IMAD.SHL.U32 R10, R14, 0x10, RZ ;  /* 0x000000100e0a7824 */ /* 0x000fe200078e00ff */
[----:B------:R-:W-:-:S02]  /*2200*/  ISETP.GE.AND P0, PT, R233, 0x10, PT ;  /* 0x00000010e900780c */ /* 0x000fc40003f06270 */
[----:B------:R-:W-:Y:S02]  /*2210*/  LOP3.LUT R7, R7, 0xfffffffe, RZ, 0xc0, !PT ;  /* 0xfffffffe07077812 */ /* 0x000fe400078ec0ff */
[----:B------:R-:W-:Y:S01]  /*2220*/  LOP3.LUT R11, R10, 0xf0, RZ, 0xc0, !PT ;  /* 0x000000f00a0b7812 */ /* 0x000fe200078ec0ff */
[----:B------:R-:W-:Y:S01]  /*2230*/  IMAD.IADD R10, R228, 0x1, -R15 ;  /* 0x00000001e40a7824 */ /* 0x000fe200078e0a0f */
[----:B------:R-:W-:Y:S01]  /*2240*/  LOP3.LUT P6, RZ, R17, 0x1, RZ, 0xc0, !PT ;  /* 0x0000000111ff7812 */ /* 0x000fe200078cc0ff */
[----:B------:R-:W-:Y:S01]  /*2250*/  IMAD.IADD R7, R19, 0x1, -R7 ;  /* 0x0000000113077824 */ /* 0x000fe200078e0a07 */
[C---:B------:R-:W-:Y:S01]  /*2260*/  LOP3.LUT R224, R11.reuse, R12, RZ, 0xfc, !PT ;  /* 0x0000000c0be07212 */ /* 0x040fe200078efcff */
[----:B------:R-:W-:Y:S01]  /*2270*/  IMAD R3, R10, -0x8, R3 ;  /* 0xfffffff80a037824 */ /* 0x000fe200078e0203 */
[----:B------:R-:W-:Y:S01]  /*2280*/  LOP3.LUT R10, R2, 0xffffffe0, RZ, 0xc0, !PT ;  /* 0xffffffe0020a7812 */ /* 0x000fe200078ec0ff */
[----:B------:R-:W-:Y:S01]  /*2290*/  IMAD.SHL.U32 R2, R4, 0x8, RZ ;  /* 0x0000000804027824 */ /* 0x000fe200078e00ff */
[----:B------:R-:W-:Y:S01]  /*22a0*/  LOP3.LUT R223, R11, 0x100, R223, 0xf8, !PT ;  /* 0x000001000bdf7812 */ /* 0x000fe200078ef8df */
[C---:B------:R-:W-:Y:S01]  /*22b0*/  @!P0 IMAD.SHL.U32 R11, R233.reuse, 0x10, RZ ;  /* 0x00000010e90b8824 */ /* 0x040fe200078e00ff */
[----:B------:R-:W-:Y:S01]  /*22c0*/  SHF.R.S32.HI R15, RZ, 0x1f, R14 ;  /* 0x0000001fff0f7819 */ /* 0x000fe2000001140e */
[----:B------:R-:W-:Y:S01]  /*22d0*/  IMAD.IADD R10, R233, 0x1, -R10 ;  /* 0x00000001e90a7824 */ /* 0x000fe200078e0a0a */
[----:B------:R-:W-:Y:S01]  /*22e0*/  IADD3 R16, R237, 0x21480, RZ ;  /* 0x00021480ed107810 */ /* 0x000fe20007ffe0ff */
[----:B------:R-:W-:Y:S01]  /*22f0*/  IMAD.SHL.U32 R232, R7, 0x8, RZ ;  /* 0x0000000807e87824 */ /* 0x000fe200078e00ff */
[----:B------:R2:W-:Y:S01]  /*2300*/  @!P0 LDGSTS.E.BYPASS.LTC128B.128 [R11+0x21280], [R244.64] ;  /* 0x21280000f40b8fae */ /* 0x0005e2000b901d4e */
[----:B------:R-:W-:Y:S01]  /*2310*/  LEA.HI R4, R15, R14, RZ, 0x3 ;  /* 0x0000000e0f047211 */ /* 0x000fe200078f18ff */
[----:B------:R-:W-:Y:S01]  /*2320*/  IMAD.SHL.U32 R15, R7, 0x20, RZ ;  /* 0x00000020070f7824 */ /* 0x000fe200078e00ff */
[----:B------:R-:W-:Y:S01]  /*2330*/  SHF.R.S32.HI R19, RZ, 0x1f, R10 ;  /* 0x0000001fff137819 */ /* 0x000fe2000001140a */
[----:B------:R-:W0:Y:S01]  /*2340*/  LDGDEPBAR ;  /* 0x00000000000079af */ /* 0x000e220000000000 */
[----:B-1----:R-:W-:-:S02]  /*2350*/  LOP3.LUT R21, R4, 0xfffffff8, RZ, 0xc0, !PT ;  /* 0xfffffff804157812 */ /* 0x002fc400078ec0ff */
[----:B------:R-:W-:Y:S01]  /*2360*/  LEA.HI R19, R19, R10, RZ, 0x2 ;  /* 0x0000000a13137211 */ /* 0x000fe200078f10ff */
[----:B------:R-:W0:Y:S01]  /*2370*/  LDGDEPBAR ;  /* 0x00000000000079af */ /* 0x000e220000000000 */
[----:B------:R-:W-:Y:S02]  /*2380*/  IADD3 R234, R237, 0x215a0, RZ ;  /* 0x000215a0edea7810 */ /* 0x000fe40007ffe0ff */
[----:B------:R-:W-:Y:S02]  /*2390*/  @P6 IADD3 R234, R16, 0xe0, RZ ;  /* 0x000000e010ea6810 */ /* 0x000fe40007ffe0ff */
[----:B------:R-:W-:Y:S02]  /*23a0*/  ISETP.GE.AND P6, PT, R9, c[0x0][0x1fc], PT ;  /* 0x00007f0009007a0c */ /* 0x000fe40003fc6270 */
[----:B------:R-:W-:Y:S02]  /*23b0*/  SEL R9, RZ, 0xffffffff, P5 ;  /* 0xffffffffff097807 */ /* 0x000fe40002800000 */
[----:B------:R-:W-:-:S02]  /*23c0*/  LOP3.LUT P0, RZ, R5, 0x4, RZ, 0xc0, !PT ;  /* 0x0000000405ff7812 */ /* 0x000fc4000780c0ff */
[----:B------:R-:W-:Y:S02]  /*23d0*/  SEL R236, RZ, 0x4, P6 ;  /* 0x00000004ffec7807 */ /* 0x000fe40003000000 */
[----:B------:R-:W-:Y:S02]  /*23e0*/  LOP3.LUT R232, R232, 0x8, RZ, 0xc0, !PT ;  /* 0x00000008e8e87812 */ /* 0x000fe400078ec0ff */
[----:B------:R-:W-:Y:S02]  /*23f0*/  LOP3.LUT R15, R15, 0x20, RZ, 0xc0, !PT ;  /* 0x000000200f0f7812 */ /* 0x000fe400078ec0ff */
[----:B------:R-:W-:Y:S02]  /*2400*/  LOP3.LUT P5, RZ, R5, 0x2, RZ, 0xc0, !PT ;  /* 0x0000000205ff7812 */ /* 0x000fe400078ac0ff */
[----:B--2---:R-:W-:Y:S01]  /*2410*/  LOP3.LUT R11, R6, 0x1c0, RZ, 0xc0, !PT ;  /* 0x000001c0060b7812 */ /* 0x004fe200078ec0ff */
[C---:B------:R-:W-:Y:S01]  /*2420*/  IMAD.IADD R6, R14.reuse, 0x1, -R21 ;  /* 0x000000010e067824 */ /* 0x040fe200078e0a15 */
[----:B------:R-:W-:Y:S01]  /*2430*/  LOP3.LUT R2, R15, 0x18, R2, 0xf8, !PT ;  /* 0x000000180f027812 */ /* 0x000fe200078ef802 */
[----:B------:R-:W-:Y:S01]  /*2440*/  IMAD.SHL.U32 R21, R14, 0x2, RZ ;  /* 0x000000020e157824 */ /* 0x000fe200078e00ff */
[----:B------:R-:W-:-:S02]  /*2450*/  LOP3.LUT R17, R11, 0x8, R8, 0xf8, !PT ;  /* 0x000000080b117812 */ /* 0x000fc400078ef808 */
[----:B------:R-:W-:Y:S02]  /*2460*/  SHF.R.U32.HI R230, RZ, 0x3, R11 ;  /* 0x00000003ffe67819 */ /* 0x000fe4000001160b */
[----:B------:R-:W-:Y:S02]  /*2470*/  LOP3.LUT R11, R11, 0x30, R238, 0xf8, !PT ;  /* 0x000000300b0b7812 */ /* 0x000fe400078ef8ee */
[C---:B------:R-:W-:Y:S02]  /*2480*/  LEA.HI.SX32 R238, R19.reuse, R238, 0x1e ;  /* 0x000000ee13ee7211 */ /* 0x040fe400078ff2ff */
[----:B------:R-:W-:Y:S02]  /*2490*/  LOP3.LUT R19, R19, 0xfffffffc, RZ, 0xc0, !PT ;  /* 0xfffffffc13137812 */ /* 0x000fe400078ec0ff */
[----:B------:R-:W-:Y:S01]  /*24a0*/  LOP3.LUT R11, R11, 0x8, R8, 0xf8, !PT ;  /* 0x000000080b0b7812 */ /* 0x000fe200078ef808 */
[----:B------:R-:W-:Y:S01]  /*24b0*/  IMAD.SHL.U32 R8, R9, 0x2, RZ ;  /* 0x0000000209087824 */ /* 0x000fe200078e00ff */
[----:B------:R-:W-:Y:S01]  /*24c0*/  LOP3.LUT P6, RZ, R6, 0x4, RZ, 0xc0, !PT ;  /* 0x0000000406ff7812 */ /* 0x000fe200078cc0ff */
[----:B------:R-:W-:Y:S01]  /*24d0*/  IMAD.IADD R10, R10, 0x1, -R19 ;  /* 0x000000010a0a7824 */ /* 0x000fe200078e0a13 */
[----:B------:R-:W-:-:S02]  /*24e0*/  LOP3.LUT R17, R17, R230, RZ, 0x3c, !PT ;  /* 0x000000e611117212 */ /* 0x000fc400078e3cff */
[----:B------:R-:W-:Y:S01]  /*24f0*/  LOP3.LUT R13, R8, 0x2, R13, 0xe2, !PT ;  /* 0x00000002080d7812 */ /* 0x000fe200078ee20d */
[----:B------:R-:W-:Y:S01]  /*2500*/  IMAD R231, R10, -0x2, R3 ;  /* 0xfffffffe0ae77824 */ /* 0x000fe200078e0203 */
[----:B------:R-:W-:Y:S01]  /*2510*/  SEL R3, R227, 0xffffffe0, !P0 ;  /* 0xffffffe0e3037807 */ /* 0x000fe20004000000 */
[----:B------:R-:W-:Y:S01]  /*2520*/  IMAD R228, R228, 0x200, R17 ;  /* 0x00000200e4e47824 */ /* 0x000fe200078e0211 */
[C---:B------:R-:W-:Y:S01]  /*2530*/  LOP3.LUT P0, RZ, R6.reuse, 0x2, RZ, 0xc0, !PT ;  /* 0x0000000206ff7812 */ /* 0x040fe2000780c0ff */
[----:B------:R-:W-:Y:S01]  /*2540*/  IMAD.SHL.U32 R6, R6, 0x40, RZ ;  /* 0x0000004006067824 */ /* 0x000fe200078e00ff */
[----:B------:R-:W-:Y:S01]  /*2550*/  LOP3.LUT R230, R11, R230, RZ, 0x3c, !PT ;  /* 0x000000e60be67212 */ /* 0x000fe200078e3cff */
[----:B------:R-:W-:Y:S01]  /*2560*/  IMAD.SHL.U32 R11, R4, 0x40, RZ ;  /* 0x00000040040b7824 */ /* 0x000fe200078e00ff */
[----:B------:R-:W-:Y:S01]  /*2570*/  SHF.R.U32.HI R8, RZ, 0x3, R223 ;  /* 0x00000003ff087819 */ /* 0x000fe200000116df */
[----:B------:R-:W-:Y:S01]  /*2580*/  IMAD.SHL.U32 R228, R228, 0x2, RZ ;  /* 0x00000002e4e47824 */ /* 0x000fe200078e00ff */
[----:B------:R-:W-:Y:S01]  /*2590*/  LOP3.LUT R9, R6, 0x1c0, RZ, 0xc0, !PT ;  /* 0x000001c006097812 */ /* 0x000fe200078ec0ff */
[----:B------:R-:W-:Y:S01]  /*25a0*/  IMAD R230, R7, 0x200, R230 ;  /* 0x0000020007e67824 */ /* 0x000fe200078e02e6 */
[----:B------:R-:W-:Y:S01]  /*25b0*/  LOP3.LUT R8, R8, 0x38, RZ, 0xc0, !PT ;  /* 0x0000003808087812 */ /* 0x000fe200078ec0ff */
[----:B------:R-:W-:Y:S01]  /*25c0*/  IMAD R219, R3, 0x2, R228 ;  /* 0x0000000203db7824 */ /* 0x000fe200078e02e4 */
[----:B------:R-:W-:-:S02]  /*25d0*/  LOP3.LUT R11, R11, 0xfffffe00, RZ, 0xc0, !PT ;  /* 0xfffffe000b0b7812 */ /* 0x000fc400078ec0ff */
[----:B------:R-:W-:Y:S02]  /*25e0*/  SHF.R.U32.HI R4, RZ, 0x3, R9 ;  /* 0x00000003ff047819 */ /* 0x000fe40000011609 */
[--C-:B------:R-:W-:Y:S01]  /*25f0*/  LOP3.LUT R223, R8, R223, R232.reuse, 0x1e, !PT ;  /* 0x000000df08df7212 */ /* 0x100fe200078e1ee8 */
[----:B------:R-:W-:Y:S01]  /*2600*/  IMAD R7, R0, 0x400, R11 ;  /* 0x0000040000077824 */ /* 0x000fe200078e020b */
[----:B------:R-:W-:Y:S02]  /*2610*/  LOP3.LUT R232, R4, R9, R232, 0x1e, !PT ;  /* 0x0000000904e87212 */ /* 0x000fe400078e1ee8 */
[----:B------:R-:W-:Y:S02]  /*2620*/  SEL R5, R229, 0xfffffff0, !P5 ;  /* 0xfffffff0e5057807 */ /* 0x000fe40006800000 */
[----:B------:R-:W-:Y:S01]  /*2630*/  LOP3.LUT P5, RZ, R14, 0x2, RZ, 0xc0, !PT ;  /* 0x000000020eff7812 */ /* 0x000fe200078ac0ff */
[----:B------:R-:W-:Y:S01]  /*2640*/  IMAD.IADD R232, R7, 0x1, R232 ;  /* 0x0000000107e87824 */ /* 0x000fe200078e02e8 */
[----:B------:R-:W-:Y:S01]  /*2650*/  LOP3.LUT R224, R224, 0x18, R21, 0x78, !PT ;  /* 0x00000018e0e07812 */ /* 0x000fe200078e7815 */
[----:B------:R-:W-:Y:S01]  /*2660*/  IMAD R220, R5, 0x2, R228 ;  /* 0x0000000205dc7824 */ /* 0x000fe200078e02e4 */
[----:B------:R-:W-:Y:S01]  /*2670*/  SEL R229, R229, 0xfffffff0, !P0 ;  /* 0xfffffff0e5e57807 */ /* 0x000fe20004000000 */
[----:B------:R-:W-:Y:S01]  /*2680*/  IMAD.SHL.U32 R0, R232, 0x2, RZ ;  /* 0x00000002e8007824 */ /* 0x000fe200078e00ff */
[----:B------:R-:W-:Y:S01]  /*2690*/  LOP3.LUT R2, R4, R2, R9, 0x1e, !PT ;  /* 0x0000000204027212 */ /* 0x000fe200078e1e09 */
[----:B------:R-:W-:Y:S01]  /*26a0*/  IMAD.SHL.U32 R224, R224, 0x2, RZ ;  /* 0x00000002e0e07824 */ /* 0x000fe200078e00ff */
[----:B------:R-:W-:Y:S01]  /*26b0*/  SEL R227, R227, 0xffffffe0, !P6 ;  /* 0xffffffe0e3e37807 */ /* 0x000fe20007000000 */
[----:B------:R-:W-:Y:S01]  /*26c0*/  IMAD.SHL.U32 R226, R229, 0x2, RZ ;  /* 0x00000002e5e27824 */ /* 0x000fe200078e00ff */
[----:B------:R-:W-:Y:S01]  /*26d0*/  IADD3 R0, R0, 0x1b080, RZ ;  /* 0x0001b08000007810 */ /* 0x000fe20007ffe0ff */
[----:B------:R-:W-:Y:S01]  /*26e0*/  IMAD.SHL.U32 R216, R232, 0x2, RZ ;  /* 0x00000002e8d87824 */ /* 0x000fe200078e00ff */
[----:B------:R-:W-:Y:S01]  /*26f0*/  SEL R217, R217, 0xe0, !P5 ;  /* 0x000000e0d9d97807 */ /* 0x000fe20006800000 */
[----:B------:R-:W-:Y:S01]  /*2700*/  IMAD R218, R3, 0x2, R220 ;  /* 0x0000000203da7824 */ /* 0x000fe200078e02dc */
[----:B------:R-:W-:Y:S01]  /*2710*/  LOP3.LUT R222, R2, R11, RZ, 0xfc, !PT ;  /* 0x0000000b02de7212 */ /* 0x000fe200078efcff */
[----:B------:R-:W-:Y:S01]  /*2720*/  IMAD R225, R227, 0x2, R0 ;  /* 0x00000002e3e17824 */ /* 0x000fe200078e0200 */
[----:B------:R-:W-:Y:S01]  /*2730*/  LOP3.LUT R236, R13, R236, RZ, 0xfc, !PT ;  /* 0x000000ec0dec7212 */ /* 0x000fe200078efcff */
[----:B------:R-:W-:Y:S01]  /*2740*/  IMAD R217, R217, 0x2, R224 ;  /* 0x00000002d9d97824 */ /* 0x000fe200078e02e0 */
[----:B------:R-:W-:Y:S01]  /*2750*/  LEA R223, R223, 0x23c80, 0x1 ;  /* 0x00023c80dfdf7811 */ /* 0x000fe200078e08ff */
[----:B------:R-:W-:Y:S01]  /*2760*/  IMAD.IADD R227, R232, 0x1, R227 ;  /* 0x00000001e8e37824 */ /* 0x000fe200078e02e3 */
[----:B------:R-:W-:Y:S01]  /*2770*/  LEA R222, R222, 0x80, 0x1 ;  /* 0x00000080dede7811 */ /* 0x000fe200078e08ff */
[----:B------:R-:W-:-:S02]  /*2780*/  IMAD.IADD R221, R232, 0x1, R229 ;  /* 0x00000001e8dd7824 */ /* 0x000fc400078e02e5 */
[----:B---3--:R-:W-:Y:S02]  /*2790*/  IMAD.IADD R0, R216, 0x1, R226 ;  /* 0x00000001d8007824 */ /* 0x008fe400078e02e2 */
.L_x_722:
        /* <DEDUP_REMOVED lines=171> */
[----:B--2-4-:R-:W-:Y:S01]  /*3250*/  IADD3 R26, R235, 0xf080, RZ ;  /* 0x0000f080eb1a7810 */ /* 0x014fe20007ffe0ff */
[----:B------:R-:W-:Y:S01]  /*3260*/  USHF.R.S32.HI UR16, URZ, 0x1f, UR11 ;  /* 0x0000001f3f107899 */ /* 0x000fe2000801140b */
[----:B------:R-:W-:Y:S01]  /*3270*/  IMAD.U32 R28, RZ, RZ, UR10 ;  /* 0x0000000aff1c7e24 */ /* 0x000fe2000f8e00ff */
[----:B------:R-:W-:Y:S02]  /*3280*/  ULDC.64 UR6, c[0x0][0x178] ;  /* 0x00005e0000067ab9 */ /* 0x000fe40000000a00 */
[----:B------:R-:W-:Y:S02]  /*3290*/  UIMAD UR16, UR16, UR6, URZ ;  /* 0x00000006101072a4 */ /* 0x000fe4000f8e023f */
[----:B------:R-:W-:Y:S02]  /*32a0*/  UIMAD.WIDE.U32 UR18, UR11, UR6, URZ ;  /* 0x000000060b1272a5 */ /* 0x000fe4000f8e003f */
[----:B------:R-:W-:Y:S02]  /*32b0*/  UIMAD UR16, UR11, UR7, UR16 ;  /* 0x000000070b1072a4 */ /* 0x000fe4000f8e0210 */
[----:B------:R-:W-:Y:S02]  /*32c0*/  UIMAD UR6, UR11, -0x40, UR13 ;  /* 0xffffffc00b0678a4 */ /* 0x000fe4000f8e020d */
[----:B------:R-:W-:Y:S01]  /*32d0*/  UIADD3 UR16, UR19, UR16, URZ ;  /* 0x0000001013107290 */ /* 0x000fe2000fffe03f */
[----:B------:R-:W-:Y:S02]  /*32e0*/  IMAD.U32 R31, RZ, RZ, UR18 ;  /* 0x00000012ff1f7e24 */ /* 0x000fe4000f8e00ff */
[----:B------:R-:W-:Y:S01]  /*32f0*/  IMAD.U32 R24, RZ, RZ, UR18 ;  /* 0x00000012ff187e24 */ /* 0x000fe2000f8e00ff */
[----:B------:R-:W-:Y:S02]  /*3300*/  IADD3 R25, -R239, UR6, RZ ;  /* 0x00000006ef197c10 */ /* 0x000fe4000fffe1ff */
[----:B------:R-:W-:Y:S01]  /*3310*/  LEA R30, P0, R31, R250, 0x7 ;  /* 0x000000fa1f1e7211 */ /* 0x000fe200078038ff */
[----:B------:R-:W-:Y:S03]  /*3320*/  IMAD.U32 R27, RZ, RZ, UR16 ;  /* 0x00000010ff1b7e24 */ /* 0x000fe6000f8e00ff */
[----:B------:R-:W-:Y:S02]  /*3330*/  IADD3 R28, P6, P5, R28, 0x80, R30 ;  /* 0x000000801c1c7810 */ /* 0x000fe40007dde01e */
[----:B------:R-:W-:Y:S01]  /*3340*/  LEA.HI.X R31, R24, R251, R27, 0x7, P0 ;  /* 0x000000fb181f7211 */ /* 0x000fe200000f3c1b */
[----:B------:R-:W-:Y:S01]  /*3350*/  IMAD.U32 R27, RZ, RZ, UR12 ;  /* 0x0000000cff1b7e24 */ /* 0x000fe2000f8e00ff */
[----:B------:R-:W-:Y:S01]  /*3360*/  ISETP.LT.OR P0, PT, R25, 0x1, !P4 ;  /* 0x000000011900780c */ /* 0x000fe20006701670 */
[----:B------:R-:W-:Y:S01]  /*3370*/  IMAD.U32 R24, RZ, RZ, UR10 ;  /* 0x0000000aff187e24 */ /* 0x000fe2000f8e00ff */
[--C-:B------:R-:W-:Y:S01]  /*3380*/  IADD3.X R29, RZ, UR9, R31.reuse, P6, P5 ;  /* 0x00000009ff1d7c10 */ /* 0x100fe2000b7ea41f */
[----:B------:R-:W-:Y:S01]  /*3390*/  IMAD R26, R27, 0x6000, R26 ;  /* 0x000060001b1a7824 */ /* 0x000fe200078e021a */
[----:B------:R-:W-:Y:S01]  /*33a0*/  ISETP.LT.OR P5, PT, R25, 0x1, !P3 ;  /* 0x000000011900780c */ /* 0x000fe20005fa1670 */
[----:B------:R-:W-:Y:S01]  /*33b0*/  IMAD.SHL.U32 R27, R233, 0x4, RZ ;  /* 0x00000004e91b7824 */ /* 0x000fe200078e00ff */
[C---:B------:R-:W-:Y:S07]  /*33c0*/  ISETP.LT.OR P6, PT, R25.reuse, 0x1, !P2 ;  /* 0x000000011900780c */ /* 0x040fee00057c1670 */
[----:B------:R-:W-:Y:S01]  /*33d0*/  @!PT LDS RZ, [RZ] ;  /* 0x00000000fffff984 */ /* 0x000fe20000000800 */
[----:B------:R-:W-:Y:S01]  /*33e0*/  @!PT LDS RZ, [RZ] ;  /* 0x00000000fffff984 */ /* 0x000fe20000000800 */
[----:B------:R-:W-:Y:S01]  /*33f0*/  @!PT LDS RZ, [RZ] ;  /* 0x00000000fffff984 */ /* 0x000fe20000000800 */
[----:B------:R2:W-:Y:S04]  /*3400*/  LDGSTS.E.BYPASS.LTC128B.128 [R26], [R30.64], !P0 ;  /* 0x000000001e1a7fae */ /* 0x0005e8000c101d4e */
[----:B------:R2:W-:Y:S01]  /*3410*/  LDGSTS.E.BYPASS.LTC128B.128 [R26+0x2000], [R30.64+0x80], !P5 ;  /* 0x020000801e1a7fae */ /* 0x0005e2000e901d4e */
[----:B------:R-:W-:Y:S01]  /*3420*/  IADD3 R34, P5, P0, R24, 0x100, R30 ;  /* 0x0000010018227810 */ /* 0x000fe200078be01e */
[----:B------:R-:W-:Y:S02]  /*3430*/  IMAD.U32 R24, RZ, RZ, UR12 ;  /* 0x0000000cff187e24 */ /* 0x000fe4000f8e00ff */
[----:B------:R2:W-:Y:S01]  /*3440*/  LDGSTS.E.BYPASS.LTC128B.128 [R26+0x4000], [R30.64+0x100], !P6 ;  /* 0x040001001e1a7fae */ /* 0x0005e2000f101d4e */
[----:B------:R-:W-:Y:S01]  /*3450*/  IADD3.X R35, RZ, UR9, R31, P5, P0 ;  /* 0x00000009ff237c10 */ /* 0x000fe2000afe041f */
[----:B------:R-:W-:Y:S01]  /*3460*/  @!P1 IMAD R24, R24, 0x40, R27 ;  /* 0x0000004018189824 */ /* 0x000fe200078e021b */
[C---:B------:R-:W-:Y:S02]  /*3470*/  ISETP.LT.OR P5, PT, R25.reuse, 0x21, !P4 ;  /* 0x000000211900780c */ /* 0x040fe400067a1670 */
[----:B------:R-:W-:Y:S02]  /*3480*/  IADD3 R36, P6, R30, UR10, RZ ;  /* 0x0000000a1e247c10 */ /* 0x000fe4000ffde0ff */
[----:B------:R-:W-:Y:S02]  /*3490*/  ISETP.LT.OR P0, PT, R25, 0x21, !P3 ;  /* 0x000000211900780c */ /* 0x000fe40005f01670 */
[----:B------:R-:W-:Y:S02]  /*34a0*/  IADD3.X R37, R31, UR9, RZ, P6, !PT ;  /* 0x000000091f257c10 */ /* 0x000fe4000b7fe4ff */
[----:B------:R-:W-:Y:S01]  /*34b0*/  ISETP.LT.OR P6, PT, R25, 0x21, !P2 ;  /* 0x000000211900780c */ /* 0x000fe200057c1670 */
[----:B------:R-:W-:Y:S04]  /*34c0*/  IMAD.U32 R25, RZ, RZ, UR5 ;  /* 0x00000005ff197e24 */ /* 0x000fe8000f8e00ff */
[----:B------:R4:W-:Y:S01]  /*34d0*/  LDGSTS.E.BYPASS.LTC128B.128 [R26+0x1000], [R36.64], !P5 ;  /* 0x01000000241a7fae */ /* 0x0009e2000e901d4e */
[----:B------:R-:W-:Y:S03]  /*34e0*/  @!P1 LEA R25, R25, 0x40, 0x6 ;  /* 0x0000004019199811 */ /* 0x000fe600078e30ff */
[----:B------:R4:W-:Y:S02]  /*34f0*/  LDGSTS.E.BYPASS.LTC128B.128 [R26+0x3000], [R28.64], !P0 ;  /* 0x030000001c1a7fae */ /* 0x0009e4000c101d4e */
[----:B------:R-:W-:Y:S02]  /*3500*/  @!P1 IMAD.WIDE R38, R25, 0x4, R246 ;  /* 0x0000000419269825 */ /* 0x000fe400078e02f6 */
[----:B------:R4:W-:Y:S02]  /*3510*/  LDGSTS.E.BYPASS.LTC128B.128 [R26+0x5000], [R34.64], !P6 ;  /* 0x05000000221a7fae */ /* 0x0009e4000f101d4e */
[----:B--2---:R-:W-:Y:S05]  /*3520*/  @!P1 IMAD.SHL.U32 R30, R24, 0x4, RZ ;  /* 0x00000004181e9824 */ /* 0x004fea00078e00ff */
[----:B------:R4:W-:Y:S02]  /*3530*/  @!P1 LDGSTS.E.BYPASS.LTC128B.128 [R30+0x21080], [R38.64] ;  /* 0x21080000261e9fae */ /* 0x0009e4000b901d4e */
.L_x_720:
[C---:B-12-4-:R-:W-:Y:S01]  /*3540*/  HMMA.16816.F32 R24, R104.reuse, R2, RZ ;  /* 0x000000026818723c */ /* 0x056fe200000018ff */
[----:B------:R-:W-:Y:S02]  /*3550*/  LDSM.16.M88.2 R2, [R219+0x7880] ;  /* 0x00788000db02783b */ /* 0x000fe40000000100 */
[C---:B------:R-:W-:Y:S02]  /*3560*/  ISETP.GT.AND P0, PT, R231.reuse, 0x1, PT ;  /* 0x00000001e700780c */ /* 0x040fe40003f04270 */
[----:B------:R-:W0:Y:S01]  /*3570*/  LDGDEPBAR ;  /* 0x00000000000079af */ /* 0x000e220000000000 */
[----:B------:R-:W-:Y:S02]  /*3580*/  IADD3 R188, R226, R225, RZ ;  /* 0x000000e1e2bc7210 */ /* 0x000fe40007ffe0ff */
[C---:B------:R-:W-:Y:S01]  /*3590*/  HMMA.16816.F32 R28, R104.reuse, R108, RZ ;  /* 0x0000006c681c723c */ /* 0x040fe200000018ff */
[----:B------:R-:W-:Y:S01]  /*35a0*/  LDSM.16.M88.2 R108, [R219+0x8080] ;  /* 0x00808000db6c783b */ /* 0x000fe20000000100 */
[----:B------:R-:W-:Y:S02]  /*35b0*/  ISETP.GT.AND P6, PT, R231, RZ, PT ;  /* 0x000000ffe700720c */ /* 0x000fe40003fc4270 */
[----:B------:R-:W-:Y:S02]  /*35c0*/  FSEL R5, R5, -INF , P0 ;  /* 0xff80000005057808 */ /* 0x000fe40000000000 */
[----:B------:R-:W-:Y:S02]  /*35d0*/  ISETP.GT.AND P5, PT, R231, 0x10, PT ;  /* 0x00000010e700780c */ /* 0x000fe40003fa4270 */
[C---:B------:R-:W-:Y:S08]  /*35e0*/  HMMA.16816.F32 R32, R104.reuse, R32, RZ ;  /* 0x000000206820723c */ /* 0x040ff000000018ff */
[C---:B------:R-:W-:Y:S01]  /*35f0*/  HMMA.16816.F32 R36, R104.reuse, R110, RZ ;  /* 0x0000006e6824723c */ /* 0x040fe200000018ff */
[----:B------:R-:W-:Y:S07]  /*3600*/  LDSM.16.M88.2 R110, [R219+0x8880] ;  /* 0x00888000db6e783b */ /* 0x000fee0000000100 */
[----:B------:R-:W-:Y:S01]  /*3610*/  HMMA.16816.F32 R40, R104, R172, RZ ;  /* 0x000000ac6828723c */ /* 0x000fe200000018ff */
[----:B------:R-:W1:Y:S04]  /*3620*/  LDSM.16.M88.4 R104, [R225] ;  /* 0x00000000e168783b */ /* 0x000e680000000200 */
[----:B------:R-:W2:Y:S03]  /*3630*/  LDSM.16.M88.2 R172, [R219+0x9080] ;  /* 0x00908000dbac783b */ /* 0x000ea60000000100 */
        /* <DEDUP_REMOVED lines=13> */
[----:B------:R-:W3:Y:S07]  /*3710*/  LDSM.16.M88.2 R108, [R218+0x9080] ;  /* 0x00908000da6c783b */ /* 0x000eee0000000100 */
[C---:B------:R-:W-:Y:S01]  /*3720*/  HMMA.16816.F32 R32, R104.reuse, R110, R32 ;  /* 0x0000006e6820723c */ /* 0x040fe20000001820 */
[----:B------:R-:W3:Y:S07]  /*3730*/  LDSM.16.M88.2 R110, [R218+0x9880] ;  /* 0x00988000da6e783b */ /* 0x000eee0000000100 */
[C---:B--2---:R-:W-:Y:S01]  /*3740*/  HMMA.16816.F32 R36, R104.reuse, R172, R36 ;  /* 0x000000ac6824723c */ /* 0x044fe20000001824 */
[----:B------:R-:W-:Y:S07]  /*3750*/  LDSM.16.M88.2 R172, [R228+0xa080] ;  /* 0x00a08000e4ac783b */ /* 0x000fee0000000100 */
[----:B----4-:R-:W-:Y:S01]  /*3760*/  HMMA.16816.F32 R40, R104, R174, R40 ;  /* 0x000000ae6828723c */ /* 0x010fe20000001828 */
[----:B------:R-:W2:Y:S04]  /*3770*/  LDSM.16.M88.4 R104, [R216+0x1d080] ;  /* 0x01d08000d868783b */ /* 0x000ea80000000200 */
[----:B------:R-:W4:Y:S03]  /*3780*/  LDSM.16.M88.2 R174, [R228+0xa880] ;  /* 0x00a88000e4ae783b */ /* 0x000f260000000100 */
[C---:B-----5:R-:W-:Y:S01]  /*3790*/  HMMA.16816.F32 R24, R176.reuse, R180, R24 ;  /* 0x000000b4b018723c */ /* 0x060fe20000001818 */
[----:B------:R-:W-:Y:S07]  /*37a0*/  LDSM.16.M88.2 R180, [R220+0xa080] ;  /* 0x00a08000dcb4783b */ /* 0x000fee0000000100 */
[C---:B------:R-:W-:Y:S01]  /*37b0*/  HMMA.16816.F32 R28, R176.reuse, R182, R28 ;  /* 0x000000b6b01c723c */ /* 0x040fe2000000181c */
[----:B------:R-:W-:Y:S07]  /*37c0*/  LDSM.16.M88.2 R182, [R220+0xb080] ;  /* 0x00b08000dcb6783b */ /* 0x000fee0000000100 */
[C---:B-1----:R-:W-:Y:S01]  /*37d0*/  HMMA.16816.F32 R32, R176.reuse, R2, R32 ;  /* 0x00000002b020723c */ /* 0x042fe20000001820 */
[----:B------:R-:W1:Y:S07]  /*37e0*/  LDSM.16.M88.2 R2, [R228+0xb080] ;  /* 0x00b08000e402783b */ /* 0x000e6e0000000100 */
[C---:B---3--:R-:W-:Y:S01]  /*37f0*/  HMMA.16816.F32 R36, R176.reuse, R108, R36 ;  /* 0x0000006cb024723c */ /* 0x048fe20000001824 */
[----:B------:R-:W3:Y:S07]  /*3800*/  LDSM.16.M88.2 R108, [R228+0xb880] ;  /* 0x00b88000e46c783b */ /* 0x000eee0000000100 */
[----:B------:R-:W-:Y:S01]  /*3810*/  HMMA.16816.F32 R40, R176, R110, R40 ;  /* 0x0000006eb028723c */ /* 0x000fe20000001828 */
[----:B------:R-:W5:Y:S04]  /*3820*/  LDSM.16.M88.2 R110, [R228+0xc080] ;  /* 0x00c08000e46e783b */ /* 0x000f680000000100 */
[----:B------:R-:W5:Y:S03]  /*3830*/  LDSM.16.M88.4 R176, [R0+0x1d080] ;  /* 0x01d0800000b0783b */ /* 0x000f660000000200 */
[C---:B--2---:R-:W-:Y:S01]  /*3840*/  HMMA.16816.F32 R24, R104.reuse, R172, R24 ;  /* 0x000000ac6818723c */ /* 0x044fe20000001818 */
[----:B------:R-:W2:Y:S07]  /*3850*/  LDSM.16.M88.2 R172, [R220+0xa880] ;  /* 0x00a88000dcac783b */ /* 0x000eae0000000100 */
[C---:B----4-:R-:W-:Y:S01]  /*3860*/  HMMA.16816.F32 R28, R104.reuse, R174, R28 ;  /* 0x000000ae681c723c */ /* 0x050fe2000000181c */
[----:B------:R-:W4:Y:S07]  /*3870*/  LDSM.16.M88.2 R174, [R220+0xb880] ;  /* 0x00b88000dcae783b */ /* 0x000f2e0000000100 */
[C---:B-1----:R-:W-:Y:S01]  /*3880*/  HMMA.16816.F32 R32, R104.reuse, R2, R32 ;  /* 0x000000026820723c */ /* 0x042fe20000001820 */
[----:B------:R-:W1:Y:S07]  /*3890*/  LDSM.16.M88.2 R2, [R220+0xc080] ;  /* 0x00c08000dc02783b */ /* 0x000e6e0000000100 */
[C---:B---3--:R-:W-:Y:S01]  /*38a0*/  HMMA.16816.F32 R36, R104.reuse, R108, R36 ;  /* 0x0000006c6824723c */ /* 0x048fe20000001824 */
[----:B------:R-:W3:Y:S07]  /*38b0*/  LDSM.16.M88.2 R108, [R219+0xa080] ;  /* 0x00a08000db6c783b */ /* 0x000eee0000000100 */
[----:B-----5:R-:W-:Y:S01]  /*38c0*/  HMMA.16816.F32 R40, R104, R110, R40 ;  /* 0x0000006e6828723c */ /* 0x020fe20000001828 */
[----:B------:R-:W5:Y:S04]  /*38d0*/  LDSM.16.M88.2 R104, [R219+0xa880] ;  /* 0x00a88000db68783b */ /* 0x000f680000000100 */
[----:B------:R-:W3:Y:S03]  /*38e0*/  LDSM.16.M88.2 R106, [R219+0xb080] ;  /* 0x00b08000db6a783b */ /* 0x000ee60000000100 */
[C---:B------:R-:W-:Y:S01]  /*38f0*/  HMMA.16816.F32 R24, R176.reuse, R180, R24 ;  /* 0x000000b4b018723c */ /* 0x040fe20000001818 */
[----:B------:R-:W5:Y:S07]  /*3900*/  LDSM.16.M88.2 R110, [R219+0xb880] ;  /* 0x00b88000db6e783b */ /* 0x000f6e0000000100 */
[C---:B--2---:R-:W-:Y:S08]  /*3910*/  HMMA.16816.F32 R28, R176.reuse, R172, R28 ;  /* 0x000000acb01c723c */ /* 0x044ff0000000181c */
[C---:B------:R-:W-:Y:S01]  /*3920*/  HMMA.16816.F32 R32, R176.reuse, R182, R32 ;  /* 0x000000b6b020723c */ /* 0x040fe20000001820 */
[----:B------:R-:W-:Y:S07]  /*3930*/  LDSM.16.M88.4 R180, [R216+0x1f080] ;  /* 0x01f08000d8b4783b */ /* 0x000fee0000000200 */
[C---:B----4-:R-:W-:Y:S01]  /*3940*/  HMMA.16816.F32 R36, R176.reuse, R174, R36 ;  /* 0x000000aeb024723c */ /* 0x050fe20000001824 */
[----:B------:R-:W-:Y:S07]  /*3950*/  LDSM.16.M88.4 R172, [R188+0x2000] ;  /* 0x00200000bcac783b */ /* 0x000fee0000000200 */
[----:B-1----:R-:W-:Y:S01]  /*3960*/  HMMA.16816.F32 R40, R176, R2, R40 ;  /* 0x00000002b028723c */ /* 0x002fe20000001828 */
[----:B------:R-:W1:Y:S04]  /*3970*/  LDSM.16.M88.2 R2, [R219+0xc080] ;  /* 0x00c08000db02783b */ /* 0x000e680000000100 */
[----:B------:R-:W-:Y:S03]  /*3980*/  LDSM.16.M88.2 R176, [R218+0xb080] ;  /* 0x00b08000dab0783b */ /* 0x000fe60000000100 */
[C---:B---3--:R-:W-:Y:S01]  /*3990*/  HMMA.16816.F32 R24, R184.reuse, R108, R24 ;  /* 0x0000006cb818723c */ /* 0x048fe20000001818 */
        /* <DEDUP_REMOVED lines=9> */
[----:B------:R-:W1:Y:S06]  /*3a30*/  LDSM.16.M88.2 R2, [R228+0xd080] ;  /* 0x00d08000e402783b */ /* 0x000e6c0000000100 */
[----:B------:R-:W-:Y:S01]  /*3a40*/  FSEL R184, R7, -INF , P0 ;  /* 0xff80000007b87808 */ /* 0x000fe20000000000 */
[C---:B--2---:R-:W-:Y:S01]  /*3a50*/  HMMA.16816.F32 R24, R172.reuse, R108, R24 ;  /* 0x0000006cac18723c */ /* 0x044fe20000001818 */
[----:B------:R-:W2:Y:S04]  /*3a60*/  LDSM.16.M88.2 R108, [R228+0xd880] ;  /* 0x00d88000e46c783b */ /* 0x000ea80000000100 */
[----:B------:R-:W-:Y:S02]  /*3a70*/  FSEL R186, R10, -INF , P5 ;  /* 0xff8000000aba7808 */ /* 0x000fe40002800000 */
[----:B------:R-:W-:Y:S01]  /*3a80*/  ISETP.GT.AND P0, PT, R231, 0x11, PT ;  /* 0x00000011e700780c */ /* 0x000fe20003f04270 */
[C---:B---3--:R-:W-:Y:S01]  /*3a90*/  HMMA.16816.F32 R28, R172.reuse, R104, R28 ;  /* 0x00000068ac1c723c */ /* 0x048fe2000000181c */
[----:B------:R-:W3:Y:S03]  /*3aa0*/  LDSM.16.M88.2 R104, [R228+0xe080] ;  /* 0x00e08000e468783b */ /* 0x000ee60000000100 */
[----:B------:R-:W-:Y:S02]  /*3ab0*/  FSEL R192, R11, -INF , P0 ;  /* 0xff8000000bc07808 */ /* 0x000fe40000000000 */
[----:B------:R-:W-:Y:S02]  /*3ac0*/  FSEL R9, R9, -INF , P0 ;  /* 0xff80000009097808 */ /* 0x000fe40000000000 */
[C---:B------:R-:W-:Y:S03]  /*3ad0*/  HMMA.16816.F32 R32, R172.reuse, R176, R32 ;  /* 0x000000b0ac20723c */ /* 0x040fe60000001820 */
[----:B------:R-:W-:Y:S04]  /*3ae0*/  ISETP.GT.AND P0, PT, R231, 0x30, PT ;  /* 0x00000030e700780c */ /* 0x000fe80003f04270 */
[----:B------:R-:W-:Y:S01]  /*3af0*/  FSEL R11, R16, -INF , P0 ;  /* 0xff800000100b7808 */ /* 0x000fe20000000000 */
[C---:B----4-:R-:W-:Y:S01]  /*3b00*/  HMMA.16816.F32 R36, R172.reuse, R106, R36 ;  /* 0x0000006aac24723c */ /* 0x050fe20000001824 */
[----:B------:R-:W4:Y:S03]  /*3b10*/  LDSM.16.M88.2 R106, [R228+0xe880] ;  /* 0x00e88000e46a783b */ /* 0x000f260000000100 */
[--C-:B------:R-:W-:Y:S01]  /*3b20*/  FFMA.FTZ R176, R5, c[0x0][0x29c], -R190.reuse ;  /* 0x0000a70005b07a23 */ /* 0x100fe200000108be */
[----:B------:R-:W-:Y:S02]  /*3b30*/  FSEL R5, R4, -INF , P6 ;  /* 0xff80000004057808 */ /* 0x000fe40003000000 */
[----:B------:R-:W-:Y:S01]  /*3b40*/  FSEL R18, R18, -INF , P0 ;  /* 0xff80000012127808 */ /* 0x000fe20000000000 */
[----:B------:R-:W-:Y:S01]  /*3b50*/  HMMA.16816.F32 R40, R172, R178, R40 ;  /* 0x000000b2ac28723c */ /* 0x000fe20000001828 */
[----:B------:R-:W-:Y:S01]  /*3b60*/  LDSM.16.M88.4 R172, [R0+0x1f080] ;  /* 0x01f0800000ac783b */ /* 0x000fe20000000200 */
[----:B------:R-:W-:Y:S01]  /*3b70*/  MUFU.EX2 R176, R176 ;  /* 0x000000b000b07308 */ /* 0x000fe20000000800 */
[----:B------:R-:W-:Y:S01]  /*3b80*/  ISETP.GT.AND P0, PT, R231, 0x41, PT ;  /* 0x00000041e700780c */ /* 0x000fe20003f04270 */
[--C-:B------:R-:W-:Y:S02]  /*3b90*/  FFMA.FTZ R177, R5, c[0x0][0x29c], -R190.reuse ;  /* 0x0000a70005b17a23 */ /* 0x100fe400000108be */
[----:B------:R-:W-:Y:S01]  /*3ba0*/  LDSM.16.M88.2 R4, [R220+0xd880] ;  /* 0x00d88000dc04783b */ /* 0x000fe20000000100 */
[----:B------:R-:W-:Y:S01]  /*3bb0*/  FSEL R21, R21, -INF , P0 ;  /* 0xff80000015157808 */ /* 0x000fe20000000000 */
[C---:B-----5:R-:W-:Y:S02]  /*3bc0*/  HMMA.16816.F32 R24, R180.reuse, R110, R24 ;  /* 0x0000006eb418723c */ /* 0x060fe40000001818 */
[----:B------:R-:W5:Y:S02]  /*3bd0*/  LDSM.16.M88.2 R110, [R220+0xc880] ;  /* 0x00c88000dc6e783b */ /* 0x000f640000000100 */
[----:B------:R-:W-:Y:S01]  /*3be0*/  MUFU.EX2 R177, R177 ;  /* 0x000000b100b17308 */ /* 0x000fe20000000800 */
[--C-:B------:R-:W-:Y:S02]  /*3bf0*/  FFMA.FTZ R179, R9, c[0x0][0x29c], -R190.reuse ;  /* 0x0000a70009b37a23 */ /* 0x100fe400000108be */
[--C-:B------:R-:W-:Y:S01]  /*3c00*/  FFMA.FTZ R18, R18, c[0x0][0x29c], -R189.reuse ;  /* 0x0000a70012127a23 */ /* 0x100fe200000108bd */
[C---:B-1----:R-:W-:Y:S01]  /*3c10*/  HMMA.16816.F32 R28, R180.reuse, R2, R28 ;  /* 0x00000002b41c723c */ /* 0x042fe2000000181c */
[----:B------:R-:W1:Y:S05]  /*3c20*/  LDSM.16.M88.2 R2, [R220+0xd080] ;  /* 0x00d08000dc02783b */ /* 0x000e6a0000000100 */
[----:B------:R-:W-:Y:S02]  /*3c30*/  MUFU.EX2 R179, R179 ;  /* 0x000000b300b37308 */ /* 0x000fe40000000800 */
[C---:B--2---:R-:W-:Y:S07]  /*3c40*/  HMMA.16816.F32 R32, R180.reuse, R108, R32 ;  /* 0x0000006cb420723c */ /* 0x044fee0000001820 */
[----:B------:R-:W-:Y:S01]  /*3c50*/  FSEL R109, R8, -INF , P5 ;  /* 0xff800000086d7808 */ /* 0x000fe20002800000 */
[C---:B---3--:R-:W-:Y:S01]  /*3c60*/  HMMA.16816.F32 R36, R180.reuse, R104, R36 ;  /* 0x00000068b424723c */ /* 0x048fe20000001824 */
[----:B------:R-:W2:Y:S01]  /*3c70*/  LDSM.16.M88.2 R104, [R220+0xe080] ;  /* 0x00e08000dc68783b */ /* 0x000ea20000000100 */
[----:B------:R-:W-:Y:S01]  /*3c80*/  MUFU.EX2 R18, R18 ;  /* 0x0000001200127308 */ /* 0x000fe20000000800 */
[----:B------:R-:W-:Y:S01]  /*3c90*/  ISETP.GT.AND P5, PT, R231, 0x21, PT ;  /* 0x00000021e700780c */ /* 0x000fe20003fa4270 */
[--C-:B------:R-:W-:Y:S03]  /*3ca0*/  FFMA.FTZ R178, R109, c[0x0][0x29c], -R190.reuse ;  /* 0x0000a7006db27a23 */ /* 0x100fe600000108be */
[----:B------:R-:W-:Y:S01]  /*3cb0*/  FSEL R13, R13, -INF , P5 ;  /* 0xff8000000d0d7808 */ /* 0x000fe20002800000 */
[----:B----4-:R-:W-:Y:S04]  /*3cc0*/  HMMA.16816.F32 R40, R180, R106, R40 ;  /* 0x0000006ab428723c */ /* 0x010fe80000001828 */
[----:B------:R-:W-:Y:S01]  /*3cd0*/  FSEL R196, R15, -INF , P5 ;  /* 0xff8000000fc47808 */ /* 0x000fe20002800000 */
[----:B------:R-:W-:Y:S01]  /*3ce0*/  MUFU.EX2 R178, R178 ;  /* 0x000000b200b27308 */ /* 0x000fe20000000800 */
[----:B------:R-:W-:Y:S01]  /*3cf0*/  ISETP.GT.AND P5, PT, R231, 0x40, PT ;  /* 0x00000040e700780c */ /* 0x000fe20003fa4270 */
[--C-:B------:R-:W-:Y:S01]  /*3d00*/  FFMA.FTZ R183, R11, c[0x0][0x29c], -R190.reuse ;  /* 0x0000a7000bb77a23 */ /* 0x100fe200000108be */
[----:B------:R-:W-:Y:S01]  /*3d10*/  FSEL R182, R6, -INF , P6 ;  /* 0xff80000006b67808 */ /* 0x000fe20003000000 */
[----:B------:R-:W-:Y:S01]  /*3d20*/  LDSM.16.M88.2 R10, [R219+0xe080] ;  /* 0x00e08000db0a783b */ /* 0x000fe20000000100 */
[C---:B-----5:R-:W-:Y:S03]  /*3d30*/  HMMA.16816.F32 R24, R172.reuse, R110, R24 ;  /* 0x0000006eac18723c */ /* 0x060fe60000001818 */
[----:B------:R-:W3:Y:S02]  /*3d40*/  LDSM.16.M88.2 R6, [R220+0xe880] ;  /* 0x00e88000dc06783b */ /* 0x000ee40000000100 */
[----:B------:R-:W-:Y:S01]  /*3d50*/  ISETP.GT.AND P6, PT, R231, 0x20, PT ;  /* 0x00000020e700780c */ /* 0x000fe20003fc4270 */
[--C-:B------:R-:W-:Y:S01]  /*3d60*/  FFMA.FTZ R181, R13, c[0x0][0x29c], -R190.reuse ;  /* 0x0000a7000db57a23 */ /* 0x100fe200000108be */
[----:B------:R-:W-:Y:S01]  /*3d70*/  LDSM.16.M88.4 R108, [R225+0x4000] ;  /* 0x00400000e16c783b */ /* 0x000fe20000000200 */
[C---:B-1----:R-:W-:Y:S01]  /*3d80*/  HMMA.16816.F32 R28, R172.reuse, R2, R28 ;  /* 0x00000002ac1c723c */ /* 0x042fe2000000181c */
[----:B------:R-:W-:Y:S02]  /*3d90*/  MUFU.EX2 R183, R183 ;  /* 0x000000b700b77308 */ /* 0x000fe40000000800 */
[----:B------:R-:W-:Y:S01]  /*3da0*/  LDSM.16.M88.2 R2, [R219+0xd080] ;  /* 0x00d08000db02783b */ /* 0x000fe20000000100 */
[----:B------:R-:W-:Y:S01]  /*3db0*/  FSEL R9, R12, -INF , P6 ;  /* 0xff8000000c097808 */ /* 0x000fe20003000000 */
[--C-:B------:R-:W-:Y:S01]  /*3dc0*/  FFMA.FTZ R196, R196, c[0x0][0x29c], -R189.reuse ;  /* 0x0000a700c4c47a23 */ /* 0x100fe200000108bd */
[----:B------:R-:W-:Y:S02]  /*3dd0*/  FSEL R194, R14, -INF , P6 ;  /* 0xff8000000ec27808 */ /* 0x000fe40003000000 */
[C---:B------:R-:W-:Y:S01]  /*3de0*/  HMMA.16816.F32 R32, R172.reuse, R4, R32 ;  /* 0x00000004ac20723c */ /* 0x040fe20000001820 */
[----:B------:R-:W-:Y:S02]  /*3df0*/  LDSM.16.M88.2 R4, [R219+0xd880] ;  /* 0x00d88000db04783b */ /* 0x000fe40000000100 */
[----:B------:R-:W-:Y:S01]  /*3e00*/  MUFU.EX2 R181, R181 ;  /* 0x000000b500b57308 */ /* 0x000fe20000000800 */
[--C-:B------:R-:W-:Y:S01]  /*3e10*/  FFMA.FTZ R180, R9, c[0x0][0x29c], -R190.reuse ;  /* 0x0000a70009b47a23 */ /* 0x100fe200000108be */
[----:B------:R-:W-:Y:S01]  /*3e20*/  LDSM.16.M88.4 R12, [R188+0x4000] ;  /* 0x00400000bc0c783b */ /* 0x000fe20000000200 */
[----:B------:R-:W-:Y:S02]  /*3e30*/  ISETP.GT.AND P6, PT, R231, 0x31, PT ;  /* 0x00000031e700780c */ /* 0x000fe40003fc4270 */
[C---:B--2---:R-:W-:Y:S01]  /*3e40*/  HMMA.16816.F32 R36, R172.reuse, R104, R36 ;  /* 0x00000068ac24723c */ /* 0x044fe20000001824 */
[----:B------:R-:W1:Y:S03]  /*3e50*/  LDSM.16.M88.2 R8, [R219+0xc880] ;  /* 0x00c88000db08783b */ /* 0x000e660000000100 */
[----:B------:R-:W-:Y:S01]  /*3e60*/  FSEL R17, R17, -INF , P6 ;  /* 0xff80000011117808 */ /* 0x000fe20003000000 */
[----:B------:R-:W-:Y:S01]  /*3e70*/  MUFU.EX2 R180, R180 ;  /* 0x000000b400b47308 */ /* 0x000fe20000000800 */
[----:B------:R-:W-:Y:S03]  /*3e80*/  FSEL R22, R22, -INF , P5 ;  /* 0xff80000016167808 */ /* 0x000fe60002800000 */
[--C-:B------:R-:W-:Y:S02]  /*3e90*/  FFMA.FTZ R185, R17, c[0x0][0x29c], -R190.reuse ;  /* 0x0000a70011b97a23 */ /* 0x100fe400000108be */
[----:B------:R-:W-:Y:S01]  /*3ea0*/  LDSM.16.M88.2 R16, [R218+0xc880] ;  /* 0x00c88000da10783b */ /* 0x000fe20000000100 */
[--C-:B------:R-:W-:Y:S06]  /*3eb0*/  FFMA.FTZ R22, R22, c[0x0][0x29c], -R189.reuse ;  /* 0x0000a70016167a23 */ /* 0x100fec00000108bd */
[----:B------:R-:W-:Y:S01]  /*3ec0*/  MUFU.EX2 R22, R22 ;  /* 0x0000001600167308 */ /* 0x000fe20000000800 */
[----:B---3--:R-:W-:Y:S01]  /*3ed0*/  HMMA.16816.F32 R40, R172, R6, R40 ;  /* 0x00000006ac28723c */ /* 0x008fe20000001828 */
[----:B------:R-:W2:Y:S04]  /*3ee0*/  LDSM.16.M88.2 R6, [R219+0xe880] ;  /* 0x00e88000db06783b */ /* 0x000ea80000000100 */
[----:B------:R-:W-:Y:S02]  /*3ef0*/  LDS R174, [R238.X4+0x21280] ;  /* 0x02128000eeae7984 */ /* 0x000fe40000004800 */
[----:B------:R-:W-:Y:S02]  /*3f00*/  FSEL R175, R20, -INF , P5 ;  /* 0xff80000014af7808 */ /* 0x000fe40002800000 */
[----:B------:R-:W-:Y:S03]  /*3f10*/  MUFU.EX2 R172, R185 ;  /* 0x000000b900ac7308 */ /* 0x000fe60000000800 */
[--C-:B------:R-:W-:Y:S02]  /*3f20*/  FFMA.FTZ R173, R175, c[0x0][0x29c], -R190.reuse ;  /* 0x0000a700afad7a23 */ /* 0x100fe400000108be */
[----:B------:R-:W-:Y:S02]  /*3f30*/  FFMA.FTZ R190, R21, c[0x0][0x29c], -R190 ;  /* 0x0000a70015be7a23 */ /* 0x000fe400000108be */
[----:B------:R-:W-:Y:S01]  /*3f40*/  LDSM.16.M88.2 R20, [R218+0xe080] ;  /* 0x00e08000da14783b */ /* 0x000fe20000000100 */
[--C-:B------:R-:W-:Y:S02]  /*3f50*/  FFMA.FTZ R175, R184, c[0x0][0x29c], -R189.reuse ;  /* 0x0000a700b8af7a23 */ /* 0x100fe400000108bd */
[----:B------:R-:W-:Y:S01]  /*3f60*/  MUFU.EX2 R173, R173 ;  /* 0x000000ad00ad7308 */ /* 0x000fe20000000800 */
[C---:B-1----:R-:W-:Y:S01]  /*3f70*/  HMMA.16816.F32 R24, R108.reuse, R8, R24 ;  /* 0x000000086c18723c */ /* 0x042fe20000001818 */
[----:B------:R-:W1:Y:S08]  /*3f80*/  LDSM.16.M88.2 R8, [R218+0xd080] ;  /* 0x00d08000da08783b */ /* 0x000e700000000100 */
[----:B------:R-:W-:Y:S01]  /*3f90*/  MUFU.EX2 R175, R175 ;  /* 0x000000af00af7308 */ /* 0x000fe20000000800 */
[C---:B------:R-:W-:Y:S01]  /*3fa0*/  HMMA.16816.F32 R28, R108.reuse, R2, R28 ;  /* 0x000000026c1c723c */ /* 0x040fe2000000181c */
[----:B------:R-:W3:Y:S07]  /*3fb0*/  LDSM.16.M88.2 R2, [R218+0xd880] ;  /* 0x00d88000da02783b */ /* 0x000eee0000000100 */
[C---:B------:R-:W-:Y:S01]  /*3fc0*/  HMMA.16816.F32 R32, R108.reuse, R4, R32 ;  /* 0x000000046c20723c */ /* 0x040fe20000001820 */
[----:B------:R-:W4:Y:S01]  /*3fd0*/  LDSM.16.M88.2 R4, [R218+0xe880] ;  /* 0x00e88000da04783b */ /* 0x000f220000000100 */
[----:B------:R-:W5:Y:S06]  /*3fe0*/  MUFU.EX2 R190, R190 ;  /* 0x000000be00be7308 */ /* 0x000f6c0000000800 */
[C---:B------:R-:W-:Y:S01]  /*3ff0*/  HMMA.16816.F32 R36, R108.reuse, R10, R36 ;  /* 0x0000000a6c24723c */ /* 0x040fe20000001824 */
[----:B------:R-:W4:Y:S06]  /*4000*/  LDS R11, [R238.X4+0x212a0] ;  /* 0x0212a000ee0b7984 */ /* 0x000f2c0000004800 */
[--C-:B------:R-:W-:Y:S01]  /*4010*/  FFMA.FTZ R10, R182, c[0x0][0x29c], -R189.reuse ;  /* 0x0000a700b60a7a23 */ /* 0x100fe200000108bd */
[----:B--2---:R-:W-:Y:S05]  /*4020*/  HMMA.16816.F32 R40, R108, R6, R40 ;  /* 0x000000066c28723c */ /* 0x004fea0000001828 */
[----:B------:R-:W2:Y:S02]  /*4030*/  MUFU.EX2 R10, R10 ;  /* 0x0000000a000a7308 */ /* 0x000ea40000000800 */
[--C-:B------:R-:W-:Y:S01]  /*4040*/  FFMA.FTZ R6, R186, c[0x0][0x29c], -R189.reuse ;  /* 0x0000a700ba067a23 */ /* 0x100fe200000108bd */
[C---:B------:R-:W-:Y:S05]  /*4050*/  HMMA.16816.F32 R24, R12.reuse, R16, R24 ;  /* 0x000000100c18723c */ /* 0x040fea0000001818 */
[--C-:B------:R-:W-:Y:S01]  /*4060*/  FFMA.FTZ R7, R192, c[0x0][0x29c], -R189.reuse ;  /* 0x0000a700c0077a23 */ /* 0x100fe200000108bd */
[----:B------:R-:W-:Y:S01]  /*4070*/  SHF.L.U32 R110, R230, 0x1, RZ ;  /* 0x00000001e66e7819 */ /* 0x000fe200000006ff */
[----:B------:R-:W-:Y:S01]  /*4080*/  MUFU.EX2 R6, R6 ;  /* 0x0000000600067308 */ /* 0x000fe20000000800 */
[C---:B-1----:R-:W-:Y:S04]  /*4090*/  HMMA.16816.F32 R28, R12.reuse, R8, R28 ;  /* 0x000000080c1c723c */ /* 0x042fe8000000181c */
[----:B------:R-:W-:Y:S03]  /*40a0*/  FSEL R16, R19, -INF , P6 ;  /* 0xff80000013107808 */ /* 0x000fe60003000000 */
[--C-:B------:R-:W-:Y:S01]  /*40b0*/  FFMA.FTZ R8, R194, c[0x0][0x29c], -R189.reuse ;  /* 0x0000a700c2087a23 */ /* 0x100fe200000108bd */
[C---:B---3--:R-:W-:Y:S01]  /*40c0*/  HMMA.16816.F32 R32, R12.reuse, R2, R32 ;  /* 0x000000020c20723c */ /* 0x048fe20000001820 */
[----:B------:R-:W-:Y:S03]  /*40d0*/  MUFU.EX2 R9, R196 ;  /* 0x000000c400097308 */ /* 0x000fe60000000800 */
[--C-:B------:R-:W-:Y:S04]  /*40e0*/  FFMA.FTZ R16, R16, c[0x0][0x29c], -R189.reuse ;  /* 0x0000a70010107a23 */ /* 0x100fe800000108bd */
[C---:B------:R-:W-:Y:S03]  /*40f0*/  HMMA.16816.F32 R36, R12.reuse, R20, R36 ;  /* 0x000000140c24723c */ /* 0x040fe60000001824 */
[----:B------:R-:W1:Y:S04]  /*4100*/  MUFU.EX2 R7, R7 ;  /* 0x0000000700077308 */ /* 0x000e680000000800 */
[----:B------:R-:W-:Y:S01]  /*4110*/  FSEL R20, R23, -INF , P0 ;  /* 0xff80000017147808 */ /* 0x000fe20000000000 */
[----:B----4-:R-:W-:Y:S01]  /*4120*/  HMMA.16816.F32 R40, R12, R4, R40 ;  /* 0x000000040c28723c */ /* 0x010fe20000001828 */
[----:B------:R-:W-:Y:S03]  /*4130*/  PLOP3.LUT P0, PT, PT, PT, UP0, 0x80, 0x0 ;  /* 0x000000000000781c */ /* 0x000fe60003f0f008 */
[----:B------:R-:W-:Y:S01]  /*4140*/  FFMA.FTZ R189, R20, c[0x0][0x29c], -R189 ;  /* 0x0000a70014bd7a23 */ /* 0x000fe200000108bd */
[----:B------:R-:W-:Y:S01]  /*4150*/  MUFU.EX2 R8, R8 ;  /* 0x0000000800087308 */ /* 0x000fe20000000800 */
[----:B-----5:R-:W-:Y:S01]  /*4160*/  F2FP.PACK_AB R20, R190, R173 ;  /* 0x000000adbe14723e */ /* 0x020fe200000000ff */
[--C-:B------:R-:W-:Y:S02]  /*4170*/  FADD.FTZ R5, R25, -R174.reuse ;  /* 0x800000ae19057221 */ /* 0x100fe40000010000 */
[--C-:B------:R-:W-:Y:S03]  /*4180*/  FADD.FTZ R4, R24, -R174.reuse ;  /* 0x800000ae18047221 */ /* 0x100fe60000010000 */
[C---:B------:R-:W-:Y:S01]  /*4190*/  FMUL.FTZ R5, R176.reuse, R5 ;  /* 0x00000005b0057220 */ /* 0x040fe20000410000 */
[----:B------:R-:W-:Y:S01]  /*41a0*/  F2FP.PACK_AB R176, R176, R177 ;  /* 0x000000b1b0b0723e */ /* 0x000fe200000000ff */
[----:B------:R-:W-:Y:S01]  /*41b0*/  FMUL.FTZ R4, R177, R4 ;  /* 0x00000004b1047220 */ /* 0x000fe20000410000 */
[----:B------:R3:W4:Y:S01]  /*41c0*/  MUFU.EX2 R15, R16 ;  /* 0x00000010000f7308 */ /* 0x0007220000000800 */
[--C-:B------:R-:W-:Y:S02]  /*41d0*/  FADD.FTZ R13, R28, -R174.reuse ;  /* 0x800000ae1c0d7221 */ /* 0x100fe40000010000 */
[--C-:B------:R-:W-:Y:S01]  /*41e0*/  FADD.FTZ R12, R29, -R174.reuse ;  /* 0x800000ae1d0c7221 */ /* 0x100fe20000010000 */
[----:B------:R-:W-:Y:S01]  /*41f0*/  F2FP.PACK_AB R4, R5, R4 ;  /* 0x000000040504723e */ /* 0x000fe200000000ff */
[----:B------:R-:W-:Y:S01]  /*4200*/  STS [R237+0x21480], R176 ;  /* 0x021480b0ed007388 */ /* 0x000fe20000000800 */
[----:B--2---:R-:W-:Y:S01]  /*4210*/  F2FP.PACK_AB R5, R175, R10 ;  /* 0x0000000aaf05723e */ /* 0x004fe200000000ff */
[C---:B------:R-:W-:Y:S02]  /*4220*/  FMUL.FTZ R12, R179.reuse, R12 ;  /* 0x0000000cb30c7220 */ /* 0x040fe40000410000 */
[----:B------:R-:W-:Y:S01]  /*4230*/  FMUL.FTZ R13, R178, R13 ;  /* 0x0000000db20d7220 */ /* 0x000fe20000410000 */
[----:B------:R-:W-:Y:S01]  /*4240*/  F2FP.PACK_AB R178, R179, R178 ;  /* 0x000000b2b3b2723e */ /* 0x000fe200000000ff */
[----:B------:R2:W-:Y:S01]  /*4250*/  STS [R234], R5 ;  /* 0x00000005ea007388 */ /* 0x0005e20000000800 */
[--C-:B------:R-:W-:Y:S01]  /*4260*/  FADD.FTZ R17, R32, -R174.reuse ;  /* 0x800000ae20117221 */ /* 0x100fe20000010000 */
[----:B------:R-:W5:Y:S01]  /*4270*/  MUFU.EX2 R189, R189 ;  /* 0x000000bd00bd7308 */ /* 0x000f620000000800 */
[----:B------:R-:W-:Y:S01]  /*4280*/  F2FP.PACK_AB R12, R12, R13 ;  /* 0x0000000d0c0c723e */ /* 0x000fe200000000ff */
[----:B------:R-:W-:Y:S01]  /*4290*/  STS [R237+0x21c80], R178 ;  /* 0x021c80b2ed007388 */ /* 0x000fe20000000800 */
[----:B-1----:R-:W-:Y:S01]  /*42a0*/  F2FP.PACK_AB R13, R7, R6 ;  /* 0x00000006070d723e */ /* 0x002fe200000000ff */
[--C-:B------:R-:W-:Y:S02]  /*42b0*/  FADD.FTZ R14, R33, -R174.reuse ;  /* 0x800000ae210e7221 */ /* 0x100fe40000010000 */
[----:B------:R-:W-:Y:S01]  /*42c0*/  FMUL.FTZ R17, R180, R17 ;  /* 0x00000011b4117220 */ /* 0x000fe20000410000 */
[C---:B------:R-:W-:Y:S01]  /*42d0*/  F2FP.PACK_AB R180, R181.reuse, R180 ;  /* 0x000000b4b5b4723e */ /* 0x040fe200000000ff */
[----:B------:R5:W-:Y:S01]  /*42e0*/  STS [R234+0x800], R13 ;  /* 0x0008000dea007388 */ /* 0x000be20000000800 */
[----:B------:R-:W-:Y:S01]  /*42f0*/  FMUL.FTZ R14, R181, R14 ;  /* 0x0000000eb50e7220 */ /* 0x000fe20000410000 */
[----:B---3--:R-:W-:Y:S02]  /*4300*/  F2FP.PACK_AB R16, R172, R183 ;  /* 0x000000b7ac10723e */ /* 0x008fe400000000ff */
[----:B------:R-:W-:Y:S01]  /*4310*/  STS [R237+0x22480], R180 ;  /* 0x022480b4ed007388 */ /* 0x000fe20000000800 */
[----:B----4-:R-:W-:Y:S01]  /*4320*/  F2FP.PACK_AB R19, R15, R18 ;  /* 0x000000120f13723e */ /* 0x010fe200000000ff */
[--C-:B------:R-:W-:Y:S01]  /*4330*/  FADD.FTZ R21, R30, -R11.reuse ;  /* 0x8000000b1e157221 */ /* 0x100fe20000010000 */
[----:B------:R-:W-:Y:S01]  /*4340*/  F2FP.PACK_AB R28, R14, R17 ;  /* 0x000000110e1c723e */ /* 0x000fe200000000ff */
[--C-:B------:R-:W-:Y:S01]  /*4350*/  FADD.FTZ R14, R27, -R11.reuse ;  /* 0x8000000b1b0e7221 */ /* 0x100fe20000010000 */
[----:B------:R-:W-:Y:S01]  /*4360*/  F2FP.PACK_AB R17, R9, R8 ;  /* 0x000000080911723e */ /* 0x000fe200000000ff */
[--C-:B------:R-:W-:Y:S02]  /*4370*/  FADD.FTZ R30, R31, -R11.reuse ;  /* 0x8000000b1f1e7221 */ /* 0x100fe40000010000 */
[----:B------:R-:W-:Y:S02]  /*4380*/  FMUL.FTZ R14, R175, R14 ;  /* 0x0000000eaf0e7220 */ /* 0x000fe40000410000 */
[----:B------:R-:W-:Y:S01]  /*4390*/  STS [R234+0x1000], R17 ;  /* 0x00100011ea007388 */ /* 0x000fe20000000800 */
[--C-:B--2---:R-:W-:Y:S02]  /*43a0*/  FADD.FTZ R5, R26, -R11.reuse ;  /* 0x8000000b1a057221 */ /* 0x104fe40000010000 */
[----:B------:R-:W-:Y:S01]  /*43b0*/  FMUL.FTZ R30, R7, R30 ;  /* 0x0000001e071e7220 */ /* 0x000fe20000410000 */
[----:B------:R-:W-:Y:S01]  /*43c0*/  STS [R237+0x22c80], R16 ;  /* 0x022c8010ed007388 */ /* 0x000fe20000000800 */
[----:B------:R-:W-:Y:S02]  /*43d0*/  FMUL.FTZ R5, R10, R5 ;  /* 0x000000050a057220 */ /* 0x000fe40000410000 */
[----:B------:R-:W-:Y:S01]  /*43e0*/  FMUL.FTZ R21, R6, R21 ;  /* 0x0000001506157220 */ /* 0x000fe20000410000 */
[----:B------:R1:W-:Y:S01]  /*43f0*/  STS [R234+0x1800], R19 ;  /* 0x00180013ea007388 */ /* 0x0003e20000000800 */
[--C-:B------:R-:W-:Y:S01]  /*4400*/  FADD.FTZ R7, R34, -R11.reuse ;  /* 0x8000000b22077221 */ /* 0x100fe20000010000 */
[----:B------:R-:W-:Y:S01]  /*4410*/  F2FP.PACK_AB R5, R14, R5 ;  /* 0x000000050e05723e */ /* 0x000fe200000000ff */
[--C-:B------:R-:W-:Y:S01]  /*4420*/  FADD.FTZ R6, R35, -R11.reuse ;  /* 0x8000000b23067221 */ /* 0x100fe20000010000 */
[----:B-----5:R-:W-:Y:S01]  /*4430*/  F2FP.PACK_AB R13, R189, R22 ;  /* 0x00000016bd0d723e */ /* 0x020fe200000000ff */
[----:B------:R-:W-:Y:S01]  /*4440*/  STS [R237+0x23480], R20 ;  /* 0x02348014ed007388 */ /* 0x000fe20000000800 */
[----:B------:R-:W-:Y:S01]  /*4450*/  F2FP.PACK_AB R21, R30, R21 ;  /* 0x000000151e15723e */ /* 0x000fe200000000ff */
[--C-:B------:R-:W-:Y:S02]  /*4460*/  FADD.FTZ R36, R36, -R174.reuse ;  /* 0x800000ae24247221 */ /* 0x100fe40000010000 */
[----:B------:R-:W-:Y:S01]  /*4470*/  STS [R234+0x2000], R13 ;  /* 0x0020000dea007388 */ /* 0x000fe20000000800 */
[--C-:B------:R-:W-:Y:S02]  /*4480*/  FADD.FTZ R37, R37, -R174.reuse ;  /* 0x800000ae25257221 */ /* 0x100fe40000010000 */
[----:B------:R-:W-:Y:S01]  /*4490*/  FMUL.FTZ R7, R8, R7 ;  /* 0x0000000708077220 */ /* 0x000fe20000410000 */
[----:B------:R-:W-:Y:S01]  /*44a0*/  BAR.SYNC.DEFER_BLOCKING 0x0 ;  /* 0x0000000000007b1d */ /* 0x000fe20000010000 */
[----:B------:R-:W-:Y:S02]  /*44b0*/  FMUL.FTZ R6, R9, R6 ;  /* 0x0000000609067220 */ /* 0x000fe40000410000 */
[----:B------:R-:W-:Y:S02]  /*44c0*/  FMUL.FTZ R36, R183, R36 ;  /* 0x00000024b7247220 */ /* 0x000fe40000410000 */
[----:B------:R-:W-:Y:S02]  /*44d0*/  FMUL.FTZ R37, R172, R37 ;  /* 0x00000025ac257220 */ /* 0x000fe40000410000 */
[--C-:B------:R-:W-:Y:S02]  /*44e0*/  FADD.FTZ R9, R38, -R11.reuse ;  /* 0x8000000b26097221 */ /* 0x100fe40000010000 */
[--C-:B------:R-:W-:Y:S01]  /*44f0*/  FADD.FTZ R8, R39, -R11.reuse ;  /* 0x8000000b27087221 */ /* 0x100fe20000010000 */
[----:B------:R-:W-:Y:S01]  /*4500*/  F2FP.PACK_AB R36, R37, R36 ;  /* 0x000000242524723e */ /* 0x000fe200000000ff */
[--C-:B------:R-:W-:Y:S01]  /*4510*/  FADD.FTZ R40, R40, -R174.reuse ;  /* 0x800000ae28287221 */ /* 0x100fe20000010000 */
[----:B-1----:R-:W-:Y:S01]  /*4520*/  F2FP.PACK_AB R19, R6, R7 ;  /* 0x000000070613723e */ /* 0x002fe200000000ff */
[----:B------:R-:W-:Y:S02]  /*4530*/  FADD.FTZ R41, R41, -R174 ;  /* 0x800000ae29297221 */ /* 0x000fe40000010000 */
[----:B------:R-:W-:Y:S02]  /*4540*/  FMUL.FTZ R9, R18, R9 ;  /* 0x0000000912097220 */ /* 0x000fe40000410000 */
[----:B------:R-:W-:Y:S02]  /*4550*/  FMUL.FTZ R8, R15, R8 ;  /* 0x000000080f087220 */ /* 0x000fe40000410000 */
[----:B------:R-:W-:Y:S02]  /*4560*/  FMUL.FTZ R40, R173, R40 ;  /* 0x00000028ad287220 */ /* 0x000fe40000410000 */
[----:B------:R-:W-:Y:S01]  /*4570*/  FMUL.FTZ R41, R190, R41 ;  /* 0x00000029be297220 */ /* 0x000fe20000410000 */
[----:B------:R-:W-:Y:S01]  /*4580*/  F2FP.PACK_AB R29, R8, R9 ;  /* 0x00000009081d723e */ /* 0x000fe200000000ff */
[--C-:B------:R-:W-:Y:S01]  /*4590*/  FADD.FTZ R17, R42, -R11.reuse ;  /* 0x8000000b2a117221 */ /* 0x100fe20000010000 */
[----:B------:R-:W-:Y:S01]  /*45a0*/  STS [R237+0x23c80], R4 ;  /* 0x023c8004ed007388 */ /* 0x000fe20000000800 */
[----:B------:R-:W-:Y:S01]  /*45b0*/  FADD.FTZ R10, R43, -R11 ;  /* 0x8000000b2b0a7221 */ /* 0x000fe20000010000 */
[----:B------:R-:W-:Y:S01]  /*45c0*/  F2FP.PACK_AB R40, R41, R40 ;  /* 0x000000282928723e */ /* 0x000fe200000000ff */
[----:B------:R-:W-:Y:S01]  /*45d0*/  FMUL.FTZ R17, R22, R17 ;  /* 0x0000001116117220 */ /* 0x000fe20000410000 */
[----:B------:R-:W-:Y:S01]  /*45e0*/  STS [R234+0x2800], R5 ;  /* 0x00280005ea007388 */ /* 0x000fe20000000800 */
[----:B------:R-:W-:Y:S03]  /*45f0*/  FMUL.FTZ R10, R189, R10 ;  /* 0x0000000abd0a7220 */ /* 0x000fe60000410000 */
[----:B------:R-:W-:Y:S02]  /*4600*/  STS [R237+0x24480], R12 ;  /* 0x0244800ced007388 */ /* 0x000fe40000000800 */
[----:B------:R-:W-:Y:S02]  /*4610*/  F2FP.PACK_AB R35, R10, R17 ;  /* 0x000000110a23723e */ /* 0x000fe400000000ff */
        /* <DEDUP_REMOVED lines=111> */
[----:B--234-:R-:W-:Y:S01]  /*4d10*/  LOP3.LUT P6, RZ, R236, 0x1, RZ, 0xc0, !PT ;  /* 0x00000001ecff7812 */ /* 0x01cfe200078cc0ff */
[----:B------:R-:W-:Y:S01]  /*4d20*/  USHF.R.S32.HI UR16, URZ, 0x1f, UR11 ;  /* 0x0000001f3f107899 */ /* 0x000fe2000801140b */
[----:B------:R-:W-:Y:S01]  /*4d30*/  P2R R7, PR, RZ, 0x4 ;  /* 0x00000004ff077803 */ /* 0x000fe20000000000 */
[----:B------:R-:W-:Y:S01]  /*4d40*/  ULDC.64 UR6, c[0x0][0x208] ;  /* 0x0000820000067ab9 */ /* 0x000fe20000000a00 */
[----:B------:R-:W-:Y:S01]  /*4d50*/  IMAD.MOV.U32 R5, RZ, RZ, c[0x0][0x208] ;  /* 0x00008200ff057624 */ /* 0x000fe200078e00ff */
[----:B------:R-:W-:Y:S01]  /*4d60*/  UIMAD UR16, UR16, UR6, URZ ;  /* 0x00000006101072a4 */ /* 0x000fe2000f8e023f */
[----:B------:R-:W-:Y:S01]  /*4d70*/  IMAD.MOV.U32 R4, RZ, RZ, 0x6 ;  /* 0x00000006ff047424 */ /* 0x000fe200078e00ff */
[----:B------:R-:W-:Y:S01]  /*4d80*/  UIMAD.WIDE.U32 UR18, UR11, UR6, URZ ;  /* 0x000000060b1272a5 */ /* 0x000fe2000f8e003f */
[C---:B------:R-:W-:Y:S01]  /*4d90*/  IMAD.SHL.U32 R6, R5.reuse, 0x40, RZ ;  /* 0x0000004005067824 */ /* 0x040fe200078e00ff */
[----:B------:R-:W-:Y:S02]  /*4da0*/  UIMAD UR16, UR11, UR7, UR16 ;  /* 0x000000070b1072a4 */ /* 0x000fe4000f8e0210 */
[----:B------:R-:W-:Y:S01]  /*4db0*/  SHF.L.U64.HI R4, R5, R4, c[0x0][0x20c] ;  /* 0x0000830005047619 */ /* 0x000fe20000010204 */
[----:B------:R-:W-:Y:S01]  /*4dc0*/  USHF.L.U32 UR6, UR11, 0x6, URZ ;  /* 0x000000060b067899 */ /* 0x000fe2000800063f */
[----:B------:R-:W-:Y:S01]  /*4dd0*/  IMAD.U32 R3, RZ, RZ, UR18 ;  /* 0x00000012ff037e24 */ /* 0x000fe2000f8e00ff */
[----:B------:R-:W-:Y:S01]  /*4de0*/  UIADD3 UR16, UR19, UR16, URZ ;  /* 0x0000001013107290 */ /* 0x000fe2000fffe03f */
[----:B------:R-:W-:Y:S03]  /*4df0*/  IMAD.U32 R2, RZ, RZ, UR18 ;  /* 0x00000012ff027e24 */ /* 0x000fe6000f8e00ff */
[----:B------:R-:W-:Y:S02]  /*4e00*/  LEA R8, P0, R3, R248, 0x7 ;  /* 0x000000f803087211 */ /* 0x000fe400078038ff */
[----:B------:R-:W-:Y:S05]  /*4e10*/  IMAD.U32 R3, RZ, RZ, UR16 ;  /* 0x00000010ff037e24 */ /* 0x000fea000f8e00ff */
[----:B------:R-:W-:Y:S01]  /*4e20*/  LEA.HI.X R9, R2, R249, R3, 0x7, P0 ;  /* 0x000000f902097211 */ /* 0x000fe200000f3c03 */
[----:B------:R-:W-:Y:S01]  /*4e30*/  IMAD.U32 R2, RZ, RZ, UR6 ;  /* 0x00000006ff027e24 */ /* 0x000fe2000f8e00ff */
[--C-:B------:R-:W-:Y:S01]  /*4e40*/  IADD3 R12, P5, P0, R6, 0x80, R8.reuse ;  /* 0x00000080060c7810 */ /* 0x100fe200078be008 */
[----:B------:R-:W-:Y:S03]  /*4e50*/  IMAD.U32 R3, RZ, RZ, UR6 ;  /* 0x00000006ff037e24 */ /* 0x000fe6000f8e00ff */
[--C-:B------:R-:W-:Y:S02]  /*4e60*/  IADD3.X R13, R4, RZ, R9.reuse, P5, P0 ;  /* 0x000000ff040d7210 */ /* 0x100fe40002fe0409 */
[----:B------:R-:W-:Y:S02]  /*4e70*/  IADD3 R10, P5, P0, R6, 0x100, R8 ;  /* 0x00000100060a7810 */ /* 0x000fe400078be008 */
[----:B------:R-:W-:Y:S02]  /*4e80*/  IADD3 R2, -R239, UR13, -R2 ;  /* 0x0000000def027c10 */ /* 0x000fe4000fffe902 */
[--C-:B------:R-:W-:Y:S02]  /*4e90*/  IADD3.X R11, R4, RZ, R9.reuse, P5, P0 ;  /* 0x000000ff040b7210 */ /* 0x100fe40002fe0409 */
[----:B------:R-:W-:Y:S02]  /*4ea0*/  ISETP.LT.OR P0, PT, R2, 0x1, !P6 ;  /* 0x000000010200780c */ /* 0x000fe40007701670 */
[----:B------:R-:W-:Y:S02]  /*4eb0*/  IADD3 R14, P5, R6, R8, RZ ;  /* 0x00000008060e7210 */ /* 0x000fe40007fbe0ff */
[----:B------:R-:W-:Y:S03]  /*4ec0*/  ISETP.LT.OR P6, PT, R2, 0x21, !P6 ;  /* 0x000000210200780c */ /* 0x000fe600077c1670 */
[----:B------:R-:W-:Y:S01]  /*4ed0*/  IMAD.X R15, R4, 0x1, R9, P5 ;  /* 0x00000001040f7824 */ /* 0x000fe200028e0609 */
[----:B------:R-:W-:Y:S01]  /*4ee0*/  LOP3.LUT P5, RZ, R236, 0x2, RZ, 0xc0, !PT ;  /* 0x00000002ecff7812 */ /* 0x000fe200078ac0ff */
[----:B------:R-:W-:Y:S04]  /*4ef0*/  @!P1 IMAD.WIDE R4, R3, 0x4, R244 ;  /* 0x0000000403049825 */ /* 0x000fe800078e02f4 */
[----:B------:R-:W-:Y:S01]  /*4f00*/  @!PT LDS RZ, [RZ] ;  /* 0x00000000fffff984 */ /* 0x000fe20000000800 */
[----:B------:R-:W-:Y:S01]  /*4f10*/  @!PT LDS RZ, [RZ] ;  /* 0x00000000fffff984 */ /* 0x000fe20000000800 */
[----:B------:R-:W-:Y:S01]  /*4f20*/  @!PT LDS RZ, [RZ] ;  /* 0x00000000fffff984 */ /* 0x000fe20000000800 */
[----:B------:R1:W-:Y:S01]  /*4f30*/  LDGSTS.E.BYPASS.LTC128B.128 [R235+0x1b080], [R8.64], !P0 ;  /* 0x1b08000008eb7fae */ /* 0x0003e2000c101d4e */
[C---:B------:R-:W-:Y:S02]  /*4f40*/  ISETP.LT.OR P0, PT, R2.reuse, 0x1, !P5 ;  /* 0x000000010200780c */ /* 0x040fe40006f01670 */
[----:B------:R-:W-:Y:S11]  /*4f50*/  ISETP.LT.OR P5, PT, R2, 0x21, !P5 ;  /* 0x000000210200780c */ /* 0x000ff60006fa1670 */
[----:B------:R1:W-:Y:S01]  /*4f60*/  LDGSTS.E.BYPASS.LTC128B.128 [R235+0x1d080], [R8.64+0x80], !P0 ;  /* 0x1d08008008eb7fae */ /* 0x0003e2000c101d4e */
[----:B------:R-:W-:Y:S04]  /*4f70*/  LOP3.LUT P0, RZ, R236, 0x4, RZ, 0xc0, !PT ;  /* 0x00000004ecff7812 */ /* 0x000fe8000780c0ff */
[C---:B------:R-:W-:Y:S02]  /*4f80*/  ISETP.LT.OR P2, PT, R2.reuse, 0x1, !P0 ;  /* 0x000000010200780c */ /* 0x040fe40004741670 */
[----:B------:R-:W-:Y:S01]  /*4f90*/  ISETP.LT.OR P0, PT, R2, 0x21, !P0 ;  /* 0x000000210200780c */ /* 0x000fe20004701670 */
[----:B------:R-:W-:Y:S10]  /*4fa0*/  @!P1 IMAD.SHL.U32 R2, R233, 0x10, RZ ;  /* 0x00000010e9029824 */ /* 0x000ff400078e00ff */
[----:B------:R1:W-:Y:S01]  /*4fb0*/  LDGSTS.E.BYPASS.LTC128B.128 [R235+0x1f080], [R8.64+0x100], !P2 ;  /* 0x1f08010008eb7fae */ /* 0x0003e2000d101d4e */
[----:B------:R-:W-:Y:S03]  /*4fc0*/  ISETP.NE.AND P2, PT, R7, RZ, PT ;  /* 0x000000ff0700720c */ /* 0x000fe60003f45270 */
[----:B------:R1:W-:Y:S04]  /*4fd0*/  LDGSTS.E.BYPASS.LTC128B.128 [R235+0x1c080], [R14.64], !P6 ;  /* 0x1c0800000eeb7fae */ /* 0x0003e8000f101d4e */
[----:B------:R1:W-:Y:S04]  /*4fe0*/  LDGSTS.E.BYPASS.LTC128B.128 [R235+0x1e080], [R12.64], !P5 ;  /* 0x1e0800000ceb7fae */ /* 0x0003e8000e901d4e */
[----:B------:R1:W-:Y:S04]  /*4ff0*/  LDGSTS.E.BYPASS.LTC128B.128 [R235+0x20080], [R10.64], !P0 ;  /* 0x200800000aeb7fae */ /* 0x0003e8000c101d4e */
[----:B------:R1:W-:Y:S02]  /*5000*/  @!P1 LDGSTS.E.BYPASS.LTC128B.128 [R2+0x21280], [R4.64] ;  /* 0x2128000004029fae */ /* 0x0003e4000b901d4e */
.L_x_721:
[-C--:B-1234-:R-:W-:Y:S01]  /*5010*/  HMMA.16816.F32 R4, R172, R176.reuse, RZ ;  /* 0x000000b0ac04723c */ /* 0x09efe200000018ff */
[----:B------:R-:W-:Y:S01]  /*5020*/  LDSM.16.MT88.4 R204, [R222+0x1000] ;  /* 0x00100000decc783b */ /* 0x000fe20000004200 */
[----:B------:R-:W-:Y:S02]  /*5030*/  UIMAD UR5, UR5, 0x3000, URZ ;  /* 0x00003000050578a4 */ /* 0x000fe4000f8e023f */
[----:B------:R-:W-:Y:S01]  /*5040*/  UISETP.GE.AND UP0, UPT, UR11, UR8, UPT ;  /* 0x000000080b00728c */ /* 0x000fe2000bf06270 */
[----:B------:R-:W-:Y:S01]  /*5050*/  LDSM.16.M88.4 R208, [R223+0x1400] ;  /* 0x00140000dfd0783b */ /* 0x000fe20000000200 */
[----:B------:R-:W-:Y:S02]  /*5060*/  UISETP.GE.AND UP1, UPT, UR12, 0x1, UPT ;  /* 0x000000010c00788c */ /* 0x000fe4000bf26270 */
[C---:B------:R-:W-:Y:S01]  /*5070*/  HMMA.16816.F32 R8, R180.reuse, R176, RZ ;  /* 0x000000b0b408723c */ /* 0x040fe200000018ff */
[----:B------:R-:W-:Y:S01]  /*5080*/  LDSM.16.M88.4 R212, [R223+0x2400] ;  /* 0x00240000dfd4783b */ /* 0x000fe20000000200 */
[----:B------:R-:W-:Y:S02]  /*5090*/  UIADD3 UR6, UR4, 0x1, URZ ;  /* 0x0000000104067890 */ /* 0x000fe4000fffe03f */
[----:B------:R-:W-:Y:S01]  /*50a0*/  IADD3 R2, P0, R242, UR5, RZ ;  /* 0x00000005f2027c10 */ /* 0x000fe2000ff1e0ff */
[----:B------:R-:W0:Y:S01]  /*50b0*/  LDGDEPBAR ;  /* 0x00000000000079af */ /* 0x000e220000000000 */
[----:B------:R-:W-:Y:S02]  /*50c0*/  UISETP.GE.AND UP2, UPT, UR4, 0x1, UPT ;  /* 0x000000010400788c */ /* 0x000fe4000bf46270 */
[-C--:B------:R-:W-:Y:S08]  /*50d0*/  HMMA.16816.F32 R12, R180, R178.reuse, RZ ;  /* 0x000000b2b40c723c */ /* 0x080ff000000018ff */
        /* <DEDUP_REMOVED lines=11> */
[----:B------:R-:W2:Y:S07]  /*5190*/  LDSM.16.MT88.4 R172, [R222+0x3800] ;  /* 0x00380000deac783b */ /* 0x000eae0000004200 */
        /* <DEDUP_REMOVED lines=15> */
[----:B------:R-:W3:Y:S04]  /*5290*/  LDSM.16.M88.4 R184, [R223+0x1800] ;  /* 0x00180000dfb8783b */ /* 0x000ee80000000200 */
[----:B------:R-:W-:Y:S03]  /*52a0*/  LDSM.16.M88.4 R200, [R223+0x2000] ;  /* 0x00200000dfc8783b */ /* 0x000fe60000000200 */
[-C--:B-1----:R-:W-:Y:S08]  /*52b0*/  HMMA.16816.F32 R4, R176, R204.reuse, R4 ;  /* 0x000000ccb004723c */ /* 0x082ff00000001804 */
[C---:B------:R-:W-:Y:S08]  /*52c0*/  HMMA.16816.F32 R8, R208.reuse, R204, R8 ;  /* 0x000000ccd008723c */ /* 0x040ff00000001808 */
[-C--:B------:R-:W-:Y:S08]  /*52d0*/  HMMA.16816.F32 R12, R208, R206.reuse, R12 ;  /* 0x000000ced00c723c */ /* 0x080ff0000000180c */
[C---:B------:R-:W-:Y:S01]  /*52e0*/  HMMA.16816.F32 R16, R176.reuse, R206, R16 ;  /* 0x000000ceb010723c */ /* 0x040fe20000001810 */
[----:B------:R-:W-:Y:S07]  /*52f0*/  LDSM.16.MT88.4 R204, [R222+0x2000] ;  /* 0x00200000decc783b */ /* 0x000fee0000004200 */
[-C--:B--2---:R-:W-:Y:S08]  /*5300*/  HMMA.16816.F32 R20, R176, R172.reuse, R20 ;  /* 0x000000acb014723c */ /* 0x084ff00000001814 */
[C---:B------:R-:W-:Y:S08]  /*5310*/  HMMA.16816.F32 R24, R208.reuse, R172, R24 ;  /* 0x000000acd018723c */ /* 0x040ff00000001818 */
[-C--:B------:R-:W-:Y:S08]  /*5320*/  HMMA.16816.F32 R28, R208, R174.reuse, R28 ;  /* 0x000000aed01c723c */ /* 0x080ff0000000181c */
[C---:B------:R-:W-:Y:S01]  /*5330*/  HMMA.16816.F32 R32, R176.reuse, R174, R32 ;  /* 0x000000aeb020723c */ /* 0x040fe20000001820 */
[----:B------:R-:W1:Y:S07]  /*5340*/  LDSM.16.MT88.4 R172, [R222+0x6800] ;  /* 0x00680000deac783b */ /* 0x000e6e0000004200 */
[-C--:B------:R-:W-:Y:S08]  /*5350*/  HMMA.16816.F32 R36, R176, R180.reuse, R36 ;  /* 0x000000b4b024723c */ /* 0x080ff00000001824 */
[C---:B------:R-:W-:Y:S08]  /*5360*/  HMMA.16816.F32 R40, R208.reuse, R180, R40 ;  /* 0x000000b4d028723c */ /* 0x040ff00000001828 */
[-C--:B------:R-:W-:Y:S01]  /*5370*/  HMMA.16816.F32 R104, R208, R182.reuse, R104 ;  /* 0x000000b6d068723c */ /* 0x080fe20000001868 */
[----:B------:R-:W2:Y:S07]  /*5380*/  LDSM.16.MT88.4 R208, [R222+0x4800] ;  /* 0x00480000ded0783b */ /* 0x000eae0000004200 */
[----:B------:R-:W-:Y:S01]  /*5390*/  HMMA.16816.F32 R108, R176, R182, R108 ;  /* 0x000000b6b06c723c */ /* 0x000fe2000000186c */
[----:B------:R-:W4:Y:S06]  /*53a0*/  LDSM.16.MT88.4 R176, [R222+0x7000] ;  /* 0x00700000deb0783b */ /* 0x000f2c0000004200 */
[----:B------:R-:W-:Y:S01]  /*53b0*/  IMAD.U32 R182, RZ, RZ, UR5 ;  /* 0x00000005ffb67e24 */ /* 0x000fe2000f8e00ff */
[-C--:B---3--:R-:W-:Y:S01]  /*53c0*/  HMMA.16816.F32 R4, R184, R188.reuse, R4 ;  /* 0x000000bcb804723c */ /* 0x088fe20000001804 */
[----:B------:R-:W-:Y:S04]  /*53d0*/  UIADD3 UR5, UR12, 0x1, URZ ;  /* 0x000000010c057890 */ /* 0x000fe8000fffe03f */
[----:B------:R-:W-:Y:S01]  /*53e0*/  LEA.HI.X.SX32 R3, R182, R241, 0x1, P0 ;  /* 0x000000f1b6037211 */ /* 0x000fe200000f0eff */
[----:B------:R-:W-:Y:S01]  /*53f0*/  USEL UR12, UR5, URZ, !UP1 ;  /* 0x0000003f050c7287 */ /* 0x000fe2000c800000 */
[C---:B------:R-:W-:Y:S01]  /*5400*/  LEA R180, P0, R2.reuse, c[0x0][0x220], 0x2 ;  /* 0x0000880002b47a11 */ /* 0x040fe200078010ff */
[C---:B------:R-:W-:Y:S01]  /*5410*/  HMMA.16816.F32 R8, R192.reuse, R188, R8 ;  /* 0x000000bcc008723c */ /* 0x040fe20000001808 */
[----:B------:R-:W-:Y:S03]  /*5420*/  UMOV UR5, UR11 ;  /* 0x0000000b00057c82 */ /* 0x000fe60008000000 */
[----:B------:R-:W-:Y:S01]  /*5430*/  LEA.HI.X R181, R2, c[0x0][0x224], R3, 0x2, P0 ;  /* 0x0000890002b57a11 */ /* 0x000fe200000f1403 */
[----:B------:R-:W-:Y:S01]  /*5440*/  IMAD.U32 R3, RZ, RZ, UR4 ;  /* 0x00000004ff037e24 */ /* 0x000fe2000f8e00ff */
[----:B------:R-:W-:Y:S01]  /*5450*/  PLOP3.LUT P0, PT, PT, PT, UP0, 0x80, 0x0 ;  /* 0x000000000000781c */ /* 0x000fe20003f0f008 */
[----:B------:R-:W-:Y:S01]  /*5460*/  USEL UR4, UR6, URZ, !UP2 ;  /* 0x0000003f06047287 */ /* 0x000fe2000d000000 */
[-C--:B------:R-:W-:Y:S04]  /*5470*/  HMMA.16816.F32 R12, R192, R190.reuse, R12 ;  /* 0x000000bec00c723c */ /* 0x080fe8000000180c */
[----:B------:R-:W-:Y:S04]  /*5480*/  IMAD R3, R3, 0x3000, R230 ;  /* 0x0000300003037824 */ /* 0x000fe800078e02e6 */
[C---:B------:R-:W-:Y:S08]  /*5490*/  HMMA.16816.F32 R16, R184.reuse, R190, R16 ;  /* 0x000000beb810723c */ /* 0x040ff00000001810 */
[-C--:B------:R-:W-:Y:S08]  /*54a0*/  HMMA.16816.F32 R20, R184, R196.reuse, R20 ;  /* 0x000000c4b814723c */ /* 0x080ff00000001814 */
[C---:B------:R-:W-:Y:S08]  /*54b0*/  HMMA.16816.F32 R24, R192.reuse, R196, R24 ;  /* 0x000000c4c018723c */ /* 0x040ff00000001818 */
[-C--:B------:R-:W-:Y:S08]  /*54c0*/  HMMA.16816.F32 R28, R192, R198.reuse, R28 ;  /* 0x000000c6c01c723c */ /* 0x080ff0000000181c */
[C---:B------:R-:W-:Y:S08]  /*54d0*/  HMMA.16816.F32 R32, R184.reuse, R198, R32 ;  /* 0x000000c6b820723c */ /* 0x040ff00000001820 */
[-C--:B-1----:R-:W-:Y:S08]  /*54e0*/  HMMA.16816.F32 R36, R184, R172.reuse, R36 ;  /* 0x000000acb824723c */ /* 0x082ff00000001824 */
[C---:B------:R-:W-:Y:S07]  /*54f0*/  HMMA.16816.F32 R40, R192.reuse, R172, R40 ;  /* 0x000000acc028723c */ /* 0x040fee0000001828 */
[----:B------:R-:W-:Y:S01]  /*5500*/  IMAD.SHL.U32 R172, R3, 0x2, RZ ;  /* 0x0000000203ac7824 */ /* 0x000fe200078e00ff */
[-C--:B------:R-:W-:Y:S01]  /*5510*/  HMMA.16816.F32 R104, R192, R174.reuse, R104 ;  /* 0x000000aec068723c */ /* 0x080fe20000001868 */
[----:B------:R-:W-:Y:S07]  /*5520*/  LDSM.16.MT88.2 R2, [R224+0x23c80] ;  /* 0x023c8000e002783b */ /* 0x000fee0000004100 */
[----:B------:R-:W-:Y:S08]  /*5530*/  HMMA.16816.F32 R108, R184, R174, R108 ;  /* 0x000000aeb86c723c */ /* 0x000ff0000000186c */
[-C--:B------:R-:W-:Y:S08]  /*5540*/  HMMA.16816.F32 R4, R200, R204.reuse, R4 ;  /* 0x000000ccc804723c */ /* 0x080ff00000001804 */
[C---:B------:R-:W-:Y:S08]  /*5550*/  HMMA.16816.F32 R8, R212.reuse, R204, R8 ;  /* 0x000000ccd408723c */ /* 0x040ff00000001808 */
[-C--:B------:R-:W-:Y:S07]  /*5560*/  HMMA.16816.F32 R12, R212, R206.reuse, R12 ;  /* 0x000000ced40c723c */ /* 0x080fee000000180c */
[----:B------:R-:W-:Y:S01]  /*5570*/  RED.E.ADD.F32.FTZ.RN.STRONG.GPU [R180.64], R4 ;  /* 0x00000004b400798e */ /* 0x000fe2000c10e78e */
[C---:B------:R-:W-:Y:S03]  /*5580*/  HMMA.16816.F32 R16, R200.reuse, R206, R16 ;  /* 0x000000cec810723c */ /* 0x040fe60000001810 */
[----:B------:R-:W-:Y:S04]  /*5590*/  RED.E.ADD.F32.FTZ.RN.STRONG.GPU [R180.64+0x400], R5 ;  /* 0x00040005b400798e */ /* 0x000fe8000c10e78e */
[----:B------:R-:W-:Y:S01]  /*55a0*/  RED.E.ADD.F32.FTZ.RN.STRONG.GPU [R180.64+0x800], R6 ;  /* 0x00080006b400798e */ /* 0x000fe2000c10e78e */
[-C--:B--2---:R-:W-:Y:S03]  /*55b0*/  HMMA.16816.F32 R20, R200, R208.reuse, R20 ;  /* 0x000000d0c814723c */ /* 0x084fe60000001814 */
        /* <DEDUP_REMOVED lines=12> */
[----:B------:R-:W-:Y:S04]  /*5680*/  RED.E.ADD.F32.FTZ.RN.STRONG.GPU [R180.64+0x2c00], R19 ;  /* 0x002c0013b400798e */ /* 0x000fe8000c10e78e */
[----:B------:R-:W-:Y:S01]  /*5690*/  RED.E.ADD.F32.FTZ.RN.STRONG.GPU [R180.64+0x3000], R12 ;  /* 0x0030000cb400798e */ /* 0x000fe2000c10e78e */
[C---:B------:R-:W-:Y:S03]  /*56a0*/  HMMA.16816.F32 R40, R212.reuse, R176, R40 ;  /* 0x000000b0d428723c */ /* 0x040fe60000001828 */
[----:B------:R-:W1:Y:S04]  /*56b0*/  LDSM.16.MT88.4 R8, [R172+0xf080] ;  /* 0x00f08000ac08783b */ /* 0x000e680000004200 */
[----:B------:R-:W-:Y:S01]  /*56c0*/  RED.E.ADD.F32.FTZ.RN.STRONG.GPU [R180.64+0x3400], R13 ;  /* 0x0034000db400798e */ /* 0x000fe2000c10e78e */
[-C--:B------:R-:W-:Y:S03]  /*56d0*/  HMMA.16816.F32 R104, R212, R178.reuse, R104 ;  /* 0x000000b2d468723c */ /* 0x080fe60000001868 */
[----:B------:R-:W-:Y:S04]  /*56e0*/  RED.E.ADD.F32.FTZ.RN.STRONG.GPU [R180.64+0x3800], R14 ;  /* 0x0038000eb400798e */ /* 0x000fe8000c10e78e */
[----:B------:R-:W-:Y:S01]  /*56f0*/  RED.E.ADD.F32.FTZ.RN.STRONG.GPU [R180.64+0x3c00], R15 ;  /* 0x003c000fb400798e */ /* 0x000fe2000c10e78e */
[----:B------:R-:W-:Y:S03]  /*5700*/  HMMA.16816.F32 R108, R200, R178, R108 ;  /* 0x000000b2c86c723c */ /* 0x000fe6000000186c */
        /* <DEDUP_REMOVED lines=184> */
.L_x_719:
[----:B------:R-:W-:Y:S05]  /*6290*/  @P1 BRA `(.L_x_723) ;  /* 0x000034f000001947 */ /* 0x000fea0003800000 */
[----:B------:R-:W-:Y:S01]  /*62a0*/  SHF.R.S32.HI R0, RZ, 0x1f, R233 ;  /* 0x0000001fff007819 */ /* 0x000fe200000114e9 */
[----:B-----5:R-:W-:Y:S01]  /*62b0*/  IMAD.SHL.U32 R3, R233, 0x80, RZ ;  /* 0x00000080e9037824 */ /* 0x020fe200078e00ff */
[----:B------:R-:W-:Y:S01]  /*62c0*/  BAR.SYNC.DEFER_BLOCKING 0x1, 0x100 ;  /* 0x0044000000007b1d */ /* 0x000fe20000010000 */
[----:B------:R-:W-:Y:S02]  /*62d0*/  F2FP.PACK_AB R44, R45, R44 ;  /* 0x0000002c2d2c723e */ /* 0x000fe400000000ff */
[----:B------:R-:W-:-:S02]  /*62e0*/  LEA.HI R5, R0, R233, RZ, 0x2 ;  /* 0x000000e900057211 */ /* 0x000fc400078f10ff */
[CC--:B------:R-:W-:Y:S02]  /*62f0*/  LEA.HI R2, R0.reuse, R233.reuse, RZ, 0x5 ;  /* 0x000000e900027211 */ /* 0x0c0fe400078f28ff */
[----:B------:R-:W-:Y:S02]  /*6300*/  LEA.HI R4, R0, R233, RZ, 0x7 ;  /* 0x000000e900047211 */ /* 0x000fe400078f38ff */
[--C-:B------:R-:W-:Y:S02]  /*6310*/  SHF.R.S32.HI R6, RZ, 0x2, R5.reuse ;  /* 0x00000002ff067819 */ /* 0x100fe40000011405 */
[----:B------:R-:W-:Y:S01]  /*6320*/  LOP3.LUT R3, R3, 0x180, RZ, 0xc0, !PT ;  /* 0x0000018003037812 */ /* 0x000fe200078ec0ff */
[----:B------:R-:W-:Y:S01]  /*6330*/  IMAD.SHL.U32 R4, R4, 0x4, RZ ;  /* 0x0000000404047824 */ /* 0x000fe200078e00ff */
[----:B------:R-:W-:Y:S02]  /*6340*/  SHF.R.U32.HI R2, RZ, 0x1, R2 ;  /* 0x00000001ff027819 */ /* 0x000fe40000011602 */
[----:B------:R-:W-:-:S02]  /*6350*/  SHF.R.S32.HI R5, RZ, 0x1f, R5 ;  /* 0x0000001fff057819 */ /* 0x000fc40000011405 */
[----:B------:R-:W-:Y:S02]  /*6360*/  LOP3.LUT R2, R3, 0x30, R2, 0xf8, !PT ;  /* 0x0000003003027812 */ /* 0x000fe400078ef802 */
[----:B------:R-:W-:Y:S02]  /*6370*/  LEA.HI R5, R5, R6, RZ, 0x3 ;  /* 0x0000000605057211 */ /* 0x000fe400078f18ff */
[----:B------:R-:W-:Y:S02]  /*6380*/  LOP3.LUT R179, R2, 0x40, RZ, 0xfc, !PT ;  /* 0x0000004002b37812 */ /* 0x000fe400078efcff */
[----:B------:R-:W-:Y:S02]  /*6390*/  LOP3.LUT R4, R4, 0xfffffe00, RZ, 0xc0, !PT ;  /* 0xfffffe0004047812 */ /* 0x000fe400078ec0ff */
[----:B------:R-:W-:Y:S02]  /*63a0*/  LOP3.LUT R5, R5, 0xfffffff8, RZ, 0xc0, !PT ;  /* 0xfffffff805057812 */ /* 0x000fe400078ec0ff */
[----:B------:R-:W-:-:S02]  /*63b0*/  LOP3.LUT R177, R2, 0x8, RZ, 0xfc, !PT ;  /* 0x0000000802b17812 */ /* 0x000fc400078efcff */
[----:B------:R-:W-:Y:S02]  /*63c0*/  SHF.R.U32.HI R3, RZ, 0x3, R3 ;  /* 0x00000003ff037819 */ /* 0x000fe40000011603 */
[C---:B------:R-:W-:Y:S02]  /*63d0*/  LOP3.LUT R175, R2.reuse, 0x48, RZ, 0xfc, !PT ;  /* 0x0000004802af7812 */ /* 0x040fe400078efcff */
[C---:B------:R-:W-:Y:S02]  /*63e0*/  LOP3.LUT R173, R2.reuse, 0x1400, RZ, 0xfc, !PT ;  /* 0x0000140002ad7812 */ /* 0x040fe400078efcff */
[----:B------:R-:W-:Y:S02]  /*63f0*/  LOP3.LUT R111, R2, 0x1440, RZ, 0xfc, !PT ;  /* 0x00001440026f7812 */ /* 0x000fe400078efcff */
[----:B------:R-:W-:Y:S02]  /*6400*/  LOP3.LUT R179, R179, 0x1c0, RZ, 0xc0, !PT ;  /* 0x000001c0b3b37812 */ /* 0x000fe400078ec0ff */
[----:B------:R-:W-:-:S02]  /*6410*/  IADD3 R6, R4, R6, -R5 ;  /* 0x0000000604067210 */ /* 0x000fc40007ffe805 */
[----:B------:R-:W-:Y:S02]  /*6420*/  LOP3.LUT R109, R2, 0x1408, RZ, 0xfc, !PT ;  /* 0x00001408026d7812 */ /* 0x000fe400078efcff */
[----:B------:R-:W-:Y:S02]  /*6430*/  LOP3.LUT R177, R177, 0x180, RZ, 0xc0, !PT ;  /* 0x00000180b1b17812 */ /* 0x000fe400078ec0ff */
        /* <DEDUP_REMOVED lines=29> */
[----:B------:R-:W-:Y:S02]  /*6610*/  LOP3.LUT R4, R3, R2, RZ, 0x3c, !PT ;  /* 0x0000000203047212 */ /* 0x000fe400078e3cff */
[----:B------:R-:W-:Y:S02]  /*6620*/  LOP3.LUT R107, R2, 0x1448, RZ, 0xfc, !PT ;  /* 0x00001448026b7812 */ /* 0x000fe400078efcff */
[----:B------:R-:W-:Y:S01]  /*6630*/  LOP3.LUT R175, R175, 0x1c0, RZ, 0xc0, !PT ;  /* 0x000001c0afaf7812 */ /* 0x000fe200078ec0ff */
[----:B------:R-:W-:Y:S01]  /*6640*/  IMAD.IADD R4, R6, 0x1, R4 ;  /* 0x0000000106047824 */ /* 0x000fe200078e0204 */
[C---:B------:R-:W-:Y:S02]  /*6650*/  LOP3.LUT R3, R2.reuse, 0x3848, RZ, 0xfc, !PT ;  /* 0x0000384802037812 */ /* 0x040fe400078efcff */
[----:B------:R-:W-:Y:S01]  /*6660*/  LOP3.LUT R105, R2, 0x2800, RZ, 0xfc, !PT ;  /* 0x0000280002697812 */ /* 0x000fe200078efcff */
[----:B------:R-:W-:Y:S01]  /*6670*/  IMAD.SHL.U32 R181, R4, 0x2, RZ ;  /* 0x0000000204b57824 */ /* 0x000fe200078e00ff */
[----:B------:R-:W-:-:S02]  /*6680*/  LOP3.LUT R103, R2, 0x2840, RZ, 0xfc, !PT ;  /* 0x0000284002677812 */ /* 0x000fc400078efcff */
[C---:B------:R-:W-:Y:S02]  /*6690*/  LOP3.LUT R101, R2.reuse, 0x2808, RZ, 0xfc, !PT ;  /* 0x0000280802657812 */ /* 0x040fe400078efcff */
[C---:B------:R-:W-:Y:S01]  /*66a0*/  LOP3.LUT R99, R2.reuse, 0x2848, RZ, 0xfc, !PT ;  /* 0x0000284802637812 */ /* 0x040fe200078efcff */
[----:B------:R-:W-:Y:S01]  /*66b0*/  STS.U16 [R181+0x7880], R44 ;  /* 0x0078802cb5007388 */ /* 0x000fe20000000400 */
        /* <DEDUP_REMOVED lines=44> */
[C---:B-1----:R-:W-:Y:S02]  /*6980*/  LOP3.LUT R9, R2.reuse, 0x3800, RZ, 0xfc, !PT ;  /* 0x0000380002097812 */ /* 0x042fe400078efcff */
[----:B------:R-:W-:-:S02]  /*6990*/  LOP3.LUT R7, R2, 0x3840, RZ, 0xfc, !PT ;  /* 0x0000384002077812 */ /* 0x000fc400078efcff */
[----:B------:R-:W-:Y:S02]  /*69a0*/  LOP3.LUT R5, R2, 0x3808, RZ, 0xfc, !PT ;  /* 0x0000380802057812 */ /* 0x000fe400078efcff */
[----:B------:R-:W-:Y:S02]  /*69b0*/  LOP3.LUT R173, R173, 0x180, RZ, 0xc0, !PT ;  /* 0x00000180adad7812 */ /* 0x000fe400078ec0ff */
[----:B------:R-:W-:Y:S02]  /*69c0*/  LOP3.LUT R111, R111, 0x1c0, RZ, 0xc0, !PT ;  /* 0x000001c06f6f7812 */ /* 0x000fe400078ec0ff */
[----:B------:R-:W-:Y:S02]  /*69d0*/  SHF.R.U32.HI R179, RZ, 0x3, R179 ;  /* 0x00000003ffb37819 */ /* 0x000fe400000116b3 */
[----:B------:R-:W-:Y:S02]  /*69e0*/  LOP3.LUT R109, R109, 0x180, RZ, 0xc0, !PT ;  /* 0x000001806d6d7812 */ /* 0x000fe400078ec0ff */
[----:B------:R-:W-:-:S02]  /*69f0*/  SHF.R.U32.HI R177, RZ, 0x3, R177 ;  /* 0x00000003ffb17819 */ /* 0x000fc400000116b1 */
[----:B------:R-:W-:Y:S02]  /*6a00*/  LOP3.LUT R107, R107, 0x1c0, RZ, 0xc0, !PT ;  /* 0x000001c06b6b7812 */ /* 0x000fe400078ec0ff */
[----:B------:R-:W-:Y:S02]  /*6a10*/  SHF.R.U32.HI R175, RZ, 0x3, R175 ;  /* 0x00000003ffaf7819 */ /* 0x000fe400000116af */
        /* <DEDUP_REMOVED lines=53> */
[----:B------:R-:W-:Y:S02]  /*6d70*/  SHF.R.U32.HI R111, RZ, 0x3, R111 ;  /* 0x00000003ff6f7819 */ /* 0x000fe4000001166f */
[--C-:B------:R-:W-:Y:S02]  /*6d80*/  LOP3.LUT R179, R179, 0x40, R2.reuse, 0x1e, !PT ;  /* 0x00000040b3b37812 */ /* 0x100fe400078e1e02 */
[----:B------:R-:W-:Y:S02]  /*6d90*/  SHF.R.U32.HI R109, RZ, 0x3, R109 ;  /* 0x00000003ff6d7819 */ /* 0x000fe4000001166d */
[----:B------:R-:W-:Y:S01]  /*6da0*/  LOP3.LUT R177, R177, 0x8, R2, 0x1e, !PT ;  /* 0x00000008b1b17812 */ /* 0x000fe200078e1e02 */
[----:B------:R-:W-:Y:S01]  /*6db0*/  IMAD.IADD R179, R6, 0x1, R179 ;  /* 0x0000000106b37824 */ /* 0x000fe200078e02b3 */
[----:B------:R-:W-:-:S02]  /*6dc0*/  SHF.R.U32.HI R107, RZ, 0x3, R107 ;  /* 0x00000003ff6b7819 */ /* 0x000fc4000001166b */
[----:B------:R-:W-:Y:S01]  /*6dd0*/  LOP3.LUT R175, R175, 0x48, R2, 0x1e, !PT ;  /* 0x00000048afaf7812 */ /* 0x000fe200078e1e02 */
[C---:B------:R-:W-:Y:S01]  /*6de0*/  IMAD.IADD R177, R6.reuse, 0x1, R177 ;  /* 0x0000000106b17824 */ /* 0x040fe200078e02b1 */
[----:B------:R-:W-:Y:S01]  /*6df0*/  SHF.R.U32.HI R3, RZ, 0x3, R3 ;  /* 0x00000003ff037819 */ /* 0x000fe20000011603 */
[----:B------:R-:W-:Y:S01]  /*6e00*/  IMAD.SHL.U32 R179, R179, 0x2, RZ ;  /* 0x00000002b3b37824 */ /* 0x000fe200078e00ff */
[----:B------:R-:W-:Y:S01]  /*6e10*/  SHF.R.U32.HI R105, RZ, 0x3, R105 ;  /* 0x00000003ff697819 */ /* 0x000fe20000011669 */
[----:B------:R-:W-:Y:S01]  /*6e20*/  IMAD.IADD R175, R6, 0x1, R175 ;  /* 0x0000000106af7824 */ /* 0x000fe200078e02af */
[----:B------:R-:W-:Y:S01]  /*6e30*/  SHF.R.U32.HI R103, RZ, 0x3, R103 ;  /* 0x00000003ff677819 */ /* 0x000fe20000011667 */
[----:B------:R-:W-:Y:S01]  /*6e40*/  IMAD.SHL.U32 R177, R177, 0x2, RZ ;  /* 0x00000002b1b17824 */ /* 0x000fe200078e00ff */
[----:B------:R-:W-:Y:S01]  /*6e50*/  SHF.R.U32.HI R101, RZ, 0x3, R101 ;  /* 0x00000003ff657819 */ /* 0x000fe20000011665 */
[----:B------:R-:W-:Y:S01]  /*6e60*/  IMAD.SHL.U32 R175, R175, 0x2, RZ ;  /* 0x00000002afaf7824 */ /* 0x000fe200078e00ff */
        /* <DEDUP_REMOVED lines=48> */
[----:B------:R-:W-:-:S02]  /*7170*/  LOP3.LUT R173, R173, 0x1400, R2, 0x1e, !PT ;  /* 0x00001400adad7812 */ /* 0x000fc400078e1e02 */
[--C-:B------:R-:W-:Y:S02]  /*7180*/  LOP3.LUT R111, R111, 0x1440, R2.reuse, 0x1e, !PT ;  /* 0x000014406f6f7812 */ /* 0x100fe400078e1e02 */
[--C-:B------:R-:W-:Y:S01]  /*7190*/  LOP3.LUT R109, R109, 0x1408, R2.reuse, 0x1e, !PT ;  /* 0x000014086d6d7812 */ /* 0x100fe200078e1e02 */
[C---:B------:R-:W-:Y:S01]  /*71a0*/  IMAD.IADD R173, R6.reuse, 0x1, R173 ;  /* 0x0000000106ad7824 */ /* 0x040fe200078e02ad */
        /* <DEDUP_REMOVED lines=105> */
[----:B------:R-:W-:Y:S01]  /*7840*/  IMAD.IADD R9, R6, 0x1, R9 ;  /* 0x0000000106097824 */ /* 0x000fe200078e0209 */
[----:B------:R-:W-:Y:S01]  /*7850*/  PRMT R2, R44, 0x7632, R2 ;  /* 0x000076322c027816 */ /* 0x000fe20000000002 */
[----:B------:R-:W-:Y:S01]  /*7860*/  IMAD.IADD R7, R6, 0x1, R7 ;  /* 0x0000000106077824 */ /* 0x000fe200078e0207 */
[----:B------:R-:W-:Y:S01]  /*7870*/  PRMT R4, R46, 0x7632, R4 ;  /* 0x000076322e047816 */ /* 0x000fe20000000004 */
[----:B------:R-:W-:Y:S01]  /*7880*/  IMAD.IADD R5, R6, 0x1, R5 ;  /* 0x0000000106057824 */ /* 0x000fe200078e0205 */
        /* <DEDUP_REMOVED lines=12> */
[----:B------:R-:W-:Y:S01]  /*7950*/  F2FP.PACK_AB R112, R113, R112 ;  /* 0x000000707170723e */ /* 0x000fe200000000ff */
[----:B------:R-:W-:Y:S01]  /*7960*/  IMAD.SHL.U32 R101, R101, 0x2, RZ ;  /* 0x0000000265657824 */ /* 0x000fe200078e00ff */
[----:B------:R-:W-:Y:S01]  /*7970*/  STS.U16 [R173+0x7880], R48 ;  /* 0x00788030ad007388 */ /* 0x000fe20000000400 */
[----:B------:R-:W-:Y:S01]  /*7980*/  IMAD.SHL.U32 R99, R99, 0x2, RZ ;  /* 0x0000000263637824 */ /* 0x000fe200078e00ff */
[----:B------:R-:W-:Y:S01]  /*7990*/  F2FP.PACK_AB R114, R115, R114 ;  /* 0x000000727372723e */ /* 0x000fe200000000ff */
        /* <DEDUP_REMOVED lines=10> */
[----:B-1----:R-:W-:Y:S01]  /*7a40*/  PRMT R2, R52, 0x7632, R2 ;  /* 0x0000763234027816 */ /* 0x002fe20000000002 */
[----:B------:R-:W-:Y:S01]  /*7a50*/  IMAD.SHL.U32 R87, R87, 0x2, RZ ;  /* 0x0000000257577824 */ /* 0x000fe200078e00ff */
[----:B------:R-:W-:Y:S01]  /*7a60*/  F2FP.PACK_AB R120, R121, R120 ;  /* 0x000000787978723e */ /* 0x000fe200000000ff */
[----:B------:R-:W-:Y:S01]  /*7a70*/  STS.U16 [R105+0x7880], R52 ;  /* 0x0078803469007388 */ /* 0x000fe20000000400 */
[----:B------:R-:W-:Y:S01]  /*7a80*/  IMAD.SHL.U32 R85, R85, 0x2, RZ ;  /* 0x0000000255557824 */ /* 0x000fe200078e00ff */
[----:B------:R-:W-:Y:S01]  /*7a90*/  F2FP.PACK_AB R122, R123, R122 ;  /* 0x0000007a7b7a723e */ /* 0x000fe200000000ff */
[----:B------:R-:W-:Y:S01]  /*7aa0*/  IMAD.SHL.U32 R83, R83, 0x2, RZ ;  /* 0x0000000253537824 */ /* 0x000fe200078e00ff */
[----:B------:R1:W-:Y:S01]  /*7ab0*/  STS.U16 [R103+0x7880], R2 ;  /* 0x0078800267007388 */ /* 0x0003e20000000400 */
[----:B--2---:R-:W-:Y:S01]  /*7ac0*/  PRMT R4, R64, 0x7632, R4 ;  /* 0x0000763240047816 */ /* 0x004fe20000000004 */
[----:B------:R-:W-:Y:S01]  /*7ad0*/  IMAD.SHL.U32 R81, R81, 0x2, RZ ;  /* 0x0000000251517824 */ /* 0x000fe200078e00ff */
[----:B------:R-:W-:Y:S01]  /*7ae0*/  F2FP.PACK_AB R132, R133, R132 ;  /* 0x000000848584723e */ /* 0x000fe200000000ff */
[----:B------:R-:W-:Y:S01]  /*7af0*/  STS.U16 [R101+0x7880], R54 ;  /* 0x0078803665007388 */ /* 0x000fe20000000400 */
[----:B------:R-:W-:Y:S01]  /*7b00*/  IMAD.SHL.U32 R79, R79, 0x2, RZ ;  /* 0x000000024f4f7824 */ /* 0x000fe200078e00ff */
[----:B------:R-:W-:Y:S01]  /*7b10*/  F2FP.PACK_AB R134, R135, R134 ;  /* 0x000000868786723e */ /* 0x000fe200000000ff */
[----:B------:R-:W-:Y:S01]  /*7b20*/  IMAD.SHL.U32 R77, R77, 0x2, RZ ;  /* 0x000000024d4d7824 */ /* 0x000fe200078e00ff */
[----:B------:R2:W-:Y:S01]  /*7b30*/  STS.U16 [R99+0x7880], R10 ;  /* 0x0078800a63007388 */ /* 0x0005e20000000400 */
[----:B---3--:R-:W-:Y:S01]  /*7b40*/  PRMT R6, R66, 0x7632, R6 ;  /* 0x0000763242067816 */ /* 0x008fe20000000006 */
[----:B------:R-:W-:Y:S01]  /*7b50*/  IMAD.SHL.U32 R75, R75, 0x2, RZ ;  /* 0x000000024b4b7824 */ /* 0x000fe200078e00ff */
[----:B------:R-:W-:Y:S01]  /*7b60*/  F2FP.PACK_AB R128, R129, R128 ;  /* 0x000000808180723e */ /* 0x000fe200000000ff */
[----:B------:R-:W-:Y:S01]  /*7b70*/  STS.U16 [R97+0x7880], R64 ;  /* 0x0078804061007388 */ /* 0x000fe20000000400 */
[----:B------:R-:W-:Y:S01]  /*7b80*/  IMAD.SHL.U32 R73, R73, 0x2, RZ ;  /* 0x0000000249497824 */ /* 0x000fe200078e00ff */
[----:B------:R-:W-:Y:S01]  /*7b90*/  F2FP.PACK_AB R130, R131, R130 ;  /* 0x000000828382723e */ /* 0x000fe200000000ff */
[----:B------:R-:W-:Y:S01]  /*7ba0*/  IMAD.SHL.U32 R71, R71, 0x2, RZ ;  /* 0x0000000247477824 */ /* 0x000fe200078e00ff */
[----:B------:R3:W-:Y:S01]  /*7bb0*/  STS.U16 [R95+0x7880], R4 ;  /* 0x007880045f007388 */ /* 0x0007e20000000400 */
[----:B----4-:R-:W-:Y:S01]  /*7bc0*/  PRMT R8, R60, 0x7632, R8 ;  /* 0x000076323c087816 */ /* 0x010fe20000000008 */
[----:B------:R-:W-:Y:S01]  /*7bd0*/  IMAD.SHL.U32 R69, R69, 0x2, RZ ;  /* 0x0000000245457824 */ /* 0x000fe200078e00ff */
[----:B------:R-:W-:Y:S01]  /*7be0*/  F2FP.PACK_AB R124, R125, R124 ;  /* 0x0000007c7d7c723e */ /* 0x000fe200000000ff */
        /* <DEDUP_REMOVED lines=79> */
[----:B------:R-:W-:Y:S01]  /*80e0*/  ISETP.NE.U32.AND P0, PT, RZ, c[0x0][0x360], PT ;  /* 0x0000d800ff007a0c */ /* 0x000fe20003f05070 */
[----:B------:R-:W-:Y:S01]  /*80f0*/  STS.U16 [R53+0x7880], R78 ;  /* 0x0078804e35007388 */ /* 0x000fe20000000400 */
[----:B------:R-:W-:Y:S01]  /*8100*/  IMAD.SHL.U32 R7, R7, 0x2, RZ ;  /* 0x0000000207077824 */ /* 0x000fe200078e00ff */
[----:B------:R-:W-:Y:S01]  /*8110*/  ISETP.NE.U32.AND P3, PT, RZ, c[0x0][0x358], PT ;  /* 0x0000d600ff007a0c */ /* 0x000fe20003f65070 */
[----:B------:R-:W-:Y:S01]  /*8120*/  IMAD.SHL.U32 R5, R5, 0x2, RZ ;  /* 0x0000000205057824 */ /* 0x000fe200078e00ff */
[----:B------:R2:W-:Y:S01]  /*8130*/  STS.U16 [R51+0x7880], R6 ;  /* 0x0078800633007388 */ /* 0x0005e20000000400 */
[----:B---3--:R-:W-:Y:S01]  /*8140*/  PRMT R2, R90, 0x7632, R2 ;  /* 0x000076325a027816 */ /* 0x008fe20000000002 */
[----:B------:R-:W-:Y:S01]  /*8150*/  IMAD.SHL.U32 R3, R3, 0x2, RZ ;  /* 0x0000000203037824 */ /* 0x000fe200078e00ff */
[----:B------:R-:W-:Y:S01]  /*8160*/  ISETP.NE.AND.EX P0, PT, RZ, c[0x0][0x364], PT, P0 ;  /* 0x0000d900ff007a0c */ /* 0x000fe20003f05300 */
[----:B------:R-:W-:Y:S01]  /*8170*/  STS.U16 [R49+0x7880], R88 ;  /* 0x0078805831007388 */ /* 0x000fe20000000400 */
[----:B------:R-:W-:-:S03]  /*8180*/  ISETP.NE.AND.EX P3, PT, RZ, c[0x0][0x35c], PT, P3 ;  /* 0x0000d700ff007a0c */ /* 0x000fc60003f65330 */
[----:B------:R3:W-:Y:S01]  /*8190*/  STS.U16 [R47+0x7880], R8 ;  /* 0x007880082f007388 */ /* 0x0007e20000000400 */
[----:B----4-:R-:W-:-:S03]  /*81a0*/  PRMT R10, R84, 0x7632, R10 ;  /* 0x00007632540a7816 */ /* 0x010fc6000000000a */
        /* <DEDUP_REMOVED lines=8> */
[----:B---3--:R-:W-:-:S03]  /*8230*/  PRMT R8, R82, 0x7632, R8 ;  /* 0x0000763252087816 */ /* 0x008fc60000000008 */
[----:B------:R-:W-:Y:S04]  /*8240*/  STS.U16 [R33+0x7880], R80 ;  /* 0x0078805021007388 */ /* 0x000fe80000000400 */
        /* <DEDUP_REMOVED lines=9> */
[----:B------:R-:W-:Y:S01]  /*82e0*/  STS.U16 [R19+0x7880], R10 ;  /* 0x0078800a13007388 */ /* 0x000fe20000000400 */
        /* <DEDUP_REMOVED lines=8> */
[----:B------:R1:W-:Y:S04]  /*8370*/  STS.U16 [R7+0x7880], R2 ;  /* 0x0078800207007388 */ /* 0x0003e80000000400 */
[----:B------:R-:W-:Y:S01]  /*8380*/  STS.U16 [R5+0x7880], R102 ;  /* 0x0078806605007388 */ /* 0x000fe20000000400 */
[----:B--2---:R-:W-:-:S05]  /*8390*/  PRMT R4, R102, 0x7632, R4 ;  /* 0x0000763266047816 */ /* 0x004fca0000000004 */
[----:B------:R2:W-:Y:S01]  /*83a0*/  STS.U16 [R3+0x7880], R4 ;  /* 0x0078800403007388 */ /* 0x0005e20000000400 */
[----:B---3--:R-:W-:-:S03]  /*83b0*/  PRMT R6, R112, 0x7632, R6 ;  /* 0x0000763270067816 */ /* 0x008fc60000000006 */
[----:B------:R-:W-:Y:S04]  /*83c0*/  STS.U16 [R181+0x80], R112 ;  /* 0x00008070b5007388 */ /* 0x000fe80000000400 */
[----:B------:R3:W-:Y:S01]  /*83d0*/  STS.U16 [R179+0x80], R6 ;  /* 0x00008006b3007388 */ /* 0x0007e20000000400 */
[----:B-1----:R-:W-:-:S03]  /*83e0*/  PRMT R2, R114, 0x7632, R2 ;  /* 0x0000763272027816 */ /* 0x002fc60000000002 */
[----:B------:R-:W-:Y:S04]  /*83f0*/  STS.U16 [R177+0x80], R114 ;  /* 0x00008072b1007388 */ /* 0x000fe80000000400 */
[----:B------:R1:W-:Y:S04]  /*8400*/  STS.U16 [R175+0x80], R2 ;  /* 0x00008002af007388 */ /* 0x0003e80000000400 */
        /* <DEDUP_REMOVED lines=11> */
[----:B----4-:R-:W-:-:S03]  /*84c0*/  PRMT R8, R132, 0x7632, R8 ;  /* 0x0000763284087816 */ /* 0x010fc60000000008 */
        /* <DEDUP_REMOVED lines=61> */
[----:B------:R-:W-:Y:S01]  /*88a0*/  STS.U16 [R15+0x80], R8 ;  /* 0x000080080f007388 */ /* 0x000fe20000000400 */
[----:B--2---:R-:W-:-:S03]  /*88b0*/  PRMT R4, R166, 0x7632, R4 ;  /* 0x00007632a6047816 */ /* 0x004fc60000000004 */
[----:B------:R-:W-:Y:S04]  /*88c0*/  STS.U16 [R13+0x80], R166 ;  /* 0x000080a60d007388 */ /* 0x000fe80000000400 */
[----:B------:R2:W-:Y:S01]  /*88d0*/  STS.U16 [R11+0x80], R4 ;  /* 0x000080040b007388 */ /* 0x0005e20000000400 */
[----:B---3--:R-:W-:-:S03]  /*88e0*/  PRMT R6, R170, 0x7632, R6 ;  /* 0x00007632aa067816 */ /* 0x008fc60000000006 */
[----:B------:R3:W-:Y:S01]  /*88f0*/  STS.U16 [R9+0x80], R168 ;  /* 0x000080a809007388 */ /* 0x0007e20000000400 */
[----:B-1----:R-:W-:Y:S01]  /*8900*/  PRMT R2, R168, 0x7632, R2 ;  /* 0x00007632a8027816 */ /* 0x002fe20000000002 */
[----:B------:R-:W-:-:S04]  /*8910*/  IMAD.MOV.U32 R19, RZ, RZ, 0x4 ;  /* 0x00000004ff137424 */ /* 0x000fc800078e00ff */
[----:B------:R3:W-:Y:S04]  /*8920*/  STS.U16 [R7+0x80], R2 ;  /* 0x0000800207007388 */ /* 0x0007e80000000400 */
[----:B------:R3:W-:Y:S04]  /*8930*/  STS.U16 [R5+0x80], R170 ;  /* 0x000080aa05007388 */ /* 0x0007e80000000400 */
[----:B------:R3:W-:Y:S01]  /*8940*/  STS.U16 [R3+0x80], R6 ;  /* 0x0000800603007388 */ /* 0x0007e20000000400 */
[----:B--2---:R-:W-:-:S03]  /*8950*/  IMAD.WIDE R10, R240, R19, c[0x0][0x358] ;  /* 0x0000d600f00a7625 */ /* 0x004fc600078e0213 */
[----:B------:R-:W-:Y:S01]  /*8960*/  BAR.SYNC.DEFER_BLOCKING 0x1, 0x100 ;  /* 0x0044000000007b1d */ /* 0x000fe20000010000 */
[----:B------:R-:W-:Y:S02]  /*8970*/  IMAD.MOV.U32 R76, RZ, RZ, c[0x0][0x2f0] ;  /* 0x0000bc00ff4c7624 */ /* 0x000fe400078e00ff */
[----:B------:R-:W-:-:S03]  /*8980*/  @P0 IMAD.WIDE R14, R240, R19, c[0x0][0x360] ;  /* 0x0000d800f00e0625 */ /* 0x000fc600078e0213 */
[----:B------:R-:W2:Y:S04]  /*8990*/  @P3 LDG.E R13, [R10.64] ;  /* 0x0000000e0a0d3981 */ /* 0x000ea8000c1e1900 */
[----:B------:R3:W5:Y:S01]  /*89a0*/  @P0 LDG.E R76, [R14.64] ;  /* 0x0000000e0e4c0981 */ /* 0x000762000c1e1900 */
[----:B------:R-:W-:Y:S02]  /*89b0*/  CS2R R84, SRZ ;  /* 0x0000000000547805 */ /* 0x000fe4000001ff00 */
[--C-:B--2---:R-:W-:Y:S01]  /*89c0*/  @P3 SHF.R.S32.HI R85, RZ, 0x1f, R13.reuse ;  /* 0x0000001fff553819 */ /* 0x104fe2000001140d */
[----:B------:R-:W-:Y:S01]  /*89d0*/  @P3 IMAD.MOV.U32 R84, RZ, RZ, R13 ;  /* 0x000000ffff543224 */ /* 0x000fe200078e000d */
[----:B------:R-:W-:Y:S05]  /*89e0*/  @P0 BRA `(.L_x_724) ;  /* 0x0000004000000947 */ /* 0x000fea0003800000 */
[----:B---3--:R-:W-:Y:S05]  /*89f0*/  @!P3 BRA `(.L_x_724) ;  /* 0x000000300000b947 */ /* 0x008fea0003800000 */
[----:B-----5:R-:W2:Y:S04]  /*8a00*/  LDG.E R76, [R10.64] ;  /* 0x0000000e0a4c7981 */ /* 0x020ea8000c1e1900 */
[----:B------:R-:W2:Y:S02]  /*8a10*/  LDG.E R3, [R10.64+0x4] ;  /* 0x0000040e0a037981 */ /* 0x000ea4000c1e1900 */
[----:B--2---:R-:W-:-:S02]  /*8a20*/  IADD3 R76, -R76, R3, RZ ;  /* 0x000000034c4c7210 */ /* 0x004fc40007ffe1ff */
.L_x_724:
[CC--:B---3--:R-:W-:Y:S01]  /*8a30*/  LEA.HI R2, R0.reuse, R233.reuse, RZ, 0x3 ;  /* 0x000000e900027211 */ /* 0x0c8fe200078f18ff */
[----:B------:R-:W1:Y:S01]  /*8a40*/  S2R R77, SR_CTAID.Y ;  /* 0x00000000004d7919 */ /* 0x000e620000002600 */
[----:B------:R-:W-:Y:S01]  /*8a50*/  LEA.HI R0, R0, R233, RZ, 0x6 ;  /* 0x000000e900007211 */ /* 0x000fe200078f30ff */
[----:B------:R-:W-:Y:S01]  /*8a60*/  CS2R R42, SRZ ;  /* 0x00000000002a7805 */ /* 0x000fe2000001ff00 */
[----:B------:R-:W-:Y:S01]  /*8a70*/  LOP3.LUT R82, R2, 0x1ffffff8, RZ, 0xc0, !PT ;  /* 0x1ffffff802527812 */ /* 0x000fe200078ec0ff */
[----:B------:R-:W-:Y:S01]  /*8a80*/  CS2R R40, SRZ ;  /* 0x0000000000287805 */ /* 0x000fe2000001ff00 */
[----:B------:R-:W-:Y:S01]  /*8a90*/  SHF.R.S32.HI R2, RZ, 0x3, R2 ;  /* 0x00000003ff027819 */ /* 0x000fe20000011402 */
[----:B------:R-:W-:Y:S01]  /*8aa0*/  IMAD.SHL.U32 R0, R0, 0x8, RZ ;  /* 0x0000000800007824 */ /* 0x000fe200078e00ff */
[C---:B------:R-:W-:Y:S01]  /*8ab0*/  ISETP.GT.AND P0, PT, R233.reuse, 0x7f, PT ;  /* 0x0000007fe900780c */ /* 0x040fe20003f04270 */
[C---:B------:R-:W-:Y:S01]  /*8ac0*/  IMAD.IADD R82, R233.reuse, 0x1, -R82 ;  /* 0x00000001e9527824 */ /* 0x040fe200078e0a52 */
[C---:B------:R-:W-:Y:S01]  /*8ad0*/  ISETP.GT.AND P2, PT, R233.reuse, 0x27f, PT ;  /* 0x0000027fe900780c */ /* 0x040fe20003f44270 */
[----:B------:R-:W-:Y:S01]  /*8ae0*/  IMAD.SHL.U32 R3, R2, 0x40, RZ ;  /* 0x0000004002037824 */ /* 0x000fe200078e00ff */
[----:B------:R-:W-:Y:S01]  /*8af0*/  ISETP.GT.AND P1, PT, R233, 0x17f, PT ;  /* 0x0000017fe900780c */ /* 0x000fe20003f24270 */
[----:B------:R-:W-:Y:S01]  /*8b00*/  IMAD.SHL.U32 R82, R82, 0x8, RZ ;  /* 0x0000000852527824 */ /* 0x000fe200078e00ff */
[----:B------:R-:W-:Y:S01]  /*8b10*/  CS2R R46, SRZ ;  /* 0x00000000002e7805 */ /* 0x000fe2000001ff00 */
[----:B------:R-:W-:Y:S01]  /*8b20*/  CS2R R44, SRZ ;  /* 0x00000000002c7805 */ /* 0x000fe2000001ff00 */
[----:B------:R-:W-:Y:S01]  /*8b30*/  LOP3.LUT R3, R3, 0x1c0, RZ, 0xc0, !PT ;  /* 0x000001c003037812 */ /* 0x000fe200078ec0ff */
[----:B------:R-:W-:Y:S01]  /*8b40*/  CS2R R50, SRZ ;  /* 0x0000000000327805 */ /* 0x000fe2000001ff00 */
[--C-:B------:R-:W-:Y:S01]  /*8b50*/  SHF.R.S32.HI R83, RZ, 0x1f, R82.reuse ;  /* 0x0000001fff537819 */ /* 0x100fe20000011452 */
[----:B------:R-:W-:Y:S01]  /*8b60*/  CS2R R48, SRZ ;  /* 0x0000000000307805 */ /* 0x000fe2000001ff00 */
[--C-:B------:R-:W-:Y:S01]  /*8b70*/  LOP3.LUT R4, R3, 0x38, R82.reuse, 0xf8, !PT ;  /* 0x0000003803047812 */ /* 0x100fe200078ef852 */
[----:B------:R-:W-:Y:S01]  /*8b80*/  CS2R R6, SRZ ;  /* 0x0000000000067805 */ /* 0x000fe2000001ff00 */
[----:B------:R-:W-:Y:S01]  /*8b90*/  SHF.R.U32.HI R3, RZ, 0x3, R3 ;  /* 0x00000003ff037819 */ /* 0x000fe20000011603 */
[----:B------:R-:W-:Y:S01]  /*8ba0*/  CS2R R10, SRZ ;  /* 0x00000000000a7805 */ /* 0x000fe2000001ff00 */
[----:B------:R-:W-:Y:S01]  /*8bb0*/  CS2R R8, SRZ ;  /* 0x0000000000087805 */ /* 0x000fe2000001ff00 */
[----:B-1----:R-:W-:Y:S01]  /*8bc0*/  IMAD.WIDE.U32 R86, R77, c[0x0][0x338], R82 ;  /* 0x0000ce004d567a25 */ /* 0x002fe200078e0052 */
[----:B------:R-:W-:Y:S01]  /*8bd0*/  LOP3.LUT R3, R4, R3, RZ, 0x3c, !PT ;  /* 0x0000000304037212 */ /* 0x000fe200078e3cff */
[----:B------:R-:W-:Y:S01]  /*8be0*/  CS2R R14, SRZ ;  /* 0x00000000000e7805 */ /* 0x000fe2000001ff00 */
[----:B------:R-:W-:Y:S01]  /*8bf0*/  CS2R R4, SRZ ;  /* 0x0000000000047805 */ /* 0x000fe2000001ff00 */
[----:B------:R-:W-:Y:S01]  /*8c00*/  CS2R R12, SRZ ;  /* 0x00000000000c7805 */ /* 0x000fe2000001ff00 */
[----:B------:R-:W-:Y:S01]  /*8c10*/  LOP3.LUT R81, R3, 0x7ffffe00, R0, 0xf8, !PT ;  /* 0x7ffffe0003517812 */ /* 0x000fe200078ef800 */
[----:B------:R-:W-:Y:S01]  /*8c20*/  CS2R R66, SRZ ;  /* 0x0000000000427805 */ /* 0x000fe2000001ff00 */
[----:B------:R-:W1:Y:S01]  /*8c30*/  S2R R3, SR_CTAID.X ;  /* 0x0000000000037919 */ /* 0x000e620000002500 */
[----:B------:R-:W-:Y:S01]  /*8c40*/  SHF.R.S32.HI R0, RZ, 0x1f, R77 ;  /* 0x0000001fff007819 */ /* 0x000fe2000001144d */
[----:B------:R-:W-:Y:S01]  /*8c50*/  CS2R R64, SRZ ;  /* 0x0000000000407805 */ /* 0x000fe2000001ff00 */
[----:B------:R-:W-:Y:S01]  /*8c60*/  SHF.R.S32.HI R78, RZ, 0x1f, R240 ;  /* 0x0000001fff4e7819 */ /* 0x000fe200000114f0 */
[----:B------:R-:W-:Y:S01]  /*8c70*/  IMAD.SHL.U32 R81, R81, 0x2, RZ ;  /* 0x0000000251517824 */ /* 0x000fe200078e00ff */
[----:B------:R-:W-:Y:S01]  /*8c80*/  CS2R R70, SRZ ;  /* 0x0000000000467805 */ /* 0x000fe2000001ff00 */
[----:B------:R-:W-:Y:S01]  /*8c90*/  IMAD R80, R0, c[0x0][0x338], RZ ;  /* 0x0000ce0000507a24 */ /* 0x000fe200078e02ff */
[----:B------:R-:W-:Y:S01]  /*8ca0*/  CS2R R68, SRZ ;  /* 0x0000000000447805 */ /* 0x000fe2000001ff00 */
[----:B------:R-:W-:Y:S01]  /*8cb0*/  CS2R R74, SRZ ;  /* 0x00000000004a7805 */ /* 0x000fe2000001ff00 */
[----:B------:R-:W-:Y:S01]  /*8cc0*/  CS2R R72, SRZ ;  /* 0x0000000000487805 */ /* 0x000fe2000001ff00 */
[----:B------:R-:W-:Y:S01]  /*8cd0*/  IMAD R79, R77, c[0x0][0x33c], R80 ;  /* 0x0000cf004d4f7a24 */ /* 0x000fe200078e0250 */
[----:B------:R-:W-:Y:S01]  /*8ce0*/  CS2R R54, SRZ ;  /* 0x0000000000367805 */ /* 0x000fe2000001ff00 */
[----:B------:R-:W-:Y:S01]  /*8cf0*/  CS2R R52, SRZ ;  /* 0x0000000000347805 */ /* 0x000fe2000001ff00 */
[----:B------:R-:W-:Y:S01]  /*8d00*/  CS2R R58, SRZ ;  /* 0x00000000003a7805 */ /* 0x000fe2000001ff00 */
[----:B------:R-:W-:Y:S01]  /*8d10*/  IMAD.IADD R87, R87, 0x1, R79 ;  /* 0x0000000157577824 */ /* 0x000fe200078e024f */
        /* <DEDUP_REMOVED lines=9> */
[----:B-1---5:R-:W-:Y:S01]  /*8db0*/  IMAD R76, R3, -0x50, R76 ;  /* 0xffffffb0034c7824 */ /* 0x022fe200078e024c */
[----:B------:R-:W-:Y:S01]  /*8dc0*/  CS2R R18, SRZ ;  /* 0x0000000000127805 */ /* 0x000fe2000001ff00 */
[----:B------:R-:W-:Y:S01]  /*8dd0*/  CS2R R16, SRZ ;  /* 0x0000000000107805 */ /* 0x000fe2000001ff00 */
[----:B------:R-:W-:Y:S01]  /*8de0*/  CS2R R22, SRZ ;  /* 0x0000000000167805 */ /* 0x000fe2000001ff00 */
[----:B------:R-:W-:Y:S01]  /*8df0*/  CS2R R20, SRZ ;  /* 0x0000000000147805 */ /* 0x000fe2000001ff00 */
[----:B------:R-:W-:Y:S01]  /*8e00*/  IMNMX R79, R76, 0x50, PT ;  /* 0x000000504c4f7817 */ /* 0x000fe20003800200 */
[----:B------:R-:W-:Y:S01]  /*8e10*/  CS2R R26, SRZ ;  /* 0x00000000001a7805 */ /* 0x000fe2000001ff00 */
[----:B------:R-:W-:Y:S01]  /*8e20*/  CS2R R24, SRZ ;  /* 0x0000000000187805 */ /* 0x000fe2000001ff00 */
[----:B------:R-:W-:Y:S01]  /*8e30*/  SEL R78, R78, RZ, !P3 ;  /* 0x000000ff4e4e7207 */ /* 0x000fe20005800000 */
[----:B------:R-:W1:Y:S01]  /*8e40*/  @!P0 LDS.128 R40, [R81+0x9880] ;  /* 0x0098800051288984 */ /* 0x000e620000000c00 */
[----:B------:R-:W-:Y:S01]  /*8e50*/  ISETP.GE.AND P5, PT, R2, R79, PT ;  /* 0x0000004f0200720c */ /* 0x000fe20003fa6270 */
[----:B------:R-:W-:Y:S01]  /*8e60*/  BSSY B0, `(.L_x_725) ;  /* 0x000002a000007945 */ /* 0x000fe20003800000 */
[----:B------:R-:W-:Y:S01]  /*8e70*/  SEL R240, R240, RZ, !P3 ;  /* 0x000000fff0f07207 */ /* 0x000fe20005800000 */
[----:B------:R-:W2:Y:S01]  /*8e80*/  @!P0 LDS.128 R44, [R81+0xc080] ;  /* 0x00c08000512c8984 */ /* 0x000ea20000000c00 */
[----:B------:R-:W-:-:S03]  /*8e90*/  IADD3 R80, R82, 0x40, RZ ;  /* 0x0000004052507810 */ /* 0x000fc60007ffe0ff */
[----:B------:R-:W3:Y:S04]  /*8ea0*/  @!P0 LDS.128 R48, [R81+0xe880] ;  /* 0x00e8800051308984 */ /* 0x000ee80000000c00 */
[----:B------:R-:W4:Y:S04]  /*8eb0*/  @!P0 LDS.128 R4, [R81+0x2080] ;  /* 0x0020800051048984 */ /* 0x000f280000000c00 */
[----:B------:R-:W1:Y:S04]  /*8ec0*/  @!P0 LDS.128 R8, [R81+0x4880] ;  /* 0x0048800051088984 */ /* 0x000e680000000c00 */
[----:B------:R-:W1:Y:S01]  /*8ed0*/  @!P0 LDS.128 R12, [R81+0x7080] ;  /* 0x00708000510c8984 */ /* 0x000e620000000c00 */
[----:B------:R-:W-:-:S03]  /*8ee0*/  IADD3 R88, P0, R2, R84, RZ ;  /* 0x0000005402587210 */ /* 0x000fc60007f1e0ff */
[----:B------:R-:W1:Y:S01]  /*8ef0*/  @!P2 LDS.128 R64, [R81+0x7880] ;  /* 0x007880005140a984 */ /* 0x000e620000000c00 */
[----:B------:R-:W-:Y:S01]  /*8f00*/  LEA.HI.X.SX32 R89, R2, R85, 0x1, P0 ;  /* 0x0000005502597211 */ /* 0x000fe200000f0eff */
[----:B------:R-:W-:Y:S02]  /*8f10*/  IMAD.WIDE.U32 R84, R240, c[0x0][0x340], R86 ;  /* 0x0000d000f0547a25 */ /* 0x000fe400078e0056 */
[----:B------:R-:W1:Y:S02]  /*8f20*/  @!P2 LDS.128 R68, [R81+0xa080] ;  /* 0x00a080005144a984 */ /* 0x000e640000000c00 */
[----:B------:R-:W-:Y:S01]  /*8f30*/  IMAD.WIDE R86, R3, 0x50, R88 ;  /* 0x0000005003567825 */ /* 0x000fe200078e0258 */
[----:B------:R-:W-:Y:S01]  /*8f40*/  IADD3 R3, R82, 0x80, RZ ;  /* 0x0000008052037810 */ /* 0x000fe20007ffe0ff */
[----:B------:R-:W1:Y:S04]  /*8f50*/  @!P2 LDS.128 R72, [R81+0xc880] ;  /* 0x00c880005148a984 */ /* 0x000e680000000c00 */
        /* <DEDUP_REMOVED lines=8> */
[----:B------:R2:W1:Y:S02]  /*8fe0*/  @!P1 LDS.128 R24, [R81+0x6080] ;  /* 0x0060800051189984 */ /* 0x0004640000000c00 */
[----:B--2---:R-:W-:-:S04]  /*8ff0*/  IMAD R81, R78, c[0x0][0x340], RZ ;  /* 0x0000d0004e517a24 */ /* 0x004fc800078e02ff */
[----:B------:R-:W-:-:S04]  /*9000*/  IMAD R76, R240, c[0x0][0x344], R81 ;  /* 0x0000d100f04c7a24 */ /* 0x000fc800078e0251 */
[----:B------:R-:W-:Y:S01]  /*9010*/  IMAD.IADD R89, R85, 0x1, R76 ;  /* 0x0000000155597824 */ /* 0x000fe200078e024c */
[----:B------:R-:W-:Y:S05]  /*9020*/  @P5 BRA `(.L_x_726) ;  /* 0x000000d000005947 */ /* 0x000fea0003800000 */
[----:B---34-:R-:W-:Y:S01]  /*9030*/  IMAD R76, R87, c[0x0][0x330], RZ ;  /* 0x0000cc00574c7a24 */ /* 0x018fe200078e02ff */
        /* <DEDUP_REMOVED lines=9> */
[----:B-1----:R1:W-:Y:S04]  /*90d0*/  @!P3 STG.E.128 [R92.64], R64 ;  /* 0x000000405c00b986 */ /* 0x0023e8000c101d0e */
[----:B------:R1:W-:Y:S04]  /*90e0*/  @!P2 STG.E.128 [R92.64+0x80], R68 ;  /* 0x000080445c00a986 */ /* 0x0003e8000c101d0e */
[----:B------:R1:W-:Y:S02]  /*90f0*/  @!P1 STG.E.128 [R92.64+0x100], R72 ;  /* 0x000100485c009986 */ /* 0x0003e4000c101d0e */
.L_x_726:
[----:B---34-:R-:W-:Y:S05]  /*9100*/  BSYNC B0 ;  /* 0x0000000000007941 */ /* 0x018fea0003800000 */
.L_x_725:
[----:B-1----:R-:W-:Y:S01]  /*9110*/  IADD3 R64, R2, 0x20, RZ ;  /* 0x0000002002407810 */ /* 0x002fe20007ffe0ff */
        /* <DEDUP_REMOVED lines=19> */
.L_x_728:
[----:B------:R-:W-:Y:S05]  /*9250*/  BSYNC B0 ;  /* 0x0000000000007941 */ /* 0x000fea0003800000 */
.L_x_727:
[----:B------:R-:W-:Y:S01]  /*9260*/  IADD3 R2, R2, 0x40, RZ ;  /* 0x0000004002027810 */ /* 0x000fe20007ffe0ff */
[----:B------:R-:W-:Y:S03]  /*9270*/  BSSY B0, `(.L_x_729) ;  /* 0x0000013000007945 */ /* 0x000fe60003800000 */
[----:B------:R-:W-:-:S13]  /*9280*/  ISETP.GE.AND P3, PT, R2, R79, PT ;  /* 0x0000004f0200720c */ /* 0x000fda0003f66270 */
[----:B------:R-:W-:Y:S05]  /*9290*/  @P3 BRA `(.L_x_730) ;  /* 0x0000010000003947 */ /* 0x000fea0003800000 */
[----:B-1----:R-:W-:Y:S01]  /*92a0*/  IADD3 R53, P0, R86, 0x40, RZ ;  /* 0x0000004056357810 */ /* 0x002fe20007f1e0ff */
        /* <DEDUP_REMOVED lines=15> */
.L_x_730:
[----:B------:R-:W-:Y:S05]  /*93a0*/  BSYNC B0 ;  /* 0x0000000000007941 */ /* 0x000fea0003800000 */
.L_x_729:
        /* <DEDUP_REMOVED lines=23> */
.L_x_732:
[----:B------:R-:W-:Y:S05]  /*9520*/  BSYNC B0 ;  /* 0x0000000000007941 */ /* 0x000fea0003800000 */
.L_x_731:
[----:B------:R-:W-:Y:S01]  /*9530*/  BSSY B0, `(.L_x_733) ;  /* 0x0000012000007945 */ /* 0x000fe20003800000 */
[----:B------:R-:W-:Y:S05]  /*9540*/  @P4 BRA `(.L_x_734) ;  /* 0x0000010000004947 */ /* 0x000fea0003800000 */
[----:B------:R-:W-:Y:S01]  /*9550*/  IADD3 R2, P0, R86, 0x20, RZ ;  /* 0x0000002056027810 */ /* 0x000fe20007f1e0ff */
[----:B-1----:R-:W-:Y:S01]  /*9560*/  IMAD.MOV.U32 R30, RZ, RZ, R240 ;  /* 0x000000ffff1e7224 */ /* 0x002fe200078e00f0 */
[----:B------:R-:W-:-:S02]  /*9570*/  MOV R31, R43 ;  /* 0x0000002b001f7202 */ /* 0x000fc40000000f00 */
        /* <DEDUP_REMOVED lines=13> */
.L_x_734:
[----:B------:R-:W-:Y:S05]  /*9650*/  BSYNC B0 ;  /* 0x0000000000007941 */ /* 0x000fea0003800000 */
.L_x_733:
        /* <DEDUP_REMOVED lines=19> */
.L_x_723:
[----:B------:R-:W-:Y:S01]  /*9790*/  ISETP.NE.U32.AND P0, PT, RZ, c[0x0][0x360], PT ;  /* 0x0000d800ff007a0c */ /* 0x000fe20003f05070 */
[----:B------:R-:W-:Y:S01]  /*97a0*/  IMAD.MOV.U32 R7, RZ, RZ, 0x4 ;  /* 0x00000004ff077424 */ /* 0x000fe200078e00ff */
[----:B------:R-:W-:-:S02]  /*97b0*/  ISETP.NE.U32.AND P1, PT, RZ, c[0x0][0x358], PT ;  /* 0x0000d600ff007a0c */ /* 0x000fc40003f25070 */
[----:B------:R-:W-:Y:S01]  /*97c0*/  ISETP.NE.AND.EX P0, PT, RZ, c[0x0][0x364], PT, P0 ;  /* 0x0000d900ff007a0c */ /* 0x000fe20003f05300 */
[----:B-1----:R-:W-:Y:S01]  /*97d0*/  IMAD.WIDE R8, R240, R7, c[0x0][0x358] ;  /* 0x0000d600f0087625 */ /* 0x002fe200078e0207 */
[----:B------:R-:W-:-:S03]  /*97e0*/  ISETP.NE.AND.EX P1, PT, RZ, c[0x0][0x35c], PT, P1 ;  /* 0x0000d700ff007a0c */ /* 0x000fc60003f25310 */
[----:B------:R-:W-:-:S08]  /*97f0*/  IMAD.MOV.U32 R5, RZ, RZ, c[0x0][0x2f0] ;  /* 0x0000bc00ff057624 */ /* 0x000fd000078e00ff */
[----:B------:R-:W-:Y:S02]  /*9800*/  @P0 IMAD.WIDE R10, R240, R7, c[0x0][0x360] ;  /* 0x0000d800f00a0625 */ /* 0x000fe400078e0207 */
[----:B-----5:R-:W2:Y:S04]  /*9810*/  @P1 LDG.E R3, [R8.64] ;  /* 0x0000000e08031981 */ /* 0x020ea8000c1e1900 */
        /* <DEDUP_REMOVED lines=9> */
.L_x_735:
[----:B-1----:R-:W1:Y:S01]  /*98b0*/  S2R R0, SR_CTAID.Y ;  /* 0x0000000000007919 */ /* 0x002e620000002600 */
[----:B------:R-:W-:Y:S01]  /*98c0*/  SHF.R.S32.HI R2, RZ, 0x1f, R233 ;  /* 0x0000001fff027819 */ /* 0x000fe200000114e9 */
[----:B------:R-:W-:Y:S01]  /*98d0*/  BSSY B0, `(.L_x_736) ;  /* 0x000002a000007945 */ /* 0x000fe20003800000 */
[----:B------:R-:W-:Y:S01]  /*98e0*/  SHF.R.S32.HI R4, RZ, 0x1f, R240 ;  /* 0x0000001fff047819 */ /* 0x000fe200000114f0 */
[----:B------:R-:W2:Y:S01]  /*98f0*/  S2R R14, SR_CTAID.X ;  /* 0x00000000000e7919 */ /* 0x000ea20000002500 */
[----:B------:R-:W-:-:S02]  /*9900*/  LEA.HI R3, R2, R233, RZ, 0x3 ;  /* 0x000000e902037211 */ /* 0x000fc400078f18ff */
[----:B------:R-:W-:Y:S02]  /*9910*/  SEL R4, R4, RZ, !P1 ;  /* 0x000000ff04047207 */ /* 0x000fe40004800000 */
[----:B------:R-:W-:Y:S02]  /*9920*/  LOP3.LUT R8, R3, 0x1ffffff8, RZ, 0xc0, !PT ;  /* 0x1ffffff803087812 */ /* 0x000fe400078ec0ff */
[----:B------:R-:W-:Y:S02]  /*9930*/  SHF.R.S32.HI R3, RZ, 0x3, R3 ;  /* 0x00000003ff037819 */ /* 0x000fe40000011403 */
[----:B------:R-:W-:Y:S01]  /*9940*/  SEL R240, R240, RZ, !P1 ;  /* 0x000000fff0f07207 */ /* 0x000fe20004800000 */
[----:B------:R-:W-:Y:S01]  /*9950*/  IMAD.IADD R8, R233, 0x1, -R8 ;  /* 0x00000001e9087824 */ /* 0x000fe200078e0a08 */
[----:B------:R-:W-:-:S03]  /*9960*/  IADD3 R10, P0, R3, R6, RZ ;  /* 0x00000006030a7210 */ /* 0x000fc60007f1e0ff */
[----:B------:R-:W-:-:S05]  /*9970*/  IMAD.SHL.U32 R8, R8, 0x8, RZ ;  /* 0x0000000808087824 */ /* 0x000fca00078e00ff */
[----:B------:R-:W-:Y:S02]  /*9980*/  SHF.R.S32.HI R9, RZ, 0x1f, R8 ;  /* 0x0000001fff097819 */ /* 0x000fe40000011408 */
[----:B-1----:R-:W-:Y:S01]  /*9990*/  SHF.R.S32.HI R2, RZ, 0x1f, R0 ;  /* 0x0000001fff027819 */ /* 0x002fe20000011400 */
[----:B--2--5:R-:W-:Y:S01]  /*99a0*/  IMAD R6, R14, -0x50, R5 ;  /* 0xffffffb00e067824 */ /* 0x024fe200078e0205 */
[----:B------:R-:W-:-:S03]  /*99b0*/  IADD3 R5, R8, 0x80, RZ ;  /* 0x0000008008057810 */ /* 0x000fc60007ffe0ff */
[----:B------:R-:W-:Y:S02]  /*99c0*/  IMAD R11, R2, c[0x0][0x308], RZ ;  /* 0x0000c200020b7a24 */ /* 0x000fe400078e02ff */
[----:B------:R-:W-:Y:S01]  /*99d0*/  IMAD.WIDE.U32 R16, R0, c[0x0][0x308], R8 ;  /* 0x0000c20000107a25 */ /* 0x000fe200078e0008 */
[----:B------:R-:W-:-:S03]  /*99e0*/  ISETP.GE.AND P5, PT, R3, R6, PT ;  /* 0x000000060300720c */ /* 0x000fc60003fa6270 */
[----:B------:R-:W-:Y:S01]  /*99f0*/  IMAD R12, R0, c[0x0][0x30c], R11 ;  /* 0x0000c300000c7a24 */ /* 0x000fe200078e020b */
[----:B------:R-:W-:Y:S02]  /*9a00*/  LEA.HI.X.SX32 R11, R3, R7, 0x1, P0 ;  /* 0x00000007030b7211 */ /* 0x000fe400000f0eff */
[----:B------:R-:W-:Y:S01]  /*9a10*/  IADD3 R7, R8, 0x40, RZ ;  /* 0x0000004008077810 */ /* 0x000fe20007ffe0ff */
[----:B------:R-:W-:Y:S02]  /*9a20*/  IMAD.IADD R13, R17, 0x1, R12 ;  /* 0x00000001110d7824 */ /* 0x000fe400078e020c */
[----:B------:R-:W-:Y:S02]  /*9a30*/  IMAD R17, R4, c[0x0][0x310], RZ ;  /* 0x0000c40004117a24 */ /* 0x000fe400078e02ff */
[----:B------:R-:W-:Y:S02]  /*9a40*/  IMAD.MOV.U32 R12, RZ, RZ, R16 ;  /* 0x000000ffff0c7224 */ /* 0x000fe400078e0010 */
[----:B------:R-:W-:-:S02]  /*9a50*/  IMAD R17, R240, c[0x0][0x314], R17 ;  /* 0x0000c500f0117a24 */ /* 0x000fc400078e0211 */
        /* <DEDUP_REMOVED lines=17> */
.L_x_737:
[----:B------:R-:W-:Y:S05]  /*9b70*/  BSYNC B0 ;  /* 0x0000000000007941 */ /* 0x000fea0003800000 */
.L_x_736:
        /* <DEDUP_REMOVED lines=13> */
[----:B-1----:R-:W-:-:S03]  /*9c50*/  LEA R20, P3, R18, c[0x0][0x2e8], 0x1 ;  /* 0x0000ba0012147a11 */ /* 0x002fc600078608ff */
[----:B------:R-:W-:-:S04]  /*9c60*/  IMAD R10, R11, c[0x0][0x304], R10 ;  /* 0x0000c1000b0a7a24 */ /* 0x000fc800078e020a */
[----:B------:R-:W-:-:S05]  /*9c70*/  IMAD.IADD R10, R19, 0x1, R10 ;  /* 0x00000001130a7824 */ /* 0x000fca00078e020a */
[----:B------:R-:W-:-:S05]  /*9c80*/  LEA.HI.X R21, R18, c[0x0][0x2ec], R10, 0x1, P3 ;  /* 0x0000bb0012157a11 */ /* 0x000fca00018f0c0a */
[----:B------:R1:W-:Y:S04]  /*9c90*/  @!P2 STG.E.128 [R20.64], RZ ;  /* 0x000000ff1400a986 */ /* 0x0003e8000c101d0e */
[----:B------:R1:W-:Y:S04]  /*9ca0*/  @!P1 STG.E.128 [R20.64+0x80], RZ ;  /* 0x000080ff14009986 */ /* 0x0003e8000c101d0e */
[----:B------:R1:W-:Y:S02]  /*9cb0*/  @!P0 STG.E.128 [R20.64+0x100], RZ ;  /* 0x000100ff14008986 */ /* 0x0003e4000c101d0e */
.L_x_739:
[----:B------:R-:W-:Y:S05]  /*9cc0*/  BSYNC B0 ;  /* 0x0000000000007941 */ /* 0x000fea0003800000 */
.L_x_738:
        /* <DEDUP_REMOVED lines=20> */
.L_x_741:
[----:B------:R-:W-:Y:S05]  /*9e10*/  BSYNC B0 ;  /* 0x0000000000007941 */ /* 0x000fea0003800000 */
.L_x_740:
        /* <DEDUP_REMOVED lines=23> */
.L_x_743:
[----:B------:R-:W-:Y:S05]  /*9f90*/  BSYNC B0 ;  /* 0x0000000000007941 */ /* 0x000fea0003800000 */
.L_x_742:
[----:B------:R-:W-:Y:S01]  /*9fa0*/  BSSY B0, `(.L_x_744) ;  /* 0x0000012000007945 */ /* 0x000fe20003800000 */
[----:B------:R-:W-:Y:S05]  /*9fb0*/  @P4 BRA `(.L_x_745) ;  /* 0x0000010000004947 */ /* 0x000fea0003800000 */
[----:B--2---:R-:W-:Y:S01]  /*9fc0*/  IADD3 R2, P0, R14, 0x20, RZ ;  /* 0x000000200e027810 */ /* 0x004fe20007f1e0ff */
        /* <DEDUP_REMOVED lines=12> */
[----:B------:R2:W-:Y:S04]  /*a090*/  @!P2 STG.E.128 [R2.64], RZ ;  /* 0x000000ff0200a986 */ /* 0x0005e8000c101d0e */
[----:B------:R2:W-:Y:S04]  /*a0a0*/  @!P1 STG.E.128 [R2.64+0x80], RZ ;  /* 0x000080ff02009986 */ /* 0x0005e8000c101d0e */
[----:B------:R2:W-:Y:S02]  /*a0b0*/  @!P0 STG.E.128 [R2.64+0x100], RZ ;  /* 0x000100ff02008986 */ /* 0x0005e4000c101d0e */
.L_x_745:
[----:B------:R-:W-:Y:S05]  /*a0c0*/  BSYNC B0 ;  /* 0x0000000000007941 */ /* 0x000fea0003800000 */
.L_x_744:
        /* <DEDUP_REMOVED lines=18> */
.L_x_746:
        /* <DEDUP_REMOVED lines=9> */
.L_x_1406:


//--------------------- .text._ZN7cutlass13device_kernelIN5flash19enable_sm80_to_sm89INS1_16FlashAttnBwdSm80INS1_25CollectiveMainloopBwdSm80ILi2ELi1EN4cute5tupleIJNS5_1CILi64EEENS7_ILi80EEENS7_ILi192EEEEEENS_6half_tEfNS_4arch4Sm80ELb0ELb0ELb0ELb1ELb1ELb0ELb1ELb0ELi2ELi4ELi2ELi2ELb0EEENS1_21CollectiveEpilogueBwdISB_SC_SE_Li256ELb1ELb1ELi4EEENS1_19SingleTileSchedulerILb1ELb0ELb0ELi80EEEEEEEEEvNT_6ParamsE --------------------------
	.section	.text._ZN7cutlass13device_kernelIN5flash19enable_sm80_to_sm89INS1_16FlashAttnBwdSm80INS1_25CollectiveMainloopBwdSm80ILi2ELi1EN4cute5tupleIJNS5_1CILi64EEENS7_ILi80EEENS7_ILi192EEEEEENS_6half_tEfNS_4arch4Sm80ELb0ELb0ELb0ELb1ELb1ELb0ELb1ELb0ELi2ELi4ELi2ELi2ELb0EEENS1_21CollectiveEpilogueBwdISB_SC_SE_Li256ELb1ELb1ELi4EEENS1_19SingleTileSchedulerILb1ELb0ELb0ELi80EEEEEEEEEvNT_6ParamsE,"ax",@progbits
	.sectioninfo	@"SHI_REGISTERS=254"
	.align	128
.text._ZN7cutlass13device_kernelIN5flash19enable_sm80_to_sm89INS1_16FlashAttnBwdSm80INS1_25CollectiveMainloopBwdSm80ILi2ELi1EN4cute5tupleIJNS5_1CILi64EEENS7_ILi80EEENS7_ILi192EEEEEENS_6half_tEfNS_4arch4Sm80ELb0ELb0ELb0ELb1ELb1ELb0ELb1ELb0ELi2ELi4ELi2ELi2ELb0EEENS1_21CollectiveEpilogueBwdISB_SC_SE_Li256ELb1ELb1ELi4EEENS1_19SingleTileSchedulerILb1ELb0ELb0ELi80EEEEEEEEEvNT_6ParamsE:
        .type           _ZN7cutlass13device_kernelIN5flash19enable_sm80_to_sm89INS1_16FlashAttnBwdSm80INS1_25CollectiveMainloopBwdSm80ILi2ELi1EN4cute5tupleIJNS5_1CILi64EEENS7_ILi80EEENS7_ILi192EEEEEENS_6half_tEfNS_4arch4Sm80ELb0ELb0ELb0ELb1ELb1ELb0ELb1ELb0ELi2ELi4ELi2ELi2ELb0EEENS1_21CollectiveEpilogueBwdISB_SC_SE_Li256ELb1ELb1ELi4EEENS1_19SingleTileSchedulerILb1ELb0ELb0ELi80EEEEEEEEEvNT_6ParamsE,@function
        .size           _ZN7cutlass13device_kernelIN5flash19enable_sm80_to_sm89INS1_16FlashAttnBwdSm80INS1_25CollectiveMainloopBwdSm80ILi2ELi1EN4cute5tupleIJNS5_1CILi64EEENS7_ILi80EEENS7_ILi192EEEEEENS_6half_tEfNS_4arch4Sm80ELb0ELb0ELb0ELb1ELb1ELb0ELb1ELb0ELi2ELi4ELi2ELi2ELb0EEENS1_21CollectiveEpilogueBwdISB_SC_SE_Li256ELb1ELb1ELi4EEENS1_19SingleTileSchedulerILb1ELb0ELb0ELi80EEEEEEEEEvNT_6ParamsE,(.L_x_1407 - _ZN7cutlass13device_kernelIN5flash19enable_sm80_to_sm89INS1_16FlashAttnBwdSm80INS1_25CollectiveMainloopBwdSm80ILi2ELi1EN4cute5tupleIJNS5_1CILi64EEENS7_ILi80EEENS7_ILi192EEEEEENS_6half_tEfNS_4arch4Sm80ELb0ELb0ELb0ELb1ELb1ELb0ELb1ELb0ELi2ELi4ELi2ELi2ELb0EEENS1_21CollectiveEpilogueBwdISB_SC_SE_Li256ELb1ELb1ELi4EEENS1_19SingleTileSchedulerILb1ELb0ELb0ELi80EEEEEEEEEvNT_6ParamsE)
        .other          _ZN7cutlass13device_kernelIN5flash19enable_sm80_to_sm89INS1_16FlashAttnBwdSm80INS1_25CollectiveMainloopBwdSm80ILi2ELi1EN4cute5tupleIJNS5_1CILi64EEENS7_ILi80EEENS7_ILi192EEEEEENS_6half_tEfNS_4arch4Sm80ELb0ELb0ELb0ELb1ELb1ELb0ELb1ELb0ELi2ELi4ELi2ELi2ELb0EEENS1_21CollectiveEpilogueBwdISB_SC_SE_Li256ELb1ELb1ELi4EEENS1_19SingleTileSchedulerILb1ELb0ELb0ELi80EEEEEEEEEvNT_6ParamsE,@"STO_CUDA_ENTRY STV_DEFAULT"
_ZN7cutlass13device_kernelIN5flash19enable_sm80_to_sm89INS1_16FlashAttnBwdSm80INS1_25CollectiveMainloopBwdSm80ILi2ELi1EN4cute5tupleIJNS5_1CILi64EEENS7_ILi80EEENS7_ILi192EEEEEENS_6half_tEfNS_4arch4Sm80ELb0ELb0ELb0ELb1ELb1ELb0ELb1ELb0ELi2ELi4ELi2ELi2ELb0EEENS1_21CollectiveEpilogueBwdISB_SC_SE_Li256ELb1ELb1ELi4EEENS1_19SingleTileSchedulerILb1ELb0ELb0ELi80EEEEEEEEEvNT_6ParamsE:
        /* <DEDUP_REMOVED lines=17> */
.L_x_748:
        /* <DEDUP_REMOVED lines=8> */
.L_x_750:
[----:B------:R-:W-:Y:S02]  /*0190*/  MOV R4, c[0x0][0x3a4] ;  /* 0x0000e90000047a02 */ /* 0x000fe40000000f00 */
.L_x_749:
[----:B------:R-:W-:-:S05]  /*01a0*/  IMAD R3, R2, 0x50, RZ ;  /* 0x0000005002037824 */ /* 0x000fca00078e02ff */
[----:B-----5:R-:W-:-:S04]  /*01b0*/  ISETP.GE.AND P0, PT, R3, R4, PT ;  /* 0x000000040300720c */ /* 0x020fc80003f06270 */
[----:B------:R-:W-:Y:S01]  /*01c0*/  SEL R240, R240, 0xffffffff, !P0 ;  /* 0xfffffffff0f07807 */ /* 0x000fe20004000000 */
[----:B------:R-:W-:Y:S05]  /*01d0*/  BRA `(.L_x_751) ;  /* 0x0000011000007947 */ /* 0x000fea0003800000 */
.L_x_747:
[----:B---34-:R-:W-:-:S04]  /*01e0*/  ISETP.NE.U32.AND P0, PT, RZ, c[0x0][0x3c0], PT ;  /* 0x0000f000ff007a0c */ /* 0x018fc80003f05070 */
[----:B------:R-:W-:-:S13]  /*01f0*/  ISETP.NE.AND.EX P0, PT, RZ, c[0x0][0x3c4], PT, P0 ;  /* 0x0000f100ff007a0c */ /* 0x000fda0003f05300 */
[----:B------:R-:W-:Y:S05]  /*0200*/  @!P0 BRA `(.L_x_752) ;  /* 0x0000002000008947 */ /* 0x000fea0003800000 */
[----:B------:R1:W5:Y:S01]  /*0210*/  LDG.E R4, [R4.64] ;  /* 0x0000000e04047981 */ /* 0x000362000c1e1900 */
[----:B------:R-:W-:Y:S05]  /*0220*/  BRA `(.L_x_753) ;  /* 0x0000009000007947 */ /* 0x000fea0003800000 */
.L_x_752:
        /* <DEDUP_REMOVED lines=8> */
.L_x_754:
[----:B------:R-:W-:Y:S02]  /*02b0*/  MOV R4, c[0x0][0x3a4] ;  /* 0x0000e90000047a02 */ /* 0x000fe40000000f00 */
.L_x_753:
[----:B------:R-:W-:-:S05]  /*02c0*/  IMAD R3, R2, 0x50, RZ ;  /* 0x0000005002037824 */ /* 0x000fca00078e02ff */
[----:B-----5:R-:W-:-:S04]  /*02d0*/  ISETP.GE.AND P0, PT, R3, R4, PT ;  /* 0x000000040300720c */ /* 0x020fc80003f06270 */
[----:B------:R-:W-:-:S04]  /*02e0*/  SEL R240, R240, 0xffffffff, !P0 ;  /* 0xfffffffff0f07807 */ /* 0x000fc80004000000 */
.L_x_751:
        /* <DEDUP_REMOVED lines=31> */
.L_x_755:
[----:B------:R-:W-:-:S04]  /*04e0*/  ISETP.NE.U32.AND P0, PT, RZ, c[0x0][0x2e0], PT ;  /* 0x0000b800ff007a0c */ /* 0x000fc80003f05070 */
[----:B------:R-:W-:-:S13]  /*04f0*/  ISETP.NE.AND.EX P0, PT, RZ, c[0x0][0x2e4], PT, P0 ;  /* 0x0000b900ff007a0c */ /* 0x000fda0003f05300 */
[----:B------:R-:W-:Y:S05]  /*0500*/  @!P0 BRA `(.L_x_756) ;  /* 0x0000003000008947 */ /* 0x000fea0003800000 */
[----:B------:R-:W-:-:S05]  /*0510*/  IMAD.WIDE R8, R240, R9, c[0x0][0x2e0] ;  /* 0x0000b800f0087625 */ /* 0x000fca00078e0209 */
[----:B------:R1:W5:Y:S01]  /*0520*/  LDG.E R3, [R8.64] ;  /* 0x0000000e08037981 */ /* 0x000362000c1e1900 */
[----:B------:R-:W-:Y:S05]  /*0530*/  BRA `(.L_x_757) ;  /* 0x0000004000007947 */ /* 0x000fea0003800000 */
.L_x_756:
[----:B------:R-:W-:Y:S05]  /*0540*/  @!P2 BRA `(.L_x_757) ;  /* 0x000000300000a947 */ /* 0x000fea0003800000 */
[----:B------:R-:W2:Y:S04]  /*0550*/  LDG.E R3, [R10.64] ;  /* 0x0000000e0a037981 */ /* 0x000ea8000c1e1900 */
[----:B------:R-:W2:Y:S02]  /*0560*/  LDG.E R8, [R10.64+0x4] ;  /* 0x0000040e0a087981 */ /* 0x000ea4000c1e1900 */
[----:B--2---:R-:W-:Y:S02]  /*0570*/  IADD3 R3, -R3, R8, RZ ;  /* 0x0000000803037210 */ /* 0x004fe40007ffe1ff */
.L_x_757:
        /* <DEDUP_REMOVED lines=546> */
.L_x_761:
        /* <DEDUP_REMOVED lines=218> */
.L_x_759:
        /* <DEDUP_REMOVED lines=429> */
.L_x_760:
        /* <DEDUP_REMOVED lines=296> */
.L_x_758:
        /* <DEDUP_REMOVED lines=634> */
.L_x_763:
        /* <DEDUP_REMOVED lines=109> */
.L_x_765:
[----:B---34-:R-:W-:Y:S05]  /*9100*/  BSYNC B0 ;  /* 0x0000000000007941 */ /* 0x018fea0003800000 */
.L_x_764:
        /* <DEDUP_REMOVED lines=20> */
.L_x_767:
[----:B------:R-:W-:Y:S05]  /*9250*/  BSYNC B0 ;  /* 0x0000000000007941 */ /* 0x000fea0003800000 */
.L_x_766:
        /* <DEDUP_REMOVED lines=20> */
.L_x_769:
[----:B------:R-:W-:Y:S05]  /*93a0*/  BSYNC B0 ;  /* 0x0000000000007941 */ /* 0x000fea0003800000 */
.L_x_768:
        /* <DEDUP_REMOVED lines=23> */
.L_x_771:
[----:B------:R-:W-:Y:S05]  /*9520*/  BSYNC B0 ;  /* 0x0000000000007941 */ /* 0x000fea0003800000 */
.L_x_770:
        /* <DEDUP_REMOVED lines=18> */
.L_x_773:
[----:B------:R-:W-:Y:S05]  /*9650*/  BSYNC B0 ;  /* 0x0000000000007941 */ /* 0x000fea0003800000 */
.L_x_772:
        /* <DEDUP_REMOVED lines=19> */
.L_x_762:
        /* <DEDUP_REMOVED lines=18> */
.L_x_774:
        /* <DEDUP_REMOVED lines=44> */
.L_x_776:
[----:B------:R-:W-:Y:S05]  /*9b70*/  BSYNC B0 ;  /* 0x0000000000007941 */ /* 0x000fea0003800000 */
.L_x_775:
        /* <DEDUP_REMOVED lines=20> */
.L_x_778:
[----:B------:R-:W-:Y:S05]  /*9cc0*/  BSYNC B0 ;  /* 0x0000000000007941 */ /* 0x000fea0003800000 */
.L_x_777:
        /* <DEDUP_REMOVED lines=20> */
.L_x_780:
[----:B------:R-:W-:Y:S05]  /*9e10*/  BSYNC B0 ;  /* 0x0000000000007941 */ /* 0x000fea0003800000 */
.L_x_779:
        /* <DEDUP_REMOVED lines=23> */
.L_x_782:
[----:B------:R-:W-:Y:S05]  /*9f90*/  BSYNC B0 ;  /* 0x0000000000007941 */ /* 0x000fea0003800000 */
.L_x_781:
        /* <DEDUP_REMOVED lines=18> */
.L_x_784:
[----:B------:R-:W-:Y:S05]  /*a0c0*/  BSYNC B0 ;  /* 0x0000000000007941 */ /* 0x000fea0003800000 */
.L_x_783:
        /* <DEDUP_REMOVED lines=18> */
.L_x_785:
        /* <DEDUP_REMOVED lines=9> */
.L_x_1407:


//--------------------- .text._ZN7cutlass13device_kernelIN5flash19enable_sm80_to_sm89INS1_16FlashAttnBwdSm80INS1_25CollectiveMainloopBwdSm80ILi2ELi1EN4cute5tupleIJNS5_1CILi64EEENS7_ILi80EEENS7_ILi192EEEEEENS_6half_tEfNS_4arch4Sm80ELb0ELb0ELb0ELb1ELb0ELb0ELb1ELb0ELi2ELi4ELi2ELi2ELb0EEENS1_24CollectiveEpilogueBwdGQAISB_fSE_Li256ELb1ELb0EEENS1_19SingleTileSchedulerILb1ELb0ELb0ELi80EEEEEEEEEvNT_6ParamsE --------------------------
	.section	.text._ZN7cutlass13device_kernelIN5flash19enable_sm80_to_sm89INS1_16FlashAttnBwdSm80INS1_25CollectiveMainloopBwdSm80ILi2ELi1EN4cute5tupleIJNS5_1CILi64EEENS7_ILi80EEENS7_ILi192EEEEEENS_6half_tEfNS_4arch4Sm80ELb0ELb0ELb0ELb1ELb0ELb0ELb1ELb0ELi2ELi4ELi2ELi2ELb0EEENS1_24CollectiveEpilogueBwdGQAISB_fSE_Li256ELb1ELb0EEENS1_19SingleTileSchedulerILb1ELb0ELb0ELi80EEEEEEEEEvNT_6ParamsE,"ax",@progbits
	.sectioninfo	@"SHI_REGISTERS=255"
	.align	128
.text._ZN7cutlass13device_kernelIN5flash19enable_sm80_to_sm89INS1_16FlashAttnBwdSm80INS1_25CollectiveMainloopBwdSm80ILi2ELi1EN4cute5tupleIJNS5_1CILi64EEENS7_ILi80EEENS7_ILi192EEEEEENS_6half_tEfNS_4arch4Sm80ELb0ELb0ELb0ELb1ELb0ELb0ELb1ELb0ELi2ELi4ELi2ELi2ELb0EEENS1_24CollectiveEpilogueBwdGQAISB_fSE_Li256ELb1ELb0EEENS1_19SingleTileSchedulerILb1ELb0ELb0ELi80EEEEEEEEEvNT_6ParamsE:
        .type           _ZN7cutlass13device_kernelIN5flash19enable_sm80_to_sm89INS1_16FlashAttnBwdSm80INS1_25CollectiveMainloopBwdSm80ILi2ELi1EN4cute5tupleIJNS5_1CILi64EEENS7_ILi80EEENS7_ILi192EEEEEENS_6half_tEfNS_4arch4Sm80ELb0ELb0ELb0ELb1ELb0ELb0ELb1ELb0ELi2ELi4ELi2ELi2ELb0EEENS1_24CollectiveEpilogueBwdGQAISB_fSE_Li256ELb1ELb0EEENS1_19SingleTileSchedulerILb1ELb0ELb0ELi80EEEEEEEEEvNT_6ParamsE,@function
        .size           _ZN7cutlass13device_kernelIN5flash19enable_sm80_to_sm89INS1_16FlashAttnBwdSm80INS1_25CollectiveMainloopBwdSm80ILi2ELi1EN4cute5tupleIJNS5_1CILi64EEENS7_ILi80EEENS7_ILi192EEEEEENS_6half_tEfNS_4arch4Sm80ELb0ELb0ELb0ELb1ELb0ELb0ELb1ELb0ELi2ELi4ELi2ELi2ELb0EEENS1_24CollectiveEpilogueBwdGQAISB_fSE_Li256ELb1ELb0EEENS1_19SingleTileSchedulerILb1ELb0ELb0ELi80EEEEEEEEEvNT_6ParamsE,(.L_x_1408 - _ZN7cutlass13device_kernelIN5flash19enable_sm80_to_sm89INS1_16FlashAttnBwdSm80INS1_25CollectiveMainloopBwdSm80ILi2ELi1EN4cute5tupleIJNS5_1CILi64EEENS7_ILi80EEENS7_ILi192EEEEEENS_6half_tEfNS_4arch4Sm80ELb0ELb0ELb0ELb1ELb0ELb0ELb1ELb0ELi2ELi4ELi2ELi2ELb0EEENS1_24CollectiveEpilogueBwdGQAISB_fSE_Li256ELb1ELb0EEENS1_19SingleTileSchedulerILb1ELb0ELb0ELi80EEEEEEEEEvNT_6ParamsE)
        .other          _ZN7cutlass13device_kernelIN5flash19enable_sm80_to_sm89INS1_16FlashAttnBwdSm80INS1_25CollectiveMainloopBwdSm80ILi2ELi1EN4cute5tupleIJNS5_1CILi64EEENS7_ILi80EEENS7_ILi192EEEEEENS_6half_tEfNS_4arch4Sm80ELb0ELb0ELb0ELb1ELb0ELb0ELb1ELb0ELi2ELi4ELi2ELi2ELb0EEENS1_24CollectiveEpilogueBwdGQAISB_fSE_Li256ELb1ELb0EEENS1_19SingleTileSchedulerILb1ELb0ELb0ELi80EEEEEEEEEvNT_6ParamsE,@"STO_CUDA_ENTRY STV_DEFAULT"
_ZN7cutlass13device_kernelIN5flash19enable_sm80_to_sm89INS1_16FlashAttnBwdSm80INS1_25CollectiveMainloopBwdSm80ILi2ELi1EN4cute5tupleIJNS5_1CILi64EEENS7_ILi80EEENS7_ILi192EEEEEENS_6half_tEfNS_4arch4Sm80ELb0ELb0ELb0ELb1ELb0ELb0ELb1ELb0ELi2ELi4ELi2ELi2ELb0EEENS1_24CollectiveEpilogueBwdGQAISB_fSE_Li256ELb1ELb0EEENS1_19SingleTileSchedulerILb1ELb0ELb0ELi80EEEEEEEEEvNT_6ParamsE:
        /* <DEDUP_REMOVED lines=17> */
.L_x_787:
        /* <DEDUP_REMOVED lines=8> */
.L_x_789:
[----:B------:R-:W-:Y:S02]  /*0190*/  MOV R0, c[0x0][0x3ac] ;  /* 0x0000eb0000007a02 */ /* 0x000fe40000000f00 */
.L_x_788:
[----:B-1----:R-:W-:-:S05]  /*01a0*/  IMAD R2, R37, 0x50, RZ ;  /* 0x0000005025027824 */ /* 0x002fca00078e02ff */
[----:B-----5:R-:W-:-:S04]  /*01b0*/  ISETP.GE.AND P0, PT, R2, R0, PT ;  /* 0x000000000200720c */ /* 0x020fc80003f06270 */
[----:B------:R-:W-:Y:S01]  /*01c0*/  SEL R252, R5, 0xffffffff, !P0 ;  /* 0xffffffff05fc7807 */ /* 0x000fe20004000000 */
[----:B------:R-:W-:Y:S05]  /*01d0*/  BRA `(.L_x_790) ;  /* 0x0000011000007947 */ /* 0x000fea0003800000 */
.L_x_786:
[----:B---34-:R-:W-:-:S04]  /*01e0*/  ISETP.NE.U32.AND P0, PT, RZ, c[0x0][0x3c8], PT ;  /* 0x0000f200ff007a0c */ /* 0x018fc80003f05070 */
[----:B------:R-:W-:-:S13]  /*01f0*/  ISETP.NE.AND.EX P0, PT, RZ, c[0x0][0x3cc], PT, P0 ;  /* 0x0000f300ff007a0c */ /* 0x000fda0003f05300 */
[----:B------:R-:W-:Y:S05]  /*0200*/  @!P0 BRA `(.L_x_791) ;  /* 0x0000002000008947 */ /* 0x000fea0003800000 */
[----:B------:R1:W5:Y:S01]  /*0210*/  LDG.E R0, [R2.64] ;  /* 0x0000000e02007981 */ /* 0x000362000c1e1900 */
[----:B------:R-:W-:Y:S05]  /*0220*/  BRA `(.L_x_792) ;  /* 0x0000009000007947 */ /* 0x000fea0003800000 */
.L_x_791:
        /* <DEDUP_REMOVED lines=8> */
.L_x_793:
[----:B------:R-:W-:Y:S02]  /*02b0*/  MOV R0, c[0x0][0x3ac] ;  /* 0x0000eb0000007a02 */ /* 0x000fe40000000f00 */
.L_x_792:
[----:B-1----:R-:W-:-:S05]  /*02c0*/  IMAD R2, R37, 0x50, RZ ;  /* 0x0000005025027824 */ /* 0x002fca00078e02ff */
[----:B-----5:R-:W-:-:S04]  /*02d0*/  ISETP.GE.AND P0, PT, R2, R0, PT ;  /* 0x000000000200720c */ /* 0x020fc80003f06270 */
[----:B------:R-:W-:-:S04]  /*02e0*/  SEL R252, R5, 0xffffffff, !P0 ;  /* 0xffffffff05fc7807 */ /* 0x000fc80004000000 */
.L_x_790:
        /* <DEDUP_REMOVED lines=36> */
.L_x_794:
[----:B------:R-:W-:-:S04]  /*0530*/  ISETP.NE.U32.AND P0, PT, RZ, c[0x0][0x2e0], PT ;  /* 0x0000b800ff007a0c */ /* 0x000fc80003f05070 */
[----:B------:R-:W-:-:S13]  /*0540*/  ISETP.NE.AND.EX P0, PT, RZ, c[0x0][0x2e4], PT, P0 ;  /* 0x0000b900ff007a0c */ /* 0x000fda0003f05300 */
[----:B------:R-:W-:Y:S05]  /*0550*/  @!P0 BRA `(.L_x_795) ;  /* 0x0000003000008947 */ /* 0x000fea0003800000 */
[----:B------:R-:W-:-:S05]  /*0560*/  IMAD.WIDE R2, R252, R12, c[0x0][0x2e0] ;  /* 0x0000b800fc027625 */ /* 0x000fca00078e020c */
[----:B------:R1:W5:Y:S01]  /*0570*/  LDG.E R233, [R2.64] ;  /* 0x0000000e02e97981 */ /* 0x000362000c1e1900 */
[----:B------:R-:W-:Y:S05]  /*0580*/  BRA `(.L_x_796) ;  /* 0x0000004000007947 */ /* 0x000fea0003800000 */
.L_x_795:
[----:B------:R-:W-:Y:S05]  /*0590*/  @!P2 BRA `(.L_x_796) ;  /* 0x000000300000a947 */ /* 0x000fea0003800000 */
[----:B------:R1:W2:Y:S04]  /*05a0*/  LDG.E R0, [R2.64] ;  /* 0x0000000e02007981 */ /* 0x0002a8000c1e1900 */
[----:B-1----:R-:W2:Y:S02]  /*05b0*/  LDG.E R2, [R2.64+0x4] ;  /* 0x0000040e02027981 */ /* 0x002ea4000c1e1900 */
[----:B--2---:R-:W-:Y:S02]  /*05c0*/  IADD3 R233, -R0, R2, RZ ;  /* 0x0000000200e97210 */ /* 0x004fe40007ffe1ff */
.L_x_796:
        /* <DEDUP_REMOVED lines=67> */
[----:B-1----:R-:W-:Y:S01]  /*0a00*/  SHF.R.S32.HI R3, RZ, 0x1f, R38 ;  /* 0x0000001fff037819 */ /* 0x002fe20000011426 */
[----:B------:R-:W-:Y:S01]  /*0a10*/  IMAD.SHL.U32 R7, R38, 0x4, RZ ;  /* 0x0000000426077824 */ /* 0x000fe200078e00ff */
[----:B------:R-:W-:Y:S01]  /*0a20*/  ISETP.NE.AND P1, PT, R0, 0x1, PT ;  /* 0x000000010000780c */ /* 0x000fe20003f25270 */
[----:B------:R-:W-:Y:S01]  /*0a30*/  IMAD R0, R13, 0xc0, RZ ;  /* 0x000000c00d007824 */ /* 0x000fe200078e02ff */
[-C--:B------:R-:W-:Y:S01]  /*0a40*/  LEA.HI R33, R34, R38.reuse, RZ, 0x3 ;  /* 0x0000002622217211 */ /* 0x080fe200078f18ff */
[----:B------:R-:W-:Y:S01]  /*0a50*/  ULDC.64 UR4, c[0x0][0x1d8] ;  /* 0x0000760000047ab9 */ /* 0x000fe20000000a00 */
[----:B------:R-:W-:Y:S01]  /*0a60*/  SHF.R.S32.HI R35, RZ, 0x1f, R36 ;  /* 0x0000001fff237819 */ /* 0x000fe20000011424 */
[----:B------:R-:W-:Y:S01]  /*0a70*/  USHF.L.U32 UR7, UR4, 0x5, URZ ;  /* 0x0000000504077899 */ /* 0x000fe2000800063f */
[C---:B------:R-:W-:Y:S01]  /*0a80*/  IADD3 R28, P0, R0.reuse, R38, RZ ;  /* 0x00000026001c7210 */ /* 0x040fe20007f1e0ff */
[----:B------:R-:W-:Y:S01]  /*0a90*/  UMOV UR6, 0x5 ;  /* 0x0000000500067882 */ /* 0x000fe20000000000 */
[----:B------:R-:W-:Y:S01]  /*0aa0*/  SHF.R.S32.HI R239, RZ, 0x3, R33 ;  /* 0x00000003ffef7819 */ /* 0x000fe20000011421 */
[----:B------:R-:W-:Y:S01]  /*0ab0*/  IMAD R6, R35, c[0x0][0x270], RZ ;  /* 0x00009c0023067a24 */ /* 0x000fe200078e02ff */
[----:B------:R-:W-:Y:S01]  /*0ac0*/  LEA.HI.X.SX32 R29, R0, R3, 0x1, P0 ;  /* 0x00000003001d7211 */ /* 0x000fe200000f0eff */
[----:B------:R-:W-:Y:S01]  /*0ad0*/  USHF.L.U64.HI UR5, UR4, UR6, UR5 ;  /* 0x0000000604057299 */ /* 0x000fe20008010205 */
[----:B------:R-:W-:Y:S01]  /*0ae0*/  SHF.R.S32.HI R0, RZ, 0x1f, R13 ;  /* 0x0000001fff007819 */ /* 0x000fe2000001140d */
[C---:B------:R-:W-:Y:S01]  /*0af0*/  @P1 IMAD.HI.U32 R2, R36.reuse, c[0x0][0x24c], RZ ;  /* 0x0000930024021a27 */ /* 0x040fe200078e00ff */
[----:B------:R-:W-:Y:S01]  /*0b00*/  IADD3 R4, P0, R7, R13, RZ ;  /* 0x0000000d07047210 */ /* 0x000fe20007f1e0ff */
[----:B------:R-:W-:Y:S01]  /*0b10*/  ULDC.64 UR8, c[0x0][0x178] ;  /* 0x00005e0000087ab9 */ /* 0x000fe20000000a00 */
[----:B------:R-:W-:Y:S01]  /*0b20*/  SHF.R.S32.HI R3, RZ, 0x1f, R239 ;  /* 0x0000001fff037819 */ /* 0x000fe200000114ef */
[----:B------:R-:W-:Y:S01]  /*0b30*/  IMAD R13, R35, c[0x0][0x288], RZ ;  /* 0x0000a200230d7a24 */ /* 0x000fe200078e02ff */
[----:B------:R-:W-:Y:S01]  /*0b40*/  @P1 SHF.R.U32.HI R12, RZ, c[0x0][0x250], R2 ;  /* 0x00009400ff0c1a19 */ /* 0x000fe20000011602 */
[----:B------:R-:W-:Y:S01]  /*0b50*/  IMAD.SHL.U32 R17, R239, 0x40, RZ ;  /* 0x00000040ef117824 */ /* 0x000fe200078e00ff */
[----:B------:R-:W-:Y:S01]  /*0b60*/  LOP3.LUT R2, R33, 0xfffffff8, RZ, 0xc0, !PT ;  /* 0xfffffff821027812 */ /* 0x000fe200078ec0ff */
[C---:B------:R-:W-:Y:S01]  /*0b70*/  IMAD R13, R36.reuse, c[0x0][0x28c], R13 ;  /* 0x0000a300240d7a24 */ /* 0x040fe200078e020d */
[----:B------:R-:W-:Y:S01]  /*0b80*/  LEA.HI.X.SX32 R5, R7, R0, 0x1, P0 ;  /* 0x0000000007057211 */ /* 0x000fe200000f0eff */
[----:B------:R-:W-:Y:S01]  /*0b90*/  IMAD R0, R36, c[0x0][0x274], R6 ;  /* 0x00009d0024007a24 */ /* 0x000fe200078e0206 */
[----:B------:R-:W-:Y:S01]  /*0ba0*/  SHF.R.S32.HI R16, RZ, 0x1f, R12 ;  /* 0x0000001fff107819 */ /* 0x000fe2000001140c */
[----:B------:R-:W-:Y:S01]  /*0bb0*/  IMAD.IADD R27, R38, 0x1, -R2 ;  /* 0x00000001261b7824 */ /* 0x000fe200078e0a02 */
[C---:B------:R-:W-:Y:S01]  /*0bc0*/  IADD3 R23, P1, R239.reuse, R8, RZ ;  /* 0x00000008ef177210 */ /* 0x040fe20007f3e0ff */
[----:B------:R-:W-:Y:S01]  /*0bd0*/  IMAD.WIDE.U32 R6, R36, c[0x0][0x270], R4 ;  /* 0x00009c0024067a25 */ /* 0x000fe200078e0004 */
[----:B------:R-:W-:Y:S01]  /*0be0*/  IADD3 R10, P0, R239, R10, RZ ;  /* 0x0000000aef0a7210 */ /* 0x000fe20007f1e0ff */
[----:B------:R-:W-:Y:S01]  /*0bf0*/  USHF.L.U32 UR11, UR8, 0x5, URZ ;  /* 0x00000005080b7899 */ /* 0x000fe2000800063f */
[----:B------:R-:W-:Y:S01]  /*0c00*/  SHF.R.S32.HI R8, RZ, 0x1f, R252 ;  /* 0x0000001fff087819 */ /* 0x000fe200000114fc */
[----:B------:R-:W-:Y:S01]  /*0c10*/  IMAD.SHL.U32 R14, R27, 0x8, RZ ;  /* 0x000000081b0e7824 */ /* 0x000fe200078e00ff */
[----:B------:R-:W-:Y:S01]  /*0c20*/  SEL R21, R252, RZ, !P2 ;  /* 0x000000fffc157207 */ /* 0x000fe20005000000 */
[----:B------:R-:W-:Y:S01]  /*0c30*/  IMAD R2, R16, c[0x0][0x1e0], RZ ;  /* 0x0000780010027a24 */ /* 0x000fe200078e02ff */
[C---:B------:R-:W-:Y:S01]  /*0c40*/  SEL R22, R8.reuse, RZ, !P2 ;  /* 0x000000ff08167207 */ /* 0x040fe20005000000 */
[----:B------:R-:W-:Y:S01]  /*0c50*/  IMAD.IADD R7, R7, 0x1, R0 ;  /* 0x0000000107077824 */ /* 0x000fe200078e0200 */
[----:B------:R-:W-:Y:S01]  /*0c60*/  SHF.R.S32.HI R15, RZ, 0x1f, R14 ;  /* 0x0000001fff0f7819 */ /* 0x000fe2000001140e */
[C---:B------:R-:W-:Y:S01]  /*0c70*/  IMAD.X R26, R3.reuse, 0x1, R9, P1 ;  /* 0x00000001031a7824 */ /* 0x040fe200008e0609 */
[----:B------:R-:W-:Y:S01]  /*0c80*/  SEL R24, R8, RZ, !P3 ;  /* 0x000000ff08187207 */ /* 0x000fe20005800000 */
[----:B------:R-:W-:Y:S01]  /*0c90*/  IMAD.X R11, R3, 0x1, R11, P0 ;  /* 0x00000001030b7824 */ /* 0x000fe200000e060b */
[----:B------:R-:W-:Y:S01]  /*0ca0*/  SEL R30, R252, RZ, !P3 ;  /* 0x000000fffc1e7207 */ /* 0x000fe20005800000 */
[----:B------:R-:W-:Y:S01]  /*0cb0*/  IMAD R0, R12, c[0x0][0x1e4], R2 ;  /* 0x000079000c007a24 */ /* 0x000fe200078e0202 */
[----:B------:R-:W-:Y:S01]  /*0cc0*/  IADD3 R32, R14, 0x40, RZ ;  /* 0x000000400e207810 */ /* 0x000fe20007ffe0ff */
[----:B------:R-:W-:Y:S01]  /*0cd0*/  IMAD.WIDE.U32 R2, R12, c[0x0][0x1e0], R14 ;  /* 0x000078000c027a25 */ /* 0x000fe200078e000e */
[C---:B------:R-:W-:Y:S01]  /*0ce0*/  IADD3 R31, R14.reuse, 0x80, RZ ;  /* 0x000000800e1f7810 */ /* 0x040fe20007ffe0ff */
[----:B------:R-:W-:Y:S01]  /*0cf0*/  USHF.L.U32 UR10, UR11, 0x1, URZ ;  /* 0x000000010b0a7899 */ /* 0x000fe2000800063f */
[----:B------:R-:W-:Y:S01]  /*0d00*/  ISETP.GE.AND P4, PT, R14, c[0x0][0x1cc], PT ;  /* 0x000073000e007a0c */ /* 0x000fe20003f86270 */
[----:B------:R-:W-:Y:S01]  /*0d10*/  IMAD.IADD R3, R3, 0x1, R0 ;  /* 0x0000000103037824 */ /* 0x000fe200078e0200 */
[----:B------:R-:W-:Y:S01]  /*0d20*/  ISETP.GE.AND P2, PT, R32, c[0x0][0x1cc], PT ;  /* 0x0000730020007a0c */ /* 0x000fe20003f46270 */
[----:B------:R-:W-:Y:S01]  /*0d30*/  IMAD R0, R22, c[0x0][0x1e8], RZ ;  /* 0x00007a0016007a24 */ /* 0x000fe200078e02ff */
[----:B------:R-:W-:Y:S01]  /*0d40*/  ISETP.GE.AND P5, PT, R31, c[0x0][0x1cc], PT ;  /* 0x000073001f007a0c */ /* 0x000fe20003fa6270 */
[----:B------:R-:W-:Y:S01]  /*0d50*/  IMAD.WIDE.U32 R4, R36, c[0x0][0x288], R4 ;  /* 0x0000a20024047a25 */ /* 0x000fe200078e0004 */
[----:B------:R-:W-:Y:S01]  /*0d60*/  CS2R R170, SRZ ;  /* 0x0000000000aa7805 */ /* 0x000fe2000001ff00 */
[----:B------:R-:W-:Y:S01]  /*0d70*/  CS2R R168, SRZ ;  /* 0x0000000000a87805 */ /* 0x000fe2000001ff00 */
[----:B------:R-:W-:Y:S01]  /*0d80*/  CS2R R166, SRZ ;  /* 0x0000000000a67805 */ /* 0x000fe2000001ff00 */
[----:B------:R-:W-:Y:S01]  /*0d90*/  IMAD R9, R21, c[0x0][0x1ec], R0 ;  /* 0x00007b0015097a24 */ /* 0x000fe200078e0200 */
[----:B------:R-:W-:Y:S01]  /*0da0*/  LOP3.LUT R0, R17, 0x1c0, RZ, 0xc0, !PT ;  /* 0x000001c011007812 */ /* 0x000fe200078ec0ff */
[----:B------:R-:W-:Y:S01]  /*0db0*/  IMAD.IADD R5, R5, 0x1, R13 ;  /* 0x0000000105057824 */ /* 0x000fe200078e020d */
[----:B------:R-:W-:Y:S01]  /*0dc0*/  CS2R R164, SRZ ;  /* 0x0000000000a47805 */ /* 0x000fe2000001ff00 */
[----:B------:R-:W-:Y:S01]  /*0dd0*/  IMAD.WIDE.U32 R2, R21, c[0x0][0x1e8], R2 ;  /* 0x00007a0015027a25 */ /* 0x000fe200078e0002 */
[----:B------:R-:W-:Y:S01]  /*0de0*/  LOP3.LUT R13, R0, 0x38, R14, 0xf8, !PT ;  /* 0x00000038000d7812 */ /* 0x000fe200078ef80e */
[----:B------:R-:W-:Y:S01]  /*0df0*/  CS2R R162, SRZ ;  /* 0x0000000000a27805 */ /* 0x000fe2000001ff00 */
[----:B------:R-:W-:Y:S01]  /*0e00*/  SHF.R.U32.HI R8, RZ, 0x3, R0 ;  /* 0x00000003ff087819 */ /* 0x000fe20000011600 */
[C---:B------:R-:W-:Y:S01]  /*0e10*/  IMAD R0, R24.reuse, c[0x0][0x278], RZ ;  /* 0x00009e0018007a24 */ /* 0x040fe200078e02ff */
[----:B------:R-:W-:Y:S01]  /*0e20*/  CS2R R160, SRZ ;  /* 0x0000000000a07805 */ /* 0x000fe2000001ff00 */
[----:B------:R-:W-:Y:S01]  /*0e30*/  IMAD.IADD R3, R3, 0x1, R9 ;  /* 0x0000000103037824 */ /* 0x000fe200078e0209 */
[----:B------:R-:W-:Y:S01]  /*0e40*/  LOP3.LUT R25, R13, R8, RZ, 0x3c, !PT ;  /* 0x000000080d197212 */ /* 0x000fe200078e3cff */
[----:B------:R-:W-:Y:S01]  /*0e50*/  IMAD R8, R24, c[0x0][0x290], RZ ;  /* 0x0000a40018087a24 */ /* 0x000fe200078e02ff */
[----:B------:R-:W-:Y:S01]  /*0e60*/  CS2R R158, SRZ ;  /* 0x00000000009e7805 */ /* 0x000fe2000001ff00 */
[----:B------:R-:W-:Y:S01]  /*0e70*/  IMAD R9, R26, c[0x0][0x178], RZ ;  /* 0x00005e001a097a24 */ /* 0x000fe200078e02ff */
[----:B------:R-:W-:Y:S01]  /*0e80*/  CS2R R156, SRZ ;  /* 0x00000000009c7805 */ /* 0x000fe2000001ff00 */
[----:B------:R-:W-:Y:S01]  /*0e90*/  IMAD R18, R30, c[0x0][0x27c], R0 ;  /* 0x00009f001e127a24 */ /* 0x000fe200078e0200 */
[----:B------:R-:W-:Y:S01]  /*0ea0*/  CS2R R154, SRZ ;  /* 0x00000000009a7805 */ /* 0x000fe2000001ff00 */
[----:B------:R-:W-:Y:S01]  /*0eb0*/  IMAD R0, R16, c[0x0][0x1b0], RZ ;  /* 0x00006c0010007a24 */ /* 0x000fe200078e02ff */
[----:B------:R-:W-:Y:S01]  /*0ec0*/  CS2R R152, SRZ ;  /* 0x0000000000987805 */ /* 0x000fe2000001ff00 */
[C---:B------:R-:W-:Y:S01]  /*0ed0*/  IMAD R16, R30.reuse, c[0x0][0x294], R8 ;  /* 0x0000a5001e107a24 */ /* 0x040fe200078e0208 */
[----:B------:R-:W-:Y:S01]  /*0ee0*/  CS2R R150, SRZ ;  /* 0x0000000000967805 */ /* 0x000fe2000001ff00 */
[----:B------:R-:W-:Y:S01]  /*0ef0*/  IMAD R17, R23, c[0x0][0x17c], R9 ;  /* 0x00005f0017117a24 */ /* 0x000fe200078e0209 */
[----:B------:R-:W-:Y:S01]  /*0f00*/  CS2R R148, SRZ ;  /* 0x0000000000947805 */ /* 0x000fe2000001ff00 */
[----:B------:R-:W-:Y:S01]  /*0f10*/  IMAD.WIDE.U32 R8, R30, c[0x0][0x278], R6 ;  /* 0x00009e001e087a25 */ /* 0x000fe200078e0006 */
[----:B------:R-:W-:Y:S01]  /*0f20*/  CS2R R146, SRZ ;  /* 0x0000000000927805 */ /* 0x000fe2000001ff00 */
[----:B------:R-:W-:Y:S01]  /*0f30*/  CS2R R144, SRZ ;  /* 0x0000000000907805 */ /* 0x000fe2000001ff00 */
[----:B------:R-:W-:Y:S01]  /*0f40*/  CS2R R142, SRZ ;  /* 0x00000000008e7805 */ /* 0x000fe2000001ff00 */
[----:B------:R-:W-:Y:S01]  /*0f50*/  IMAD R19, R12, c[0x0][0x1b4], R0 ;  /* 0x00006d000c137a24 */ /* 0x000fe200078e0200 */
[C---:B------:R-:W-:Y:S01]  /*0f60*/  LEA R248, P1, R8.reuse, c[0x0][0x258], 0x2 ;  /* 0x0000960008f87a11 */ /* 0x040fe200078210ff */
[----:B------:R-:W-:Y:S01]  /*0f70*/  IMAD.IADD R0, R9, 0x1, R18 ;  /* 0x0000000109007824 */ /* 0x000fe200078e0212 */
[----:B------:R-:W-:Y:S01]  /*0f80*/  CS2R R140, SRZ ;  /* 0x00000000008c7805 */ /* 0x000fe2000001ff00 */
[----:B------:R-:W-:Y:S01]  /*0f90*/  IMAD.WIDE R10, R37, 0x50, R10 ;  /* 0x00000050250a7825 */ /* 0x000fe200078e020a */
[----:B------:R-:W-:Y:S01]  /*0fa0*/  CS2R R138, SRZ ;  /* 0x00000000008a7805 */ /* 0x000fe2000001ff00 */
[----:B------:R-:W-:Y:S01]  /*0fb0*/  CS2R R136, SRZ ;  /* 0x0000000000887805 */ /* 0x000fe2000001ff00 */
[----:B------:R-:W-:Y:S01]  /*0fc0*/  LEA.HI.X R249, R8, c[0x0][0x25c], R0, 0x2, P1 ;  /* 0x0000970008f97a11 */ /* 0x000fe200008f1400 */
[----:B------:R-:W-:Y:S01]  /*0fd0*/  IMAD.WIDE.U32 R4, R30, c[0x0][0x290], R4 ;  /* 0x0000a4001e047a25 */ /* 0x000fe200078e0004 */
[----:B------:R-:W-:Y:S01]  /*0fe0*/  CS2R R134, SRZ ;  /* 0x0000000000867805 */ /* 0x000fe2000001ff00 */
[----:B------:R-:W-:Y:S01]  /*0ff0*/  CS2R R132, SRZ ;  /* 0x0000000000847805 */ /* 0x000fe2000001ff00 */
[----:B------:R-:W-:Y:S01]  /*1000*/  CS2R R130, SRZ ;  /* 0x0000000000827805 */ /* 0x000fe2000001ff00 */
[--C-:B------:R-:W-:Y:S01]  /*1010*/  IMAD.WIDE.U32 R6, R23, c[0x0][0x178], R14.reuse ;  /* 0x00005e0017067a25 */ /* 0x100fe200078e000e */
[----:B------:R-:W-:Y:S01]  /*1020*/  LEA R246, P0, R4, c[0x0][0x280], 0x2 ;  /* 0x0000a00004f67a11 */ /* 0x000fe200078010ff */
[----:B------:R-:W-:Y:S01]  /*1030*/  CS2R R128, SRZ ;  /* 0x0000000000807805 */ /* 0x000fe2000001ff00 */
[----:B------:R-:W-:Y:S01]  /*1040*/  CS2R R126, SRZ ;  /* 0x00000000007e7805 */ /* 0x000fe2000001ff00 */
[----:B------:R-:W-:Y:S01]  /*1050*/  IMAD R20, R11, c[0x0][0x1d8], RZ ;  /* 0x000076000b147a24 */ /* 0x000fe200078e02ff */
[----:B------:R-:W-:Y:S01]  /*1060*/  CS2R R124, SRZ ;  /* 0x00000000007c7805 */ /* 0x000fe2000001ff00 */
[----:B------:R-:W-:Y:S01]  /*1070*/  IMAD.WIDE.U32 R12, R12, c[0x0][0x1b0], R14 ;  /* 0x00006c000c0c7a25 */ /* 0x000fe200078e000e */
[----:B------:R-:W-:Y:S01]  /*1080*/  CS2R R122, SRZ ;  /* 0x00000000007a7805 */ /* 0x000fe2000001ff00 */
[----:B------:R-:W-:Y:S01]  /*1090*/  CS2R R120, SRZ ;  /* 0x0000000000787805 */ /* 0x000fe2000001ff00 */
[----:B------:R-:W-:Y:S01]  /*10a0*/  CS2R R118, SRZ ;  /* 0x0000000000767805 */ /* 0x000fe2000001ff00 */
        /* <DEDUP_REMOVED lines=9> */
[----:B------:R-:W-:Y:S01]  /*1140*/  CS2R R102, SRZ ;  /* 0x0000000000667805 */ /* 0x000fe2000001ff00 */
[----:B------:R-:W-:Y:S01]  /*1150*/  CS2R R100, SRZ ;  /* 0x0000000000647805 */ /* 0x000fe2000001ff00 */
[----:B------:R-:W-:Y:S01]  /*1160*/  CS2R R98, SRZ ;  /* 0x0000000000627805 */ /* 0x000fe2000001ff00 */
[----:B------:R-:W-:Y:S01]  /*1170*/  IMAD.MOV.U32 R8, RZ, RZ, R6 ;  /* 0x000000ffff087224 */ /* 0x000fe200078e0006 */
[----:B------:R-:W-:Y:S01]  /*1180*/  LEA R4, P0, R2, c[0x0][0x1c0], 0x1 ;  /* 0x0000700002047a11 */ /* 0x000fe200078008ff */
[----:B------:R-:W-:Y:S01]  /*1190*/  IMAD.IADD R7, R13, 0x1, R19 ;  /* 0x000000010d077824 */ /* 0x000fe200078e0213 */
[CC--:B------:R-:W-:Y:S01]  /*11a0*/  LEA.HI R19, R34.reuse, R38.reuse, RZ, 0x4 ;  /* 0x0000002622137211 */ /* 0x0c0fe200078f20ff */
[----:B------:R-:W-:Y:S01]  /*11b0*/  IMAD.MOV.U32 R6, RZ, RZ, R12 ;  /* 0x000000ffff067224 */ /* 0x000fe200078e000c */
[----:B------:R-:W-:Y:S01]  /*11c0*/  CS2R R96, SRZ ;  /* 0x0000000000607805 */ /* 0x000fe2000001ff00 */
[----:B------:R-:W-:Y:S01]  /*11d0*/  IMAD R18, R21, c[0x0][0x1bc], R0 ;  /* 0x00006f0015127a24 */ /* 0x000fe200078e0200 */
[----:B------:R-:W-:Y:S01]  /*11e0*/  SHF.R.S32.HI R20, RZ, 0x4, R19 ;  /* 0x00000004ff147819 */ /* 0x000fe20000011413 */
[----:B-----5:R-:W-:Y:S01]  /*11f0*/  IMAD.IADD R0, R233, 0x1, -R239 ;  /* 0x00000001e9007824 */ /* 0x020fe200078e0aef */
[----:B------:R-:W-:Y:S01]  /*1200*/  CS2R R94, SRZ ;  /* 0x00000000005e7805 */ /* 0x000fe2000001ff00 */
[----:B------:R-:W-:Y:S01]  /*1210*/  IMAD.IADD R3, R3, 0x1, R16 ;  /* 0x0000000103037824 */ /* 0x000fe200078e0210 */
[----:B------:R-:W-:Y:S01]  /*1220*/  CS2R R92, SRZ ;  /* 0x00000000005c7805 */ /* 0x000fe2000001ff00 */
[----:B------:R-:W-:Y:S01]  /*1230*/  IMAD.WIDE.U32 R12, R21, c[0x0][0x1b8], R6 ;  /* 0x00006e00150c7a25 */ /* 0x000fe200078e0006 */
[-C--:B------:R-:W-:Y:S01]  /*1240*/  LEA.HI R7, R34, R38.reuse, RZ, 0x6 ;  /* 0x0000002622077211 */ /* 0x080fe200078f30ff */
[----:B------:R-:W-:Y:S01]  /*1250*/  CS2R R90, SRZ ;  /* 0x00000000005a7805 */ /* 0x000fe2000001ff00 */
[----:B------:R-:W-:Y:S01]  /*1260*/  LEA.HI.X R5, R2, c[0x0][0x1c4], R3, 0x1, P0 ;  /* 0x0000710002057a11 */ /* 0x000fe200000f0c03 */
[----:B------:R-:W-:Y:S01]  /*1270*/  IMAD.MOV.U32 R16, RZ, RZ, c[0x0][0x1d8] ;  /* 0x00007600ff107624 */ /* 0x000fe200078e00ff */
[----:B------:R-:W-:Y:S01]  /*1280*/  SHF.R.S32.HI R22, RZ, 0x6, R7 ;  /* 0x00000006ff167819 */ /* 0x000fe20000011407 */
[----:B------:R-:W-:Y:S01]  /*1290*/  IMAD R6, R35, c[0x0][0x180], RZ ;  /* 0x0000600023067a24 */ /* 0x000fe200078e02ff */
[----:B------:R-:W-:Y:S01]  /*12a0*/  LEA.HI R21, R34, R38, RZ, 0x5 ;  /* 0x0000002622157211 */ /* 0x000fe200078f28ff */
[----:B------:R-:W-:Y:S01]  /*12b0*/  IMAD R0, R37, -0x50, R0 ;  /* 0xffffffb025007824 */ /* 0x000fe200078e0200 */
[----:B------:R-:W-:Y:S01]  /*12c0*/  LEA R2, P0, R16, R4, 0x6 ;  /* 0x0000000410027211 */ /* 0x000fe200078030ff */
[----:B------:R-:W-:Y:S01]  /*12d0*/  IMAD.MOV.U32 R3, RZ, RZ, c[0x0][0x1dc] ;  /* 0x00007700ff037624 */ /* 0x000fe200078e00ff */
[----:B------:R-:W-:Y:S01]  /*12e0*/  CS2R R88, SRZ ;  /* 0x0000000000587805 */ /* 0x000fe2000001ff00 */
[----:B------:R-:W-:Y:S01]  /*12f0*/  IMAD R6, R36, c[0x0][0x184], R6 ;  /* 0x0000610024067a24 */ /* 0x000fe200078e0206 */
[----:B------:R-:W-:Y:S01]  /*1300*/  ISETP.LT.OR P3, PT, R0, 0x1, P4 ;  /* 0x000000010000780c */ /* 0x000fe20002761670 */
[----:B------:R-:W-:Y:S01]  /*1310*/  IMAD.WIDE.U32 R8, R36, c[0x0][0x180], R8 ;  /* 0x0000600024087a25 */ /* 0x000fe200078e0008 */
[C---:B------:R-:W-:Y:S01]  /*1320*/  ISETP.LT.OR P1, PT, R0.reuse, 0x1, P2 ;  /* 0x000000010000780c */ /* 0x040fe20001721670 */
[----:B------:R-:W-:Y:S01]  /*1330*/  CS2R R86, SRZ ;  /* 0x0000000000567805 */ /* 0x000fe2000001ff00 */
[----:B------:R-:W-:Y:S01]  /*1340*/  ISETP.LT.OR P6, PT, R0, 0x1, P5 ;  /* 0x000000010000780c */ /* 0x000fe20002fc1670 */
[----:B------:R-:W-:Y:S01]  /*1350*/  IMAD.IADD R9, R9, 0x1, R6 ;  /* 0x0000000109097824 */ /* 0x000fe200078e0206 */
[----:B------:R-:W-:Y:S01]  /*1360*/  LEA.HI.X R3, R16, R5, R3, 0x6, P0 ;  /* 0x0000000510037211 */ /* 0x000fe200000f3403 */
[----:B------:R-:W-:Y:S01]  /*1370*/  IMAD R6, R22, 0x200, R25 ;  /* 0x0000020016067824 */ /* 0x000fe200078e0219 */
[----:B------:R-:W-:Y:S01]  /*1380*/  ISETP.GT.AND P0, PT, R38, 0x7f, PT ;  /* 0x0000007f2600780c */ /* 0x000fe20003f04270 */
[----:B------:R-:W-:Y:S01]  /*1390*/  IMAD.U32 R7, RZ, RZ, UR7 ;  /* 0x00000007ff077e24 */ /* 0x000fe2000f8e00ff */
[----:B------:R-:W-:Y:S01]  /*13a0*/  ISETP.LT.OR P4, PT, R0, 0x21, P4 ;  /* 0x000000210000780c */ /* 0x000fe20002781670 */
[----:B------:R-:W-:Y:S01]  /*13b0*/  IMAD.SHL.U32 R236, R6, 0x2, RZ ;  /* 0x0000000206ec7824 */ /* 0x000fe200078e00ff */
[----:B------:R-:W-:Y:S01]  /*13c0*/  ISETP.LT.OR P5, PT, R0, 0x21, P5 ;  /* 0x000000210000780c */ /* 0x000fe20002fa1670 */
[----:B------:R-:W-:Y:S01]  /*13d0*/  IMAD.U32 R16, RZ, RZ, UR5 ;  /* 0x00000005ff107e24 */ /* 0x000fe2000f8e00ff */
[----:B------:R-:W-:Y:S01]  /*13e0*/  ULDC.64 UR4, c[0x0][0x1a8] ;  /* 0x00006a0000047ab9 */ /* 0x000fe20000000a00 */
[----:B------:R-:W-:Y:S01]  /*13f0*/  IMAD R17, R24, c[0x0][0x188], RZ ;  /* 0x0000620018117a24 */ /* 0x000fe200078e02ff */
[----:B------:R-:W-:Y:S01]  /*1400*/  @!PT LDS RZ, [RZ] ;  /* 0x00000000fffff984 */ /* 0x000fe20000000800 */
[----:B------:R-:W-:Y:S01]  /*1410*/  @!PT LDS RZ, [RZ] ;  /* 0x00000000fffff984 */ /* 0x000fe20000000800 */
[----:B------:R-:W-:Y:S01]  /*1420*/  @!PT LDS RZ, [RZ] ;  /* 0x00000000fffff984 */ /* 0x000fe20000000800 */
[----:B------:R1:W-:Y:S01]  /*1430*/  LDGSTS.E.BYPASS.LTC128B.128 [R236+0x7880], [R4.64], !P3 ;  /* 0x0788000004ec7fae */ /* 0x0003e2000d901d4e */
[----:B------:R-:W-:Y:S01]  /*1440*/  IMAD.WIDE.U32 R8, R30, c[0x0][0x188], R8 ;  /* 0x000062001e087a25 */ /* 0x000fe200078e0008 */
[----:B------:R-:W-:Y:S01]  /*1450*/  USHF.L.U32 UR7, UR4, 0x5, URZ ;  /* 0x0000000504077899 */ /* 0x000fe2000800063f */
[----:B------:R-:W-:Y:S01]  /*1460*/  CS2R R84, SRZ ;  /* 0x0000000000547805 */ /* 0x000fe2000001ff00 */
[----:B------:R1:W-:Y:S01]  /*1470*/  LDGSTS.E.BYPASS.LTC128B.128 [R236+0xa080], [R4.64+0x80], !P1 ;  /* 0x0a08008004ec7fae */ /* 0x0003e2000c901d4e */
[----:B------:R-:W-:Y:S01]  /*1480*/  @!P0 LEA R6, P3, R7, R2, 0x1 ;  /* 0x0000000207068211 */ /* 0x000fe200078608ff */
[----:B------:R-:W-:Y:S01]  /*1490*/  IMAD R11, R11, c[0x0][0x1a8], RZ ;  /* 0x00006a000b0b7a24 */ /* 0x000fe200078e02ff */
[C---:B------:R-:W-:Y:S01]  /*14a0*/  @!P0 ISETP.GE.AND P1, PT, R0.reuse, 0x41, PT ;  /* 0x000000410000880c */ /* 0x040fe20003f26270 */
[----:B------:R1:W-:Y:S01]  /*14b0*/  LDGSTS.E.BYPASS.LTC128B.128 [R236+0xc880], [R4.64+0x100], !P6 ;  /* 0x0c88010004ec7fae */ /* 0x0003e2000f101d4e */
[----:B------:R-:W-:Y:S01]  /*14c0*/  ISETP.LT.OR P6, PT, R0, 0x21, P2 ;  /* 0x000000210000780c */ /* 0x000fe200017c1670 */
[----:B------:R-:W-:Y:S01]  /*14d0*/  IMAD R11, R10, c[0x0][0x1ac], R11 ;  /* 0x00006b000a0b7a24 */ /* 0x000fe200078e020b */
[----:B------:R-:W-:Y:S01]  /*14e0*/  @!P0 LEA.HI.X R7, R7, R3, R16, 0x1, P3 ;  /* 0x0000000307078211 */ /* 0x000fe200018f0c10 */
[----:B------:R2:W-:Y:S01]  /*14f0*/  LDGSTS.E.BYPASS.LTC128B.128 [R236+0x8880], [R2.64], !P4 ;  /* 0x0888000002ec7fae */ /* 0x0005e2000e101d4e */
[----:B------:R-:W-:Y:S01]  /*1500*/  @!P0 ISETP.GE.OR P3, PT, R14, c[0x0][0x1cc], !P1 ;  /* 0x000073000e008a0c */ /* 0x000fe20004f66670 */
[----:B------:R-:W-:Y:S01]  /*1510*/  USHF.L.U64.HI UR5, UR4, UR6, UR5 ;  /* 0x0000000604057299 */ /* 0x000fe20008010205 */
[----:B------:R-:W-:Y:S01]  /*1520*/  @!P0 ISETP.LT.OR P2, PT, R0, 0x41, P2 ;  /* 0x000000410000880c */ /* 0x000fe20001741670 */
[----:B------:R-:W-:Y:S01]  /*1530*/  IMAD R233, R37, -0x50, R233 ;  /* 0xffffffb025e97824 */ /* 0x000fe200078e02e9 */
[----:B------:R-:W-:Y:S01]  /*1540*/  @!P0 ISETP.GE.OR P1, PT, R31, c[0x0][0x1cc], !P1 ;  /* 0x000073001f008a0c */ /* 0x000fe20004f26670 */
[----:B------:R-:W-:Y:S01]  /*1550*/  IMAD.MOV.U32 R230, RZ, RZ, 0x10 ;  /* 0x00000010ffe67424 */ /* 0x000fe200078e00ff */
[----:B------:R-:W-:Y:S01]  /*1560*/  LEA R240, P4, R8, c[0x0][0x160], 0x1 ;  /* 0x0000580008f07a11 */ /* 0x000fe200078808ff */
[----:B------:R-:W-:Y:S01]  /*1570*/  IMAD.MOV.U32 R221, RZ, RZ, 0x120 ;  /* 0x00000120ffdd7424 */ /* 0x000fe200078e00ff */
        /* <DEDUP_REMOVED lines=8> */
[----:B------:R-:W-:Y:S01]  /*1600*/  CS2R R74, SRZ ;  /* 0x00000000004a7805 */ /* 0x000fe2000001ff00 */
[----:B------:R3:W-:Y:S01]  /*1610*/  @!P0 LDGSTS.E.BYPASS.LTC128B.128 [R236+0x9880], [R6.64], !P3 ;  /* 0x0988000006ec8fae */ /* 0x0007e2000d901d4e */
[----:B------:R-:W-:Y:S01]  /*1620*/  CS2R R72, SRZ ;  /* 0x0000000000487805 */ /* 0x000fe2000001ff00 */
[----:B------:R-:W-:Y:S01]  /*1630*/  CS2R R70, SRZ ;  /* 0x0000000000467805 */ /* 0x000fe2000001ff00 */
[----:B------:R-:W-:Y:S01]  /*1640*/  CS2R R68, SRZ ;  /* 0x0000000000447805 */ /* 0x000fe2000001ff00 */
[----:B------:R3:W-:Y:S01]  /*1650*/  @!P0 LDGSTS.E.BYPASS.LTC128B.128 [R236+0xc080], [R6.64+0x80], !P2 ;  /* 0x0c08008006ec8fae */ /* 0x0007e2000d101d4e */
[----:B-1----:R-:W-:Y:S01]  /*1660*/  IMAD R4, R30, c[0x0][0x18c], R17 ;  /* 0x000063001e047a24 */ /* 0x002fe200078e0211 */
[----:B------:R-:W-:Y:S01]  /*1670*/  ISETP.LT.OR P2, PT, R0, 0x1, P5 ;  /* 0x000000010000780c */ /* 0x000fe20002f41670 */
[----:B------:R-:W-:Y:S01]  /*1680*/  IMAD.IADD R5, R13, 0x1, R18 ;  /* 0x000000010d057824 */ /* 0x000fe200078e0212 */
[----:B------:R3:W-:Y:S01]  /*1690*/  @!P0 LDGSTS.E.BYPASS.LTC128B.128 [R236+0xe880], [R6.64+0x100], !P1 ;  /* 0x0e88010006ec8fae */ /* 0x0007e2000c901d4e */
[----:B------:R-:W-:Y:S01]  /*16a0*/  IMAD.IADD R9, R9, 0x1, R4 ;  /* 0x0000000109097824 */ /* 0x000fe200078e0204 */
[----:B------:R-:W-:Y:S01]  /*16b0*/  ISETP.GE.AND P1, PT, R31, c[0x0][0x19c], PT ;  /* 0x000067001f007a0c */ /* 0x000fe20003f26270 */
[----:B------:R-:W-:Y:S01]  /*16c0*/  IMAD.MOV.U32 R4, RZ, RZ, R12 ;  /* 0x000000ffff047224 */ /* 0x000fe200078e000c */
[----:B------:R-:W-:Y:S01]  /*16d0*/  CS2R R66, SRZ ;  /* 0x0000000000427805 */ /* 0x000fe2000001ff00 */
[----:B------:R-:W-:Y:S01]  /*16e0*/  CS2R R64, SRZ ;  /* 0x0000000000407805 */ /* 0x000fe2000001ff00 */
[----:B------:R-:W-:Y:S01]  /*16f0*/  LEA.HI.X R241, R8, c[0x0][0x164], R9, 0x1, P4 ;  /* 0x0000590008f17a11 */ /* 0x000fe200020f0c09 */
[----:B------:R-:W-:Y:S01]  /*1700*/  IMAD.WIDE.U32 R4, R10, c[0x0][0x1a8], R4 ;  /* 0x00006a000a047a25 */ /* 0x000fe200078e0004 */
[----:B------:R-:W-:Y:S01]  /*1710*/  ISETP.LT.OR P4, PT, R0, 0x1, P6 ;  /* 0x000000010000780c */ /* 0x000fe20003781670 */
[----:B------:R-:W-:Y:S01]  /*1720*/  CS2R R62, SRZ ;  /* 0x00000000003e7805 */ /* 0x000fe2000001ff00 */
[----:B------:R-:W-:Y:S01]  /*1730*/  CS2R R60, SRZ ;  /* 0x00000000003c7805 */ /* 0x000fe2000001ff00 */
[----:B------:R-:W-:Y:S01]  /*1740*/  IMAD R10, R35, c[0x0][0x210], RZ ;  /* 0x00008400230a7a24 */ /* 0x000fe200078e02ff */
[----:B------:R-:W-:Y:S01]  /*1750*/  CS2R R58, SRZ ;  /* 0x00000000003a7805 */ /* 0x000fe2000001ff00 */
[----:B------:R-:W-:Y:S01]  /*1760*/  IMAD.U32 R9, RZ, RZ, UR5 ;  /* 0x00000005ff097e24 */ /* 0x000fe2000f8e00ff */
[----:B------:R-:W-:Y:S01]  /*1770*/  ULDC.64 UR4, c[0x0][0x208] ;  /* 0x0000820000047ab9 */ /* 0x000fe20000000a00 */
[----:B--2---:R-:W-:Y:S01]  /*1780*/  IMAD.IADD R3, R5, 0x1, R11 ;  /* 0x0000000105037824 */ /* 0x004fe200078e020b */
[C---:B------:R-:W-:Y:S01]  /*1790*/  LEA R2, P3, R4.reuse, c[0x0][0x190], 0x1 ;  /* 0x0000640004027a11 */ /* 0x040fe200078608ff */
[----:B------:R-:W-:Y:S01]  /*17a0*/  IMAD.MOV.U32 R5, RZ, RZ, c[0x0][0x1a8] ;  /* 0x00006a00ff057624 */ /* 0x000fe200078e00ff */
[----:B------:R-:W-:Y:S01]  /*17b0*/  USHF.L.U32 UR12, UR4, 0x5, URZ ;  /* 0x00000005040c7899 */ /* 0x000fe2000800063f */
[----:B------:R-:W-:Y:S01]  /*17c0*/  CS2R R56, SRZ ;  /* 0x0000000000387805 */ /* 0x000fe2000001ff00 */
[----:B------:R-:W-:Y:S01]  /*17d0*/  LEA.HI.X R3, R4, c[0x0][0x194], R3, 0x1, P3 ;  /* 0x0000650004037a11 */ /* 0x000fe200018f0c03 */
[----:B------:R-:W-:Y:S01]  /*17e0*/  IMAD R4, R26, c[0x0][0x208], RZ ;  /* 0x000082001a047a24 */ /* 0x000fe200078e02ff */
[C---:B------:R-:W-:Y:S01]  /*17f0*/  ISETP.LT.OR P3, PT, R0.reuse, 0x1, P1 ;  /* 0x000000010000780c */ /* 0x040fe20000f61670 */
[----:B------:R-:W-:Y:S01]  /*1800*/  USHF.L.U64.HI UR5, UR4, UR6, UR5 ;  /* 0x0000000604057299 */ /* 0x000fe20008010205 */
[----:B------:R-:W-:Y:S01]  /*1810*/  CS2R R54, SRZ ;  /* 0x0000000000367805 */ /* 0x000fe2000001ff00 */
[----:B------:R1:W-:Y:S01]  /*1820*/  LDGSTS.E.BYPASS.LTC128B.128 [R236+0x80], [R2.64], !P4 ;  /* 0x0008000002ec7fae */ /* 0x0003e2000e101d4e */
[C---:B------:R-:W-:Y:S01]  /*1830*/  ISETP.LT.OR P4, PT, R0.reuse, 0x21, P6 ;  /* 0x000000210000780c */ /* 0x040fe20003781670 */
[----:B---3--:R-:W-:Y:S01]  /*1840*/  IMAD.MOV.U32 R7, RZ, RZ, c[0x0][0x1ac] ;  /* 0x00006b00ff077624 */ /* 0x008fe200078e00ff */
[----:B------:R-:W-:Y:S01]  /*1850*/  @!P0 ISETP.LT.OR P6, PT, R0, 0x41, P6 ;  /* 0x000000410000880c */ /* 0x000fe200037c1670 */
[----:B------:R1:W-:Y:S01]  /*1860*/  LDGSTS.E.BYPASS.LTC128B.128 [R236+0x2880], [R2.64+0x80], !P2 ;  /* 0x0288008002ec7fae */ /* 0x0003e2000d101d4e */
[----:B------:R-:W-:Y:S01]  /*1870*/  LEA R6, P2, R5, R2, 0x6 ;  /* 0x0000000205067211 */ /* 0x000fe200078430ff */
[----:B------:R-:W-:Y:S01]  /*1880*/  IMAD R4, R23, c[0x0][0x20c], R4 ;  /* 0x0000830017047a24 */ /* 0x000fe200078e0204 */
[----:B------:R-:W-:Y:S01]  /*1890*/  USHF.L.U64.HI UR5, UR12, 0x1, UR5 ;  /* 0x000000010c057899 */ /* 0x000fe20008010205 */
[----:B------:R-:W-:Y:S01]  /*18a0*/  CS2R R52, SRZ ;  /* 0x0000000000347805 */ /* 0x000fe2000001ff00 */
[----:B------:R-:W-:Y:S01]  /*18b0*/  LEA.HI.X R7, R5, R3, R7, 0x6, P2 ;  /* 0x0000000305077211 */ /* 0x000fe200010f3407 */
[----:B------:R1:W-:Y:S01]  /*18c0*/  LDGSTS.E.BYPASS.LTC128B.128 [R236+0x5080], [R2.64+0x100], !P3 ;  /* 0x0508010002ec7fae */ /* 0x0003e2000d901d4e */
[----:B------:R-:W-:Y:S01]  /*18d0*/  ISETP.GE.AND P3, PT, R14, c[0x0][0x16c], PT ;  /* 0x00005b000e007a0c */ /* 0x000fe20003f66270 */
[----:B------:R-:W-:Y:S01]  /*18e0*/  UMOV UR4, 0x6 ;  /* 0x0000000600047882 */ /* 0x000fe20000000000 */
[----:B------:R-:W-:Y:S01]  /*18f0*/  ISETP.GE.AND P2, PT, R32, c[0x0][0x16c], PT ;  /* 0x00005b0020007a0c */ /* 0x000fe20003f46270 */
[----:B------:R2:W-:Y:S01]  /*1900*/  LDGSTS.E.BYPASS.LTC128B.128 [R236+0x1080], [R6.64], !P4 ;  /* 0x0108000006ec7fae */ /* 0x0005e2000e101d4e */
[----:B------:R-:W-:Y:S01]  /*1910*/  SEL R5, RZ, 0x1, P3 ;  /* 0x00000001ff057807 */ /* 0x000fe20001800000 */
[----:B------:R-:W-:Y:S01]  /*1920*/  CS2R R50, SRZ ;  /* 0x0000000000327805 */ /* 0x000fe2000001ff00 */
[C---:B------:R-:W-:Y:S01]  /*1930*/  ISETP.LT.OR P4, PT, R0.reuse, 0x21, P5 ;  /* 0x000000210000780c */ /* 0x040fe20002f81670 */
[----:B------:R-:W-:Y:S01]  /*1940*/  CS2R R48, SRZ ;  /* 0x0000000000307805 */ /* 0x000fe2000001ff00 */
[C---:B------:R-:W-:Y:S01]  /*1950*/  ISETP.LT.OR P3, PT, R0.reuse, 0x21, P1 ;  /* 0x000000210000780c */ /* 0x040fe20000f61670 */
[----:B------:R-:W-:Y:S01]  /*1960*/  CS2R R46, SRZ ;  /* 0x00000000002e7805 */ /* 0x000fe2000001ff00 */
[C---:B------:R-:W-:Y:S01]  /*1970*/  @!P0 ISETP.LT.OR P5, PT, R0.reuse, 0x41, P5 ;  /* 0x000000410000880c */ /* 0x040fe20002fa1670 */
[----:B------:R-:W-:Y:S01]  /*1980*/  CS2R R44, SRZ ;  /* 0x00000000002c7805 */ /* 0x000fe2000001ff00 */
[----:B------:R-:W-:-:S02]  /*1990*/  @!P0 ISETP.LT.OR P1, PT, R0, 0x41, P1 ;  /* 0x000000410000880c */ /* 0x000fc40000f21670 */
[----:B------:R-:W-:Y:S02]  /*19a0*/  SEL R0, RZ, 0xffffffff, P2 ;  /* 0xffffffffff007807 */ /* 0x000fe40001000000 */
[----:B------:R-:W-:Y:S02]  /*19b0*/  ISETP.GE.AND P2, PT, R31, c[0x0][0x16c], PT ;  /* 0x00005b001f007a0c */ /* 0x000fe40003f46270 */
[----:B------:R-:W-:Y:S01]  /*19c0*/  IADD3 R250, R236, 0xf080, RZ ;  /* 0x0000f080ecfa7810 */ /* 0x000fe20007ffe0ff */
[----:B------:R-:W-:Y:S01]  /*19d0*/  IMAD.SHL.U32 R0, R0, 0x2, RZ ;  /* 0x0000000200007824 */ /* 0x000fe200078e00ff */
[----:B------:R-:W-:Y:S01]  /*19e0*/  SEL R8, RZ, 0x4, P2 ;  /* 0x00000004ff087807 */ /* 0x000fe20001000000 */
[----:B------:R2:W-:Y:S03]  /*19f0*/  LDGSTS.E.BYPASS.LTC128B.128 [R236+0x3880], [R6.64+0x80], !P4 ;  /* 0x0388008006ec7fae */ /* 0x0005e6000e101d4e */
[----:B------:R-:W-:Y:S01]  /*1a00*/  LOP3.LUT R0, R0, 0x2, R5, 0xe2, !PT ;  /* 0x0000000200007812 */ /* 0x000fe200078ee205 */
[----:B------:R-:W-:Y:S01]  /*1a10*/  IMAD.U32 R5, RZ, RZ, UR7 ;  /* 0x00000007ff057e24 */ /* 0x000fe2000f8e00ff */
[----:B------:R2:W-:Y:S01]  /*1a20*/  LDGSTS.E.BYPASS.LTC128B.128 [R236+0x6080], [R6.64+0x100], !P3 ;  /* 0x0608010006ec7fae */ /* 0x0005e2000d901d4e */
[----:B-1----:R-:W-:Y:S01]  /*1a30*/  IMAD.WIDE.U32 R2, R23, c[0x0][0x208], R14 ;  /* 0x0000820017027a25 */ /* 0x002fe200078e000e */
[----:B------:R-:W-:Y:S01]  /*1a40*/  LOP3.LUT R0, R0, R8, RZ, 0xfc, !PT ;  /* 0x0000000800007212 */ /* 0x000fe200078efcff */
[----:B------:R-:W-:Y:S01]  /*1a50*/  USHF.L.U64.HI UR7, UR8, UR6, UR9 ;  /* 0x0000000608077299 */ /* 0x000fe20008010209 */
[----:B------:R-:W-:Y:S01]  /*1a60*/  SHF.R.S32.HI R23, RZ, 0x5, R21 ;  /* 0x00000005ff177819 */ /* 0x000fe20000011415 */
[----:B------:R-:W-:Y:S01]  /*1a70*/  IMAD.IADD R3, R3, 0x1, R4 ;  /* 0x0000000103037824 */ /* 0x000fe200078e0204 */
[C---:B------:R-:W-:Y:S01]  /*1a80*/  @!P0 LEA R4, P2, R5.reuse, R6, 0x1 ;  /* 0x0000000605048211 */ /* 0x040fe200078408ff */
[----:B------:R-:W-:Y:S01]  /*1a90*/  IMAD R8, R36, c[0x0][0x214], R10 ;  /* 0x0000850024087a24 */ /* 0x000fe200078e020a */
[----:B------:R-:W-:Y:S01]  /*1aa0*/  LOP3.LUT P4, RZ, R0, 0x1, RZ, 0xc0, !PT ;  /* 0x0000000100ff7812 */ /* 0x000fe2000788c0ff */
[----:B------:R-:W-:Y:S01]  /*1ab0*/  IMAD.WIDE.U32 R2, R36, c[0x0][0x210], R2 ;  /* 0x0000840024027a25 */ /* 0x000fe200078e0002 */
[----:B------:R-:W-:Y:S01]  /*1ac0*/  @!P0 LEA.HI.X R5, R5, R7, R9, 0x1, P2 ;  /* 0x0000000705058211 */ /* 0x000fe200010f0c09 */
[----:B------:R-:W-:Y:S01]  /*1ad0*/  USHF.L.U64.HI UR7, UR11, 0x1, UR7 ;  /* 0x000000010b077899 */ /* 0x000fe20008010207 */
[C---:B------:R-:W-:Y:S01]  /*1ae0*/  LOP3.LUT P3, RZ, R0.reuse, 0x2, RZ, 0xc0, !PT ;  /* 0x0000000200ff7812 */ /* 0x040fe2000786c0ff */
[----:B------:R-:W-:Y:S01]  /*1af0*/  IMAD.IADD R3, R3, 0x1, R8 ;  /* 0x0000000103037824 */ /* 0x000fe200078e0208 */
[----:B------:R-:W-:Y:S01]  /*1b00*/  IADD3 R8, -R239, UR13, RZ ;  /* 0x0000000def087c10 */ /* 0x000fe2000fffe1ff */
[----:B------:R1:W-:Y:S01]  /*1b10*/  @!P0 LDGSTS.E.BYPASS.LTC128B.128 [R236+0x2080], [R4.64], !P6 ;  /* 0x0208000004ec8fae */ /* 0x0003e2000f101d4e */
[----:B------:R-:W-:Y:S01]  /*1b20*/  LOP3.LUT P2, RZ, R0, 0x4, RZ, 0xc0, !PT ;  /* 0x0000000400ff7812 */ /* 0x000fe2000784c0ff */
[----:B------:R-:W-:Y:S01]  /*1b30*/  IMAD R0, R24, c[0x0][0x218], RZ ;  /* 0x0000860018007a24 */ /* 0x000fe200078e02ff */
[C---:B------:R-:W-:Y:S01]  /*1b40*/  ISETP.LT.OR P6, PT, R8.reuse, 0x1, !P4 ;  /* 0x000000010800780c */ /* 0x040fe200067c1670 */
[----:B------:R1:W-:Y:S01]  /*1b50*/  @!P0 LDGSTS.E.BYPASS.LTC128B.128 [R236+0x4880], [R4.64+0x80], !P5 ;  /* 0x0488008004ec8fae */ /* 0x0003e2000e901d4e */
[----:B------:R-:W-:Y:S01]  /*1b60*/  ISETP.LT.OR P5, PT, R8, 0x1, !P3 ;  /* 0x000000010800780c */ /* 0x000fe20005fa1670 */
[----:B------:R-:W-:Y:S01]  /*1b70*/  IMAD R0, R30, c[0x0][0x21c], R0 ;  /* 0x000087001e007a24 */ /* 0x000fe200078e0200 */
[----:B------:R-:W-:Y:S01]  /*1b80*/  USHF.L.U32 UR11, UR12, 0x1, URZ ;  /* 0x000000010c0b7899 */ /* 0x000fe2000800063f */
[----:B------:R1:W-:Y:S01]  /*1b90*/  @!P0 LDGSTS.E.BYPASS.LTC128B.128 [R236+0x7080], [R4.64+0x100], !P1 ;  /* 0x0708010004ec8fae */ /* 0x0003e2000c901d4e */
[----:B------:R-:W-:Y:S01]  /*1ba0*/  ISETP.LT.OR P1, PT, R8, 0x1, !P2 ;  /* 0x000000010800780c */ /* 0x000fe20005721670 */
[----:B------:R-:W-:Y:S01]  /*1bb0*/  IMAD.WIDE.U32 R2, R30, c[0x0][0x218], R2 ;  /* 0x000086001e027a25 */ /* 0x000fe200078e0002 */
[----:B------:R-:W-:Y:S01]  /*1bc0*/  P2R R9, PR, RZ, 0x10 ;  /* 0x00000010ff097803 */ /* 0x000fe20000000000 */
[----:B------:R-:W0:Y:S01]  /*1bd0*/  LDGDEPBAR ;  /* 0x00000000000079af */ /* 0x000e220000000000 */
[----:B------:R-:W-:Y:S01]  /*1be0*/  UIADD3 UR6, UR13, 0x3f, URZ ;  /* 0x0000003f0d067890 */ /* 0x000fe2000fffe03f */
[----:B------:R-:W-:Y:S01]  /*1bf0*/  IMAD.IADD R0, R3, 0x1, R0 ;  /* 0x0000000103007824 */ /* 0x000fe200078e0200 */
[----:B------:R-:W-:Y:S01]  /*1c00*/  LEA R242, P0, R2, c[0x0][0x1f0], 0x1 ;  /* 0x00007c0002f27a11 */ /* 0x000fe200078008ff */
[----:B------:R3:W-:Y:S01]  /*1c10*/  LDGSTS.E.BYPASS.LTC128B.128 [R236+0xf080], [R240.64], !P6 ;  /* 0x0f080000f0ec7fae */ /* 0x0007e2000f101d4e */
[----:B------:R-:W-:Y:S01]  /*1c20*/  IMAD.WIDE.U32 R10, R36, c[0x0][0x238], R28 ;  /* 0x00008e00240a7a25 */ /* 0x000fe200078e001c */
[----:B------:R-:W-:Y:S01]  /*1c30*/  USHF.L.U64.HI UR9, UR8, UR4, UR9 ;  /* 0x0000000408097299 */ /* 0x000fe20008010209 */
[----:B------:R-:W-:Y:S01]  /*1c40*/  LEA.HI.X R243, R2, c[0x0][0x1f4], R0, 0x1, P0 ;  /* 0x00007d0002f37a11 */ /* 0x000fe200000f0c00 */
[----:B------:R3:W-:Y:S01]  /*1c50*/  LDGSTS.E.BYPASS.LTC128B.128 [R236+0x11080], [R240.64+0x80], !P5 ;  /* 0x11080080f0ec7fae */ /* 0x0007e2000e901d4e */
[----:B------:R-:W-:Y:S01]  /*1c60*/  IMAD.U32 R2, RZ, RZ, UR10 ;  /* 0x0000000aff027e24 */ /* 0x000fe2000f8e00ff */
[----:B------:R-:W-:Y:S01]  /*1c70*/  UMOV UR4, URZ ;  /* 0x0000003f00047c82 */ /* 0x000fe20008000000 */
[----:B------:R-:W-:Y:S01]  /*1c80*/  IMAD.U32 R0, RZ, RZ, UR11 ;  /* 0x0000000bff007e24 */ /* 0x000fe2000f8e00ff */
[----:B------:R3:W-:Y:S01]  /*1c90*/  LDGSTS.E.BYPASS.LTC128B.128 [R236+0x13080], [R240.64+0x100], !P1 ;  /* 0x13080100f0ec7fae */ /* 0x0007e2000c901d4e */
[----:B--2---:R-:W-:Y:S01]  /*1ca0*/  IADD3 R6, P1, R240, UR10, RZ ;  /* 0x0000000af0067c10 */ /* 0x004fe2000ff3e0ff */
[----:B------:R-:W-:-:S02]  /*1cb0*/  USHF.L.U32 UR10, UR8, 0x6, URZ ;  /* 0x00000006080a7899 */ /* 0x000fc4000800063f */
[----:B------:R-:W-:Y:S01]  /*1cc0*/  UMOV UR12, 0x1 ;  /* 0x00000001000c7882 */ /* 0x000fe20000000000 */
[----:B------:R-:W-:Y:S02]  /*1cd0*/  IADD3.X R7, R241, UR7, RZ, P1, !PT ;  /* 0x00000007f1077c10 */ /* 0x000fe40008ffe4ff */
[C-C-:B-1----:R-:W-:Y:S02]  /*1ce0*/  IADD3 R4, P6, P0, R2.reuse, 0x80, R240.reuse ;  /* 0x0000008002047810 */ /* 0x142fe400078de0f0 */
[----:B------:R-:W-:Y:S02]  /*1cf0*/  IADD3 R2, P5, P1, R2, 0x100, R240 ;  /* 0x0000010002027810 */ /* 0x000fe400079be0f0 */
[----:B------:R-:W-:Y:S02]  /*1d00*/  IADD3.X R5, RZ, UR7, R241, P6, P0 ;  /* 0x00000007ff057c10 */ /* 0x000fe4000b7e04f1 */
[C---:B------:R-:W-:Y:S02]  /*1d10*/  ISETP.LT.OR P6, PT, R8.reuse, 0x21, !P4 ;  /* 0x000000210800780c */ /* 0x040fe400067c1670 */
[----:B------:R-:W-:-:S02]  /*1d20*/  ISETP.LT.OR P0, PT, R8, 0x21, !P3 ;  /* 0x000000210800780c */ /* 0x000fc40005f01670 */
[----:B------:R-:W-:Y:S02]  /*1d30*/  IADD3.X R3, RZ, UR7, R241, P5, P1 ;  /* 0x00000007ff037c10 */ /* 0x000fe4000afe24f1 */
[----:B------:R-:W-:Y:S02]  /*1d40*/  IADD3 R16, P5, P1, R0, 0x100, R242 ;  /* 0x0000010000107810 */ /* 0x000fe400079be0f2 */
[----:B------:R-:W-:Y:S02]  /*1d50*/  ISETP.GE.AND P4, PT, R14, c[0x0][0x1fc], PT ;  /* 0x00007f000e007a0c */ /* 0x000fe40003f86270 */
[----:B------:R-:W-:Y:S02]  /*1d60*/  IADD3.X R17, RZ, UR5, R243, P5, P1 ;  /* 0x00000005ff117c10 */ /* 0x000fe4000afe24f3 */
[----:B------:R-:W-:Y:S01]  /*1d70*/  ISETP.GT.AND P1, PT, R38, 0xf, PT ;  /* 0x0000000f2600780c */ /* 0x000fe20003f24270 */
[----:B------:R1:W-:Y:S01]  /*1d80*/  LDGSTS.E.BYPASS.LTC128B.128 [R236+0x10080], [R6.64], !P6 ;  /* 0x1008000006ec7fae */ /* 0x0003e2000f101d4e */
[----:B------:R-:W-:-:S02]  /*1d90*/  ISETP.LT.OR P5, PT, R8, 0x21, !P2 ;  /* 0x000000210800780c */ /* 0x000fc400057a1670 */
[----:B------:R-:W-:Y:S01]  /*1da0*/  ISETP.GE.AND P6, PT, R32, c[0x0][0x1fc], PT ;  /* 0x00007f0020007a0c */ /* 0x000fe20003fc6270 */
[----:B------:R2:W-:Y:S01]  /*1db0*/  LDGSTS.E.BYPASS.LTC128B.128 [R236+0x12080], [R4.64], !P0 ;  /* 0x1208000004ec7fae */ /* 0x0005e2000c101d4e */
[----:B------:R-:W-:-:S07]  /*1dc0*/  ISETP.LT.OR P0, PT, R8, 0x1, P4 ;  /* 0x000000010800780c */ /* 0x000fce0002701670 */
[----:B------:R-:W-:Y:S02]  /*1dd0*/  @!P1 IMAD.SHL.U32 R0, R38, 0x10, RZ ;  /* 0x0000001026009824 */ /* 0x000fe400078e00ff */
[----:B------:R4:W-:Y:S01]  /*1de0*/  LDGSTS.E.BYPASS.LTC128B.128 [R236+0x14080], [R2.64], !P5 ;  /* 0x1408000002ec7fae */ /* 0x0009e2000e901d4e */
[----:B------:R-:W-:-:S03]  /*1df0*/  ISETP.GE.AND P5, PT, R31, c[0x0][0x1fc], PT ;  /* 0x00007f001f007a0c */ /* 0x000fc60003fa6270 */
[----:B------:R1:W-:Y:S04]  /*1e00*/  @!P1 LDGSTS.E.BYPASS.LTC128B.128 [R0+0x21080], [R248.64] ;  /* 0x21080000f8009fae */ /* 0x0003e8000b901d4e */
[----:B------:R-:W0:Y:S04]  /*1e10*/  LDGDEPBAR ;  /* 0x00000000000079af */ /* 0x000e280000000000 */
[----:B------:R3:W-:Y:S01]  /*1e20*/  LDGSTS.E.BYPASS.LTC128B.128 [R236+0x1b080], [R242.64], !P0 ;  /* 0x1b080000f2ec7fae */ /* 0x0007e2000c101d4e */
[C---:B------:R-:W-:Y:S02]  /*1e30*/  ISETP.LT.OR P0, PT, R8.reuse, 0x1, P6 ;  /* 0x000000010800780c */ /* 0x040fe40003701670 */
[----:B------:R-:W-:-:S02]  /*1e40*/  ISETP.LT.OR P6, PT, R8, 0x21, P6 ;  /* 0x000000210800780c */ /* 0x000fc400037c1670 */
[----:B--2---:R-:W-:Y:S01]  /*1e50*/  LEA.HI R4, R34, R38, RZ, 0x2 ;  /* 0x0000002622047211 */ /* 0x004fe200078f10ff */
[----:B------:R-:W-:-:S03]  /*1e60*/  IMAD R5, R35, c[0x0][0x238], RZ ;  /* 0x00008e0023057a24 */ /* 0x000fc600078e02ff */
[----:B------:R-:W-:Y:S01]  /*1e70*/  SHF.R.S32.HI R12, RZ, 0x2, R4 ;  /* 0x00000002ff0c7819 */ /* 0x000fe20000011404 */
[----:B------:R-:W-:-:S04]  /*1e80*/  IMAD R5, R36, c[0x0][0x23c], R5 ;  /* 0x00008f0024057a24 */ /* 0x000fc800078e0205 */
[----:B------:R3:W-:Y:S01]  /*1e90*/  LDGSTS.E.BYPASS.LTC128B.128 [R236+0x1d080], [R242.64+0x80], !P0 ;  /* 0x1d080080f2ec7fae */ /* 0x0007e2000c101d4e */
[----:B----4-:R-:W-:Y:S02]  /*1ea0*/  LEA.HI R2, R34, R38, RZ, 0x7 ;  /* 0x0000002622027211 */ /* 0x010fe400078f38ff */
[----:B------:R-:W-:Y:S02]  /*1eb0*/  SHF.R.S32.HI R3, RZ, 0x1f, R21 ;  /* 0x0000001fff037819 */ /* 0x000fe40000011415 */
[----:B-1----:R-:W-:Y:S02]  /*1ec0*/  SHF.R.S32.HI R0, RZ, 0x1f, R4 ;  /* 0x0000001fff007819 */ /* 0x002fe40000011404 */
[----:B------:R-:W-:Y:S02]  /*1ed0*/  ISETP.LT.OR P0, PT, R8, 0x1, P5 ;  /* 0x000000010800780c */ /* 0x000fe40002f01670 */
[----:B------:R-:W-:Y:S02]  /*1ee0*/  LEA.HI R0, R0, R12, RZ, 0x3 ;  /* 0x0000000c00007211 */ /* 0x000fe400078f18ff */
[----:B------:R-:W-:-:S02]  /*1ef0*/  SHF.R.S32.HI R13, RZ, 0x7, R2 ;  /* 0x00000007ff0d7819 */ /* 0x000fc40000011402 */
[----:B------:R-:W-:Y:S02]  /*1f00*/  LEA.HI R2, R3, R23, RZ, 0x2 ;  /* 0x0000001703027211 */ /* 0x000fe400078f10ff */
[----:B------:R-:W-:Y:S01]  /*1f10*/  LOP3.LUT R0, R0, 0xfffffff8, RZ, 0xc0, !PT ;  /* 0xfffffff800007812 */ /* 0x000fe200078ec0ff */
[----:B------:R-:W-:Y:S01]  /*1f20*/  IMAD.SHL.U32 R15, R13, 0x8, RZ ;  /* 0x000000080d0f7824 */ /* 0x000fe200078e00ff */
[----:B------:R-:W-:Y:S02]  /*1f30*/  LOP3.LUT R2, R2, 0xfffffffc, RZ, 0xc0, !PT ;  /* 0xfffffffc02027812 */ /* 0x000fe400078ec0ff */
[----:B------:R-:W-:Y:S01]  /*1f40*/  LOP3.LUT R4, R4, 0x3ffffffc, RZ, 0xc0, !PT ;  /* 0x3ffffffc04047812 */ /* 0x000fe200078ec0ff */
[----:B------:R-:W-:Y:S01]  /*1f50*/  IMAD.IADD R12, R12, 0x1, -R0 ;  /* 0x000000010c0c7824 */ /* 0x000fe200078e0a00 */
[----:B------:R-:W-:Y:S01]  /*1f60*/  LOP3.LUT R15, R15, 0x8, RZ, 0xc0, !PT ;  /* 0x000000080f0f7812 */ /* 0x000fe200078ec0ff */
[----:B------:R-:W-:Y:S01]  /*1f70*/  IMAD.IADD R18, R23, 0x1, -R2 ;  /* 0x0000000117127824 */ /* 0x000fe200078e0a02 */
[----:B------:R3:W-:Y:S01]  /*1f80*/  LDGSTS.E.BYPASS.LTC128B.128 [R236+0x1f080], [R242.64+0x100], !P0 ;  /* 0x1f080100f2ec7fae */ /* 0x0007e2000c101d4e */
[----:B------:R-:W-:Y:S01]  /*1f90*/  IMAD.SHL.U32 R0, R12, 0x10, RZ ;  /* 0x000000100c007824 */ /* 0x000fe200078e00ff */
[----:B------:R-:W-:Y:S01]  /*1fa0*/  IADD3 R6, P0, R242, UR11, RZ ;  /* 0x0000000bf2067c10 */ /* 0x000fe2000ff1e0ff */
[C---:B------:R-:W-:Y:S01]  /*1fb0*/  IMAD.SHL.U32 R2, R18.reuse, 0x100, RZ ;  /* 0x0000010012027824 */ /* 0x040fe200078e00ff */
[----:B------:R-:W-:-:S02]  /*1fc0*/  LEA.HI R3, R18, R18, RZ, 0x1 ;  /* 0x0000001212037211 */ /* 0x000fc400078f08ff */
[----:B------:R-:W-:Y:S02]  /*1fd0*/  LOP3.LUT R0, R15, 0x70, R0, 0xf8, !PT ;  /* 0x000000700f007812 */ /* 0x000fe400078ef800 */
[----:B------:R-:W-:Y:S01]  /*1fe0*/  IADD3.X R7, R243, UR5, RZ, P0, !PT ;  /* 0x00000005f3077c10 */ /* 0x000fe200087fe4ff */
[----:B------:R-:W-:Y:S01]  /*1ff0*/  USHF.R.S32.HI UR5, URZ, 0x1f, UR6 ;  /* 0x0000001f3f057899 */ /* 0x000fe20008011406 */
[C---:B------:R-:W-:Y:S02]  /*2000*/  ISETP.LT.OR P0, PT, R8.reuse, 0x21, P4 ;  /* 0x000000210800780c */ /* 0x040fe40002701670 */
[----:B------:R-:W-:Y:S01]  /*2010*/  ISETP.LT.OR P5, PT, R8, 0x21, P5 ;  /* 0x000000210800780c */ /* 0x000fe20002fa1670 */
[----:B------:R-:W-:Y:S01]  /*2020*/  ULEA.HI UR5, UR5, UR6, URZ, 0x6 ;  /* 0x0000000605057291 */ /* 0x000fe2000f8f303f */
[----:B------:R-:W-:Y:S02]  /*2030*/  LEA.HI R8, R19, R20, RZ, 0x1 ;  /* 0x0000001413087211 */ /* 0x000fe400078f08ff */
[----:B------:R-:W-:Y:S01]  /*2040*/  LOP3.LUT R2, R0, 0x100, R2, 0xf8, !PT ;  /* 0x0000010000027812 */ /* 0x000fe200078ef802 */
[----:B------:R-:W-:Y:S01]  /*2050*/  IMAD.SHL.U32 R0, R3, 0x100, RZ ;  /* 0x0000010003007824 */ /* 0x000fe200078e00ff */
[----:B------:R-:W-:Y:S01]  /*2060*/  ISETP.NE.AND P4, PT, R9, RZ, PT ;  /* 0x000000ff0900720c */ /* 0x000fe20003f85270 */
[----:B------:R-:W-:Y:S01]  /*2070*/  IMAD.IADD R9, R38, 0x1, -R4 ;  /* 0x0000000126097824 */ /* 0x000fe200078e0a04 */
[----:B------:R-:W-:Y:S01]  /*2080*/  LOP3.LUT R4, R8, 0xfffffffe, RZ, 0xc0, !PT ;  /* 0xfffffffe08047812 */ /* 0x000fe200078ec0ff */
[----:B------:R-:W-:Y:S01]  /*2090*/  IMAD.IADD R3, R11, 0x1, R5 ;  /* 0x000000010b037824 */ /* 0x000fe200078e0205 */
[----:B------:R-:W-:Y:S01]  /*20a0*/  LOP3.LUT R5, R0, 0x7ffffe00, RZ, 0xc0, !PT ;  /* 0x7ffffe0000057812 */ /* 0x000fe200078ec0ff */
[----:B------:R1:W-:Y:S01]  /*20b0*/  LDGSTS.E.BYPASS.LTC128B.128 [R236+0x1c080], [R6.64], !P0 ;  /* 0x1c08000006ec7fae */ /* 0x0003e2000c101d4e */
[----:B------:R-:W-:Y:S01]  /*20c0*/  SHF.R.U32.HI R8, RZ, 0x3, R2 ;  /* 0x00000003ff087819 */ /* 0x000fe20000011602 */
[----:B------:R-:W-:Y:S01]  /*20d0*/  IMAD.IADD R0, R20, 0x1, -R4 ;  /* 0x0000000114007824 */ /* 0x000fe200078e0a04 */
[----:B------:R-:W-:Y:S01]  /*20e0*/  ISETP.GE.AND P0, PT, R14, c[0x0][0x1fc], PT ;  /* 0x00007f000e007a0c */ /* 0x000fe20003f06270 */
[----:B------:R-:W-:Y:S01]  /*20f0*/  IMAD R5, R9, 0x2, R5 ;  /* 0x0000000209057824 */ /* 0x000fe200078e0205 */
[----:B------:R-:W-:Y:S01]  /*2100*/  LOP3.LUT R4, R2, 0x28, R8, 0x78, !PT ;  /* 0x0000002802047812 */ /* 0x000fe200078e7808 */
[----:B------:R1:W-:Y:S01]  /*2110*/  LDGSTS.E.BYPASS.LTC128B.128 [R236+0x1e080], [R6.64+0x80], !P6 ;  /* 0x1e08008006ec7fae */ /* 0x0003e2000f101d4e */
[----:B------:R-:W-:Y:S01]  /*2120*/  LOP3.LUT P6, RZ, R12, 0x1, RZ, 0xc0, !PT ;  /* 0x000000010cff7812 */ /* 0x000fe200078cc0ff */
[----:B------:R-:W-:Y:S01]  /*2130*/  IMAD.MOV.U32 R2, RZ, RZ, R10 ;  /* 0x000000ffff027224 */ /* 0x000fe200078e000a */
[----:B------:R-:W-:Y:S01]  /*2140*/  USHF.R.S32.HI UR8, URZ, 0x6, UR5 ;  /* 0x000000063f087899 */ /* 0x000fe20008011405 */
[----:B------:R-:W-:Y:S01]  /*2150*/  IMAD.IADD R4, R5, 0x1, R4 ;  /* 0x0000000105047824 */ /* 0x000fe200078e0204 */
[----:B------:R-:W-:Y:S01]  /*2160*/  LOP3.LUT R5, R19, 0xfffffff0, RZ, 0xc0, !PT ;  /* 0xfffffff013057812 */ /* 0x000fe200078ec0ff */
[----:B------:R2:W-:Y:S01]  /*2170*/  LDGSTS.E.BYPASS.LTC128B.128 [R236+0x20080], [R16.64], !P5 ;  /* 0x2008000010ec7fae */ /* 0x0005e2000e901d4e */
[----:B------:R-:W-:Y:S01]  /*2180*/  IMAD.SHL.U32 R8, R23, 0x100, RZ ;  /* 0x0000010017087824 */ /* 0x000fe200078e00ff */
[----:B------:R-:W-:Y:S01]  /*2190*/  ISETP.GE.AND P5, PT, R32, c[0x0][0x1fc], PT ;  /* 0x00007f0020007a0c */ /* 0x000fe20003fa6270 */
[----:B------:R-:W-:Y:S01]  /*21a0*/  IMAD.SHL.U32 R234, R4, 0x2, RZ ;  /* 0x0000000204ea7824 */ /* 0x000fe200078e00ff */
[----:B------:R-:W-:Y:S01]  /*21b0*/  UMOV UR5, URZ ;  /* 0x0000003f00057c82 */ /* 0x000fe20008000000 */
[----:B------:R-:W-:Y:S01]  /*21c0*/  IMAD.IADD R4, R38, 0x1, -R5 ;  /* 0x0000000126047824 */ /* 0x000fe200078e0a05 */
[----:B------:R-:W-:Y:S01]  /*21d0*/  SEL R14, RZ, 0xffffffff, P5 ;  /* 0xffffffffff0e7807 */ /* 0x000fe20002800000 */
[----:B------:R-:W-:Y:S01]  /*21e0*/  IMAD.WIDE.U32 R244, R30, c[0x0][0x240], R2 ;  /* 0x000090001ef47a25 */ /* 0x000fe200078e0002 */
[----:B------:R-:W-:-:S02]  /*21f0*/  IADD3 R5, R234, 0x21480, RZ ;  /* 0x00021480ea057810 */ /* 0x000fc40007ffe0ff */
[----:B------:R-:W-:Y:S01]  /*2200*/  IADD3 R235, R234, 0x215a0, RZ ;  /* 0x000215a0eaeb7810 */ /* 0x000fe20007ffe0ff */
[----:B------:R-:W-:Y:S01]  /*2210*/  IMAD.SHL.U32 R3, R27, 0x40, RZ ;  /* 0x000000401b037824 */ /* 0x000fe200078e00ff */
[----:B------:R-:W-:Y:S01]  /*2220*/  @P6 IADD3 R235, R5, 0xe0, RZ ;  /* 0x000000e005eb6810 */ /* 0x000fe20007ffe0ff */
[----:B------:R-:W-:Y:S01]  /*2230*/  IMAD.SHL.U32 R220, R4, 0x2, RZ ;  /* 0x0000000204dc7824 */ /* 0x000fe200078e00ff */
[----:B------:R-:W-:Y:S01]  /*2240*/  LOP3.LUT R2, R21, 0xffffffe0, RZ, 0xc0, !PT ;  /* 0xffffffe015027812 */ /* 0x000fe200078ec0ff */
[----:B------:R-:W-:Y:S01]  /*2250*/  IMAD.SHL.U32 R11, R22, 0x8, RZ ;  /* 0x00000008160b7824 */ /* 0x000fe200078e00ff */
[----:B------:R-:W-:Y:S02]  /*2260*/  LOP3.LUT P5, RZ, R27, 0x2, RZ, 0xc0, !PT ;  /* 0x000000021bff7812 */ /* 0x000fe400078ac0ff */
[----:B------:R-:W-:Y:S01]  /*2270*/  LOP3.LUT R3, R3, 0x1c0, RZ, 0xc0, !PT ;  /* 0x000001c003037812 */ /* 0x000fe200078ec0ff */
[----:B------:R-:W-:Y:S01]  /*2280*/  IMAD.IADD R2, R38, 0x1, -R2 ;  /* 0x0000000126027824 */ /* 0x000fe200078e0a02 */
[----:B------:R-:W-:Y:S01]  /*2290*/  SEL R217, R230, 0xfffffff0, !P5 ;  /* 0xfffffff0e6d97807 */ /* 0x000fe20006800000 */
[----:B-1----:R-:W-:Y:S01]  /*22a0*/  IMAD.SHL.U32 R6, R4, 0x10, RZ ;  /* 0x0000001004067824 */ /* 0x002fe200078e00ff */
[----:B------:R-:W-:-:S02]  /*22b0*/  LEA.HI R7, R13, R13, RZ, 0x1 ;  /* 0x0000000d0d077211 */ /* 0x000fc400078f08ff */
[----:B------:R-:W-:Y:S02]  /*22c0*/  LOP3.LUT R216, R3, 0x8, R33, 0xf8, !PT ;  /* 0x0000000803d87812 */ /* 0x000fe400078ef821 */
[----:B------:R-:W-:Y:S01]  /*22d0*/  LOP3.LUT R5, R6, 0xf0, RZ, 0xc0, !PT ;  /* 0x000000f006057812 */ /* 0x000fe200078ec0ff */
[----:B------:R-:W-:Y:S01]  /*22e0*/  IMAD R6, R24, c[0x0][0x240], RZ ;  /* 0x0000900018067a24 */ /* 0x000fe200078e02ff */
[----:B--2---:R-:W-:Y:S02]  /*22f0*/  SEL R16, RZ, 0x1, P0 ;  /* 0x00000001ff107807 */ /* 0x004fe40000000000 */
[----:B------:R-:W-:Y:S01]  /*2300*/  ISETP.GE.AND P0, PT, R38, 0x10, PT ;  /* 0x000000102600780c */ /* 0x000fe20003f06270 */
[----:B------:R-:W-:Y:S01]  /*2310*/  IMAD R17, R30, c[0x0][0x244], R6 ;  /* 0x000091001e117a24 */ /* 0x000fe200078e0206 */
[C---:B------:R-:W-:Y:S02]  /*2320*/  LOP3.LUT R15, R5.reuse, R15, RZ, 0xfc, !PT ;  /* 0x0000000f050f7212 */ /* 0x040fe400078efcff */
[----:B------:R-:W-:Y:S01]  /*2330*/  LOP3.LUT R12, R5, 0x100, R8, 0xf8, !PT ;  /* 0x00000100050c7812 */ /* 0x000fe200078ef808 */
[----:B------:R-:W-:Y:S01]  /*2340*/  IMAD.SHL.U32 R8, R0, 0x20, RZ ;  /* 0x0000002000087824 */ /* 0x000fe200078e00ff */
[----:B------:R-:W-:Y:S01]  /*2350*/  LOP3.LUT R7, R7, 0xfffffffe, RZ, 0xc0, !PT ;  /* 0xfffffffe07077812 */ /* 0x000fe200078ec0ff */
[----:B------:R-:W-:Y:S01]  /*2360*/  IMAD.IADD R251, R245, 0x1, R17 ;  /* 0x00000001f5fb7824 */ /* 0x000fe200078e0211 */
[----:B------:R-:W-:-:S02]  /*2370*/  SHF.R.S32.HI R6, RZ, 0x1f, R2 ;  /* 0x0000001fff067819 */ /* 0x000fc40000011402 */
[----:B------:R-:W-:Y:S01]  /*2380*/  SHF.R.U32.HI R10, RZ, 0x3, R3 ;  /* 0x00000003ff0a7819 */ /* 0x000fe20000011603 */
[----:B------:R-:W-:Y:S01]  /*2390*/  IMAD.IADD R7, R13, 0x1, -R7 ;  /* 0x000000010d077824 */ /* 0x000fe200078e0a07 */
[----:B------:R-:W-:Y:S01]  /*23a0*/  LOP3.LUT P5, RZ, R4, 0x2, RZ, 0xc0, !PT ;  /* 0x0000000204ff7812 */ /* 0x000fe200078ac0ff */
[----:B------:R-:W-:Y:S01]  /*23b0*/  @!P0 IMAD.SHL.U32 R5, R38, 0x10, RZ ;  /* 0x0000001026058824 */ /* 0x000fe200078e00ff */
[----:B------:R-:W-:Y:S01]  /*23c0*/  ISETP.GE.AND P6, PT, R31, c[0x0][0x1fc], PT ;  /* 0x00007f001f007a0c */ /* 0x000fe20003fc6270 */
[----:B------:R-:W-:Y:S01]  /*23d0*/  IMAD R233, R7, -0x8, R233 ;  /* 0xfffffff807e97824 */ /* 0x000fe200078e02e9 */
[----:B------:R-:W-:Y:S02]  /*23e0*/  LOP3.LUT R216, R216, R10, RZ, 0x3c, !PT ;  /* 0x0000000ad8d87212 */ /* 0x000fe400078e3cff */
[----:B------:R1:W-:Y:S01]  /*23f0*/  @!P0 LDGSTS.E.BYPASS.LTC128B.128 [R5+0x21280], [R246.64] ;  /* 0x21280000f6058fae */ /* 0x0003e2000b901d4e */
[----:B------:R-:W-:Y:S02]  /*2400*/  LOP3.LUT P0, RZ, R27, 0x4, RZ, 0xc0, !PT ;  /* 0x000000041bff7812 */ /* 0x000fe4000780c0ff */
[----:B------:R-:W-:Y:S01]  /*2410*/  IMAD R216, R13, 0x200, R216 ;  /* 0x000002000dd87824 */ /* 0x000fe200078e02d8 */
[----:B------:R-:W0:Y:S01]  /*2420*/  LDGDEPBAR ;  /* 0x00000000000079af */ /* 0x000e220000000000 */
[----:B------:R-:W-:-:S02]  /*2430*/  SHF.R.U32.HI R223, RZ, 0x3, R12 ;  /* 0x00000003ffdf7819 */ /* 0x000fc4000001160c */
[----:B------:R-:W-:Y:S01]  /*2440*/  LOP3.LUT R220, R15, 0x18, R220, 0x78, !PT ;  /* 0x000000180fdc7812 */ /* 0x000fe200078e78dc */
[----:B------:R-:W0:Y:S01]  /*2450*/  LDGDEPBAR ;  /* 0x00000000000079af */ /* 0x000e220000000000 */
[----:B------:R-:W-:Y:S01]  /*2460*/  LOP3.LUT R223, R223, 0x38, RZ, 0xc0, !PT ;  /* 0x00000038dfdf7812 */ /* 0x000fe200078ec0ff */
[----:B------:R-:W-:Y:S01]  /*2470*/  IMAD.SHL.U32 R216, R216, 0x2, RZ ;  /* 0x00000002d8d87824 */ /* 0x000fe200078e00ff */
[----:B------:R-:W-:Y:S01]  /*2480*/  SEL R221, R221, 0xe0, !P5 ;  /* 0x000000e0dddd7807 */ /* 0x000fe20006800000 */
[----:B------:R-:W-:Y:S02]  /*2490*/  IMAD.SHL.U32 R220, R220, 0x2, RZ ;  /* 0x00000002dcdc7824 */ /* 0x000fe400078e00ff */
[----:B------:R-:W-:Y:S02]  /*24a0*/  IMAD R217, R217, 0x2, R216 ;  /* 0x00000002d9d97824 */ /* 0x000fe400078e02d8 */
[----:B------:R-:W-:Y:S01]  /*24b0*/  IMAD R221, R221, 0x2, R220 ;  /* 0x00000002dddd7824 */ /* 0x000fe200078e02dc */
[----:B-1----:R-:W-:-:S04]  /*24c0*/  SHF.R.S32.HI R5, RZ, 0x1f, R4 ;  /* 0x0000001fff057819 */ /* 0x002fc80000011404 */
[----:B------:R-:W-:Y:S02]  /*24d0*/  LEA.HI R222, R5, R4, RZ, 0x3 ;  /* 0x0000000405de7211 */ /* 0x000fe400078f18ff */
[----:B------:R-:W-:Y:S01]  /*24e0*/  LEA.HI R5, R6, R2, RZ, 0x2 ;  /* 0x0000000206057211 */ /* 0x000fe200078f10ff */
[----:B------:R-:W-:Y:S01]  /*24f0*/  IMAD.SHL.U32 R6, R18, 0x10, RZ ;  /* 0x0000001012067824 */ /* 0x000fe200078e00ff */
[C---:B------:R-:W-:Y:S01]  /*2500*/  LOP3.LUT R7, R222.reuse, 0xfffffff8, RZ, 0xc0, !PT ;  /* 0xfffffff8de077812 */ /* 0x040fe200078ec0ff */
[----:B------:R-:W-:-:S03]  /*2510*/  IMAD.SHL.U32 R222, R222, 0x40, RZ ;  /* 0x00000040dede7824 */ /* 0x000fc600078e00ff */
[----:B------:R-:W-:Y:S01]  /*2520*/  LOP3.LUT R9, R3, 0x30, R6, 0xf8, !PT ;  /* 0x0000003003097812 */ /* 0x000fe200078ef806 */
[----:B------:R-:W-:Y:S01]  /*2530*/  IMAD.IADD R3, R4, 0x1, -R7 ;  /* 0x0000000104037824 */ /* 0x000fe200078e0a07 */
[----:B------:R-:W-:Y:S01]  /*2540*/  LOP3.LUT R4, R8, 0x20, RZ, 0xc0, !PT ;  /* 0x0000002008047812 */ /* 0x000fe200078ec0ff */
[----:B------:R-:W-:Y:S01]  /*2550*/  IMAD.MOV.U32 R8, RZ, RZ, 0x20 ;  /* 0x00000020ff087424 */ /* 0x000fe200078e00ff */
[C---:B------:R-:W-:Y:S02]  /*2560*/  LEA.HI.SX32 R238, R5.reuse, R6, 0x1e ;  /* 0x0000000605ee7211 */ /* 0x040fe400078ff2ff */
[----:B------:R-:W-:Y:S02]  /*2570*/  LOP3.LUT R5, R5, 0xfffffffc, RZ, 0xc0, !PT ;  /* 0xfffffffc05057812 */ /* 0x000fe400078ec0ff */
[----:B------:R-:W-:Y:S01]  /*2580*/  LOP3.LUT R11, R4, 0x18, R11, 0xf8, !PT ;  /* 0x00000018040b7812 */ /* 0x000fe200078ef80b */
[----:B------:R-:W-:Y:S01]  /*2590*/  IMAD.SHL.U32 R4, R14, 0x2, RZ ;  /* 0x000000020e047824 */ /* 0x000fe200078e00ff */
[----:B------:R-:W-:Y:S01]  /*25a0*/  SEL R218, R8, 0xffffffe0, !P0 ;  /* 0xffffffe008da7807 */ /* 0x000fe20004000000 */
[----:B------:R-:W-:Y:S01]  /*25b0*/  IMAD.IADD R5, R2, 0x1, -R5 ;  /* 0x0000000102057824 */ /* 0x000fe200078e0a05 */
[----:B------:R-:W-:Y:S01]  /*25c0*/  SEL R7, RZ, 0x4, P6 ;  /* 0x00000004ff077807 */ /* 0x000fe20003000000 */
[----:B------:R-:W-:Y:S01]  /*25d0*/  IMAD.SHL.U32 R2, R0, 0x8, RZ ;  /* 0x0000000800027824 */ /* 0x000fe200078e00ff */
[----:B------:R-:W-:Y:S01]  /*25e0*/  LOP3.LUT P6, RZ, R3, 0x4, RZ, 0xc0, !PT ;  /* 0x0000000403ff7812 */ /* 0x000fe200078cc0ff */
[----:B------:R-:W-:Y:S01]  /*25f0*/  IMAD R233, R5, -0x2, R233 ;  /* 0xfffffffe05e97824 */ /* 0x000fe200078e02e9 */
[C---:B------:R-:W-:Y:S01]  /*2600*/  LOP3.LUT P0, RZ, R3.reuse, 0x2, RZ, 0xc0, !PT ;  /* 0x0000000203ff7812 */ /* 0x040fe2000780c0ff */
[----:B------:R-:W-:Y:S01]  /*2610*/  IMAD.SHL.U32 R3, R3, 0x40, RZ ;  /* 0x0000004003037824 */ /* 0x000fe200078e00ff */
[----:B------:R-:W-:Y:S01]  /*2620*/  LOP3.LUT R6, R9, 0x8, R33, 0xf8, !PT ;  /* 0x0000000809067812 */ /* 0x000fe200078ef821 */
[----:B------:R-:W-:Y:S01]  /*2630*/  IMAD R219, R218, 0x2, R216 ;  /* 0x00000002dadb7824 */ /* 0x000fe200078e02d8 */
[----:B------:R-:W-:Y:S01]  /*2640*/  LOP3.LUT R4, R4, 0x2, R16, 0xe2, !PT ;  /* 0x0000000204047812 */ /* 0x000fe200078ee210 */
[----:B------:R-:W-:Y:S01]  /*2650*/  IMAD R218, R218, 0x2, R217 ;  /* 0x00000002dada7824 */ /* 0x000fe200078e02d9 */
[----:B------:R-:W-:-:S02]  /*2660*/  LOP3.LUT R3, R3, 0x1c0, RZ, 0xc0, !PT ;  /* 0x000001c003037812 */ /* 0x000fc400078ec0ff */
[----:B------:R-:W-:Y:S02]  /*2670*/  LOP3.LUT R5, R2, 0x8, RZ, 0xc0, !PT ;  /* 0x0000000802057812 */ /* 0x000fe400078ec0ff */
[----:B------:R-:W-:Y:S02]  /*2680*/  LOP3.LUT R2, R6, R10, RZ, 0x3c, !PT ;  /* 0x0000000a06027212 */ /* 0x000fe400078e3cff */
[----:B------:R-:W-:Y:S02]  /*2690*/  LOP3.LUT R237, R4, R7, RZ, 0xfc, !PT ;  /* 0x0000000704ed7212 */ /* 0x000fe400078efcff */
[----:B------:R-:W-:Y:S01]  /*26a0*/  LOP3.LUT R222, R222, 0xfffffe00, RZ, 0xc0, !PT ;  /* 0xfffffe00dede7812 */ /* 0x000fe200078ec0ff */
[----:B------:R-:W-:Y:S01]  /*26b0*/  IMAD R229, R0, 0x200, R2 ;  /* 0x0000020000e57824 */ /* 0x000fe200078e0202 */
[----:B------:R-:W-:Y:S02]  /*26c0*/  SHF.R.U32.HI R4, RZ, 0x3, R3 ;  /* 0x00000003ff047819 */ /* 0x000fe40000011603 */
[----:B------:R-:W-:Y:S01]  /*26d0*/  SEL R230, R230, 0xfffffff0, !P0 ;  /* 0xfffffff0e6e67807 */ /* 0x000fe20004000000 */
[----:B------:R-:W-:Y:S01]  /*26e0*/  IMAD R2, R18, 0x400, R222 ;  /* 0x0000040012027824 */ /* 0x000fe200078e02de */
[----:B------:R-:W-:-:S02]  /*26f0*/  LOP3.LUT R0, R4, R3, R5, 0x1e, !PT ;  /* 0x0000000304007212 */ /* 0x000fc400078e1e05 */
[----:B------:R-:W-:Y:S01]  /*2700*/  LOP3.LUT R3, R4, R11, R3, 0x1e, !PT ;  /* 0x0000000b04037212 */ /* 0x000fe200078e1e03 */
[----:B------:R-:W-:Y:S01]  /*2710*/  IMAD.SHL.U32 R231, R230, 0x2, RZ ;  /* 0x00000002e6e77824 */ /* 0x000fe200078e00ff */
[----:B------:R-:W-:Y:S01]  /*2720*/  LOP3.LUT R223, R223, R12, R5, 0x1e, !PT ;  /* 0x0000000cdfdf7212 */ /* 0x000fe200078e1e05 */
[----:B------:R-:W-:Y:S01]  /*2730*/  IMAD.IADD R227, R2, 0x1, R0 ;  /* 0x0000000102e37824 */ /* 0x000fe200078e0200 */
[----:B------:R-:W-:Y:S02]  /*2740*/  SEL R0, R8, 0xffffffe0, !P6 ;  /* 0xffffffe008007807 */ /* 0x000fe40007000000 */
[----:B------:R-:W-:Y:S01]  /*2750*/  LOP3.LUT R222, R3, R222, RZ, 0xfc, !PT ;  /* 0x000000de03de7212 */ /* 0x000fe200078efcff */
[----:B------:R-:W-:Y:S01]  /*2760*/  IMAD.SHL.U32 R225, R227, 0x2, RZ ;  /* 0x00000002e3e17824 */ /* 0x000fe200078e00ff */
[----:B------:R-:W-:Y:S01]  /*2770*/  LEA R223, R223, 0x23c80, 0x1 ;  /* 0x00023c80dfdf7811 */ /* 0x000fe200078e08ff */
[----:B------:R-:W-:Y:S01]  /*2780*/  IMAD.IADD R228, R227, 0x1, R0 ;  /* 0x00000001e3e47824 */ /* 0x000fe200078e0200 */
[----:B------:R-:W-:Y:S01]  /*2790*/  LEA R222, R222, 0x80, 0x1 ;  /* 0x00000080dede7811 */ /* 0x000fe200078e08ff */
[C---:B------:R-:W-:Y:S01]  /*27a0*/  IMAD.IADD R226, R225.reuse, 0x1, R231 ;  /* 0x00000001e1e27824 */ /* 0x040fe200078e02e7 */
[----:B------:R-:W-:Y:S01]  /*27b0*/  IADD3 R224, R225, 0x1b080, RZ ;  /* 0x0001b080e1e07810 */ /* 0x000fe20007ffe0ff */
[----:B------:R-:W-:-:S04]  /*27c0*/  IMAD.IADD R232, R227, 0x1, R230 ;  /* 0x00000001e3e87824 */ /* 0x000fc800078e02e6 */
[----:B---3--:R-:W-:Y:S02]  /*27d0*/  IMAD R224, R0, 0x2, R224 ;  /* 0x0000000200e07824 */ /* 0x008fe400078e02e0 */
.L_x_800:
        /* <DEDUP_REMOVED lines=171> */
[----:B---34-:R-:W3:Y:S01]  /*3290*/  S2R R190, SR_TID.X ;  /* 0x0000000000be7919 */ /* 0x018ee20000002100 */
[----:B------:R-:W-:Y:S01]  /*32a0*/  USHF.R.S32.HI UR16, URZ, 0x1f, UR11 ;  /* 0x0000001f3f107899 */ /* 0x000fe2000801140b */
[----:B------:R-:W-:Y:S01]  /*32b0*/  IMAD.U32 R32, RZ, RZ, UR10 ;  /* 0x0000000aff207e24 */ /* 0x000fe2000f8e00ff */
[----:B------:R-:W-:Y:S01]  /*32c0*/  ULDC.64 UR6, c[0x0][0x178] ;  /* 0x00005e0000067ab9 */ /* 0x000fe20000000a00 */
[----:B------:R-:W-:Y:S01]  /*32d0*/  IMAD.U32 R30, RZ, RZ, UR10 ;  /* 0x0000000aff1e7e24 */ /* 0x000fe2000f8e00ff */
        /* <DEDUP_REMOVED lines=10> */
[----:B------:R-:W-:Y:S01]  /*3380*/  IADD3 R32, P5, P0, R32, 0x80, R24 ;  /* 0x0000008020207810 */ /* 0x000fe200078be018 */
[----:B---3--:R-:W-:Y:S01]  /*3390*/  IMAD.SHL.U32 R190, R190, 0x4, RZ ;  /* 0x00000004bebe7824 */ /* 0x008fe200078e00ff */
[----:B------:R-:W-:Y:S01]  /*33a0*/  LEA.HI.X R25, R25, R241, R0, 0x7, P6 ;  /* 0x000000f119197211 */ /* 0x000fe200030f3c00 */
[----:B------:R-:W-:Y:S01]  /*33b0*/  IMAD.U32 R0, RZ, RZ, UR12 ;  /* 0x0000000cff007e24 */ /* 0x000fe2000f8e00ff */
[----:B------:R-:W-:Y:S02]  /*33c0*/  ISETP.LT.OR P6, PT, R28, 0x1, !P4 ;  /* 0x000000011c00780c */ /* 0x000fe400067c1670 */
[--C-:B------:R-:W-:Y:S01]  /*33d0*/  IADD3.X R33, RZ, UR9, R25.reuse, P5, P0 ;  /* 0x00000009ff217c10 */ /* 0x100fe2000afe0419 */
[----:B------:R-:W-:Y:S01]  /*33e0*/  IMAD R0, R0, 0x6000, R250 ;  /* 0x0000600000007824 */ /* 0x000fe200078e02fa */
[----:B------:R-:W-:Y:S04]  /*33f0*/  IADD3 R30, P5, P0, R30, 0x100, R24 ;  /* 0x000001001e1e7810 */ /* 0x000fe800078be018 */
[----:B------:R-:W-:Y:S02]  /*3400*/  IADD3.X R31, RZ, UR9, R25, P5, P0 ;  /* 0x00000009ff1f7c10 */ /* 0x000fe4000afe0419 */
[C---:B------:R-:W-:Y:S02]  /*3410*/  ISETP.LT.OR P5, PT, R28.reuse, 0x1, !P3 ;  /* 0x000000011c00780c */ /* 0x040fe40005fa1670 */
[----:B------:R-:W-:Y:S01]  /*3420*/  ISETP.LT.OR P0, PT, R28, 0x1, !P2 ;  /* 0x000000011c00780c */ /* 0x000fe20005701670 */
[----:B------:R-:W-:Y:S01]  /*3430*/  @!PT LDS RZ, [RZ] ;  /* 0x00000000fffff984 */ /* 0x000fe20000000800 */
[----:B------:R-:W-:Y:S01]  /*3440*/  @!PT LDS RZ, [RZ] ;  /* 0x00000000fffff984 */ /* 0x000fe20000000800 */
[----:B------:R-:W-:Y:S01]  /*3450*/  @!PT LDS RZ, [RZ] ;  /* 0x00000000fffff984 */ /* 0x000fe20000000800 */
[----:B------:R3:W-:Y:S01]  /*3460*/  LDGSTS.E.BYPASS.LTC128B.128 [R0], [R24.64], !P6 ;  /* 0x0000000018007fae */ /* 0x0007e2000f101d4e */
[----:B------:R-:W-:Y:S04]  /*3470*/  IADD3 R34, P6, R24, UR10, RZ ;  /* 0x0000000a18227c10 */ /* 0x000fe8000ffde0ff */
[----:B------:R-:W-:Y:S02]  /*3480*/  IADD3.X R35, R25, UR9, RZ, P6, !PT ;  /* 0x0000000919237c10 */ /* 0x000fe4000b7fe4ff */
[C---:B------:R-:W-:Y:S03]  /*3490*/  ISETP.LT.OR P6, PT, R28.reuse, 0x21, !P2 ;  /* 0x000000211c00780c */ /* 0x040fe600057c1670 */
[----:B------:R3:W-:Y:S01]  /*34a0*/  LDGSTS.E.BYPASS.LTC128B.128 [R0+0x2000], [R24.64+0x80], !P5 ;  /* 0x0200008018007fae */ /* 0x0007e2000e901d4e */
[C---:B------:R-:W-:Y:S03]  /*34b0*/  ISETP.LT.OR P5, PT, R28.reuse, 0x21, !P4 ;  /* 0x000000211c00780c */ /* 0x040fe600067a1670 */
[----:B------:R3:W-:Y:S01]  /*34c0*/  LDGSTS.E.BYPASS.LTC128B.128 [R0+0x4000], [R24.64+0x100], !P0 ;  /* 0x0400010018007fae */ /* 0x0007e2000c101d4e */
[----:B------:R-:W-:Y:S09]  /*34d0*/  ISETP.LT.OR P0, PT, R28, 0x21, !P3 ;  /* 0x000000211c00780c */ /* 0x000ff20005f01670 */
[----:B------:R4:W-:Y:S04]  /*34e0*/  LDGSTS.E.BYPASS.LTC128B.128 [R0+0x1000], [R34.64], !P5 ;  /* 0x0100000022007fae */ /* 0x0009e8000e901d4e */
[----:B------:R4:W-:Y:S04]  /*34f0*/  LDGSTS.E.BYPASS.LTC128B.128 [R0+0x3000], [R32.64], !P0 ;  /* 0x0300000020007fae */ /* 0x0009e8000c101d4e */
[----:B------:R4:W-:Y:S01]  /*3500*/  LDGSTS.E.BYPASS.LTC128B.128 [R0+0x5000], [R30.64], !P6 ;  /* 0x050000001e007fae */ /* 0x0009e2000f101d4e */
[----:B---3--:R-:W-:Y:S02]  /*3510*/  IMAD.U32 R25, RZ, RZ, UR5 ;  /* 0x00000005ff197e24 */ /* 0x008fe4000f8e00ff */
[----:B------:R-:W-:Y:S03]  /*3520*/  IMAD.U32 R24, RZ, RZ, UR12 ;  /* 0x0000000cff187e24 */ /* 0x000fe6000f8e00ff */
[----:B------:R-:W-:Y:S01]  /*3530*/  @!P1 LEA R25, R25, 0x40, 0x6 ;  /* 0x0000004019199811 */ /* 0x000fe200078e30ff */
[----:B------:R-:W-:Y:S04]  /*3540*/  @!P1 IMAD R24, R24, 0x40, R190 ;  /* 0x0000004018189824 */ /* 0x000fe800078e02be */
[----:B------:R-:W-:Y:S02]  /*3550*/  @!P1 IMAD.SHL.U32 R28, R24, 0x4, RZ ;  /* 0x00000004181c9824 */ /* 0x000fe400078e00ff */
[----:B------:R-:W-:Y:S05]  /*3560*/  @!P1 IMAD.WIDE R24, R25, 0x4, R248 ;  /* 0x0000000419189825 */ /* 0x000fea00078e02f8 */
[----:B------:R4:W-:Y:S02]  /*3570*/  @!P1 LDGSTS.E.BYPASS.LTC128B.128 [R28+0x21080], [R24.64] ;  /* 0x21080000181c9fae */ /* 0x0009e4000b901d4e */
.L_x_798:
        /* <DEDUP_REMOVED lines=9> */
[----:B------:R-:W-:Y:S02]  /*3610*/  ISETP.GT.AND P5, PT, R233, 0x10, PT ;  /* 0x00000010e900780c */ /* 0x000fe40003fa4270 */
[----:B------:R-:W-:Y:S01]  /*3620*/  FSEL R4, R4, -INF , P6 ;  /* 0xff80000004047808 */ /* 0x000fe20003000000 */
[C---:B------:R-:W-:Y:S01]  /*3630*/  HMMA.16816.F32 R32, R104.reuse, R2, RZ ;  /* 0x000000026820723c */ /* 0x040fe200000018ff */
[----:B------:R-:W-:Y:S03]  /*3640*/  LDSM.16.M88.2 R2, [R219+0x7880] ;  /* 0x00788000db02783b */ /* 0x000fe60000000100 */
[----:B------:R-:W-:Y:S04]  /*3650*/  FSEL R8, R8, -INF , P5 ;  /* 0xff80000008087808 */ /* 0x000fe80002800000 */
[C---:B------:R-:W-:Y:S01]  /*3660*/  HMMA.16816.F32 R36, R104.reuse, R110, RZ ;  /* 0x0000006e6824723c */ /* 0x040fe200000018ff */
[----:B------:R-:W-:Y:S03]  /*3670*/  LDSM.16.M88.2 R110, [R219+0x8880] ;  /* 0x00888000db6e783b */ /* 0x000fe60000000100 */
[--C-:B------:R-:W-:Y:S04]  /*3680*/  FFMA.FTZ R8, R8, c[0x0][0x29c], -R188.reuse ;  /* 0x0000a70008087a23 */ /* 0x100fe800000108bc */
[----:B------:R-:W-:Y:S01]  /*3690*/  HMMA.16816.F32 R40, R104, R172, RZ ;  /* 0x000000ac6828723c */ /* 0x000fe200000018ff */
[----:B------:R-:W1:Y:S04]  /*36a0*/  LDSM.16.M88.4 R104, [R224] ;  /* 0x00000000e068783b */ /* 0x000e680000000200 */
        /* <DEDUP_REMOVED lines=73> */
[C---:B------:R-:W-:Y:S04]  /*3b40*/  HMMA.16816.F32 R32, R172.reuse, R176, R32 ;  /* 0x000000b0ac20723c */ /* 0x040fe80000001820 */
[--C-:B------:R-:W-:Y:S04]  /*3b50*/  FFMA.FTZ R9, R9, c[0x0][0x29c], -R188.reuse ;  /* 0x0000a70009097a23 */ /* 0x100fe800000108bc */
[C---:B----4-:R-:W-:Y:S01]  /*3b60*/  HMMA.16816.F32 R36, R172.reuse, R106, R36 ;  /* 0x0000006aac24723c */ /* 0x050fe20000001824 */
[----:B------:R-:W4:Y:S07]  /*3b70*/  LDSM.16.M88.2 R106, [R216+0xe880] ;  /* 0x00e88000d86a783b */ /* 0x000f2e0000000100 */
[----:B------:R-:W-:Y:S01]  /*3b80*/  HMMA.16816.F32 R40, R172, R178, R40 ;  /* 0x000000b2ac28723c */ /* 0x000fe20000001828 */
[----:B------:R-:W-:Y:S01]  /*3b90*/  LDSM.16.M88.4 R172, [R226+0x1f080] ;  /* 0x01f08000e2ac783b */ /* 0x000fe20000000200 */
[----:B------:R-:W-:Y:S06]  /*3ba0*/  MUFU.EX2 R179, R9 ;  /* 0x0000000900b37308 */ /* 0x000fec0000000800 */
[C---:B-----5:R-:W-:Y:S01]  /*3bb0*/  HMMA.16816.F32 R24, R180.reuse, R110, R24 ;  /* 0x0000006eb418723c */ /* 0x060fe20000001818 */
[----:B------:R-:W5:Y:S07]  /*3bc0*/  LDSM.16.M88.2 R110, [R217+0xc880] ;  /* 0x00c88000d96e783b */ /* 0x000f6e0000000100 */
        /* <DEDUP_REMOVED lines=18> */
[C---:B------:R-:W-:Y:S01]  /*3cf0*/  ISETP.GT.AND P6, PT, R233.reuse, 0x20, PT ;  /* 0x00000020e900780c */ /* 0x040fe20003fc4270 */
[----:B------:R-:W-:Y:S01]  /*3d00*/  MUFU.EX2 R107, R107 ;  /* 0x0000006b006b7308 */ /* 0x000fe20000000800 */
[----:B---3--:R-:W-:Y:S01]  /*3d10*/  LDSM.16.M88.4 R108, [R224+0x4000] ;  /* 0x00400000e06c783b */ /* 0x008fe20000000200 */
[C---:B------:R-:W-:Y:S01]  /*3d20*/  ISETP.GT.AND P5, PT, R233.reuse, 0x21, PT ;  /* 0x00000021e900780c */ /* 0x040fe20003fa4270 */
        /* <DEDUP_REMOVED lines=10> */
[----:B------:R-:W-:Y:S01]  /*3dd0*/  ISETP.GT.AND P6, PT, R233, 0x31, PT ;  /* 0x00000031e900780c */ /* 0x000fe20003fc4270 */
[--C-:B------:R-:W-:Y:S01]  /*3de0*/  FFMA.FTZ R12, R12, c[0x0][0x29c], -R188.reuse ;  /* 0x0000a7000c0c7a23 */ /* 0x100fe200000108bc */
[----:B------:R-:W-:Y:S02]  /*3df0*/  FSEL R13, R13, -INF , P5 ;  /* 0xff8000000d0d7808 */ /* 0x000fe40002800000 */
[----:B------:R-:W-:Y:S01]  /*3e00*/  FSEL R16, R16, -INF , P0 ;  /* 0xff80000010107808 */ /* 0x000fe20000000000 */
[C---:B------:R-:W-:Y:S01]  /*3e10*/  HMMA.16816.F32 R36, R172.reuse, R104, R36 ;  /* 0x00000068ac24723c */ /* 0x040fe20000001824 */
[----:B------:R-:W-:Y:S02]  /*3e20*/  MUFU.EX2 R178, R12 ;  /* 0x0000000c00b27308 */ /* 0x000fe40000000800 */
[----:B------:R-:W-:Y:S01]  /*3e30*/  ISETP.GT.AND P5, PT, R233, 0x40, PT ;  /* 0x00000040e900780c */ /* 0x000fe20003fa4270 */
[--C-:B------:R-:W-:Y:S01]  /*3e40*/  FFMA.FTZ R13, R13, c[0x0][0x29c], -R188.reuse ;  /* 0x0000a7000d0d7a23 */ /* 0x100fe200000108bc */
[----:B------:R-:W-:Y:S01]  /*3e50*/  FSEL R17, R17, -INF , P6 ;  /* 0xff80000011117808 */ /* 0x000fe20003000000 */
[--C-:B------:R-:W-:Y:S01]  /*3e60*/  FFMA.FTZ R16, R16, c[0x0][0x29c], -R188.reuse ;  /* 0x0000a70010107a23 */ /* 0x100fe200000108bc */
[----:B------:R-:W-:Y:S01]  /*3e70*/  FSEL R22, R22, -INF , P5 ;  /* 0xff80000016167808 */ /* 0x000fe20002800000 */
[--C-:B------:R-:W-:Y:S01]  /*3e80*/  FFMA.FTZ R105, R183, c[0x0][0x29c], -R189.reuse ;  /* 0x0000a700b7697a23 */ /* 0x100fe200000108bd */
[----:B-----5:R-:W-:Y:S01]  /*3e90*/  HMMA.16816.F32 R40, R172, R6, R40 ;  /* 0x00000006ac28723c */ /* 0x020fe20000001828 */
[----:B------:R-:W3:Y:S01]  /*3ea0*/  LDSM.16.M88.2 R6, [R219+0xe880] ;  /* 0x00e88000db06783b */ /* 0x000ee20000000100 */
[----:B------:R4:W-:Y:S01]  /*3eb0*/  MUFU.EX2 R177, R13 ;  /* 0x0000000d00b17308 */ /* 0x0009e20000000800 */
[--C-:B------:R-:W-:Y:S01]  /*3ec0*/  FFMA.FTZ R17, R17, c[0x0][0x29c], -R188.reuse ;  /* 0x0000a70011117a23 */ /* 0x100fe200000108bc */
[----:B------:R-:W-:Y:S01]  /*3ed0*/  FSEL R20, R20, -INF , P5 ;  /* 0xff80000014147808 */ /* 0x000fe20002800000 */
[--C-:B------:R-:W-:Y:S02]  /*3ee0*/  FFMA.FTZ R104, R182, c[0x0][0x29c], -R189.reuse ;  /* 0x0000a700b6687a23 */ /* 0x100fe400000108bd */
[----:B------:R-:W-:Y:S01]  /*3ef0*/  FSEL R175, R18, -INF , P0 ;  /* 0xff80000012af7808 */ /* 0x000fe20000000000 */
[--C-:B------:R-:W-:Y:S01]  /*3f00*/  FFMA.FTZ R172, R186, c[0x0][0x29c], -R189.reuse ;  /* 0x0000a700baac7a23 */ /* 0x100fe200000108bd */
[----:B------:R-:W-:Y:S01]  /*3f10*/  LDS R18, [R238.X4+0x21280] ;  /* 0x02128000ee127984 */ /* 0x000fe20000004800 */
[----:B------:R-:W-:Y:S02]  /*3f20*/  ISETP.GT.AND P0, PT, R233, 0x41, PT ;  /* 0x00000041e900780c */ /* 0x000fe40003f04270 */
[----:B------:R-:W-:Y:S01]  /*3f30*/  MUFU.EX2 R176, R16 ;  /* 0x0000001000b07308 */ /* 0x000fe20000000800 */
[--C-:B------:R-:W-:Y:S01]  /*3f40*/  FFMA.FTZ R20, R20, c[0x0][0x29c], -R188.reuse ;  /* 0x0000a70014147a23 */ /* 0x100fe200000108bc */
[----:B------:R-:W-:Y:S02]  /*3f50*/  FSEL R21, R21, -INF , P0 ;  /* 0xff80000015157808 */ /* 0x000fe40000000000 */
[----:B------:R-:W-:Y:S02]  /*3f60*/  FSEL R23, R23, -INF , P0 ;  /* 0xff80000017177808 */ /* 0x000fe40000000000 */
[----:B------:R-:W-:Y:S01]  /*3f70*/  PLOP3.LUT P0, PT, PT, PT, UP0, 0x80, 0x0 ;  /* 0x000000000000781c */ /* 0x000fe20003f0f008 */
[----:B------:R-:W-:Y:S01]  /*3f80*/  FFMA.FTZ R188, R21, c[0x0][0x29c], -R188 ;  /* 0x0000a70015bc7a23 */ /* 0x000fe200000108bc */
[C---:B-1----:R-:W-:Y:S01]  /*3f90*/  HMMA.16816.F32 R24, R108.reuse, R8, R24 ;  /* 0x000000086c18723c */ /* 0x042fe20000001818 */
[----:B------:R-:W-:Y:S01]  /*3fa0*/  LDSM.16.M88.2 R8, [R218+0xd080] ;  /* 0x00d08000da08783b */ /* 0x000fe20000000100 */
[----:B------:R1:W5:Y:S03]  /*3fb0*/  MUFU.EX2 R174, R17 ;  /* 0x0000001100ae7308 */ /* 0x0003660000000800 */
[----:B----4-:R4:W-:Y:S03]  /*3fc0*/  LDSM.16.M88.4 R12, [R0+0x4000] ;  /* 0x00400000000c783b */ /* 0x0109e60000000200 */
[C---:B------:R-:W-:Y:S01]  /*3fd0*/  HMMA.16816.F32 R28, R108.reuse, R2, R28 ;  /* 0x000000026c1c723c */ /* 0x040fe2000000181c */
[----:B------:R-:W-:Y:S03]  /*3fe0*/  LDSM.16.M88.2 R2, [R218+0xd880] ;  /* 0x00d88000da02783b */ /* 0x000fe60000000100 */
[----:B------:R5:W-:Y:S04]  /*3ff0*/  MUFU.EX2 R173, R20 ;  /* 0x0000001400ad7308 */ /* 0x000be80000000800 */
[C---:B--2---:R-:W-:Y:S01]  /*4000*/  HMMA.16816.F32 R32, R108.reuse, R4, R32 ;  /* 0x000000046c20723c */ /* 0x044fe20000001820 */
[----:B------:R-:W-:Y:S05]  /*4010*/  LDSM.16.M88.2 R4, [R218+0xe880] ;  /* 0x00e88000da04783b */ /* 0x000fea0000000100 */
[----:B------:R-:W2:Y:S02]  /*4020*/  MUFU.EX2 R172, R172 ;  /* 0x000000ac00ac7308 */ /* 0x000ea40000000800 */
[C---:B------:R-:W-:Y:S01]  /*4030*/  HMMA.16816.F32 R36, R108.reuse, R10, R36 ;  /* 0x0000000a6c24723c */ /* 0x040fe20000001824 */
[----:B-1----:R-:W1:Y:S03]  /*4040*/  LDSM.16.M88.2 R16, [R218+0xc880] ;  /* 0x00c88000da10783b */ /* 0x002e660000000100 */
[--C-:B----4-:R-:W-:Y:S03]  /*4050*/  FFMA.FTZ R0, R181, c[0x0][0x29c], -R189.reuse ;  /* 0x0000a700b5007a23 */ /* 0x110fe600000108bd */
[----:B------:R-:W-:Y:S01]  /*4060*/  F2FP.PACK_AB R11, R179, R180 ;  /* 0x000000b4b30b723e */ /* 0x000fe200000000ff */
[----:B---3--:R-:W-:Y:S01]  /*4070*/  HMMA.16816.F32 R40, R108, R6, R40 ;  /* 0x000000066c28723c */ /* 0x008fe20000001828 */
[----:B------:R-:W3:Y:S01]  /*4080*/  MUFU.EX2 R105, R105 ;  /* 0x0000006900697308 */ /* 0x000ee20000000800 */
[----:B-----5:R-:W4:Y:S05]  /*4090*/  LDSM.16.M88.2 R20, [R218+0xe080] ;  /* 0x00e08000da14783b */ /* 0x020f2a0000000100 */
[----:B------:R-:W-:Y:S04]  /*40a0*/  F2FP.PACK_AB R6, R174, R176 ;  /* 0x000000b0ae06723e */ /* 0x000fe800000000ff */
[----:B------:R-:W-:Y:S10]  /*40b0*/  MUFU.EX2 R104, R104 ;  /* 0x0000006800687308 */ /* 0x000ff40000000800 */
[----:B------:R-:W5:Y:S01]  /*40c0*/  MUFU.EX2 R188, R188 ;  /* 0x000000bc00bc7308 */ /* 0x000f620000000800 */
[C---:B-1----:R-:W-:Y:S07]  /*40d0*/  HMMA.16816.F32 R24, R12.reuse, R16, R24 ;  /* 0x000000100c18723c */ /* 0x042fee0000001818 */
[----:B------:R-:W-:Y:S01]  /*40e0*/  FSEL R16, R19, -INF , P6 ;  /* 0xff80000013107808 */ /* 0x000fe20003000000 */
[C---:B------:R-:W-:Y:S04]  /*40f0*/  HMMA.16816.F32 R28, R12.reuse, R8, R28 ;  /* 0x000000080c1c723c */ /* 0x040fe8000000181c */
[--C-:B------:R-:W-:Y:S02]  /*4100*/  FFMA.FTZ R17, R175, c[0x0][0x29c], -R189.reuse ;  /* 0x0000a700af117a23 */ /* 0x100fe400000108bd */
[--C-:B------:R-:W-:Y:S01]  /*4110*/  FFMA.FTZ R16, R16, c[0x0][0x29c], -R189.reuse ;  /* 0x0000a70010107a23 */ /* 0x100fe200000108bd */
[----:B------:R-:W-:Y:S01]  /*4120*/  F2FP.PACK_AB R8, R177, R178 ;  /* 0x000000b2b108723e */ /* 0x000fe200000000ff */
[C---:B------:R-:W-:Y:S02]  /*4130*/  HMMA.16816.F32 R32, R12.reuse, R2, R32 ;  /* 0x000000020c20723c */ /* 0x040fe40000001820 */
[----:B------:R-:W-:Y:S05]  /*4140*/  MUFU.EX2 R17, R17 ;  /* 0x0000001100117308 */ /* 0x000fea0000000800 */
[----:B------:R-:W-:Y:S01]  /*4150*/  F2FP.PACK_AB R3, R185, R184 ;  /* 0x000000b8b903723e */ /* 0x000fe200000000ff */
[C---:B----4-:R-:W-:Y:S04]  /*4160*/  HMMA.16816.F32 R36, R12.reuse, R20, R36 ;  /* 0x000000140c24723c */ /* 0x050fe80000001824 */
[----:B------:R1:W4:Y:S01]  /*4170*/  MUFU.EX2 R20, R0 ;  /* 0x0000000000147308 */ /* 0x0003220000000800 */
[----:B--2---:R-:W-:Y:S01]  /*4180*/  F2FP.PACK_AB R2, R172, R107 ;  /* 0x0000006bac02723e */ /* 0x004fe200000000ff */
[--C-:B------:R-:W-:Y:S02]  /*4190*/  FADD.FTZ R25, R25, -R18.reuse ;  /* 0x8000001219197221 */ /* 0x100fe40000010000 */
[----:B------:R-:W-:Y:S04]  /*41a0*/  HMMA.16816.F32 R40, R12, R4, R40 ;  /* 0x000000040c28723c */ /* 0x000fe80000001828 */
[--C-:B------:R-:W-:Y:S02]  /*41b0*/  FADD.FTZ R24, R24, -R18.reuse ;  /* 0x8000001218187221 */ /* 0x100fe40000010000 */
[----:B------:R-:W2:Y:S01]  /*41c0*/  MUFU.EX2 R16, R16 ;  /* 0x0000001000107308 */ /* 0x000ea20000000800 */
[----:B---3--:R-:W-:Y:S01]  /*41d0*/  F2FP.PACK_AB R4, R105, R106 ;  /* 0x0000006a6904723e */ /* 0x008fe200000000ff */
[--C-:B------:R-:W-:Y:S01]  /*41e0*/  FFMA.FTZ R14, R22, c[0x0][0x29c], -R189.reuse ;  /* 0x0000a700160e7a23 */ /* 0x100fe200000108bd */
[----:B-----5:R-:W-:Y:S03]  /*41f0*/  F2FP.PACK_AB R5, R188, R173 ;  /* 0x000000adbc05723e */ /* 0x020fe600000000ff */
        /* <DEDUP_REMOVED lines=11> */
[----:B------:R-:W3:Y:S01]  /*42b0*/  MUFU.EX2 R14, R14 ;  /* 0x0000000e000e7308 */ /* 0x000ee20000000800 */
        /* <DEDUP_REMOVED lines=18> */
[----:B----4-:R-:W-:Y:S01]  /*43e0*/  F2FP.PACK_AB R3, R20, R104 ;  /* 0x000000681403723e */ /* 0x010fe200000000ff */
[----:B------:R-:W-:Y:S01]  /*43f0*/  FMUL.FTZ R12, R188, R41 ;  /* 0x00000029bc0c7220 */ /* 0x000fe20000410000 */
[----:B--2---:R-:W-:Y:S03]  /*4400*/  F2FP.PACK_AB R2, R16, R17 ;  /* 0x000000111002723e */ /* 0x004fe600000000ff */
        /* <DEDUP_REMOVED lines=19> */
[----:B---3--:R-:W-:Y:S01]  /*4540*/  F2FP.PACK_AB R2, R7, R14 ;  /* 0x0000000e0702723e */ /* 0x008fe200000000ff */
        /* <DEDUP_REMOVED lines=137> */
[----:B------:R-:W-:Y:S01]  /*4de0*/  UIMAD UR16, UR11, UR7, UR16 ;  /* 0x000000070b1072a4 */ /* 0x000fe2000f8e0210 */
[----:B------:R-:W1:Y:S01]  /*4df0*/  S2R R200, SR_TID.X ;  /* 0x0000000000c87919 */ /* 0x000e620000002100 */
        /* <DEDUP_REMOVED lines=9> */
[C-C-:B------:R-:W-:Y:S04]  /*4e90*/  IADD3 R6, P5, P0, R8.reuse, 0x80, R2.reuse ;  /* 0x0000008008067810 */ /* 0x140fe800078be002 */
[--C-:B------:R-:W-:Y:S02]  /*4ea0*/  IADD3.X R7, R9, RZ, R3.reuse, P5, P0 ;  /* 0x000000ff09077210 */ /* 0x100fe40002fe0403 */
[----:B------:R-:W-:Y:S02]  /*4eb0*/  IADD3 R4, P5, P0, R8, 0x100, R2 ;  /* 0x0000010008047810 */ /* 0x000fe400078be002 */
[----:B------:R-:W-:Y:S02]  /*4ec0*/  IADD3 R0, -R239, UR13, -R0 ;  /* 0x0000000def007c10 */ /* 0x000fe4000fffe900 */
[C-C-:B------:R-:W-:Y:S02]  /*4ed0*/  IADD3.X R5, R9.reuse, RZ, R3.reuse, P5, P0 ;  /* 0x000000ff09057210 */ /* 0x140fe40002fe0403 */
[----:B------:R-:W-:Y:S02]  /*4ee0*/  ISETP.LT.OR P0, PT, R0, 0x1, !P6 ;  /* 0x000000010000780c */ /* 0x000fe40007701670 */
[----:B------:R-:W-:Y:S02]  /*4ef0*/  IADD3 R8, P5, R8, R2, RZ ;  /* 0x0000000208087210 */ /* 0x000fe40007fbe0ff */
[C---:B------:R-:W-:Y:S03]  /*4f00*/  ISETP.LT.OR P6, PT, R0.reuse, 0x21, !P6 ;  /* 0x000000210000780c */ /* 0x040fe600077c1670 */
[----:B------:R-:W-:Y:S01]  /*4f10*/  IMAD.X R9, R9, 0x1, R3, P5 ;  /* 0x0000000109097824 */ /* 0x000fe200028e0603 */
[C---:B------:R-:W-:Y:S05]  /*4f20*/  LOP3.LUT P5, RZ, R237.reuse, 0x2, RZ, 0xc0, !PT ;  /* 0x00000002edff7812 */ /* 0x040fea00078ac0ff */
[----:B------:R-:W-:Y:S01]  /*4f30*/  @!PT LDS RZ, [RZ] ;  /* 0x00000000fffff984 */ /* 0x000fe20000000800 */
[----:B------:R-:W-:Y:S01]  /*4f40*/  @!PT LDS RZ, [RZ] ;  /* 0x00000000fffff984 */ /* 0x000fe20000000800 */
[----:B------:R-:W-:Y:S01]  /*4f50*/  @!PT LDS RZ, [RZ] ;  /* 0x00000000fffff984 */ /* 0x000fe20000000800 */
[----:B------:R2:W-:Y:S01]  /*4f60*/  LDGSTS.E.BYPASS.LTC128B.128 [R236+0x1b080], [R2.64], !P0 ;  /* 0x1b08000002ec7fae */ /* 0x0005e2000c101d4e */
[C---:B------:R-:W-:Y:S02]  /*4f70*/  ISETP.LT.OR P0, PT, R0.reuse, 0x1, !P5 ;  /* 0x000000010000780c */ /* 0x040fe40006f01670 */
[C---:B------:R-:W-:Y:S11]  /*4f80*/  ISETP.LT.OR P5, PT, R0.reuse, 0x21, !P5 ;  /* 0x000000210000780c */ /* 0x040ff60006fa1670 */
[----:B------:R2:W-:Y:S01]  /*4f90*/  LDGSTS.E.BYPASS.LTC128B.128 [R236+0x1d080], [R2.64+0x80], !P0 ;  /* 0x1d08008002ec7fae */ /* 0x0005e2000c101d4e */
[----:B------:R-:W-:Y:S04]  /*4fa0*/  LOP3.LUT P0, RZ, R237, 0x4, RZ, 0xc0, !PT ;  /* 0x00000004edff7812 */ /* 0x000fe8000780c0ff */
[C---:B------:R-:W-:Y:S02]  /*4fb0*/  ISETP.LT.OR P2, PT, R0.reuse, 0x1, !P0 ;  /* 0x000000010000780c */ /* 0x040fe40004741670 */
[----:B------:R-:W-:Y:S01]  /*4fc0*/  ISETP.LT.OR P0, PT, R0, 0x21, !P0 ;  /* 0x000000210000780c */ /* 0x000fe20004701670 */
[----:B-1----:R-:W-:Y:S10]  /*4fd0*/  @!P1 IMAD.SHL.U32 R0, R200, 0x10, RZ ;  /* 0x00000010c8009824 */ /* 0x002ff400078e00ff */
[----:B------:R2:W-:Y:S01]  /*4fe0*/  LDGSTS.E.BYPASS.LTC128B.128 [R236+0x1f080], [R2.64+0x100], !P2 ;  /* 0x1f08010002ec7fae */ /* 0x0005e2000d101d4e */
[----:B------:R-:W-:Y:S03]  /*4ff0*/  ISETP.NE.AND P2, PT, R10, RZ, PT ;  /* 0x000000ff0a00720c */ /* 0x000fe60003f45270 */
[----:B------:R1:W-:Y:S04]  /*5000*/  LDGSTS.E.BYPASS.LTC128B.128 [R236+0x1c080], [R8.64], !P6 ;  /* 0x1c08000008ec7fae */ /* 0x0003e8000f101d4e */
[----:B------:R1:W-:Y:S04]  /*5010*/  LDGSTS.E.BYPASS.LTC128B.128 [R236+0x1e080], [R6.64], !P5 ;  /* 0x1e08000006ec7fae */ /* 0x0003e8000e901d4e */
[----:B------:R1:W-:Y:S01]  /*5020*/  LDGSTS.E.BYPASS.LTC128B.128 [R236+0x20080], [R4.64], !P0 ;  /* 0x2008000004ec7fae */ /* 0x0003e2000c101d4e */
[----:B--2---:R-:W-:Y:S04]  /*5030*/  IMAD.U32 R2, RZ, RZ, UR6 ;  /* 0x00000006ff027e24 */ /* 0x004fe8000f8e00ff */
[----:B------:R-:W-:Y:S05]  /*5040*/  @!P1 IMAD.WIDE R2, R2, 0x4, R246 ;  /* 0x0000000402029825 */ /* 0x000fea00078e02f6 */
[----:B------:R1:W-:Y:S02]  /*5050*/  @!P1 LDGSTS.E.BYPASS.LTC128B.128 [R0+0x21280], [R2.64] ;  /* 0x2128000002009fae */ /* 0x0003e4000b901d4e */
.L_x_799:
[-C--:B-1234-:R-:W-:Y:S01]  /*5060*/  HMMA.16816.F32 R4, R108, R16.reuse, RZ ;  /* 0x000000106c04723c */ /* 0x09efe200000018ff */
[----:B------:R-:W-:Y:S01]  /*5070*/  LDSM.16.M88.4 R200, [R223+0x1000] ;  /* 0x00100000dfc8783b */ /* 0x000fe20000000200 */
[----:B------:R-:W-:Y:S02]  /*5080*/  UIMAD UR5, UR5, 0x3000, URZ ;  /* 0x00003000050578a4 */ /* 0x000fe4000f8e023f */
[----:B------:R-:W-:Y:S01]  /*5090*/  UISETP.GE.AND UP0, UPT, UR11, UR8, UPT ;  /* 0x000000080b00728c */ /* 0x000fe2000bf06270 */
[----:B------:R-:W1:Y:S01]  /*50a0*/  LDSM.16.MT88.4 R204, [R222+0x1000] ;  /* 0x00100000decc783b */ /* 0x000e620000004200 */
[----:B------:R-:W-:Y:S02]  /*50b0*/  UISETP.GE.AND UP1, UPT, UR12, 0x1, UPT ;  /* 0x000000010c00788c */ /* 0x000fe4000bf26270 */
[C---:B------:R-:W-:Y:S01]  /*50c0*/  HMMA.16816.F32 R8, R172.reuse, R16, RZ ;  /* 0x00000010ac08723c */ /* 0x040fe200000018ff */
[----:B------:R-:W2:Y:S01]  /*50d0*/  LDSM.16.M88.4 R208, [R223+0x1400] ;  /* 0x00140000dfd0783b */ /* 0x000ea20000000200 */
[----:B------:R-:W-:Y:S02]  /*50e0*/  UIADD3 UR6, UR4, 0x1, URZ ;  /* 0x0000000104067890 */ /* 0x000fe4000fffe03f */
[----:B------:R-:W-:Y:S01]  /*50f0*/  IMAD.U32 R2, RZ, RZ, UR5 ;  /* 0x00000005ff027e24 */ /* 0x000fe2000f8e00ff */
[----:B------:R-:W-:Y:S01]  /*5100*/  LDSM.16.M88.4 R212, [R223+0x2400] ;  /* 0x00240000dfd4783b */ /* 0x000fe20000000200 */
[----:B------:R-:W-:Y:S01]  /*5110*/  IADD3 R0, P0, R244, UR5, RZ ;  /* 0x00000005f4007c10 */ /* 0x000fe2000ff1e0ff */
[----:B------:R-:W-:Y:S01]  /*5120*/  UIADD3 UR5, UR12, 0x1, URZ ;  /* 0x000000010c057890 */ /* 0x000fe2000fffe03f */
[-C--:B------:R-:W-:Y:S01]  /*5130*/  HMMA.16816.F32 R12, R172, R18.reuse, RZ ;  /* 0x00000012ac0c723c */ /* 0x080fe200000018ff */
[----:B------:R-:W0:Y:S01]  /*5140*/  LDGDEPBAR ;  /* 0x00000000000079af */ /* 0x000e220000000000 */
[----:B------:R-:W-:Y:S02]  /*5150*/  UISETP.GE.AND UP2, UPT, UR4, 0x1, UPT ;  /* 0x000000010400788c */ /* 0x000fe4000bf46270 */
[----:B------:R-:W-:Y:S01]  /*5160*/  LEA.HI.X.SX32 R2, R2, R251, 0x1, P0 ;  /* 0x000000fb02027211 */ /* 0x000fe200000f0eff */
[----:B------:R-:W-:Y:S03]  /*5170*/  USEL UR12, UR5, URZ, !UP1 ;  /* 0x0000003f050c7287 */ /* 0x000fe6000c800000 */
[C---:B------:R-:W-:Y:S01]  /*5180*/  HMMA.16816.F32 R16, R108.reuse, R18, RZ ;  /* 0x000000126c10723c */ /* 0x040fe200000018ff */
[----:B------:R-:W-:Y:S07]  /*5190*/  UMOV UR5, UR11 ;  /* 0x0000000b00057c82 */ /* 0x000fee0008000000 */
[-C--:B------:R-:W-:Y:S08]  /*51a0*/  HMMA.16816.F32 R20, R108, R36.reuse, RZ ;  /* 0x000000246c14723c */ /* 0x080ff000000018ff */
[C---:B------:R-:W-:Y:S08]  /*51b0*/  HMMA.16816.F32 R24, R172.reuse, R36, RZ ;  /* 0x00000024ac18723c */ /* 0x040ff000000018ff */
[-C--:B------:R-:W-:Y:S08]  /*51c0*/  HMMA.16816.F32 R28, R172, R38.reuse, RZ ;  /* 0x00000026ac1c723c */ /* 0x080ff000000018ff */
[C---:B------:R-:W-:Y:S08]  /*51d0*/  HMMA.16816.F32 R32, R108.reuse, R38, RZ ;  /* 0x000000266c20723c */ /* 0x040ff000000018ff */
[-C--:B------:R-:W-:Y:S08]  /*51e0*/  HMMA.16816.F32 R36, R108, R176.reuse, RZ ;  /* 0x000000b06c24723c */ /* 0x080ff000000018ff */
[C---:B------:R-:W-:Y:S08]  /*51f0*/  HMMA.16816.F32 R40, R172.reuse, R176, RZ ;  /* 0x000000b0ac28723c */ /* 0x040ff000000018ff */
[-C--:B------:R-:W-:Y:S01]  /*5200*/  HMMA.16816.F32 R104, R172, R178.reuse, RZ ;  /* 0x000000b2ac68723c */ /* 0x080fe200000018ff */
[----:B------:R-:W3:Y:S07]  /*5210*/  LDSM.16.MT88.4 R172, [R222+0x3800] ;  /* 0x00380000deac783b */ /* 0x000eee0000004200 */
[----:B------:R-:W-:Y:S01]  /*5220*/  HMMA.16816.F32 R108, R108, R178, RZ ;  /* 0x000000b26c6c723c */ /* 0x000fe200000018ff */
[----:B------:R-:W4:Y:S07]  /*5230*/  LDSM.16.MT88.4 R176, [R222+0x6000] ;  /* 0x00600000deb0783b */ /* 0x000f2e0000004200 */
        /* <DEDUP_REMOVED lines=27> */
[-C--:B----4-:R-:W-:Y:S08]  /*53f0*/  HMMA.16816.F32 R36, R200, R176.reuse, R36 ;  /* 0x000000b0c824723c */ /* 0x090ff00000001824 */
[C---:B------:R-:W-:Y:S08]  /*5400*/  HMMA.16816.F32 R40, R208.reuse, R176, R40 ;  /* 0x000000b0d028723c */ /* 0x040ff00000001828 */
[-C--:B------:R-:W-:Y:S01]  /*5410*/  HMMA.16816.F32 R104, R208, R178.reuse, R104 ;  /* 0x000000b2d068723c */ /* 0x080fe20000001868 */
[----:B------:R-:W2:Y:S07]  /*5420*/  LDSM.16.MT88.4 R208, [R222+0x4800] ;  /* 0x00480000ded0783b */ /* 0x000eae0000004200 */
[----:B------:R-:W-:Y:S01]  /*5430*/  HMMA.16816.F32 R108, R200, R178, R108 ;  /* 0x000000b2c86c723c */ /* 0x000fe2000000186c */
[----:B------:R-:W3:Y:S07]  /*5440*/  LDSM.16.MT88.4 R176, [R222+0x7000] ;  /* 0x00700000deb0783b */ /* 0x000eee0000004200 */
[-C--:B-----5:R-:W-:Y:S08]  /*5450*/  HMMA.16816.F32 R4, R180, R184.reuse, R4 ;  /* 0x000000b8b404723c */ /* 0x0a0ff00000001804 */
[C---:B------:R-:W-:Y:S08]  /*5460*/  HMMA.16816.F32 R8, R188.reuse, R184, R8 ;  /* 0x000000b8bc08723c */ /* 0x040ff00000001808 */
[-C--:B------:R-:W-:Y:S08]  /*5470*/  HMMA.16816.F32 R12, R188, R186.reuse, R12 ;  /* 0x000000babc0c723c */ /* 0x080ff0000000180c */
        /* <DEDUP_REMOVED lines=36> */
[-C--:B---3--:R-:W-:Y:S03]  /*56c0*/  HMMA.16816.F32 R36, R196, R176.reuse, R36 ;  /* 0x000000b0c424723c */ /* 0x088fe60000001824 */
        /* <DEDUP_REMOVED lines=193> */
.L_x_797:
[----:B------:R-:W-:Y:S05]  /*62e0*/  @P1 EXIT ;  /* 0x000000000000194d */ /* 0x000fea0003800000 */
[----:B------:R-:W-:-:S04]  /*62f0*/  ISETP.NE.U32.AND P2, PT, RZ, c[0x0][0x360], PT ;  /* 0x0000d800ff007a0c */ /* 0x000fc80003f45070 */
[----:B------:R-:W-:-:S13]  /*6300*/  ISETP.NE.AND.EX P2, PT, RZ, c[0x0][0x364], PT, P2 ;  /* 0x0000d900ff007a0c */ /* 0x000fda0003f45320 */
[----:B-1----:R-:W-:-:S04]  /*6310*/  @P2 IMAD.MOV.U32 R2, RZ, RZ, 0x4 ;  /* 0x00000004ff022424 */ /* 0x002fc800078e00ff */
[----:B------:R-:W-:-:S05]  /*6320*/  @P2 IMAD.WIDE R2, R252, R2, c[0x0][0x360] ;  /* 0x0000d800fc022625 */ /* 0x000fca00078e0202 */
[----:B------:R1:W2:Y:S01]  /*6330*/  @P2 LDG.E R0, [R2.64] ;  /* 0x0000000e02002981 */ /* 0x0002a2000c1e1900 */
[----:B------:R-:W3:Y:S03]  /*6340*/  S2UR UR5, SR_CTAID.X ;  /* 0x00000000000579c3 */ /* 0x000ee60000002500 */
[----:B------:R-:W4:Y:S04]  /*6350*/  S2R R5, SR_TID.X ;  /* 0x0000000000057919 */ /* 0x000f280000002100 */
[----:B-1----:R-:W1:Y:S01]  /*6360*/  S2R R3, SR_CTAID.Y ;  /* 0x0000000000037919 */ /* 0x002e620000002600 */
[----:B------:R-:W-:Y:S01]  /*6370*/  MOV R2, 0x1 ;  /* 0x0000000100027802 */ /* 0x000fe20000000f00 */
[----:B---3--:R-:W-:Y:S01]  /*6380*/  UIMAD UR5, UR5, 0x3c00, URZ ;  /* 0x00003c00050578a4 */ /* 0x008fe2000f8e023f */
[----:B----4-:R-:W-:Y:S01]  /*6390*/  SHF.R.S32.HI R6, RZ, 0x1f, R5 ;  /* 0x0000001fff067819 */ /* 0x010fe20000011405 */
[----:B------:R-:W-:Y:S01]  /*63a0*/  BAR.SYNC.DEFER_BLOCKING 0x1, 0x100 ;  /* 0x0044000000007b1d */ /* 0x000fe20000010000 */
[----:B------:R-:W-:Y:S01]  /*63b0*/  ISETP.NE.AND P0, PT, R2, c[0x0][0x338], PT ;  /* 0x0000ce0002007a0c */ /* 0x000fe20003f05270 */
[----:B------:R-:W-:-:S12]  /*63c0*/  USHF.R.S32.HI UR4, URZ, 0x1f, UR5 ;  /* 0x0000001f3f047899 */ /* 0x000fd80008011405 */
[----:B-1----:R-:W-:-:S04]  /*63d0*/  @P0 IMAD.HI.U32 R4, R3, c[0x0][0x33c], RZ ;  /* 0x0000cf0003040a27 */ /* 0x002fc800078e00ff */
[----:B--2---:R-:W-:-:S04]  /*63e0*/  @P2 IMAD R0, R252, 0x50, R0 ;  /* 0x00000050fc002824 */ /* 0x004fc800078e0200 */
[----:B------:R-:W-:-:S05]  /*63f0*/  @P2 IMAD.HI R0, R0, 0x66666667, RZ ;  /* 0x6666666700002827 */ /* 0x000fca00078e02ff */
[----:B------:R-:W-:-:S04]  /*6400*/  @P2 SHF.R.U32.HI R2, RZ, 0x1f, R0 ;  /* 0x0000001fff022819 */ /* 0x000fc80000011600 */
[----:B------:R-:W-:Y:S01]  /*6410*/  @P2 LEA.HI.SX32 R2, R0, R2, 0x1b ;  /* 0x0000000200022211 */ /* 0x000fe200078fdaff */
[----:B------:R-:W-:Y:S01]  /*6420*/  IMAD.MOV.U32 R0, RZ, RZ, R3 ;  /* 0x000000ffff007224 */ /* 0x000fe200078e0003 */
[----:B------:R-:W-:-:S03]  /*6430*/  @P0 SHF.R.U32.HI R0, RZ, c[0x0][0x340], R4 ;  /* 0x0000d000ff000a19 */ /* 0x000fc60000011604 */
[----:B------:R-:W-:Y:S01]  /*6440*/  @P2 IMAD R2, R2, 0x3c00, RZ ;  /* 0x00003c0002022824 */ /* 0x000fe200078e02ff */
[----:B------:R-:W-:-:S04]  /*6450*/  SHF.R.S32.HI R4, RZ, 0x1f, R0 ;  /* 0x0000001fff047819 */ /* 0x000fc80000011400 */
[----:B------:R-:W-:Y:S02]  /*6460*/  @P2 SHF.R.S32.HI R3, RZ, 0x1f, R2 ;  /* 0x0000001fff032819 */ /* 0x000fe40000011402 */
[----:B------:R-:W-:-:S06]  /*6470*/  @!P2 CS2R R2, SRZ ;  /* 0x000000000002a805 */ /* 0x000fcc000001ff00 */
[----:B------:R-:W-:Y:S01]  /*6480*/  IADD3 R2, P1, P0, R2, UR5, R5 ;  /* 0x0000000502027c10 */ /* 0x000fe2000f83e005 */
[C---:B------:R-:W-:Y:S02]  /*6490*/  IMAD R5, R4.reuse, c[0x0][0x328], RZ ;  /* 0x0000ca0004057a24 */ /* 0x040fe400078e02ff */
[----:B------:R-:W-:Y:S01]  /*64a0*/  IMAD R4, R4, c[0x0][0x300], RZ ;  /* 0x0000c00004047a24 */ /* 0x000fe200078e02ff */
[----:B------:R-:W-:Y:S01]  /*64b0*/  IADD3.X R3, R3, UR4, R6, P1, P0 ;  /* 0x0000000403037c10 */ /* 0x000fe20008fe0406 */
[C---:B------:R-:W-:Y:S01]  /*64c0*/  IMAD R7, R0.reuse, c[0x0][0x32c], R5 ;  /* 0x0000cb0000077a24 */ /* 0x040fe200078e0205 */
[----:B------:R-:W-:Y:S01]  /*64d0*/  SHF.R.S32.HI R6, RZ, 0x1f, R252 ;  /* 0x0000001fff067819 */ /* 0x000fe200000114fc */
[C---:B------:R-:W-:Y:S02]  /*64e0*/  IMAD R8, R0.reuse, c[0x0][0x304], R4 ;  /* 0x0000c10000087a24 */ /* 0x040fe400078e0204 */
[----:B------:R-:W-:-:S04]  /*64f0*/  IMAD.WIDE.U32 R4, R0, c[0x0][0x328], R2 ;  /* 0x0000ca0000047a25 */ /* 0x000fc800078e0002 */
[----:B------:R-:W-:Y:S01]  /*6500*/  IMAD.WIDE.U32 R2, R0, c[0x0][0x300], R2 ;  /* 0x0000c00000027a25 */ /* 0x000fe200078e0002 */
[----:B------:R-:W-:Y:S02]  /*6510*/  SEL R0, R6, RZ, !P2 ;  /* 0x000000ff06007207 */ /* 0x000fe40005000000 */
[----:B------:R-:W-:Y:S01]  /*6520*/  IADD3 R5, R5, R7, RZ ;  /* 0x0000000705057210 */ /* 0x000fe20007ffe0ff */
[----:B------:R-:W-:Y:S01]  /*6530*/  IMAD.IADD R3, R3, 0x1, R8 ;  /* 0x0000000103037824 */ /* 0x000fe200078e0208 */
[----:B------:R-:W-:Y:S01]  /*6540*/  SEL R6, R252, RZ, !P2 ;  /* 0x000000fffc067207 */ /* 0x000fe20005000000 */
[C---:B------:R-:W-:Y:S02]  /*6550*/  IMAD R10, R0.reuse, c[0x0][0x330], RZ ;  /* 0x0000cc00000a7a24 */ /* 0x040fe400078e02ff */
[----:B------:R-:W-:Y:S02]  /*6560*/  IMAD R0, R0, c[0x0][0x308], RZ ;  /* 0x0000c20000007a24 */ /* 0x000fe400078e02ff */
[----:B------:R-:W-:-:S02]  /*6570*/  IMAD R10, R6, c[0x0][0x334], R10 ;  /* 0x0000cd00060a7a24 */ /* 0x000fc400078e020a */
[----:B------:R-:W-:-:S04]  /*6580*/  IMAD.WIDE.U32 R8, R6, c[0x0][0x330], R4 ;  /* 0x0000cc0006087a25 */ /* 0x000fc800078e0004 */
[----:B------:R-:W-:Y:S01]  /*6590*/  IMAD R0, R6, c[0x0][0x30c], R0 ;  /* 0x0000c30006007a24 */ /* 0x000fe200078e0200 */
[----:B------:R-:W-:Y:S01]  /*65a0*/  LEA R4, P1, R8, c[0x0][0x310], 0x2 ;  /* 0x0000c40008047a11 */ /* 0x000fe200078210ff */
[----:B------:R-:W-:Y:S01]  /*65b0*/  IMAD.WIDE.U32 R6, R6, c[0x0][0x308], R2 ;  /* 0x0000c20006067a25 */ /* 0x000fe200078e0002 */
[----:B------:R-:W-:-:S03]  /*65c0*/  IADD3 R3, R9, R10, RZ ;  /* 0x0000000a09037210 */ /* 0x000fc60007ffe0ff */
[----:B------:R-:W-:Y:S01]  /*65d0*/  IMAD.IADD R0, R7, 0x1, R0 ;  /* 0x0000000107007824 */ /* 0x000fe200078e0200 */
[----:B------:R-:W-:Y:S02]  /*65e0*/  LEA.HI.X R5, R8, c[0x0][0x314], R3, 0x2, P1 ;  /* 0x0000c50008057a11 */ /* 0x000fe400008f1403 */
[----:B------:R-:W-:-:S03]  /*65f0*/  LEA R2, P0, R6, c[0x0][0x2e8], 0x2 ;  /* 0x0000ba0006027a11 */ /* 0x000fc600078010ff */
        /* <DEDUP_REMOVED lines=122> */
.L_x_801:
        /* <DEDUP_REMOVED lines=14> */
.L_x_1408:


//--------------------- .text._ZN7cutlass13device_kernelIN5flash19enable_sm80_to_sm89INS1_16FlashAttnBwdSm80INS1_25CollectiveMainloopBwdSm80ILi2ELi1EN4cute5tupleIJNS5_1CILi64EEENS7_ILi80EEENS7_ILi192EEEEEENS_6half_tEfNS_4arch4Sm80ELb0ELb0ELb0ELb1ELb1ELb0ELb1ELb0ELi2ELi4ELi2ELi2ELb0EEENS1_24CollectiveEpilogueBwdGQAISB_fSE_Li256ELb1ELb1EEENS1_19SingleTileSchedulerILb1ELb0ELb0ELi80EEEEEEEEEvNT_6ParamsE --------------------------
	.section	.text._ZN7cutlass13device_kernelIN5flash19enable_sm80_to_sm89INS1_16FlashAttnBwdSm80INS1_25CollectiveMainloopBwdSm80ILi2ELi1EN4cute5tupleIJNS5_1CILi64EEENS7_ILi80EEENS7_ILi192EEEEEENS_6half_tEfNS_4arch4Sm80ELb0ELb0ELb0ELb1ELb1ELb0ELb1ELb0ELi2ELi4ELi2ELi2ELb0EEENS1_24CollectiveEpilogueBwdGQAISB_fSE_Li256ELb1ELb1EEENS1_19SingleTileSchedulerILb1ELb0ELb0ELi80EEEEEEEEEvNT_6ParamsE,"ax",@progbits
	.sectioninfo	@"SHI_REGISTERS=254"
	.align	128
.text._ZN7cutlass13device_kernelIN5flash19enable_sm80_to_sm89INS1_16FlashAttnBwdSm80INS1_25CollectiveMainloopBwdSm80ILi2ELi1EN4cute5tupleIJNS5_1CILi64EEENS7_ILi80EEENS7_ILi192EEEEEENS_6half_tEfNS_4arch4Sm80ELb0ELb0ELb0ELb1ELb1ELb0ELb1ELb0ELi2ELi4ELi2ELi2ELb0EEENS1_24CollectiveEpilogueBwdGQAISB_fSE_Li256ELb1ELb1EEENS1_19SingleTileSchedulerILb1ELb0ELb0ELi80EEEEEEEEEvNT_6ParamsE:
        .type           _ZN7cutlass13device_kernelIN5flash19enable_sm80_to_sm89INS1_16FlashAttnBwdSm80INS1_25CollectiveMainloopBwdSm80ILi2ELi1EN4cute5tupleIJNS5_1CILi64EEENS7_ILi80EEENS7_ILi192EEEEEENS_6half_tEfNS_4arch4Sm80ELb0ELb0ELb0ELb1ELb1ELb0ELb1ELb0ELi2ELi4ELi2ELi2ELb0EEENS1_24CollectiveEpilogueBwdGQAISB_fSE_Li256ELb1ELb1EEENS1_19SingleTileSchedulerILb1ELb0ELb0ELi80EEEEEEEEEvNT_6ParamsE,@function
        .size           _ZN7cutlass13device_kernelIN5flash19enable_sm80_to_sm89INS1_16FlashAttnBwdSm80INS1_25CollectiveMainloopBwdSm80ILi2ELi1EN4cute5tupleIJNS5_1CILi64EEENS7_ILi80EEENS7_ILi192EEEEEENS_6half_tEfNS_4arch4Sm80ELb0ELb0ELb0ELb1ELb1ELb0ELb1ELb0ELi2ELi4ELi2ELi2ELb0EEENS1_24CollectiveEpilogueBwdGQAISB_fSE_Li256ELb1ELb1EEENS1_19SingleTileSchedulerILb1ELb0ELb0ELi80EEEEEEEEEvNT_6ParamsE,(.L_x_1409 - _ZN7cutlass13device_kernelIN5flash19enable_sm80_to_sm89INS1_16FlashAttnBwdSm80INS1_25CollectiveMainloopBwdSm80ILi2ELi1EN4cute5tupleIJNS5_1CILi64EEENS7_ILi80EEENS7_ILi192EEEEEENS_6half_tEfNS_4arch4Sm80ELb0ELb0ELb0ELb1ELb1ELb0ELb1ELb0ELi2ELi4ELi2ELi2ELb0EEENS1_24CollectiveEpilogueBwdGQAISB_fSE_Li256ELb1ELb1EEENS1_19SingleTileSchedulerILb1ELb0ELb0ELi80EEEEEEEEEvNT_6ParamsE)
        .other          _ZN7cutlass13device_kernelIN5flash19enable_sm80_to_sm89INS1_16FlashAttnBwdSm80INS1_25CollectiveMainloopBwdSm80ILi2ELi1EN4cute5tupleIJNS5_1CILi64EEENS7_ILi80EEENS7_ILi192EEEEEENS_6half_tEfNS_4arch4Sm80ELb0ELb0ELb0ELb1ELb1ELb0ELb1ELb0ELi2ELi4ELi2ELi2ELb0EEENS1_24CollectiveEpilogueBwdGQAISB_fSE_Li256ELb1ELb1EEENS1_19SingleTileSchedulerILb1ELb0ELb0ELi80EEEEEEEEEvNT_6ParamsE,@"STO_CUDA_ENTRY STV_DEFAULT"
_ZN7cutlass13device_kernelIN5flash19enable_sm80_to_sm89INS1_16FlashAttnBwdSm80INS1_25CollectiveMainloopBwdSm80ILi2ELi1EN4cute5tupleIJNS5_1CILi64EEENS7_ILi80EEENS7_ILi192EEEEEENS_6half_tEfNS_4arch4Sm80ELb0ELb0ELb0ELb1ELb1ELb0ELb1ELb0ELi2ELi4ELi2ELi2ELb0EEENS1_24CollectiveEpilogueBwdGQAISB_fSE_Li256ELb1ELb1EEENS1_19SingleTileSchedulerILb1ELb0ELb0ELi80EEEEEEEEEvNT_6ParamsE:
        /* <DEDUP_REMOVED lines=17> */
.L_x_803:
        /* <DEDUP_REMOVED lines=8> */
.L_x_805:
[----:B------:R-:W-:Y:S02]  /*0190*/  MOV R4, c[0x0][0x3ac] ;  /* 0x0000eb0000047a02 */ /* 0x000fe40000000f00 */
.L_x_804:
[----:B------:R-:W-:-:S05]  /*01a0*/  IMAD R3, R2, 0x50, RZ ;  /* 0x0000005002037824 */ /* 0x000fca00078e02ff */
[----:B-----5:R-:W-:-:S04]  /*01b0*/  ISETP.GE.AND P0, PT, R3, R4, PT ;  /* 0x000000040300720c */ /* 0x020fc80003f06270 */
[----:B------:R-:W-:Y:S01]  /*01c0*/  SEL R240, R240, 0xffffffff, !P0 ;  /* 0xfffffffff0f07807 */ /* 0x000fe20004000000 */
[----:B------:R-:W-:Y:S05]  /*01d0*/  BRA `(.L_x_806) ;  /* 0x0000011000007947 */ /* 0x000fea0003800000 */
.L_x_802:
[----:B---34-:R-:W-:-:S04]  /*01e0*/  ISETP.NE.U32.AND P0, PT, RZ, c[0x0][0x3c8], PT ;  /* 0x0000f200ff007a0c */ /* 0x018fc80003f05070 */
[----:B------:R-:W-:-:S13]  /*01f0*/  ISETP.NE.AND.EX P0, PT, RZ, c[0x0][0x3cc], PT, P0 ;  /* 0x0000f300ff007a0c */ /* 0x000fda0003f05300 */
[----:B------:R-:W-:Y:S05]  /*0200*/  @!P0 BRA `(.L_x_807) ;  /* 0x0000002000008947 */ /* 0x000fea0003800000 */
[----:B------:R1:W5:Y:S01]  /*0210*/  LDG.E R4, [R4.64] ;  /* 0x0000000e04047981 */ /* 0x000362000c1e1900 */
[----:B------:R-:W-:Y:S05]  /*0220*/  BRA `(.L_x_808) ;  /* 0x0000009000007947 */ /* 0x000fea0003800000 */
.L_x_807:
        /* <DEDUP_REMOVED lines=8> */
.L_x_809:
[----:B------:R-:W-:Y:S02]  /*02b0*/  MOV R4, c[0x0][0x3ac] ;  /* 0x0000eb0000047a02 */ /* 0x000fe40000000f00 */
.L_x_808:
[----:B------:R-:W-:-:S05]  /*02c0*/  IMAD R3, R2, 0x50, RZ ;  /* 0x0000005002037824 */ /* 0x000fca00078e02ff */
[----:B-----5:R-:W-:-:S04]  /*02d0*/  ISETP.GE.AND P0, PT, R3, R4, PT ;  /* 0x000000040300720c */ /* 0x020fc80003f06270 */
[----:B------:R-:W-:-:S04]  /*02e0*/  SEL R240, R240, 0xffffffff, !P0 ;  /* 0xfffffffff0f07807 */ /* 0x000fc80004000000 */
.L_x_806:
        /* <DEDUP_REMOVED lines=10> */
[CC--:B------:R-:W-:Y:S02]  /*0390*/  @P0 IMAD.WIDE R6, R240.reuse, R11.reuse, c[0x0][0x2d8] ;  /* 0x0000b600f0060625 */ /* 0x0c0fe400078e020b */
[----:B------:R-:W3:Y:S02]  /*03a0*/  @P4 LDG.E R13, [R16.64] ;  /* 0x0000000e100d4981 */ /* 0x000ee4000c1e1900 */
[C---:B------:R-:W-:Y:S02]  /*03b0*/  IMAD.WIDE R14, R240.reuse, R11, c[0x0][0x2d0] ;  /* 0x0000b400f00e7625 */ /* 0x040fe400078e020b */
[----:B------:R4:W5:Y:S04]  /*03c0*/  @P0 LDG.E R10, [R6.64] ;  /* 0x0000000e060a0981 */ /* 0x000968000c1e1900 */
[----:B-1----:R-:W3:Y:S01]  /*03d0*/  @P3 LDG.E R5, [R14.64] ;  /* 0x0000000e0e053981 */ /* 0x002ee2000c1e1900 */
[----:B------:R-:W-:Y:S01]  /*03e0*/  ULDC UR13, c[0x0][0x168] ;  /* 0x00005a00000d7ab9 */ /* 0x000fe20000000800 */
[----:B------:R-:W-:Y:S01]  /*03f0*/  CS2R R8, SRZ ;  /* 0x0000000000087805 */ /* 0x000fe2000001ff00 */
[----:B----4-:R-:W-:Y:S01]  /*0400*/  CS2R R6, SRZ ;  /* 0x0000000000067805 */ /* 0x010fe2000001ff00 */
[----:B--2---:R-:W-:-:S05]  /*0410*/  @P4 IMAD R4, R240, 0x40, R3 ;  /* 0x00000040f0044824 */ /* 0x004fca00078e0203 */
[----:B------:R-:W-:-:S04]  /*0420*/  @P4 SHF.R.S32.HI R3, RZ, 0x1f, R4 ;  /* 0x0000001fff034819 */ /* 0x000fc80000011404 */
[----:B------:R-:W-:Y:S01]  /*0430*/  @P4 LEA.HI R3, R3, R4, RZ, 0x6 ;  /* 0x0000000403034211 */ /* 0x000fe200078f30ff */
[----:B-----5:R1:W2:Y:S01]  /*0440*/  @P0 R2UR UR13, R10 ;  /* 0x000000000a0d03c2 */ /* 0x0202a200000e0000 */
[----:B------:R-:W-:Y:S01]  /*0450*/  IMAD.MOV.U32 R4, RZ, RZ, RZ ;  /* 0x000000ffff047224 */ /* 0x000fe200078e00ff */
[--C-:B---3--:R-:W-:Y:S01]  /*0460*/  @P4 SHF.R.S32.HI R7, RZ, 0x1f, R13.reuse ;  /* 0x0000001fff074819 */ /* 0x108fe2000001140d */
[----:B------:R-:W-:Y:S01]  /*0470*/  @P4 IMAD.MOV.U32 R6, RZ, RZ, R13 ;  /* 0x000000ffff064224 */ /* 0x000fe200078e000d */
[----:B------:R-:W-:Y:S01]  /*0480*/  @P4 LOP3.LUT R4, R3, 0xffffffc0, RZ, 0xc0, !PT ;  /* 0xffffffc003044812 */ /* 0x000fe200078ec0ff */
[----:B------:R-:W-:Y:S01]  /*0490*/  IMAD.MOV.U32 R3, RZ, RZ, c[0x0][0x198] ;  /* 0x00006600ff037624 */ /* 0x000fe200078e00ff */
[--C-:B------:R-:W-:Y:S01]  /*04a0*/  @P3 SHF.R.S32.HI R9, RZ, 0x1f, R5.reuse ;  /* 0x0000001fff093819 */ /* 0x100fe20000011405 */
[----:B------:R-:W-:Y:S01]  /*04b0*/  @P3 IMAD.MOV.U32 R8, RZ, RZ, R5 ;  /* 0x000000ffff083224 */ /* 0x000fe200078e0005 */
[----:B-12---:R-:W-:Y:S05]  /*04c0*/  @P0 BRA `(.L_x_810) ;  /* 0x0000006000000947 */ /* 0x006fea0003800000 */
[----:B------:R-:W-:Y:S05]  /*04d0*/  @!P4 BRA `(.L_x_810) ;  /* 0x000000500000c947 */ /* 0x000fea0003800000 */
[----:B------:R-:W2:Y:S04]  /*04e0*/  LDG.E R10, [R16.64] ;  /* 0x0000000e100a7981 */ /* 0x000ea8000c1e1900 */
[----:B------:R-:W3:Y:S01]  /*04f0*/  LDG.E R5, [R16.64+0x4] ;  /* 0x0000040e10057981 */ /* 0x000ee2000c1e1900 */
[----:B--2---:R-:W1:Y:S08]  /*0500*/  R2UR UR13, R10 ;  /* 0x000000000a0d73c2 */ /* 0x004e7000000e0000 */
[----:B---3--:R-:W1:Y:S02]  /*0510*/  R2UR UR4, R5 ;  /* 0x00000000050473c2 */ /* 0x008e6400000e0000 */
[----:B-1----:R-:W-:-:S06]  /*0520*/  UIADD3 UR13, -UR13, UR4, URZ ;  /* 0x000000040d0d7290 */ /* 0x002fcc000fffe13f */
.L_x_810:
[----:B------:R-:W-:-:S04]  /*0530*/  ISETP.NE.U32.AND P0, PT, RZ, c[0x0][0x2e0], PT ;  /* 0x0000b800ff007a0c */ /* 0x000fc80003f05070 */
[----:B------:R-:W-:-:S13]  /*0540*/  ISETP.NE.AND.EX P0, PT, RZ, c[0x0][0x2e4], PT, P0 ;  /* 0x0000b900ff007a0c */ /* 0x000fda0003f05300 */
[----:B------:R-:W-:Y:S05]  /*0550*/  @!P0 BRA `(.L_x_811) ;  /* 0x0000003000008947 */ /* 0x000fea0003800000 */
[----:B------:R-:W-:-:S05]  /*0560*/  IMAD.WIDE R10, R240, R11, c[0x0][0x2e0] ;  /* 0x0000b800f00a7625 */ /* 0x000fca00078e020b */
[----:B------:R1:W5:Y:S01]  /*0570*/  LDG.E R3, [R10.64] ;  /* 0x0000000e0a037981 */ /* 0x000362000c1e1900 */
[----:B------:R-:W-:Y:S05]  /*0580*/  BRA `(.L_x_812) ;  /* 0x0000004000007947 */ /* 0x000fea0003800000 */
.L_x_811:
[----:B------:R-:W-:Y:S05]  /*0590*/  @!P3 BRA `(.L_x_812) ;  /* 0x000000300000b947 */ /* 0x000fea0003800000 */
[----:B------:R-:W2:Y:S04]  /*05a0*/  LDG.E R3, [R14.64] ;  /* 0x0000000e0e037981 */ /* 0x000ea8000c1e1900 */
[----:B------:R-:W2:Y:S02]  /*05b0*/  LDG.E R10, [R14.64+0x4] ;  /* 0x0000040e0e0a7981 */ /* 0x000ea4000c1e1900 */
[----:B--2---:R-:W-:Y:S02]  /*05c0*/  IADD3 R3, -R3, R10, RZ ;  /* 0x0000000a03037210 */ /* 0x004fe40007ffe1ff */
.L_x_812:
        /* <DEDUP_REMOVED lines=65> */
[--C-:B-1----:R-:W-:Y:S01]  /*09e0*/  SHF.R.S32.HI R10, RZ, 0x1f, R233.reuse ;  /* 0x0000001fff0a7819 */ /* 0x102fe200000114e9 */
[----:B------:R-:W-:Y:S01]  /*09f0*/  IMAD.SHL.U32 R12, R233, 0x4, RZ ;  /* 0x00000004e90c7824 */ /* 0x000fe200078e00ff */
[----:B------:R-:W-:Y:S01]  /*0a00*/  SHF.R.S32.HI R11, RZ, 0x1f, R4 ;  /* 0x0000001fff0b7819 */ /* 0x000fe20000011404 */
[----:B------:R-:W-:Y:S01]  /*0a10*/  IMAD R14, R4, 0xc0, RZ ;  /* 0x000000c0040e7824 */ /* 0x000fe200078e02ff */
[----:B------:R-:W-:Y:S01]  /*0a20*/  ISETP.NE.AND P2, PT, R5, 0x1, PT ;  /* 0x000000010500780c */ /* 0x000fe20003f45270 */
[----:B------:R-:W-:Y:S01]  /*0a30*/  ULDC.64 UR4, c[0x0][0x1d8] ;  /* 0x0000760000047ab9 */ /* 0x000fe20000000a00 */
[----:B------:R-:W-:Y:S01]  /*0a40*/  IADD3 R24, P1, R12, R4, RZ ;  /* 0x000000040c187210 */ /* 0x000fe20007f3e0ff */
[----:B------:R-:W-:Y:S01]  /*0a50*/  USHF.L.U32 UR7, UR4, 0x5, URZ ;  /* 0x0000000504077899 */ /* 0x000fe2000800063f */
[----:B------:R-:W-:Y:S01]  /*0a60*/  SHF.R.S32.HI R5, RZ, 0x1f, R233 ;  /* 0x0000001fff057819 */ /* 0x000fe200000114e9 */
[----:B------:R-:W-:Y:S01]  /*0a70*/  UMOV UR6, 0x5 ;  /* 0x0000000500067882 */ /* 0x000fe20000000000 */
[-C--:B------:R-:W-:Y:S01]  /*0a80*/  IADD3 R28, P0, R14, R233.reuse, RZ ;  /* 0x000000e90e1c7210 */ /* 0x080fe20007f1e0ff */
[----:B------:R-:W-:Y:S01]  /*0a90*/  USHF.L.U64.HI UR5, UR4, UR6, UR5 ;  /* 0x0000000604057299 */ /* 0x000fe20008010205 */
[----:B------:R-:W-:Y:S01]  /*0aa0*/  LEA.HI R4, R10, R233, RZ, 0x3 ;  /* 0x000000e90a047211 */ /* 0x000fe200078f18ff */
[----:B------:R-:W-:Y:S01]  /*0ab0*/  ULDC.64 UR8, c[0x0][0x178] ;  /* 0x00005e0000087ab9 */ /* 0x000fe20000000a00 */
[----:B------:R-:W-:Y:S01]  /*0ac0*/  LEA.HI.X.SX32 R25, R12, R11, 0x1, P1 ;  /* 0x0000000b0c197211 */ /* 0x000fe200008f0eff */
[--C-:B------:R-:W-:Y:S01]  /*0ad0*/  IMAD.MOV.U32 R11, RZ, RZ, R0.reuse ;  /* 0x000000ffff0b7224 */ /* 0x100fe200078e0000 */
[----:B------:R-:W-:Y:S01]  /*0ae0*/  LEA.HI.X.SX32 R29, R14, R5, 0x1, P0 ;  /* 0x000000050e1d7211 */ /* 0x000fe200000f0eff */
[----:B------:R-:W-:Y:S01]  /*0af0*/  @P2 IMAD.HI.U32 R14, R0, c[0x0][0x24c], RZ ;  /* 0x00009300000e2a27 */ /* 0x000fe200078e00ff */
[----:B------:R-:W-:Y:S01]  /*0b00*/  SHF.R.S32.HI R12, RZ, 0x1f, R0 ;  /* 0x0000001fff0c7819 */ /* 0x000fe20000011400 */
[----:B------:R-:W-:Y:S01]  /*0b10*/  USHF.L.U32 UR11, UR8, 0x5, URZ ;  /* 0x00000005080b7899 */ /* 0x000fe2000800063f */
[----:B------:R-:W-:Y:S01]  /*0b20*/  LOP3.LUT R16, R4, 0xfffffff8, RZ, 0xc0, !PT ;  /* 0xfffffff804107812 */ /* 0x000fe200078ec0ff */
[----:B------:R-:W-:Y:S01]  /*0b30*/  IMAD.WIDE.U32 R26, R0, c[0x0][0x270], R24 ;  /* 0x00009c00001a7a25 */ /* 0x000fe200078e0018 */
[----:B------:R-:W-:Y:S01]  /*0b40*/  SHF.R.S32.HI R239, RZ, 0x3, R4 ;  /* 0x00000003ffef7819 */ /* 0x000fe20000011404 */
[----:B------:R-:W-:Y:S01]  /*0b50*/  USHF.L.U32 UR10, UR11, 0x1, URZ ;  /* 0x000000010b0a7899 */ /* 0x000fe2000800063f */
[----:B------:R-:W-:Y:S01]  /*0b60*/  @P2 SHF.R.U32.HI R11, RZ, c[0x0][0x250], R14 ;  /* 0x00009400ff0b2a19 */ /* 0x000fe2000001160e */
[----:B------:R-:W-:Y:S01]  /*0b70*/  IMAD R15, R12, c[0x0][0x270], RZ ;  /* 0x00009c000c0f7a24 */ /* 0x000fe200078e02ff */
[----:B------:R-:W-:Y:S01]  /*0b80*/  SHF.R.S32.HI R17, RZ, 0x1f, R239 ;  /* 0x0000001fff117819 */ /* 0x000fe200000114ef */
[----:B------:R-:W-:Y:S01]  /*0b90*/  IMAD.IADD R5, R233, 0x1, -R16 ;  /* 0x00000001e9057824 */ /* 0x000fe200078e0a10 */
[----:B------:R-:W-:Y:S01]  /*0ba0*/  IADD3 R13, P0, R239, R6, RZ ;  /* 0x00000006ef0d7210 */ /* 0x000fe20007f1e0ff */
[----:B------:R-:W-:Y:S01]  /*0bb0*/  IMAD R34, R0, c[0x0][0x274], R15 ;  /* 0x00009d0000227a24 */ /* 0x000fe200078e020f */
[----:B------:R-:W-:Y:S01]  /*0bc0*/  SHF.R.S32.HI R15, RZ, 0x1f, R11 ;  /* 0x0000001fff0f7819 */ /* 0x000fe2000001140b */
[----:B------:R-:W-:Y:S01]  /*0bd0*/  IMAD.SHL.U32 R20, R5, 0x8, RZ ;  /* 0x0000000805147824 */ /* 0x000fe200078e00ff */
[C---:B------:R-:W-:Y:S01]  /*0be0*/  SEL R30, R240.reuse, RZ, !P3 ;  /* 0x000000fff01e7207 */ /* 0x040fe20005800000 */
[----:B------:R-:W-:Y:S01]  /*0bf0*/  IMAD.X R7, R17, 0x1, R7, P0 ;  /* 0x0000000111077824 */ /* 0x000fe200000e0607 */
[----:B------:R-:W-:Y:S01]  /*0c00*/  IADD3 R22, P0, R239, R8, RZ ;  /* 0x00000008ef167210 */ /* 0x000fe20007f1e0ff */
[----:B------:R-:W-:Y:S01]  /*0c10*/  IMAD R16, R15, c[0x0][0x1e0], RZ ;  /* 0x000078000f107a24 */ /* 0x000fe200078e02ff */
[----:B------:R-:W-:Y:S01]  /*0c20*/  SHF.R.S32.HI R21, RZ, 0x1f, R20 ;  /* 0x0000001fff157819 */ /* 0x000fe20000011414 */
[----:B------:R-:W-:Y:S01]  /*0c30*/  IMAD.IADD R35, R27, 0x1, R34 ;  /* 0x000000011b237824 */ /* 0x000fe200078e0222 */
[----:B------:R-:W-:Y:S01]  /*0c40*/  SHF.R.S32.HI R8, RZ, 0x1f, R240 ;  /* 0x0000001fff087819 */ /* 0x000fe200000114f0 */
[----:B------:R-:W-:Y:S01]  /*0c50*/  IMAD.X R23, R17, 0x1, R9, P0 ;  /* 0x0000000111177824 */ /* 0x000fe200000e0609 */
[----:B------:R-:W-:Y:S01]  /*0c60*/  SEL R242, R240, RZ, !P4 ;  /* 0x000000fff0f27207 */ /* 0x000fe20006000000 */
[C---:B------:R-:W-:Y:S01]  /*0c70*/  IMAD R16, R11.reuse, c[0x0][0x1e4], R16 ;  /* 0x000079000b107a24 */ /* 0x040fe200078e0210 */
[C---:B------:R-:W-:Y:S01]  /*0c80*/  SEL R6, R8.reuse, RZ, !P3 ;  /* 0x000000ff08067207 */ /* 0x040fe20005800000 */
[----:B------:R-:W-:Y:S01]  /*0c90*/  IMAD.WIDE.U32 R18, R11, c[0x0][0x1e0], R20 ;  /* 0x000078000b127a25 */ /* 0x000fe200078e0014 */
[----:B------:R-:W-:Y:S01]  /*0ca0*/  SEL R8, R8, RZ, !P4 ;  /* 0x000000ff08087207 */ /* 0x000fe20006000000 */
[----:B------:R-:W-:Y:S01]  /*0cb0*/  CS2R R170, SRZ ;  /* 0x0000000000aa7805 */ /* 0x000fe2000001ff00 */
[----:B------:R-:W-:Y:S01]  /*0cc0*/  ISETP.GE.AND P4, PT, R20, c[0x0][0x1cc], PT ;  /* 0x0000730014007a0c */ /* 0x000fe20003f86270 */
[----:B------:R-:W-:Y:S01]  /*0cd0*/  IMAD R9, R12, c[0x0][0x288], RZ ;  /* 0x0000a2000c097a24 */ /* 0x000fe200078e02ff */
[----:B------:R-:W-:Y:S01]  /*0ce0*/  LEA.HI R228, R10, R233, RZ, 0x7 ;  /* 0x000000e90ae47211 */ /* 0x000fe200078f38ff */
[----:B------:R-:W-:Y:S01]  /*0cf0*/  IMAD.IADD R17, R19, 0x1, R16 ;  /* 0x0000000113117824 */ /* 0x000fe200078e0210 */
[----:B------:R-:W-:Y:S01]  /*0d00*/  CS2R R168, SRZ ;  /* 0x0000000000a87805 */ /* 0x000fe2000001ff00 */
[----:B------:R-:W-:Y:S01]  /*0d10*/  IMAD R32, R0, c[0x0][0x28c], R9 ;  /* 0x0000a30000207a24 */ /* 0x000fe200078e0209 */
[----:B------:R-:W-:Y:S01]  /*0d20*/  SHF.R.S32.HI R228, RZ, 0x7, R228 ;  /* 0x00000007ffe47819 */ /* 0x000fe200000114e4 */
[----:B------:R-:W-:Y:S01]  /*0d30*/  IMAD.SHL.U32 R19, R239, 0x40, RZ ;  /* 0x00000040ef137824 */ /* 0x000fe200078e00ff */
[----:B------:R-:W-:Y:S01]  /*0d40*/  CS2R R166, SRZ ;  /* 0x0000000000a67805 */ /* 0x000fe2000001ff00 */
[----:B------:R-:W-:Y:S01]  /*0d50*/  IMAD R9, R6, c[0x0][0x1e8], RZ ;  /* 0x00007a0006097a24 */ /* 0x000fe200078e02ff */
[----:B------:R-:W-:Y:S01]  /*0d60*/  CS2R R164, SRZ ;  /* 0x0000000000a47805 */ /* 0x000fe2000001ff00 */
[----:B------:R-:W-:Y:S01]  /*0d70*/  IMAD.MOV.U32 R16, RZ, RZ, R18 ;  /* 0x000000ffff107224 */ /* 0x000fe200078e0012 */
[----:B------:R-:W-:Y:S01]  /*0d80*/  LOP3.LUT R19, R19, 0x1c0, RZ, 0xc0, !PT ;  /* 0x000001c013137812 */ /* 0x000fe200078ec0ff */
[----:B------:R-:W-:Y:S01]  /*0d90*/  IMAD.MOV.U32 R34, RZ, RZ, R26 ;  /* 0x000000ffff227224 */ /* 0x000fe200078e001a */
[----:B------:R-:W-:Y:S01]  /*0da0*/  CS2R R162, SRZ ;  /* 0x0000000000a27805 */ /* 0x000fe2000001ff00 */
[C---:B------:R-:W-:Y:S01]  /*0db0*/  IMAD R26, R30.reuse, c[0x0][0x1ec], R9 ;  /* 0x00007b001e1a7a24 */ /* 0x040fe200078e0209 */
[----:B------:R-:W-:Y:S01]  /*0dc0*/  LOP3.LUT R14, R19, 0x38, R20, 0xf8, !PT ;  /* 0x00000038130e7812 */ /* 0x000fe200078ef814 */
[----:B------:R-:W-:Y:S01]  /*0dd0*/  IMAD.WIDE.U32 R16, R30, c[0x0][0x1e8], R16 ;  /* 0x00007a001e107a25 */ /* 0x000fe200078e0010 */
[----:B------:R-:W-:Y:S01]  /*0de0*/  SHF.R.U32.HI R19, RZ, 0x3, R19 ;  /* 0x00000003ff137819 */ /* 0x000fe20000011613 */
[----:B------:R-:W-:Y:S01]  /*0df0*/  CS2R R160, SRZ ;  /* 0x0000000000a07805 */ /* 0x000fe2000001ff00 */
[----:B------:R-:W-:Y:S01]  /*0e00*/  CS2R R158, SRZ ;  /* 0x00000000009e7805 */ /* 0x000fe2000001ff00 */
[----:B------:R-:W-:Y:S01]  /*0e10*/  IMAD.WIDE.U32 R24, R0, c[0x0][0x288], R24 ;  /* 0x0000a20000187a25 */ /* 0x000fe200078e0018 */
[----:B------:R-:W-:Y:S01]  /*0e20*/  LOP3.LUT R19, R14, R19, RZ, 0x3c, !PT ;  /* 0x000000130e137212 */ /* 0x000fe200078e3cff */
[----:B------:R-:W-:Y:S01]  /*0e30*/  CS2R R156, SRZ ;  /* 0x00000000009c7805 */ /* 0x000fe2000001ff00 */
[----:B------:R-:W-:Y:S01]  /*0e40*/  CS2R R154, SRZ ;  /* 0x00000000009a7805 */ /* 0x000fe2000001ff00 */
[----:B------:R-:W-:Y:S01]  /*0e50*/  IMAD.IADD R27, R17, 0x1, R26 ;  /* 0x00000001111b7824 */ /* 0x000fe200078e021a */
[----:B------:R-:W-:Y:S01]  /*0e60*/  CS2R R152, SRZ ;  /* 0x0000000000987805 */ /* 0x000fe2000001ff00 */
[----:B------:R-:W-:Y:S01]  /*0e70*/  IMAD.MOV.U32 R26, RZ, RZ, R16 ;  /* 0x000000ffff1a7224 */ /* 0x000fe200078e0010 */
[----:B------:R-:W-:Y:S01]  /*0e80*/  CS2R R150, SRZ ;  /* 0x0000000000967805 */ /* 0x000fe2000001ff00 */
[C---:B------:R-:W-:Y:S01]  /*0e90*/  IMAD R9, R8.reuse, c[0x0][0x290], RZ ;  /* 0x0000a40008097a24 */ /* 0x040fe200078e02ff */
[----:B------:R-:W-:Y:S01]  /*0ea0*/  CS2R R148, SRZ ;  /* 0x0000000000947805 */ /* 0x000fe2000001ff00 */
[----:B------:R-:W-:Y:S01]  /*0eb0*/  IMAD.IADD R33, R25, 0x1, R32 ;  /* 0x0000000119217824 */ /* 0x000fe200078e0220 */
[----:B------:R-:W-:Y:S01]  /*0ec0*/  CS2R R146, SRZ ;  /* 0x0000000000927805 */ /* 0x000fe2000001ff00 */
[----:B------:R-:W-:Y:S01]  /*0ed0*/  IMAD R17, R8, c[0x0][0x278], RZ ;  /* 0x00009e0008117a24 */ /* 0x000fe200078e02ff */
[----:B------:R-:W-:Y:S01]  /*0ee0*/  CS2R R144, SRZ ;  /* 0x0000000000907805 */ /* 0x000fe2000001ff00 */
[----:B------:R-:W-:Y:S01]  /*0ef0*/  IMAD R16, R15, c[0x0][0x1b0], RZ ;  /* 0x00006c000f107a24 */ /* 0x000fe200078e02ff */
[----:B------:R-:W-:Y:S01]  /*0f00*/  CS2R R142, SRZ ;  /* 0x00000000008e7805 */ /* 0x000fe2000001ff00 */
[----:B------:R-:W-:Y:S01]  /*0f10*/  IMAD.MOV.U32 R32, RZ, RZ, R24 ;  /* 0x000000ffff207224 */ /* 0x000fe200078e0018 */
[----:B------:R-:W-:Y:S01]  /*0f20*/  CS2R R140, SRZ ;  /* 0x00000000008c7805 */ /* 0x000fe2000001ff00 */
[----:B------:R-:W-:Y:S01]  /*0f30*/  IMAD.WIDE R22, R2, 0x50, R22 ;  /* 0x0000005002167825 */ /* 0x000fe200078e0216 */
[----:B------:R-:W-:Y:S01]  /*0f40*/  CS2R R138, SRZ ;  /* 0x00000000008a7805 */ /* 0x000fe2000001ff00 */
[----:B------:R-:W-:Y:S01]  /*0f50*/  CS2R R136, SRZ ;  /* 0x0000000000887805 */ /* 0x000fe2000001ff00 */
[----:B------:R-:W-:Y:S01]  /*0f60*/  CS2R R134, SRZ ;  /* 0x0000000000867805 */ /* 0x000fe2000001ff00 */
[C---:B------:R-:W-:Y:S01]  /*0f70*/  IMAD R15, R242.reuse, c[0x0][0x294], R9 ;  /* 0x0000a500f20f7a24 */ /* 0x040fe200078e0209 */
[----:B------:R-:W-:Y:S01]  /*0f80*/  CS2R R132, SRZ ;  /* 0x0000000000847805 */ /* 0x000fe2000001ff00 */
[C---:B------:R-:W-:Y:S01]  /*0f90*/  IMAD R14, R242.reuse, c[0x0][0x27c], R17 ;  /* 0x00009f00f20e7a24 */ /* 0x040fe200078e0211 */
[----:B------:R-:W-:Y:S01]  /*0fa0*/  CS2R R130, SRZ ;  /* 0x0000000000827805 */ /* 0x000fe2000001ff00 */
[C---:B------:R-:W-:Y:S01]  /*0fb0*/  IMAD R9, R11.reuse, c[0x0][0x1b4], R16 ;  /* 0x00006d000b097a24 */ /* 0x040fe200078e0210 */
[----:B------:R-:W-:Y:S01]  /*0fc0*/  CS2R R128, SRZ ;  /* 0x0000000000807805 */ /* 0x000fe2000001ff00 */
[----:B------:R-:W-:Y:S01]  /*0fd0*/  IMAD.WIDE.U32 R32, R242, c[0x0][0x290], R32 ;  /* 0x0000a400f2207a25 */ /* 0x000fe200078e0020 */
[----:B------:R-:W-:Y:S01]  /*0fe0*/  CS2R R126, SRZ ;  /* 0x00000000007e7805 */ /* 0x000fe2000001ff00 */
[----:B------:R-:W-:Y:S01]  /*0ff0*/  CS2R R124, SRZ ;  /* 0x00000000007c7805 */ /* 0x000fe2000001ff00 */
[----:B------:R-:W-:Y:S01]  /*1000*/  CS2R R122, SRZ ;  /* 0x00000000007a7805 */ /* 0x000fe2000001ff00 */
[----:B------:R-:W-:Y:S01]  /*1010*/  IMAD.WIDE.U32 R16, R11, c[0x0][0x1b0], R20 ;  /* 0x00006c000b107a25 */ /* 0x000fe200078e0014 */
        /* <DEDUP_REMOVED lines=9> */
[----:B------:R-:W-:Y:S01]  /*10b0*/  IMAD.IADD R15, R33, 0x1, R15 ;  /* 0x00000001210f7824 */ /* 0x000fe200078e020f */
[----:B------:R-:W-:Y:S01]  /*10c0*/  LEA R246, P1, R34, c[0x0][0x258], 0x2 ;  /* 0x0000960022f67a11 */ /* 0x000fe200078210ff */
[C---:B------:R-:W-:Y:S01]  /*10d0*/  IMAD R11, R22.reuse, c[0x0][0x1dc], R11 ;  /* 0x00007700160b7a24 */ /* 0x040fe200078e020b */
[----:B------:R-:W-:Y:S01]  /*10e0*/  CS2R R100, SRZ ;  /* 0x0000000000647805 */ /* 0x000fe2000001ff00 */
[----:B------:R-:W-:Y:S01]  /*10f0*/  IMAD.WIDE.U32 R26, R22, c[0x0][0x1d8], R26 ;  /* 0x00007600161a7a25 */ /* 0x000fe200078e001a */
[----:B------:R-:W-:Y:S01]  /*1100*/  LEA.HI.X R245, R32, c[0x0][0x284], R15, 0x2, P0 ;  /* 0x0000a10020f57a11 */ /* 0x000fe200000f140f */
[----:B------:R-:W-:Y:S01]  /*1110*/  CS2R R98, SRZ ;  /* 0x0000000000627805 */ /* 0x000fe2000001ff00 */
[----:B------:R-:W-:Y:S01]  /*1120*/  CS2R R96, SRZ ;  /* 0x0000000000607805 */ /* 0x000fe2000001ff00 */
[----:B------:R-:W-:Y:S01]  /*1130*/  IMAD.IADD R14, R35, 0x1, R14 ;  /* 0x00000001230e7824 */ /* 0x000fe200078e020e */
[----:B------:R-:W-:Y:S01]  /*1140*/  LEA R32, P0, R26, c[0x0][0x1c0], 0x1 ;  /* 0x000070001a207a11 */ /* 0x000fe200078008ff */
[----:B------:R-:W-:Y:S01]  /*1150*/  IMAD.IADD R35, R17, 0x1, R9 ;  /* 0x0000000111237824 */ /* 0x000fe200078e0209 */
[----:B------:R-:W-:Y:S01]  /*1160*/  CS2R R94, SRZ ;  /* 0x00000000005e7805 */ /* 0x000fe2000001ff00 */
[----:B------:R-:W-:Y:S01]  /*1170*/  IMAD.IADD R11, R27, 0x1, R11 ;  /* 0x000000011b0b7824 */ /* 0x000fe200078e020b */
[----:B------:R-:W-:Y:S01]  /*1180*/  LEA.HI.X R247, R34, c[0x0][0x25c], R14, 0x2, P1 ;  /* 0x0000970022f77a11 */ /* 0x000fe200008f140e */
[----:B------:R-:W-:Y:S01]  /*1190*/  IMAD.MOV.U32 R9, RZ, RZ, c[0x0][0x1d8] ;  /* 0x00007600ff097624 */ /* 0x000fe200078e00ff */
[----:B------:R-:W-:Y:S01]  /*11a0*/  CS2R R92, SRZ ;  /* 0x00000000005c7805 */ /* 0x000fe2000001ff00 */
[----:B------:R-:W-:Y:S01]  /*11b0*/  IMAD R17, R6, c[0x0][0x1b8], RZ ;  /* 0x00006e0006117a24 */ /* 0x000fe200078e02ff */
[----:B------:R-:W-:Y:S01]  /*11c0*/  LEA.HI.X R33, R26, c[0x0][0x1c4], R11, 0x1, P0 ;  /* 0x000071001a217a11 */ /* 0x000fe200000f0c0b */
[----:B------:R-:W-:Y:S01]  /*11d0*/  IMAD.MOV.U32 R6, RZ, RZ, c[0x0][0x1dc] ;  /* 0x00007700ff067624 */ /* 0x000fe200078e00ff */
[----:B------:R-:W-:Y:S01]  /*11e0*/  LEA R26, P0, R9, R32, 0x6 ;  /* 0x00000020091a7211 */ /* 0x000fe200078030ff */
[----:B------:R-:W-:Y:S01]  /*11f0*/  IMAD R24, R7, c[0x0][0x178], RZ ;  /* 0x00005e0007187a24 */ /* 0x000fe200078e02ff */
[----:B------:R-:W-:Y:S01]  /*1200*/  IADD3 R11, R20, 0x40, RZ ;  /* 0x00000040140b7810 */ /* 0x000fe20007ffe0ff */
[----:B------:R-:W-:Y:S01]  /*1210*/  IMAD.WIDE.U32 R36, R13, c[0x0][0x178], R20 ;  /* 0x00005e000d247a25 */ /* 0x000fe200078e0014 */
[----:B------:R-:W-:Y:S01]  /*1220*/  LEA.HI.X R27, R9, R33, R6, 0x6, P0 ;  /* 0x00000021091b7211 */ /* 0x000fe200000f3406 */
[----:B------:R-:W-:Y:S01]  /*1230*/  CS2R R90, SRZ ;  /* 0x00000000005a7805 */ /* 0x000fe2000001ff00 */
[----:B------:R-:W-:Y:S01]  /*1240*/  LEA.HI R6, R10, R233, RZ, 0x6 ;  /* 0x000000e90a067211 */ /* 0x000fe200078f30ff */
[----:B-----5:R-:W-:Y:S01]  /*1250*/  IMAD.IADD R9, R3, 0x1, -R239 ;  /* 0x0000000103097824 */ /* 0x020fe200078e0aef */
[----:B------:R-:W-:Y:S01]  /*1260*/  ISETP.GE.AND P2, PT, R11, c[0x0][0x1cc], PT ;  /* 0x000073000b007a0c */ /* 0x000fe20003f46270 */
[----:B------:R-:W-:Y:S01]  /*1270*/  IMAD R24, R13, c[0x0][0x17c], R24 ;  /* 0x00005f000d187a24 */ /* 0x000fe200078e0218 */
[----:B------:R-:W-:Y:S01]  /*1280*/  SHF.R.S32.HI R6, RZ, 0x6, R6 ;  /* 0x00000006ff067819 */ /* 0x000fe20000011406 */
[----:B------:R-:W-:Y:S01]  /*1290*/  IMAD R14, R2, -0x50, R9 ;  /* 0xffffffb0020e7824 */ /* 0x000fe200078e0209 */
[----:B------:R-:W-:Y:S01]  /*12a0*/  IADD3 R9, R20, 0x80, RZ ;  /* 0x0000008014097810 */ /* 0x000fe20007ffe0ff */
[----:B------:R-:W-:Y:S01]  /*12b0*/  IMAD.IADD R25, R37, 0x1, R24 ;  /* 0x0000000125197824 */ /* 0x000fe200078e0218 */
[----:B------:R-:W-:Y:S01]  /*12c0*/  ISETP.GT.AND P0, PT, R233, 0x7f, PT ;  /* 0x0000007fe900780c */ /* 0x000fe20003f04270 */
[----:B------:R-:W-:Y:S01]  /*12d0*/  IMAD.MOV.U32 R34, RZ, RZ, R16 ;  /* 0x000000ffff227224 */ /* 0x000fe200078e0010 */
[----:B------:R-:W-:Y:S01]  /*12e0*/  ISETP.GE.AND P5, PT, R9, c[0x0][0x1cc], PT ;  /* 0x0000730009007a0c */ /* 0x000fe20003fa6270 */
[----:B------:R-:W-:Y:S01]  /*12f0*/  IMAD R19, R6, 0x200, R19 ;  /* 0x0000020006137824 */ /* 0x000fe200078e0213 */
[C---:B------:R-:W-:Y:S01]  /*1300*/  ISETP.LT.OR P3, PT, R14.reuse, 0x1, P4 ;  /* 0x000000010e00780c */ /* 0x040fe20002761670 */
[----:B------:R-:W-:Y:S01]  /*1310*/  IMAD.MOV.U32 R24, RZ, RZ, R36 ;  /* 0x000000ffff187224 */ /* 0x000fe200078e0024 */
[----:B------:R-:W-:Y:S01]  /*1320*/  ISETP.LT.OR P1, PT, R14, 0x1, P2 ;  /* 0x000000010e00780c */ /* 0x000fe20001721670 */
[----:B------:R-:W-:Y:S01]  /*1330*/  IMAD R15, R12, c[0x0][0x180], RZ ;  /* 0x000060000c0f7a24 */ /* 0x000fe200078e02ff */
[----:B------:R-:W-:Y:S01]  /*1340*/  ISETP.LT.OR P6, PT, R14, 0x1, P5 ;  /* 0x000000010e00780c */ /* 0x000fe20002fc1670 */
[----:B------:R-:W-:Y:S01]  /*1350*/  IMAD R17, R30, c[0x0][0x1bc], R17 ;  /* 0x00006f001e117a24 */ /* 0x000fe200078e0211 */
[----:B------:R-:W-:Y:S01]  /*1360*/  ISETP.LT.OR P4, PT, R14, 0x21, P4 ;  /* 0x000000210e00780c */ /* 0x000fe20002781670 */
[----:B------:R-:W-:Y:S01]  /*1370*/  IMAD.WIDE.U32 R30, R30, c[0x0][0x1b8], R34 ;  /* 0x00006e001e1e7a25 */ /* 0x000fe200078e0022 */
[----:B------:R-:W-:Y:S01]  /*1380*/  ISETP.LT.OR P5, PT, R14, 0x21, P5 ;  /* 0x000000210e00780c */ /* 0x000fe20002fa1670 */
[----:B------:R-:W-:Y:S01]  /*1390*/  CS2R R88, SRZ ;  /* 0x0000000000587805 */ /* 0x000fe2000001ff00 */
[----:B------:R-:W-:Y:S01]  /*13a0*/  CS2R R86, SRZ ;  /* 0x0000000000567805 */ /* 0x000fe2000001ff00 */
[----:B------:R-:W-:Y:S01]  /*13b0*/  IMAD.SHL.U32 R235, R19, 0x2, RZ ;  /* 0x0000000213eb7824 */ /* 0x000fe200078e00ff */
[----:B------:R-:W-:Y:S01]  /*13c0*/  CS2R R84, SRZ ;  /* 0x0000000000547805 */ /* 0x000fe2000001ff00 */
[C---:B------:R-:W-:Y:S01]  /*13d0*/  IMAD R15, R0.reuse, c[0x0][0x184], R15 ;  /* 0x00006100000f7a24 */ /* 0x040fe200078e020f */
[----:B------:R-:W-:Y:S01]  /*13e0*/  CS2R R82, SRZ ;  /* 0x0000000000527805 */ /* 0x000fe2000001ff00 */
[----:B------:R-:W-:Y:S01]  /*13f0*/  IMAD.WIDE.U32 R34, R0, c[0x0][0x180], R24 ;  /* 0x0000600000227a25 */ /* 0x000fe200078e0018 */
[----:B------:R-:W-:Y:S01]  /*1400*/  @!PT LDS RZ, [RZ] ;  /* 0x00000000fffff984 */ /* 0x000fe20000000800 */
[----:B------:R-:W-:Y:S01]  /*1410*/  @!PT LDS RZ, [RZ] ;  /* 0x00000000fffff984 */ /* 0x000fe20000000800 */
[----:B------:R-:W-:Y:S01]  /*1420*/  @!PT LDS RZ, [RZ] ;  /* 0x00000000fffff984 */ /* 0x000fe20000000800 */
[----:B------:R1:W-:Y:S01]  /*1430*/  LDGSTS.E.BYPASS.LTC128B.128 [R235+0x7880], [R32.64], !P3 ;  /* 0x0788000020eb7fae */ /* 0x0003e2000d901d4e */
[----:B------:R-:W-:Y:S01]  /*1440*/  CS2R R80, SRZ ;  /* 0x0000000000507805 */ /* 0x000fe2000001ff00 */
[----:B------:R-:W-:Y:S01]  /*1450*/  CS2R R78, SRZ ;  /* 0x00000000004e7805 */ /* 0x000fe2000001ff00 */
[----:B------:R-:W-:Y:S01]  /*1460*/  IMAD.U32 R16, RZ, RZ, UR7 ;  /* 0x00000007ff107e24 */ /* 0x000fe2000f8e00ff */
[----:B------:R1:W-:Y:S01]  /*1470*/  LDGSTS.E.BYPASS.LTC128B.128 [R235+0xa080], [R32.64+0x80], !P1 ;  /* 0x0a08008020eb7fae */ /* 0x0003e2000c901d4e */
[----:B------:R-:W-:Y:S01]  /*1480*/  IMAD.IADD R35, R35, 0x1, R15 ;  /* 0x0000000123237824 */ /* 0x000fe200078e020f */
[----:B------:R-:W-:Y:S01]  /*1490*/  @!P0 ISETP.GE.AND P1, PT, R14, 0x41, PT ;  /* 0x000000410e00880c */ /* 0x000fe20003f26270 */
[----:B------:R-:W-:Y:S01]  /*14a0*/  IMAD.U32 R15, RZ, RZ, UR5 ;  /* 0x00000005ff0f7e24 */ /* 0x000fe2000f8e00ff */
[----:B------:R-:W-:Y:S01]  /*14b0*/  @!P0 LEA R24, P3, R16, R26, 0x1 ;  /* 0x0000001a10188211 */ /* 0x000fe200078608ff */
[----:B------:R1:W-:Y:S01]  /*14c0*/  LDGSTS.E.BYPASS.LTC128B.128 [R235+0xc880], [R32.64+0x100], !P6 ;  /* 0x0c88010020eb7fae */ /* 0x0003e2000f101d4e */
[----:B------:R-:W-:Y:S01]  /*14d0*/  ISETP.LT.OR P6, PT, R14, 0x21, P2 ;  /* 0x000000210e00780c */ /* 0x000fe200017c1670 */
[----:B------:R-:W-:Y:S01]  /*14e0*/  IMAD R19, R8, c[0x0][0x188], RZ ;  /* 0x0000620008137a24 */ /* 0x000fe200078e02ff */
[----:B------:R-:W-:Y:S01]  /*14f0*/  @!P0 LEA.HI.X R25, R16, R27, R15, 0x1, P3 ;  /* 0x0000001b10198211 */ /* 0x000fe200018f0c0f */
[----:B------:R-:W-:Y:S01]  /*1500*/  IMAD.WIDE.U32 R34, R242, c[0x0][0x188], R34 ;  /* 0x00006200f2227a25 */ /* 0x000fe200078e0022 */
[----:B------:R-:W-:Y:S01]  /*1510*/  @!P0 ISETP.GE.OR P3, PT, R20, c[0x0][0x1cc], !P1 ;  /* 0x0000730014008a0c */ /* 0x000fe20004f66670 */
[----:B------:R2:W-:Y:S01]  /*1520*/  LDGSTS.E.BYPASS.LTC128B.128 [R235+0x8880], [R26.64], !P4 ;  /* 0x088800001aeb7fae */ /* 0x0005e2000e101d4e */
[----:B------:R-:W-:Y:S01]  /*1530*/  @!P0 ISETP.LT.OR P2, PT, R14, 0x41, P2 ;  /* 0x000000410e00880c */ /* 0x000fe20001741670 */
[----:B------:R-:W-:Y:S01]  /*1540*/  IMAD R16, R242, c[0x0][0x18c], R19 ;  /* 0x00006300f2107a24 */ /* 0x000fe200078e0213 */
[----:B------:R-:W-:Y:S01]  /*1550*/  @!P0 ISETP.GE.OR P1, PT, R9, c[0x0][0x1cc], !P1 ;  /* 0x0000730009008a0c */ /* 0x000fe20004f26670 */
[----:B------:R-:W-:Y:S01]  /*1560*/  IMAD R15, R23, c[0x0][0x1a8], RZ ;  /* 0x00006a00170f7a24 */ /* 0x000fe200078e02ff */
[----:B------:R-:W-:Y:S01]  /*1570*/  LEA R250, P4, R34, c[0x0][0x160], 0x1 ;  /* 0x0000580022fa7a11 */ /* 0x000fe200078808ff */
[----:B------:R-:W-:Y:S01]  /*1580*/  IMAD.IADD R16, R35, 0x1, R16 ;  /* 0x0000000123107824 */ /* 0x000fe200078e0210 */
[----:B------:R-:W-:Y:S01]  /*1590*/  ULDC.64 UR4, c[0x0][0x1a8] ;  /* 0x00006a0000047ab9 */ /* 0x000fe20000000a00 */
[----:B------:R-:W-:Y:S01]  /*15a0*/  IMAD.IADD R31, R31, 0x1, R17 ;  /* 0x000000011f1f7824 */ /* 0x000fe200078e0211 */
[----:B------:R2:W-:Y:S01]  /*15b0*/  LDGSTS.E.BYPASS.LTC128B.128 [R235+0xb080], [R26.64+0x80], !P6 ;  /* 0x0b0800801aeb7fae */ /* 0x0005e2000f101d4e */
[----:B------:R-:W-:Y:S01]  /*15c0*/  ISETP.GE.AND P6, PT, R20, c[0x0][0x19c], PT ;  /* 0x0000670014007a0c */ /* 0x000fe20003fc6270 */
[----:B------:R-:W-:Y:S01]  /*15d0*/  IMAD R15, R22, c[0x0][0x1ac], R15 ;  /* 0x00006b00160f7a24 */ /* 0x000fe200078e020f */
[----:B------:R-:W-:Y:S01]  /*15e0*/  LEA.HI.X R251, R34, c[0x0][0x164], R16, 0x1, P4 ;  /* 0x0000590022fb7a11 */ /* 0x000fe200020f0c10 */
[----:B------:R2:W-:Y:S01]  /*15f0*/  LDGSTS.E.BYPASS.LTC128B.128 [R235+0xd880], [R26.64+0x100], !P5 ;  /* 0x0d8801001aeb7fae */ /* 0x0005e2000e901d4e */
[----:B------:R-:W-:Y:S01]  /*1600*/  ISETP.GE.AND P5, PT, R11, c[0x0][0x19c], PT ;  /* 0x000067000b007a0c */ /* 0x000fe20003fa6270 */
[----:B------:R-:W-:Y:S01]  /*1610*/  IMAD.WIDE.U32 R22, R22, c[0x0][0x1a8], R30 ;  /* 0x00006a0016167a25 */ /* 0x000fe200078e001e */
[----:B------:R-:W-:Y:S01]  /*1620*/  ISETP.LT.OR P4, PT, R14, 0x1, P6 ;  /* 0x000000010e00780c */ /* 0x000fe20003781670 */
[----:B------:R3:W-:Y:S01]  /*1630*/  @!P0 LDGSTS.E.BYPASS.LTC128B.128 [R235+0x9880], [R24.64], !P3 ;  /* 0x0988000018eb8fae */ /* 0x0007e2000d901d4e */
[----:B------:R-:W-:Y:S01]  /*1640*/  USHF.L.U32 UR7, UR4, 0x5, URZ ;  /* 0x0000000504077899 */ /* 0x000fe2000800063f */
[----:B------:R-:W-:Y:S01]  /*1650*/  IMAD.IADD R15, R23, 0x1, R15 ;  /* 0x00000001170f7824 */ /* 0x000fe200078e020f */
[----:B------:R-:W-:Y:S01]  /*1660*/  LEA R30, P3, R22, c[0x0][0x190], 0x1 ;  /* 0x00006400161e7a11 */ /* 0x000fe200078608ff */
[----:B------:R3:W-:Y:S01]  /*1670*/  @!P0 LDGSTS.E.BYPASS.LTC128B.128 [R235+0xc080], [R24.64+0x80], !P2 ;  /* 0x0c08008018eb8fae */ /* 0x0007e2000d101d4e */
[----:B------:R-:W-:Y:S01]  /*1680*/  ISETP.LT.OR P2, PT, R14, 0x1, P5 ;  /* 0x000000010e00780c */ /* 0x000fe20002f41670 */
[----:B------:R-:W-:Y:S01]  /*1690*/  IMAD.MOV.U32 R16, RZ, RZ, c[0x0][0x1ac] ;  /* 0x00006b00ff107624 */ /* 0x000fe200078e00ff */
[----:B------:R-:W-:Y:S01]  /*16a0*/  LEA.HI.X R31, R22, c[0x0][0x194], R15, 0x1, P3 ;  /* 0x00006500161f7a11 */ /* 0x000fe200018f0c0f */
[----:B------:R3:W-:Y:S01]  /*16b0*/  @!P0 LDGSTS.E.BYPASS.LTC128B.128 [R235+0xe880], [R24.64+0x100], !P1 ;  /* 0x0e88010018eb8fae */ /* 0x0007e2000c901d4e */
[----:B------:R-:W-:Y:S01]  /*16c0*/  ISETP.GE.AND P1, PT, R9, c[0x0][0x19c], PT ;  /* 0x0000670009007a0c */ /* 0x000fe20003f26270 */
[----:B------:R-:W-:Y:S01]  /*16d0*/  IMAD.MOV.U32 R15, RZ, RZ, c[0x0][0x1a8] ;  /* 0x00006a00ff0f7624 */ /* 0x000fe200078e00ff */
[----:B------:R-:W-:Y:S01]  /*16e0*/  USHF.L.U64.HI UR5, UR4, UR6, UR5 ;  /* 0x0000000604057299 */ /* 0x000fe20008010205 */
[----:B------:R1:W-:Y:S01]  /*16f0*/  LDGSTS.E.BYPASS.LTC128B.128 [R235+0x80], [R30.64], !P4 ;  /* 0x000800001eeb7fae */ /* 0x0003e2000e101d4e */
[C---:B------:R-:W-:Y:S01]  /*1700*/  ISETP.LT.OR P3, PT, R14.reuse, 0x1, P1 ;  /* 0x000000010e00780c */ /* 0x040fe20000f61670 */
[----:B------:R-:W-:Y:S01]  /*1710*/  IMAD R18, R7, c[0x0][0x208], RZ ;  /* 0x0000820007127a24 */ /* 0x000fe200078e02ff */
[----:B------:R-:W-:Y:S01]  /*1720*/  ISETP.LT.OR P4, PT, R14, 0x21, P6 ;  /* 0x000000210e00780c */ /* 0x000fe20003781670 */
[----:B------:R-:W-:Y:S01]  /*1730*/  IMAD R3, R2, -0x50, R3 ;  /* 0xffffffb002037824 */ /* 0x000fe200078e0203 */
[----:B------:R-:W-:Y:S01]  /*1740*/  @!P0 ISETP.LT.OR P6, PT, R14, 0x41, P6 ;  /* 0x000000410e00880c */ /* 0x000fe200037c1670 */
[----:B------:R1:W-:Y:S01]  /*1750*/  LDGSTS.E.BYPASS.LTC128B.128 [R235+0x2880], [R30.64+0x80], !P2 ;  /* 0x028800801eeb7fae */ /* 0x0003e2000d101d4e */
[----:B------:R-:W-:Y:S01]  /*1760*/  LEA R22, P2, R15, R30, 0x6 ;  /* 0x0000001e0f167211 */ /* 0x000fe200078430ff */
[----:B------:R-:W-:Y:S01]  /*1770*/  IMAD R18, R13, c[0x0][0x20c], R18 ;  /* 0x000083000d127a24 */ /* 0x000fe200078e0212 */
[----:B------:R-:W-:Y:S01]  /*1780*/  LEA.HI R2, R10, R233, RZ, 0x5 ;  /* 0x000000e90a027211 */ /* 0x000fe200078f28ff */
[----:B------:R-:W-:Y:S01]  /*1790*/  IMAD.WIDE.U32 R28, R0, c[0x0][0x238], R28 ;  /* 0x00008e00001c7a25 */ /* 0x000fe200078e001c */
[----:B------:R-:W-:Y:S01]  /*17a0*/  LEA.HI.X R23, R15, R31, R16, 0x6, P2 ;  /* 0x0000001f0f177211 */ /* 0x000fe200010f3410 */
[----:B------:R-:W-:Y:S01]  /*17b0*/  CS2R R76, SRZ ;  /* 0x00000000004c7805 */ /* 0x000fe2000001ff00 */
[----:B------:R-:W-:Y:S01]  /*17c0*/  ISETP.GE.AND P2, PT, R11, c[0x0][0x16c], PT ;  /* 0x00005b000b007a0c */ /* 0x000fe20003f46270 */
[----:B------:R1:W-:Y:S01]  /*17d0*/  LDGSTS.E.BYPASS.LTC128B.128 [R235+0x5080], [R30.64+0x100], !P3 ;  /* 0x050801001eeb7fae */ /* 0x0003e2000d901d4e */
[----:B------:R-:W-:Y:S01]  /*17e0*/  ISETP.GE.AND P3, PT, R20, c[0x0][0x16c], PT ;  /* 0x00005b0014007a0c */ /* 0x000fe20003f66270 */
[----:B------:R-:W-:Y:S01]  /*17f0*/  IMAD R241, R8, c[0x0][0x240], RZ ;  /* 0x0000900008f17a24 */ /* 0x000fe200078e02ff */
[----:B------:R-:W-:Y:S01]  /*1800*/  SEL R7, RZ, 0xffffffff, P2 ;  /* 0xffffffffff077807 */ /* 0x000fe20001000000 */
[----:B------:R4:W-:Y:S01]  /*1810*/  LDGSTS.E.BYPASS.LTC128B.128 [R235+0x1080], [R22.64], !P4 ;  /* 0x0108000016eb7fae */ /* 0x0009e2000e101d4e */
[----:B------:R-:W-:Y:S01]  /*1820*/  SEL R16, RZ, 0x1, P3 ;  /* 0x00000001ff107807 */ /* 0x000fe20001800000 */
[----:B------:R-:W-:Y:S01]  /*1830*/  IMAD.MOV.U32 R227, RZ, RZ, 0x20 ;  /* 0x00000020ffe37424 */ /* 0x000fe200078e00ff */
[C---:B------:R-:W-:Y:S01]  /*1840*/  ISETP.LT.OR P4, PT, R14.reuse, 0x21, P5 ;  /* 0x000000210e00780c */ /* 0x040fe20002f81670 */
[----:B------:R-:W-:Y:S01]  /*1850*/  IMAD.SHL.U32 R7, R7, 0x2, RZ ;  /* 0x0000000207077824 */ /* 0x000fe200078e00ff */
[C---:B------:R-:W-:Y:S01]  /*1860*/  ISETP.LT.OR P3, PT, R14.reuse, 0x21, P1 ;  /* 0x000000210e00780c */ /* 0x040fe20000f61670 */
[----:B---3--:R-:W-:Y:S01]  /*1870*/  IMAD.WIDE.U32 R24, R13, c[0x0][0x208], R20 ;  /* 0x000082000d187a25 */ /* 0x008fe200078e0014 */
[C---:B------:R-:W-:Y:S01]  /*1880*/  @!P0 ISETP.LT.OR P5, PT, R14.reuse, 0x41, P5 ;  /* 0x000000410e00880c */ /* 0x040fe20002fa1670 */
[----:B------:R-:W-:Y:S01]  /*1890*/  CS2R R74, SRZ ;  /* 0x00000000004a7805 */ /* 0x000fe2000001ff00 */
[----:B------:R-:W-:Y:S01]  /*18a0*/  @!P0 ISETP.LT.OR P1, PT, R14, 0x41, P1 ;  /* 0x000000410e00880c */ /* 0x000fe20000f21670 */
[----:B------:R-:W-:Y:S01]  /*18b0*/  IMAD.U32 R14, RZ, RZ, UR7 ;  /* 0x00000007ff0e7e24 */ /* 0x000fe2000f8e00ff */
[----:B------:R-:W-:Y:S01]  /*18c0*/  ISETP.GE.AND P2, PT, R9, c[0x0][0x16c], PT ;  /* 0x00005b0009007a0c */ /* 0x000fe20003f46270 */
[----:B------:R-:W-:Y:S01]  /*18d0*/  IMAD.IADD R19, R25, 0x1, R18 ;  /* 0x0000000119137824 */ /* 0x000fe200078e0212 */
[----:B------:R-:W-:Y:S01]  /*18e0*/  LOP3.LUT R16, R7, 0x2, R16, 0xe2, !PT ;  /* 0x0000000207107812 */ /* 0x000fe200078ee210 */
[----:B------:R-:W-:Y:S01]  /*18f0*/  IMAD.MOV.U32 R18, RZ, RZ, R24 ;  /* 0x000000ffff127224 */ /* 0x000fe200078e0018 */
[----:B------:R-:W-:Y:S01]  /*1900*/  SEL R15, RZ, 0x4, P2 ;  /* 0x00000004ff0f7807 */ /* 0x000fe20001000000 */
[----:B------:R-:W-:Y:S01]  /*1910*/  IMAD.U32 R7, RZ, RZ, UR5 ;  /* 0x00000005ff077e24 */ /* 0x000fe2000f8e00ff */
[----:B------:R-:W-:Y:S01]  /*1920*/  @!P0 LEA R24, P2, R14, R22, 0x1 ;  /* 0x000000160e188211 */ /* 0x000fe200078408ff */
[----:B------:R-:W-:Y:S01]  /*1930*/  IMAD R13, R12, c[0x0][0x210], RZ ;  /* 0x000084000c0d7a24 */ /* 0x000fe200078e02ff */
[----:B------:R-:W-:Y:S01]  /*1940*/  LOP3.LUT R15, R16, R15, RZ, 0xfc, !PT ;  /* 0x0000000f100f7212 */ /* 0x000fe200078efcff */
[----:B------:R-:W-:Y:S01]  /*1950*/  IMAD.WIDE.U32 R18, R0, c[0x0][0x210], R18 ;  /* 0x0000840000127a25 */ /* 0x000fe200078e0012 */
[----:B------:R-:W-:Y:S01]  /*1960*/  @!P0 LEA.HI.X R25, R14, R23, R7, 0x1, P2 ;  /* 0x000000170e198211 */ /* 0x000fe200010f0c07 */
[----:B------:R4:W-:Y:S01]  /*1970*/  LDGSTS.E.BYPASS.LTC128B.128 [R235+0x3880], [R22.64+0x80], !P4 ;  /* 0x0388008016eb7fae */ /* 0x0009e2000e101d4e */
[----:B------:R-:W-:Y:S01]  /*1980*/  LOP3.LUT P4, RZ, R15, 0x1, RZ, 0xc0, !PT ;  /* 0x000000010fff7812 */ /* 0x000fe2000788c0ff */
[----:B------:R-:W-:Y:S01]  /*1990*/  IMAD R13, R0, c[0x0][0x214], R13 ;  /* 0x00008500000d7a24 */ /* 0x000fe200078e020d */
[----:B------:R-:W-:Y:S01]  /*19a0*/  IADD3 R7, -R239, UR13, RZ ;  /* 0x0000000def077c10 */ /* 0x000fe2000fffe1ff */
[----:B------:R4:W-:Y:S01]  /*19b0*/  LDGSTS.E.BYPASS.LTC128B.128 [R235+0x6080], [R22.64+0x100], !P3 ;  /* 0x0608010016eb7fae */ /* 0x0009e2000d901d4e */
[----:B------:R-:W-:Y:S01]  /*19c0*/  LOP3.LUT P3, RZ, R15, 0x2, RZ, 0xc0, !PT ;  /* 0x000000020fff7812 */ /* 0x000fe2000786c0ff */
[----:B------:R-:W-:Y:S01]  /*19d0*/  IMAD.IADD R19, R19, 0x1, R13 ;  /* 0x0000000113137824 */ /* 0x000fe200078e020d */
[----:B------:R-:W-:Y:S01]  /*19e0*/  LOP3.LUT P2, RZ, R15, 0x4, RZ, 0xc0, !PT ;  /* 0x000000040fff7812 */ /* 0x000fe2000784c0ff */
[----:B------:R-:W-:Y:S01]  /*19f0*/  IMAD R13, R8, c[0x0][0x218], RZ ;  /* 0x00008600080d7a24 */ /* 0x000fe200078e02ff */
[----:B------:R3:W-:Y:S01]  /*1a00*/  @!P0 LDGSTS.E.BYPASS.LTC128B.128 [R235+0x2080], [R24.64], !P6 ;  /* 0x0208000018eb8fae */ /* 0x0007e2000f101d4e */
[C---:B------:R-:W-:Y:S01]  /*1a10*/  ISETP.LT.OR P6, PT, R7.reuse, 0x1, !P4 ;  /* 0x000000010700780c */ /* 0x040fe200067c1670 */
[C---:B------:R-:W-:Y:S01]  /*1a20*/  IMAD.WIDE.U32 R18, R242.reuse, c[0x0][0x218], R18 ;  /* 0x00008600f2127a25 */ /* 0x040fe200078e0012 */
[----:B------:R-:W-:Y:S01]  /*1a30*/  ULDC.64 UR4, c[0x0][0x208] ;  /* 0x0000820000047ab9 */ /* 0x000fe20000000a00 */
[----:B------:R3:W-:Y:S01]  /*1a40*/  @!P0 LDGSTS.E.BYPASS.LTC128B.128 [R235+0x4880], [R24.64+0x80], !P5 ;  /* 0x0488008018eb8fae */ /* 0x0007e2000e901d4e */
[C---:B------:R-:W-:Y:S01]  /*1a50*/  ISETP.LT.OR P5, PT, R7.reuse, 0x1, !P3 ;  /* 0x000000010700780c */ /* 0x040fe20005fa1670 */
[----:B------:R-:W-:Y:S01]  /*1a60*/  IMAD R13, R242, c[0x0][0x21c], R13 ;  /* 0x00008700f20d7a24 */ /* 0x000fe200078e020d */
[----:B------:R-:W-:Y:S01]  /*1a70*/  USHF.L.U64.HI UR7, UR8, UR6, UR9 ;  /* 0x0000000608077299 */ /* 0x000fe20008010209 */
[----:B------:R3:W-:Y:S01]  /*1a80*/  @!P0 LDGSTS.E.BYPASS.LTC128B.128 [R235+0x7080], [R24.64+0x100], !P1 ;  /* 0x0708010018eb8fae */ /* 0x0007e2000c901d4e */
[----:B------:R-:W-:Y:S01]  /*1a90*/  ISETP.LT.OR P1, PT, R7, 0x1, !P2 ;  /* 0x000000010700780c */ /* 0x000fe20005721670 */
[----:B------:R-:W-:Y:S01]  /*1aa0*/  IMAD.IADD R13, R19, 0x1, R13 ;  /* 0x00000001130d7824 */ /* 0x000fe200078e020d */
[C---:B------:R-:W-:Y:S01]  /*1ab0*/  LEA R248, P0, R18.reuse, c[0x0][0x1f0], 0x1 ;  /* 0x00007c0012f87a11 */ /* 0x040fe200078008ff */
[----:B------:R-:W-:Y:S01]  /*1ac0*/  USHF.L.U32 UR12, UR4, 0x5, URZ ;  /* 0x00000005040c7899 */ /* 0x000fe2000800063f */
[----:B------:R-:W0:Y:S01]  /*1ad0*/  LDGDEPBAR ;  /* 0x00000000000079af */ /* 0x000e220000000000 */
[----:B------:R-:W-:Y:S01]  /*1ae0*/  USHF.L.U64.HI UR7, UR11, 0x1, UR7 ;  /* 0x000000010b077899 */ /* 0x000fe20008010207 */
[----:B------:R-:W-:Y:S01]  /*1af0*/  LEA.HI.X R249, R18, c[0x0][0x1f4], R13, 0x1, P0 ;  /* 0x00007d0012f97a11 */ /* 0x000fe200000f0c0d */
[----:B------:R-:W-:Y:S01]  /*1b00*/  IMAD.U32 R13, RZ, RZ, UR10 ;  /* 0x0000000aff0d7e24 */ /* 0x000fe2000f8e00ff */
[----:B------:R1:W-:Y:S01]  /*1b10*/  LDGSTS.E.BYPASS.LTC128B.128 [R235+0xf080], [R250.64], !P6 ;  /* 0x0f080000faeb7fae */ /* 0x0003e2000f101d4e */
[----:B------:R-:W-:Y:S01]  /*1b20*/  USHF.L.U32 UR11, UR12, 0x1, URZ ;  /* 0x000000010c0b7899 */ /* 0x000fe2000800063f */
[----:B------:R-:W-:Y:S01]  /*1b30*/  SHF.R.S32.HI R21, RZ, 0x1f, R2 ;  /* 0x0000001fff157819 */ /* 0x000fe20000011402 */
[----:B------:R-:W-:Y:S01]  /*1b40*/  USHF.L.U64.HI UR5, UR4, UR6, UR5 ;  /* 0x0000000604057299 */ /* 0x000fe20008010205 */
[----:B------:R1:W-:Y:S01]  /*1b50*/  LDGSTS.E.BYPASS.LTC128B.128 [R235+0x11080], [R250.64+0x80], !P5 ;  /* 0x11080080faeb7fae */ /* 0x0003e2000e901d4e */
[--C-:B----4-:R-:W-:Y:S01]  /*1b60*/  IADD3 R22, P6, P0, R13, 0x80, R250.reuse ;  /* 0x000000800d167810 */ /* 0x110fe200078de0fa */
[----:B------:R-:W-:Y:S01]  /*1b70*/  IMAD.SHL.U32 R8, R5, 0x40, RZ ;  /* 0x0000004005087824 */ /* 0x000fe200078e00ff */
[----:B------:R-:W-:Y:S01]  /*1b80*/  USHF.L.U64.HI UR5, UR12, 0x1, UR5 ;  /* 0x000000010c057899 */ /* 0x000fe20008010205 */
[----:B------:R1:W-:Y:S01]  /*1b90*/  LDGSTS.E.BYPASS.LTC128B.128 [R235+0x13080], [R250.64+0x100], !P1 ;  /* 0x13080100faeb7fae */ /* 0x0003e2000c901d4e */
[----:B------:R-:W-:Y:S01]  /*1ba0*/  IMAD.U32 R19, RZ, RZ, UR11 ;  /* 0x0000000bff137e24 */ /* 0x000fe2000f8e00ff */
[----:B------:R-:W-:Y:S01]  /*1bb0*/  IADD3.X R23, RZ, UR7, R251, P6, P0 ;  /* 0x00000007ff177c10 */ /* 0x000fe2000b7e04fb */
[----:B------:R-:W-:Y:S01]  /*1bc0*/  IMAD.MOV.U32 R229, RZ, RZ, 0x10 ;  /* 0x00000010ffe57424 */ /* 0x000fe200078e00ff */
[C---:B------:R-:W-:Y:S01]  /*1bd0*/  ISETP.LT.OR P6, PT, R7.reuse, 0x21, !P4 ;  /* 0x000000210700780c */ /* 0x040fe200067c1670 */
[----:B------:R-:W-:Y:S01]  /*1be0*/  UIADD3 UR6, UR13, 0x3f, URZ ;  /* 0x0000003f0d067890 */ /* 0x000fe2000fffe03f */
[----:B------:R-:W-:Y:S01]  /*1bf0*/  ISETP.LT.OR P0, PT, R7, 0x21, !P3 ;  /* 0x000000210700780c */ /* 0x000fe20005f01670 */
[----:B------:R-:W-:Y:S01]  /*1c00*/  IMAD.MOV.U32 R217, RZ, RZ, 0x120 ;  /* 0x00000120ffd97424 */ /* 0x000fe200078e00ff */
[----:B------:R-:W-:Y:S01]  /*1c10*/  UMOV UR4, 0x6 ;  /* 0x0000000600047882 */ /* 0x000fe20000000000 */
[----:B------:R-:W-:Y:S01]  /*1c20*/  IMAD R241, R242, c[0x0][0x244], R241 ;  /* 0x00009100f2f17a24 */ /* 0x000fe200078e02f1 */
[----:B---3--:R-:W-:Y:S01]  /*1c30*/  IADD3 R24, P1, R250, UR10, RZ ;  /* 0x0000000afa187c10 */ /* 0x008fe2000ff3e0ff */
[----:B------:R-:W-:Y:S01]  /*1c40*/  CS2R R72, SRZ ;  /* 0x0000000000487805 */ /* 0x000fe2000001ff00 */
[----:B------:R-:W-:Y:S01]  /*1c50*/  CS2R R70, SRZ ;  /* 0x0000000000467805 */ /* 0x000fe2000001ff00 */
[----:B------:R-:W-:Y:S01]  /*1c60*/  CS2R R68, SRZ ;  /* 0x0000000000447805 */ /* 0x000fe2000001ff00 */
[----:B------:R-:W-:Y:S01]  /*1c70*/  IADD3.X R25, R251, UR7, RZ, P1, !PT ;  /* 0x00000007fb197c10 */ /* 0x000fe20008ffe4ff */
[----:B------:R-:W-:Y:S01]  /*1c80*/  CS2R R66, SRZ ;  /* 0x0000000000427805 */ /* 0x000fe2000001ff00 */
[----:B------:R-:W-:Y:S01]  /*1c90*/  IADD3 R16, P5, P1, R13, 0x100, R250 ;  /* 0x000001000d107810 */ /* 0x000fe200079be0fa */
[----:B------:R-:W-:Y:S01]  /*1ca0*/  CS2R R64, SRZ ;  /* 0x0000000000407805 */ /* 0x000fe2000001ff00 */
[----:B------:R-:W-:Y:S01]  /*1cb0*/  P2R R13, PR, RZ, 0x10 ;  /* 0x00000010ff0d7803 */ /* 0x000fe20000000000 */
[----:B------:R3:W-:Y:S01]  /*1cc0*/  LDGSTS.E.BYPASS.LTC128B.128 [R235+0x10080], [R24.64], !P6 ;  /* 0x1008000018eb7fae */ /* 0x0007e2000f101d4e */
[----:B------:R-:W-:Y:S01]  /*1cd0*/  IADD3.X R17, RZ, UR7, R251, P5, P1 ;  /* 0x00000007ff117c10 */ /* 0x000fe2000afe24fb */
[----:B------:R-:W-:Y:S01]  /*1ce0*/  CS2R R62, SRZ ;  /* 0x00000000003e7805 */ /* 0x000fe2000001ff00 */
[----:B------:R-:W-:Y:S01]  /*1cf0*/  IADD3 R18, P5, P1, R19, 0x100, R248 ;  /* 0x0000010013127810 */ /* 0x000fe200079be0f8 */
[----:B------:R4:W-:Y:S01]  /*1d00*/  LDGSTS.E.BYPASS.LTC128B.128 [R235+0x12080], [R22.64], !P0 ;  /* 0x1208000016eb7fae */ /* 0x0009e2000c101d4e */
[----:B------:R-:W-:Y:S01]  /*1d10*/  ISETP.GE.AND P4, PT, R20, c[0x0][0x1fc], PT ;  /* 0x00007f0014007a0c */ /* 0x000fe20003f86270 */
[----:B------:R-:W-:Y:S01]  /*1d20*/  CS2R R60, SRZ ;  /* 0x00000000003c7805 */ /* 0x000fe2000001ff00 */
[----:B------:R-:W-:Y:S01]  /*1d30*/  IADD3.X R19, RZ, UR5, R249, P5, P1 ;  /* 0x00000005ff137c10 */ /* 0x000fe2000afe24f9 */
[----:B------:R-:W-:Y:S01]  /*1d40*/  CS2R R58, SRZ ;  /* 0x00000000003a7805 */ /* 0x000fe2000001ff00 */
[----:B------:R-:W-:Y:S01]  /*1d50*/  ISETP.GT.AND P1, PT, R233, 0xf, PT ;  /* 0x0000000fe900780c */ /* 0x000fe20003f24270 */
[----:B------:R-:W-:Y:S01]  /*1d60*/  CS2R R56, SRZ ;  /* 0x0000000000387805 */ /* 0x000fe2000001ff00 */
[C---:B------:R-:W-:Y:S01]  /*1d70*/  ISETP.LT.OR P5, PT, R7.reuse, 0x21, !P2 ;  /* 0x000000210700780c */ /* 0x040fe200057a1670 */
[----:B------:R-:W-:Y:S01]  /*1d80*/  CS2R R54, SRZ ;  /* 0x0000000000367805 */ /* 0x000fe2000001ff00 */
[----:B------:R-:W-:Y:S01]  /*1d90*/  ISETP.LT.OR P0, PT, R7, 0x1, P4 ;  /* 0x000000010700780c */ /* 0x000fe20002701670 */
[----:B------:R-:W-:Y:S01]  /*1da0*/  CS2R R52, SRZ ;  /* 0x0000000000347805 */ /* 0x000fe2000001ff00 */
[----:B------:R-:W-:Y:S01]  /*1db0*/  ISETP.GE.AND P6, PT, R11, c[0x0][0x1fc], PT ;  /* 0x00007f000b007a0c */ /* 0x000fe20003fc6270 */
[----:B------:R-:W-:Y:S01]  /*1dc0*/  CS2R R50, SRZ ;  /* 0x0000000000327805 */ /* 0x000fe2000001ff00 */
[----:B------:R-:W-:Y:S01]  /*1dd0*/  CS2R R48, SRZ ;  /* 0x0000000000307805 */ /* 0x000fe2000001ff00 */
[----:B------:R-:W-:Y:S01]  /*1de0*/  CS2R R46, SRZ ;  /* 0x00000000002e7805 */ /* 0x000fe2000001ff00 */
[----:B------:R-:W-:Y:S01]  /*1df0*/  CS2R R44, SRZ ;  /* 0x00000000002c7805 */ /* 0x000fe2000001ff00 */
[----:B------:R-:W-:-:S02]  /*1e00*/  USHF.L.U64.HI UR9, UR8, UR4, UR9 ;  /* 0x0000000408097299 */ /* 0x000fc40008010209 */
[----:B------:R-:W-:Y:S01]  /*1e10*/  @!P1 IMAD.SHL.U32 R15, R233, 0x10, RZ ;  /* 0x00000010e90f9824 */ /* 0x000fe200078e00ff */
[----:B------:R-:W-:Y:S01]  /*1e20*/  USHF.L.U32 UR10, UR8, 0x6, URZ ;  /* 0x00000006080a7899 */ /* 0x000fe2000800063f */
[----:B------:R1:W-:Y:S01]  /*1e30*/  LDGSTS.E.BYPASS.LTC128B.128 [R235+0x14080], [R16.64], !P5 ;  /* 0x1408000010eb7fae */ /* 0x0003e2000e901d4e */
[----:B------:R-:W-:Y:S01]  /*1e40*/  ISETP.GE.AND P5, PT, R9, c[0x0][0x1fc], PT ;  /* 0x00007f0009007a0c */ /* 0x000fe20003fa6270 */
[----:B------:R-:W-:Y:S02]  /*1e50*/  UMOV UR4, URZ ;  /* 0x0000003f00047c82 */ /* 0x000fe40008000000 */
[----:B------:R2:W-:Y:S01]  /*1e60*/  @!P1 LDGSTS.E.BYPASS.LTC128B.128 [R15+0x21080], [R246.64] ;  /* 0x21080000f60f9fae */ /* 0x0005e2000b901d4e */
[----:B------:R-:W-:-:S03]  /*1e70*/  UMOV UR12, 0x1 ;  /* 0x00000001000c7882 */ /* 0x000fc60000000000 */
[----:B------:R-:W0:Y:S04]  /*1e80*/  LDGDEPBAR ;  /* 0x00000000000079af */ /* 0x000e280000000000 */
[----:B------:R4:W-:Y:S01]  /*1e90*/  LDGSTS.E.BYPASS.LTC128B.128 [R235+0x1b080], [R248.64], !P0 ;  /* 0x1b080000f8eb7fae */ /* 0x0009e2000c101d4e */
[C---:B------:R-:W-:Y:S02]  /*1ea0*/  ISETP.LT.OR P0, PT, R7.reuse, 0x1, P6 ;  /* 0x000000010700780c */ /* 0x040fe40003701670 */
[----:B------:R-:W-:-:S11]  /*1eb0*/  ISETP.LT.OR P6, PT, R7, 0x21, P6 ;  /* 0x000000210700780c */ /* 0x000fd600037c1670 */
[----:B------:R4:W-:Y:S01]  /*1ec0*/  LDGSTS.E.BYPASS.LTC128B.128 [R235+0x1d080], [R248.64+0x80], !P0 ;  /* 0x1d080080f8eb7fae */ /* 0x0009e2000c101d4e */
[----:B------:R-:W-:Y:S01]  /*1ed0*/  ISETP.LT.OR P0, PT, R7, 0x1, P5 ;  /* 0x000000010700780c */ /* 0x000fe20002f01670 */
[----:B-1----:R-:W-:Y:S01]  /*1ee0*/  IMAD R17, R12, c[0x0][0x238], RZ ;  /* 0x00008e000c117a24 */ /* 0x002fe200078e02ff */
[----:B------:R-:W-:Y:S02]  /*1ef0*/  LEA.HI R16, R10, R233, RZ, 0x2 ;  /* 0x000000e90a107211 */ /* 0x000fe400078f10ff */
[----:B------:R-:W-:Y:S01]  /*1f00*/  SHF.R.S32.HI R12, RZ, 0x5, R2 ;  /* 0x00000005ff0c7819 */ /* 0x000fe20000011402 */
[----:B------:R-:W-:Y:S01]  /*1f10*/  IMAD R14, R0, c[0x0][0x23c], R17 ;  /* 0x00008f00000e7a24 */ /* 0x000fe200078e0211 */
[--C-:B---3--:R-:W-:Y:S01]  /*1f20*/  SHF.R.S32.HI R24, RZ, 0x2, R16.reuse ;  /* 0x00000002ff187819 */ /* 0x108fe20000011410 */
[----:B------:R-:W-:Y:S01]  /*1f30*/  IMAD.SHL.U32 R0, R228, 0x8, RZ ;  /* 0x00000008e4007824 */ /* 0x000fe200078e00ff */
[----:B--2---:R-:W-:Y:S01]  /*1f40*/  SHF.R.S32.HI R15, RZ, 0x1f, R16 ;  /* 0x0000001fff0f7819 */ /* 0x004fe20000011410 */
[----:B------:R-:W-:Y:S01]  /*1f50*/  IMAD.IADD R29, R29, 0x1, R14 ;  /* 0x000000011d1d7824 */ /* 0x000fe200078e020e */
[----:B------:R-:W-:Y:S01]  /*1f60*/  LEA.HI R21, R21, R12, RZ, 0x2 ;  /* 0x0000000c15157211 */ /* 0x000fe200078f10ff */
[----:B------:R-:W-:Y:S01]  /*1f70*/  IMAD.SHL.U32 R223, R12, 0x100, RZ ;  /* 0x000001000cdf7824 */ /* 0x000fe200078e00ff */
[----:B------:R-:W-:Y:S01]  /*1f80*/  LEA.HI R15, R15, R24, RZ, 0x3 ;  /* 0x000000180f0f7211 */ /* 0x000fe200078f18ff */
[----:B------:R1:W-:Y:S01]  /*1f90*/  LDGSTS.E.BYPASS.LTC128B.128 [R235+0x1f080], [R248.64+0x100], !P0 ;  /* 0x1f080100f8eb7fae */ /* 0x0003e2000c101d4e */
[----:B----4-:R-:W-:Y:S01]  /*1fa0*/  IADD3 R22, P0, R248, UR11, RZ ;  /* 0x0000000bf8167c10 */ /* 0x010fe2000ff1e0ff */
[----:B------:R-:W-:Y:S01]  /*1fb0*/  IMAD.WIDE.U32 R242, R242, c[0x0][0x240], R28 ;  /* 0x00009000f2f27a25 */ /* 0x000fe200078e001c */
[----:B------:R-:W-:-:S02]  /*1fc0*/  LOP3.LUT R15, R15, 0xfffffff8, RZ, 0xc0, !PT ;  /* 0xfffffff80f0f7812 */ /* 0x000fc400078ec0ff */
[----:B------:R-:W-:Y:S01]  /*1fd0*/  LOP3.LUT R21, R21, 0xfffffffc, RZ, 0xc0, !PT ;  /* 0xfffffffc15157812 */ /* 0x000fe200078ec0ff */
[----:B------:R-:W-:Y:S01]  /*1fe0*/  IMAD.IADD R241, R243, 0x1, R241 ;  /* 0x00000001f3f17824 */ /* 0x000fe200078e02f1 */
[----:B------:R-:W-:Y:S01]  /*1ff0*/  IADD3.X R23, R249, UR5, RZ, P0, !PT ;  /* 0x00000005f9177c10 */ /* 0x000fe200087fe4ff */
[----:B------:R-:W-:Y:S01]  /*2000*/  IMAD.IADD R15, R24, 0x1, -R15 ;  /* 0x00000001180f7824 */ /* 0x000fe200078e0a0f */
[----:B------:R-:W-:Y:S01]  /*2010*/  ISETP.LT.OR P0, PT, R7, 0x21, P4 ;  /* 0x000000210700780c */ /* 0x000fe20002701670 */
[----:B------:R-:W-:Y:S01]  /*2020*/  USHF.R.S32.HI UR5, URZ, 0x1f, UR6 ;  /* 0x0000001f3f057899 */ /* 0x000fe20008011406 */
[----:B------:R-:W-:Y:S02]  /*2030*/  LEA.HI R17, R10, R233, RZ, 0x4 ;  /* 0x000000e90a117211 */ /* 0x000fe400078f20ff */
[----:B------:R-:W-:Y:S01]  /*2040*/  ISETP.NE.AND P4, PT, R13, RZ, PT ;  /* 0x000000ff0d00720c */ /* 0x000fe20003f85270 */
[----:B------:R-:W-:Y:S01]  /*2050*/  IMAD.SHL.U32 R13, R15, 0x10, RZ ;  /* 0x000000100f0d7824 */ /* 0x000fe200078e00ff */
[----:B------:R-:W-:Y:S01]  /*2060*/  LOP3.LUT R10, R0, 0x8, RZ, 0xc0, !PT ;  /* 0x00000008000a7812 */ /* 0x000fe200078ec0ff */
[----:B------:R-:W-:Y:S01]  /*2070*/  IMAD.IADD R0, R12, 0x1, -R21 ;  /* 0x000000010c007824 */ /* 0x000fe200078e0a15 */
[----:B------:R-:W-:Y:S01]  /*2080*/  ISETP.LT.OR P5, PT, R7, 0x21, P5 ;  /* 0x000000210700780c */ /* 0x000fe20002fa1670 */
[----:B------:R-:W-:Y:S01]  /*2090*/  ULEA.HI UR5, UR5, UR6, URZ, 0x6 ;  /* 0x0000000605057291 */ /* 0x000fe2000f8f303f */
[----:B------:R-:W-:Y:S01]  /*20a0*/  LOP3.LUT R7, R10, 0x70, R13, 0xf8, !PT ;  /* 0x000000700a077812 */ /* 0x000fe200078ef80d */
[C---:B------:R-:W-:Y:S01]  /*20b0*/  IMAD.SHL.U32 R24, R0.reuse, 0x100, RZ ;  /* 0x0000010000187824 */ /* 0x040fe200078e00ff */
[C---:B------:R-:W-:Y:S01]  /*20c0*/  LEA.HI R13, R0.reuse, R0, RZ, 0x1 ;  /* 0x00000000000d7211 */ /* 0x040fe200078f08ff */
[----:B------:R1:W-:Y:S01]  /*20d0*/  LDGSTS.E.BYPASS.LTC128B.128 [R235+0x1c080], [R22.64], !P0 ;  /* 0x1c08000016eb7fae */ /* 0x0003e2000c101d4e */
[----:B------:R-:W-:Y:S01]  /*20e0*/  SHF.R.S32.HI R26, RZ, 0x4, R17 ;  /* 0x00000004ff1a7819 */ /* 0x000fe20000011411 */
[----:B------:R-:W-:Y:S01]  /*20f0*/  IMAD.SHL.U32 R238, R0, 0x10, RZ ;  /* 0x0000001000ee7824 */ /* 0x000fe200078e00ff */
[----:B------:R-:W-:Y:S01]  /*2100*/  LOP3.LUT R16, R16, 0x3ffffffc, RZ, 0xc0, !PT ;  /* 0x3ffffffc10107812 */ /* 0x000fe200078ec0ff */
[----:B------:R-:W-:Y:S01]  /*2110*/  IMAD.SHL.U32 R13, R13, 0x100, RZ ;  /* 0x000001000d0d7824 */ /* 0x000fe200078e00ff */
[----:B------:R-:W-:Y:S01]  /*2120*/  LEA.HI R21, R17, R26, RZ, 0x1 ;  /* 0x0000001a11157211 */ /* 0x000fe200078f08ff */
[----:B------:R1:W-:Y:S01]  /*2130*/  LDGSTS.E.BYPASS.LTC128B.128 [R235+0x1e080], [R22.64+0x80], !P6 ;  /* 0x1e08008016eb7fae */ /* 0x0003e2000f101d4e */
[----:B------:R-:W-:Y:S01]  /*2140*/  LOP3.LUT R24, R7, 0x100, R24, 0xf8, !PT ;  /* 0x0000010007187812 */ /* 0x000fe200078ef818 */
[----:B------:R-:W-:Y:S01]  /*2150*/  IMAD.IADD R16, R233, 0x1, -R16 ;  /* 0x00000001e9107824 */ /* 0x000fe200078e0a10 */
[----:B------:R-:W-:Y:S01]  /*2160*/  LOP3.LUT R7, R21, 0xfffffffe, RZ, 0xc0, !PT ;  /* 0xfffffffe15077812 */ /* 0x000fe200078ec0ff */
[----:B------:R2:W-:Y:S01]  /*2170*/  LDGSTS.E.BYPASS.LTC128B.128 [R235+0x20080], [R18.64], !P5 ;  /* 0x2008000012eb7fae */ /* 0x0005e2000e901d4e */
[----:B------:R-:W-:Y:S01]  /*2180*/  LOP3.LUT R21, R13, 0x7ffffe00, RZ, 0xc0, !PT ;  /* 0x7ffffe000d157812 */ /* 0x000fe200078ec0ff */
[----:B------:R-:W-:Y:S01]  /*2190*/  USHF.R.S32.HI UR8, URZ, 0x6, UR5 ;  /* 0x000000063f087899 */ /* 0x000fe20008011405 */
[----:B------:R-:W-:Y:S01]  /*21a0*/  LOP3.LUT R14, R17, 0xfffffff0, RZ, 0xc0, !PT ;  /* 0xfffffff0110e7812 */ /* 0x000fe200078ec0ff */
[----:B------:R-:W-:Y:S01]  /*21b0*/  IMAD.IADD R7, R26, 0x1, -R7 ;  /* 0x000000011a077824 */ /* 0x000fe200078e0a07 */
[----:B------:R-:W-:Y:S01]  /*21c0*/  SHF.R.U32.HI R13, RZ, 0x3, R24 ;  /* 0x00000003ff0d7819 */ /* 0x000fe20000011618 */
[----:B------:R-:W-:Y:S01]  /*21d0*/  IMAD R16, R16, 0x2, R21 ;  /* 0x0000000210107824 */ /* 0x000fe200078e0215 */
[----:B------:R-:W-:Y:S01]  /*21e0*/  ISETP.GE.AND P0, PT, R20, c[0x0][0x1fc], PT ;  /* 0x00007f0014007a0c */ /* 0x000fe20003f06270 */
[----:B------:R-:W-:Y:S01]  /*21f0*/  IMAD.IADD R14, R233, 0x1, -R14 ;  /* 0x00000001e90e7824 */ /* 0x000fe200078e0a0e */
[----:B------:R-:W-:Y:S01]  /*2200*/  LOP3.LUT R13, R24, 0x28, R13, 0x78, !PT ;  /* 0x00000028180d7812 */ /* 0x000fe200078e780d */
[----:B------:R-:W-:Y:S01]  /*2210*/  IMAD.SHL.U32 R232, R7, 0x8, RZ ;  /* 0x0000000807e87824 */ /* 0x000fe200078e00ff */
[----:B------:R-:W-:Y:S01]  /*2220*/  ISETP.GE.AND P5, PT, R11, c[0x0][0x1fc], PT ;  /* 0x00007f000b007a0c */ /* 0x000fe20003fa6270 */
[----:B------:R-:W-:Y:S01]  /*2230*/  IMAD.SHL.U32 R11, R14, 0x10, RZ ;  /* 0x000000100e0b7824 */ /* 0x000fe200078e00ff */
[----:B------:R-:W-:Y:S01]  /*2240*/  LOP3.LUT P6, RZ, R15, 0x1, RZ, 0xc0, !PT ;  /* 0x000000010fff7812 */ /* 0x000fe200078cc0ff */
[----:B------:R-:W-:Y:S01]  /*2250*/  IMAD.IADD R16, R16, 0x1, R13 ;  /* 0x0000000110107824 */ /* 0x000fe200078e020d */
[----:B------:R-:W-:Y:S01]  /*2260*/  SEL R13, RZ, 0x1, P0 ;  /* 0x00000001ff0d7807 */ /* 0x000fe20000000000 */
[----:B------:R-:W-:Y:S01]  /*2270*/  UMOV UR5, URZ ;  /* 0x0000003f00057c82 */ /* 0x000fe20008000000 */
[----:B------:R-:W-:Y:S01]  /*2280*/  ISETP.GE.AND P0, PT, R233, 0x10, PT ;  /* 0x00000010e900780c */ /* 0x000fe20003f06270 */
[----:B------:R-:W-:Y:S01]  /*2290*/  IMAD.SHL.U32 R237, R16, 0x2, RZ ;  /* 0x0000000210ed7824 */ /* 0x000fe200078e00ff */
[----:B------:R-:W-:-:S02]  /*22a0*/  LOP3.LUT R11, R11, 0xf0, RZ, 0xc0, !PT ;  /* 0x000000f00b0b7812 */ /* 0x000fc400078ec0ff */
[----:B------:R-:W-:Y:S02]  /*22b0*/  LEA.HI R15, R228, R228, RZ, 0x1 ;  /* 0x000000e4e40f7211 */ /* 0x000fe400078f08ff */
[C---:B------:R-:W-:Y:S02]  /*22c0*/  LOP3.LUT R224, R11.reuse, R10, RZ, 0xfc, !PT ;  /* 0x0000000a0be07212 */ /* 0x040fe400078efcff */
[----:B------:R-:W-:Y:S01]  /*22d0*/  LOP3.LUT R10, R2, 0xffffffe0, RZ, 0xc0, !PT ;  /* 0xffffffe0020a7812 */ /* 0x000fe200078ec0ff */
[----:B------:R-:W-:Y:S01]  /*22e0*/  IMAD.SHL.U32 R2, R6, 0x8, RZ ;  /* 0x0000000806027824 */ /* 0x000fe200078e00ff */
[----:B------:R-:W-:Y:S02]  /*22f0*/  LOP3.LUT R223, R11, 0x100, R223, 0xf8, !PT ;  /* 0x000001000bdf7812 */ /* 0x000fe400078ef8df */
[----:B------:R-:W-:Y:S01]  /*2300*/  LOP3.LUT R15, R15, 0xfffffffe, RZ, 0xc0, !PT ;  /* 0xfffffffe0f0f7812 */ /* 0x000fe200078ec0ff */
[----:B------:R-:W-:Y:S01]  /*2310*/  IMAD.IADD R10, R233, 0x1, -R10 ;  /* 0x00000001e90a7824 */ /* 0x000fe200078e0a0a */
[----:B------:R-:W-:Y:S01]  /*2320*/  IADD3 R16, R237, 0x21480, RZ ;  /* 0x00021480ed107810 */ /* 0x000fe20007ffe0ff */
[----:B------:R-:W-:Y:S01]  /*2330*/  @!P0 IMAD.SHL.U32 R11, R233, 0x10, RZ ;  /* 0x00000010e90b8824 */ /* 0x000fe200078e00ff */
[----:B------:R-:W-:Y:S01]  /*2340*/  IADD3 R234, R237, 0x215a0, RZ ;  /* 0x000215a0edea7810 */ /* 0x000fe20007ffe0ff */
[----:B------:R-:W-:Y:S01]  /*2350*/  IMAD.IADD R12, R228, 0x1, -R15 ;  /* 0x00000001e40c7824 */ /* 0x000fe200078e0a0f */
[----:B--2---:R-:W-:-:S02]  /*2360*/  SHF.R.S32.HI R19, RZ, 0x1f, R10 ;  /* 0x0000001fff137819 */ /* 0x004fc4000001140a */
[----:B------:R2:W-:Y:S01]  /*2370*/  @!P0 LDGSTS.E.BYPASS.LTC128B.128 [R11+0x21280], [R244.64] ;  /* 0x21280000f40b8fae */ /* 0x0005e2000b901d4e */
[----:B------:R-:W-:Y:S01]  /*2380*/  SHF.R.S32.HI R15, RZ, 0x1f, R14 ;  /* 0x0000001fff0f7819 */ /* 0x000fe2000001140e */
[----:B------:R-:W-:Y:S01]  /*2390*/  IMAD R3, R12, -0x8, R3 ;  /* 0xfffffff80c037824 */ /* 0x000fe200078e0203 */
[----:B------:R-:W-:Y:S01]  /*23a0*/  LEA.HI R19, R19, R10, RZ, 0x2 ;  /* 0x0000000a13137211 */ /* 0x000fe200078f10ff */
[----:B------:R-:W0:Y:S01]  /*23b0*/  LDGDEPBAR ;  /* 0x00000000000079af */ /* 0x000e220000000000 */
[----:B------:R-:W-:Y:S01]  /*23c0*/  LEA.HI R6, R15, R14, RZ, 0x3 ;  /* 0x0000000e0f067211 */ /* 0x000fe200078f18ff */
[----:B------:R-:W-:Y:S01]  /*23d0*/  IMAD.SHL.U32 R15, R7, 0x20, RZ ;  /* 0x00000020070f7824 */ /* 0x000fe200078e00ff */
[----:B------:R-:W-:Y:S01]  /*23e0*/  @P6 IADD3 R234, R16, 0xe0, RZ ;  /* 0x000000e010ea6810 */ /* 0x000fe20007ffe0ff */
[----:B------:R-:W0:Y:S01]  /*23f0*/  LDGDEPBAR ;  /* 0x00000000000079af */ /* 0x000e220000000000 */
[----:B------:R-:W-:Y:S02]  /*2400*/  ISETP.GE.AND P6, PT, R9, c[0x0][0x1fc], PT ;  /* 0x00007f0009007a0c */ /* 0x000fe40003fc6270 */
[----:B------:R-:W-:-:S02]  /*2410*/  SEL R9, RZ, 0xffffffff, P5 ;  /* 0xffffffffff097807 */ /* 0x000fc40002800000 */
[----:B------:R-:W-:Y:S02]  /*2420*/  LOP3.LUT R21, R6, 0xfffffff8, RZ, 0xc0, !PT ;  /* 0xfffffff806157812 */ /* 0x000fe400078ec0ff */
[----:B------:R-:W-:Y:S02]  /*2430*/  LOP3.LUT P0, RZ, R5, 0x4, RZ, 0xc0, !PT ;  /* 0x0000000405ff7812 */ /* 0x000fe4000780c0ff */
[----:B------:R-:W-:Y:S02]  /*2440*/  SEL R236, RZ, 0x4, P6 ;  /* 0x00000004ffec7807 */ /* 0x000fe40003000000 */
[----:B------:R-:W-:Y:S02]  /*2450*/  LOP3.LUT R232, R232, 0x8, RZ, 0xc0, !PT ;  /* 0x00000008e8e87812 */ /* 0x000fe400078ec0ff */
[----:B------:R-:W-:Y:S02]  /*2460*/  LOP3.LUT R15, R15, 0x20, RZ, 0xc0, !PT ;  /* 0x000000200f0f7812 */ /* 0x000fe400078ec0ff */
[----:B------:R-:W-:-:S02]  /*2470*/  LOP3.LUT P5, RZ, R5, 0x2, RZ, 0xc0, !PT ;  /* 0x0000000205ff7812 */ /* 0x000fc400078ac0ff */
[----:B------:R-:W-:Y:S02]  /*2480*/  LOP3.LUT R2, R15, 0x18, R2, 0xf8, !PT ;  /* 0x000000180f027812 */ /* 0x000fe400078ef802 */
[----:B--2---:R-:W-:Y:S01]  /*2490*/  LOP3.LUT R11, R8, 0x1c0, RZ, 0xc0, !PT ;  /* 0x000001c0080b7812 */ /* 0x004fe200078ec0ff */
[C---:B------:R-:W-:Y:S01]  /*24a0*/  IMAD.IADD R8, R14.reuse, 0x1, -R21 ;  /* 0x000000010e087824 */ /* 0x040fe200078e0a15 */
[----:B------:R-:W-:Y:S01]  /*24b0*/  SEL R5, R229, 0xfffffff0, !P5 ;  /* 0xfffffff0e5057807 */ /* 0x000fe20006800000 */
[----:B------:R-:W-:Y:S01]  /*24c0*/  IMAD.SHL.U32 R21, R14, 0x2, RZ ;  /* 0x000000020e157824 */ /* 0x000fe200078e00ff */
[C---:B------:R-:W-:Y:S02]  /*24d0*/  LOP3.LUT R17, R11.reuse, 0x8, R4, 0xf8, !PT ;  /* 0x000000080b117812 */ /* 0x040fe400078ef804 */
[----:B------:R-:W-:Y:S02]  /*24e0*/  SHF.R.U32.HI R230, RZ, 0x3, R11 ;  /* 0x00000003ffe67819 */ /* 0x000fe4000001160b */
[----:B------:R-:W-:-:S02]  /*24f0*/  LOP3.LUT R11, R11, 0x30, R238, 0xf8, !PT ;  /* 0x000000300b0b7812 */ /* 0x000fc400078ef8ee */
[C---:B------:R-:W-:Y:S02]  /*2500*/  LEA.HI.SX32 R238, R19.reuse, R238, 0x1e ;  /* 0x000000ee13ee7211 */ /* 0x040fe400078ff2ff */
[----:B------:R-:W-:Y:S02]  /*2510*/  LOP3.LUT R19, R19, 0xfffffffc, RZ, 0xc0, !PT ;  /* 0xfffffffc13137812 */ /* 0x000fe400078ec0ff */
[----:B------:R-:W-:Y:S01]  /*2520*/  LOP3.LUT R11, R11, 0x8, R4, 0xf8, !PT ;  /* 0x000000080b0b7812 */ /* 0x000fe200078ef804 */
[----:B------:R-:W-:Y:S01]  /*2530*/  IMAD.SHL.U32 R4, R9, 0x2, RZ ;  /* 0x0000000209047824 */ /* 0x000fe200078e00ff */
[----:B------:R-:W-:Y:S01]  /*2540*/  LOP3.LUT P6, RZ, R8, 0x4, RZ, 0xc0, !PT ;  /* 0x0000000408ff7812 */ /* 0x000fe200078cc0ff */
[----:B------:R-:W-:Y:S01]  /*2550*/  IMAD.IADD R10, R10, 0x1, -R19 ;  /* 0x000000010a0a7824 */ /* 0x000fe200078e0a13 */
[-C--:B------:R-:W-:Y:S02]  /*2560*/  LOP3.LUT R17, R17, R230.reuse, RZ, 0x3c, !PT ;  /* 0x000000e611117212 */ /* 0x080fe400078e3cff */
[----:B------:R-:W-:Y:S01]  /*2570*/  LOP3.LUT R13, R4, 0x2, R13, 0xe2, !PT ;  /* 0x00000002040d7812 */ /* 0x000fe200078ee20d */
[----:B------:R-:W-:Y:S01]  /*2580*/  IMAD R231, R10, -0x2, R3 ;  /* 0xfffffffe0ae77824 */ /* 0x000fe200078e0203 */
[----:B------:R-:W-:Y:S01]  /*2590*/  SEL R3, R227, 0xffffffe0, !P0 ;  /* 0xffffffe0e3037807 */ /* 0x000fe20004000000 */
[----:B------:R-:W-:Y:S01]  /*25a0*/  IMAD R228, R228, 0x200, R17 ;  /* 0x00000200e4e47824 */ /* 0x000fe200078e0211 */
[C---:B------:R-:W-:Y:S01]  /*25b0*/  LOP3.LUT P0, RZ, R8.reuse, 0x2, RZ, 0xc0, !PT ;  /* 0x0000000208ff7812 */ /* 0x040fe2000780c0ff */
[----:B------:R-:W-:Y:S01]  /*25c0*/  IMAD.SHL.U32 R8, R8, 0x40, RZ ;  /* 0x0000004008087824 */ /* 0x000fe200078e00ff */
[----:B------:R-:W-:Y:S01]  /*25d0*/  SHF.R.U32.HI R4, RZ, 0x3, R223 ;  /* 0x00000003ff047819 */ /* 0x000fe200000116df */
[----:B------:R-:W-:Y:S01]  /*25e0*/  IMAD.SHL.U32 R228, R228, 0x2, RZ ;  /* 0x00000002e4e47824 */ /* 0x000fe200078e00ff */
[----:B------:R-:W-:Y:S01]  /*25f0*/  LOP3.LUT R230, R11, R230, RZ, 0x3c, !PT ;  /* 0x000000e60be67212 */ /* 0x000fe200078e3cff */
[----:B------:R-:W-:Y:S01]  /*2600*/  IMAD.SHL.U32 R11, R6, 0x40, RZ ;  /* 0x00000040060b7824 */ /* 0x000fe200078e00ff */
[----:B------:R-:W-:Y:S01]  /*2610*/  LOP3.LUT R4, R4, 0x38, RZ, 0xc0, !PT ;  /* 0x0000003804047812 */ /* 0x000fe200078ec0ff */
[----:B------:R-:W-:Y:S01]  /*2620*/  IMAD R220, R5, 0x2, R228 ;  /* 0x0000000205dc7824 */ /* 0x000fe200078e02e4 */
[----:B------:R-:W-:Y:S01]  /*2630*/  LOP3.LUT R9, R8, 0x1c0, RZ, 0xc0, !PT ;  /* 0x000001c008097812 */ /* 0x000fe200078ec0ff */
[----:B------:R-:W-:Y:S01]  /*2640*/  IMAD R230, R7, 0x200, R230 ;  /* 0x0000020007e67824 */ /* 0x000fe200078e02e6 */
[----:B------:R-:W-:Y:S01]  /*2650*/  LOP3.LUT R223, R4, R223, R232, 0x1e, !PT ;  /* 0x000000df04df7212 */ /* 0x000fe200078e1ee8 */
[----:B------:R-:W-:Y:S01]  /*2660*/  IMAD R219, R3, 0x2, R228 ;  /* 0x0000000203db7824 */ /* 0x000fe200078e02e4 */
[----:B------:R-:W-:Y:S01]  /*2670*/  LOP3.LUT R11, R11, 0xfffffe00, RZ, 0xc0, !PT ;  /* 0xfffffe000b0b7812 */ /* 0x000fe200078ec0ff */
[----:B------:R-:W-:Y:S01]  /*2680*/  IMAD R218, R3, 0x2, R220 ;  /* 0x0000000203da7824 */ /* 0x000fe200078e02dc */
[----:B------:R-:W-:-:S02]  /*2690*/  SHF.R.U32.HI R4, RZ, 0x3, R9 ;  /* 0x00000003ff047819 */ /* 0x000fc40000011609 */
[----:B------:R-:W-:Y:S01]  /*26a0*/  LOP3.LUT P5, RZ, R14, 0x2, RZ, 0xc0, !PT ;  /* 0x000000020eff7812 */ /* 0x000fe200078ac0ff */
[----:B------:R-:W-:Y:S01]  /*26b0*/  IMAD R7, R0, 0x400, R11 ;  /* 0x0000040000077824 */ /* 0x000fe200078e020b */
[----:B------:R-:W-:Y:S02]  /*26c0*/  LOP3.LUT R232, R4, R9, R232, 0x1e, !PT ;  /* 0x0000000904e87212 */ /* 0x000fe400078e1ee8 */
[----:B------:R-:W-:Y:S02]  /*26d0*/  LOP3.LUT R224, R224, 0x18, R21, 0x78, !PT ;  /* 0x00000018e0e07812 */ /* 0x000fe400078e7815 */
[----:B------:R-:W-:Y:S01]  /*26e0*/  SEL R229, R229, 0xfffffff0, !P0 ;  /* 0xfffffff0e5e57807 */ /* 0x000fe20004000000 */
[----:B------:R-:W-:Y:S01]  /*26f0*/  IMAD.IADD R232, R7, 0x1, R232 ;  /* 0x0000000107e87824 */ /* 0x000fe200078e02e8 */
[----:B------:R-:W-:Y:S01]  /*2700*/  LOP3.LUT R2, R4, R2, R9, 0x1e, !PT ;  /* 0x0000000204027212 */ /* 0x000fe200078e1e09 */
[----:B------:R-:W-:Y:S01]  /*2710*/  IMAD.SHL.U32 R224, R224, 0x2, RZ ;  /* 0x00000002e0e07824 */ /* 0x000fe200078e00ff */
[----:B------:R-:W-:Y:S01]  /*2720*/  SEL R227, R227, 0xffffffe0, !P6 ;  /* 0xffffffe0e3e37807 */ /* 0x000fe20007000000 */
[----:B------:R-:W-:Y:S01]  /*2730*/  IMAD.SHL.U32 R0, R232, 0x2, RZ ;  /* 0x00000002e8007824 */ /* 0x000fe200078e00ff */
[----:B------:R-:W-:Y:S01]  /*2740*/  SEL R217, R217, 0xe0, !P5 ;  /* 0x000000e0d9d97807 */ /* 0x000fe20006800000 */
[----:B------:R-:W-:Y:S01]  /*2750*/  IMAD.SHL.U32 R226, R229, 0x2, RZ ;  /* 0x00000002e5e27824 */ /* 0x000fe200078e00ff */
[----:B------:R-:W-:Y:S01]  /*2760*/  LOP3.LUT R222, R2, R11, RZ, 0xfc, !PT ;  /* 0x0000000b02de7212 */ /* 0x000fe200078efcff */
[----:B------:R-:W-:Y:S01]  /*2770*/  IMAD.SHL.U32 R216, R232, 0x2, RZ ;  /* 0x00000002e8d87824 */ /* 0x000fe200078e00ff */
[----:B------:R-:W-:Y:S01]  /*2780*/  IADD3 R0, R0, 0x1b080, RZ ;  /* 0x0001b08000007810 */ /* 0x000fe20007ffe0ff */
[----:B------:R-:W-:Y:S01]  /*2790*/  IMAD R217, R217, 0x2, R224 ;  /* 0x00000002d9d97824 */ /* 0x000fe200078e02e0 */
[----:B------:R-:W-:Y:S01]  /*27a0*/  LOP3.LUT R236, R13, R236, RZ, 0xfc, !PT ;  /* 0x000000ec0dec7212 */ /* 0x000fe200078efcff */
[----:B------:R-:W-:Y:S01]  /*27b0*/  IMAD.IADD R221, R232, 0x1, R229 ;  /* 0x00000001e8dd7824 */ /* 0x000fe200078e02e5 */
[----:B------:R-:W-:Y:S01]  /*27c0*/  LEA R223, R223, 0x23c80, 0x1 ;  /* 0x00023c80dfdf7811 */ /* 0x000fe200078e08ff */
[----:B------:R-:W-:Y:S01]  /*27d0*/  IMAD R225, R227, 0x2, R0 ;  /* 0x00000002e3e17824 */ /* 0x000fe200078e0200 */
[----:B------:R-:W-:Y:S01]  /*27e0*/  LEA R222, R222, 0x80, 0x1 ;  /* 0x00000080dede7811 */ /* 0x000fe200078e08ff */
[----:B------:R-:W-:-:S02]  /*27f0*/  IMAD.IADD R227, R232, 0x1, R227 ;  /* 0x00000001e8e37824 */ /* 0x000fc400078e02e3 */
[----:B-1----:R-:W-:Y:S02]  /*2800*/  IMAD.IADD R0, R216, 0x1, R226 ;  /* 0x00000001d8007824 */ /* 0x002fe400078e02e2 */
.L_x_816:
        /* <DEDUP_REMOVED lines=218> */
.L_x_814:
        /* <DEDUP_REMOVED lines=429> */
.L_x_815:
        /* <DEDUP_REMOVED lines=296> */
.L_x_813:
[----:B------:R-:W-:Y:S05]  /*6300*/  @P1 EXIT ;  /* 0x000000000000194d */ /* 0x000fea0003800000 */
[----:B------:R-:W-:-:S04]  /*6310*/  ISETP.NE.U32.AND P1, PT, RZ, c[0x0][0x360], PT ;  /* 0x0000d800ff007a0c */ /* 0x000fc80003f25070 */
[----:B------:R-:W-:-:S13]  /*6320*/  ISETP.NE.AND.EX P1, PT, RZ, c[0x0][0x364], PT, P1 ;  /* 0x0000d900ff007a0c */ /* 0x000fda0003f25310 */
[----:B-----5:R-:W-:-:S04]  /*6330*/  @P1 IMAD.MOV.U32 R3, RZ, RZ, 0x4 ;  /* 0x00000004ff031424 */ /* 0x020fc800078e00ff */
[----:B------:R-:W-:-:S05]  /*6340*/  @P1 IMAD.WIDE R4, R240, R3, c[0x0][0x360] ;  /* 0x0000d800f0041625 */ /* 0x000fca00078e0203 */
[----:B------:R2:W3:Y:S01]  /*6350*/  @P1 LDG.E R7, [R4.64] ;  /* 0x0000000e04071981 */ /* 0x0004e2000c1e1900 */
[----:B------:R-:W4:Y:S01]  /*6360*/  S2UR UR6, SR_CTAID.X ;  /* 0x00000000000679c3 */ /* 0x000f220000002500 */
[----:B------:R-:W-:Y:S01]  /*6370*/  IMAD.MOV.U32 R0, RZ, RZ, 0x1 ;  /* 0x00000001ff007424 */ /* 0x000fe200078e00ff */
[----:B------:R-:W-:Y:S01]  /*6380*/  ULDC UR5, c[0x0][0x358] ;  /* 0x0000d60000057ab9 */ /* 0x000fe20000000800 */
[----:B------:R-:W1:Y:S01]  /*6390*/  S2R R2, SR_CTAID.Y ;  /* 0x0000000000027919 */ /* 0x000e620000002600 */
[----:B------:R-:W-:Y:S01]  /*63a0*/  ULDC UR4, c[0x0][0x2f4] ;  /* 0x0000bd0000047ab9 */ /* 0x000fe20000000800 */
[----:B------:R-:W-:Y:S02]  /*63b0*/  IMAD R3, R240, c[0x0][0x2f4], RZ ;  /* 0x0000bd00f0037a24 */ /* 0x000fe400078e02ff */
[----:B------:R-:W-:Y:S01]  /*63c0*/  BAR.SYNC.DEFER_BLOCKING 0x1, 0x100 ;  /* 0x0044000000007b1d */ /* 0x000fe20000010000 */
[----:B------:R-:W-:-:S05]  /*63d0*/  ISETP.NE.AND P0, PT, R0, c[0x0][0x338], PT ;  /* 0x0000ce0000007a0c */ /* 0x000fca0003f05270 */
[----:B------:R-:W-:Y:S01]  /*63e0*/  BSSY B0, `(.L_x_817) ;  /* 0x0000023000007945 */ /* 0x000fe20003800000 */
[----:B----4-:R-:W-:Y:S01]  /*63f0*/  UIMAD UR5, UR6, UR5, URZ ;  /* 0x00000005060572a4 */ /* 0x010fe2000f8e023f */
[----:B--2---:R-:W-:-:S06]  /*6400*/  SHF.R.S32.HI R4, RZ, 0x1f, R3 ;  /* 0x0000001fff047819 */ /* 0x004fcc0000011403 */
[----:B-1----:R-:W-:Y:S01]  /*6410*/  @P0 IMAD.HI.U32 R0, R2, c[0x0][0x33c], RZ ;  /* 0x0000cf0002000a27 */ /* 0x002fe200078e00ff */
[----:B------:R-:W-:-:S03]  /*6420*/  UIMAD UR5, UR5, UR4, URZ ;  /* 0x00000004050572a4 */ /* 0x000fc6000f8e023f */
[----:B------:R-:W-:Y:S01]  /*6430*/  IMAD.MOV.U32 R8, RZ, RZ, R2 ;  /* 0x000000ffff087224 */ /* 0x000fe200078e0002 */
[----:B------:R-:W-:Y:S01]  /*6440*/  @P0 SHF.R.U32.HI R8, RZ, c[0x0][0x340], R0 ;  /* 0x0000d000ff080a19 */ /* 0x000fe20000011600 */
[----:B------:R-:W-:Y:S01]  /*6450*/  USHF.R.S32.HI UR4, URZ, 0x1f, UR5 ;  /* 0x0000001f3f047899 */ /* 0x000fe20008011405 */
        /* <DEDUP_REMOVED lines=10> */
[C---:B---3--:R-:W-:Y:S01]  /*6500*/  @P1 IMAD R7, R240.reuse, 0x50, R7 ;  /* 0x00000050f0071824 */ /* 0x048fe200078e0207 */
[----:B------:R-:W-:-:S03]  /*6510*/  SEL R240, R240, RZ, !P1 ;  /* 0x000000fff0f07207 */ /* 0x000fc60004800000 */
[----:B------:R-:W-:-:S05]  /*6520*/  @P1 IMAD.HI R7, R7, 0x66666667, RZ ;  /* 0x6666666707071827 */ /* 0x000fca00078e02ff */
[----:B------:R-:W-:-:S04]  /*6530*/  @P1 SHF.R.U32.HI R6, RZ, 0x1f, R7 ;  /* 0x0000001fff061819 */ /* 0x000fc80000011607 */
[----:B------:R-:W-:Y:S01]  /*6540*/  @P1 LEA.HI.SX32 R6, R7, R6, 0x1b ;  /* 0x0000000607061211 */ /* 0x000fe200078fdaff */
[----:B------:R-:W-:-:S04]  /*6550*/  IMAD.MOV R7, RZ, RZ, -R8 ;  /* 0x000000ffff077224 */ /* 0x000fc800078e0a08 */
[----:B------:R-:W-:Y:S02]  /*6560*/  @P1 IMAD R6, R6, 0x3c00, RZ ;  /* 0x00003c0006061824 */ /* 0x000fe400078e02ff */
[----:B------:R-:W-:Y:S02]  /*6570*/  IMAD R7, R7, c[0x0][0x338], R2 ;  /* 0x0000ce0007077a24 */ /* 0x000fe400078e0202 */
[--C-:B------:R-:W-:Y:S01]  /*6580*/  @P1 IMAD.MOV.U32 R12, RZ, RZ, R6.reuse ;  /* 0x000000ffff0c1224 */ /* 0x100fe200078e0006 */
[----:B------:R-:W-:Y:S01]  /*6590*/  @P1 SHF.R.S32.HI R13, RZ, 0x1f, R6 ;  /* 0x0000001fff0d1819 */ /* 0x000fe20000011406 */
[----:B------:R-:W-:Y:S01]  /*65a0*/  @!P1 CS2R R12, SRZ ;  /* 0x00000000000c9805 */ /* 0x000fe2000001ff00 */
[----:B------:R-:W-:Y:S05]  /*65b0*/  @P2 BRA `(.L_x_818) ;  /* 0x0000005000002947 */ /* 0x000fea0003800000 */
.L_x_819:
[----:B------:R-:W2:Y:S01]  /*65c0*/  LDG.E.STRONG.GPU R2, [R10.64] ;  /* 0x0000000e0a027981 */ /* 0x000ea2000c1ef900 */
[----:B------:R-:W-:Y:S01]  /*65d0*/  YIELD ;  /* 0x0000000000007946 */ /* 0x000fe20003800000 */
[----:B--2---:R-:W-:Y:S01]  /*65e0*/  ISETP.NE.AND P0, PT, R2, R7, PT ;  /* 0x000000070200720c */ /* 0x004fe20003f05270 */
[----:B------:R-:W-:-:S12]  /*65f0*/  CCTL.IVALL ;  /* 0x00000000ff00798f */ /* 0x000fd80002000000 */
[----:B------:R-:W-:Y:S05]  /*6600*/  @P0 BRA `(.L_x_819) ;  /* 0xffffffb000000947 */ /* 0x000fea000383ffff */
.L_x_818:
[----:B------:R-:W-:Y:S05]  /*6610*/  BSYNC B0 ;  /* 0x0000000000007941 */ /* 0x000fea0003800000 */
.L_x_817:
[----:B------:R-:W-:Y:S01]  /*6620*/  MOV R2, 0xffffffff ;  /* 0xffffffff00027802 */ /* 0x000fe20000000f00 */
[----:B------:R-:W-:Y:S05]  /*6630*/  BRA.CONV ~URZ, `(.L_x_820) ;  /* 0x000000237f007947 */ /* 0x000fea000b800000 */
[----:B------:R-:W-:Y:S02]  /*6640*/  MOV R6, 0x6660 ;  /* 0x0000666000067802 */ /* 0x000fe40000000f00 */
[----:B------:R-:W-:Y:S05]  /*6650*/  CALL.REL.NOINC `($__internal_7_$__cuda_sm70_warpsync) ;  /* 0x00000c1000007944 */ /* 0x000fea0003c00000 */
.L_x_820:
        /* <DEDUP_REMOVED lines=78> */
[----:B-1----:R-:W-:Y:S05]  /*6b40*/  CALL.REL.NOINC `($__internal_7_$__cuda_sm70_warpsync) ;  /* 0x0000072000007944 */ /* 0x002fea0003c00000 */
.L_x_821:
        /* <DEDUP_REMOVED lines=12> */
.L_x_823:
[----:B------:R-:W-:Y:S05]  /*6c10*/  BSYNC B0 ;  /* 0x0000000000007941 */ /* 0x000fea0003800000 */
.L_x_822:
[----:B--2---:R-:W-:Y:S01]  /*6c20*/  IADD3 R10, P0, R3, c[0x0][0x348], RZ ;  /* 0x0000d200030a7a10 */ /* 0x004fe20007f1e0ff */
[----:B------:R-:W-:Y:S03]  /*6c30*/  BSSY B0, `(.L_x_824) ;  /* 0x0000008000007945 */ /* 0x000fe60003800000 */
[----:B------:R-:W-:Y:S01]  /*6c40*/  IADD3.X R11, R4, c[0x0][0x34c], RZ, P0, !PT ;  /* 0x0000d300040b7a10 */ /* 0x000fe200007fe4ff */
[----:B------:R-:W-:Y:S05]  /*6c50*/  @P2 BRA `(.L_x_825) ;  /* 0x0000005000002947 */ /* 0x000fea0003800000 */
.L_x_826:
[----:B------:R-:W2:Y:S01]  /*6c60*/  LDG.E.STRONG.GPU R4, [R10.64] ;  /* 0x0000000e0a047981 */ /* 0x000ea2000c1ef900 */
[----:B------:R-:W-:Y:S01]  /*6c70*/  YIELD ;  /* 0x0000000000007946 */ /* 0x000fe20003800000 */
[----:B--2---:R-:W-:Y:S01]  /*6c80*/  ISETP.NE.AND P0, PT, R4, R7, PT ;  /* 0x000000070400720c */ /* 0x004fe20003f05270 */
[----:B------:R-:W-:-:S12]  /*6c90*/  CCTL.IVALL ;  /* 0x00000000ff00798f */ /* 0x000fd80002000000 */
[----:B------:R-:W-:Y:S05]  /*6ca0*/  @P0 BRA `(.L_x_826) ;  /* 0xffffffb000000947 */ /* 0x000fea000383ffff */
.L_x_825:
[----:B------:R-:W-:Y:S05]  /*6cb0*/  BSYNC B0 ;  /* 0x0000000000007941 */ /* 0x000fea0003800000 */
.L_x_824:
[----:B------:R-:W-:Y:S05]  /*6cc0*/  BRA.CONV ~URZ, `(.L_x_827) ;  /* 0x000000237f007947 */ /* 0x000fea000b800000 */
[----:B------:R-:W-:Y:S02]  /*6cd0*/  MOV R6, 0x6cf0 ;  /* 0x00006cf000067802 */ /* 0x000fe40000000f00 */
[----:B-1----:R-:W-:Y:S05]  /*6ce0*/  CALL.REL.NOINC `($__internal_7_$__cuda_sm70_warpsync) ;  /* 0x0000058000007944 */ /* 0x002fea0003c00000 */
.L_x_827:
        /* <DEDUP_REMOVED lines=75> */
[----:B-12---:R-:W-:Y:S05]  /*71a0*/  CALL.REL.NOINC `($__internal_7_$__cuda_sm70_warpsync) ;  /* 0x000000c000007944 */ /* 0x006fea0003c00000 */
.L_x_828:
        /* <DEDUP_REMOVED lines=12> */
        .weak           $__internal_7_$__cuda_sm70_warpsync
        .type           $__internal_7_$__cuda_sm70_warpsync,@function
        .size           $__internal_7_$__cuda_sm70_warpsync,(.L_x_1409 - $__internal_7_$__cuda_sm70_warpsync)
$__internal_7_$__cuda_sm70_warpsync:
[----:B------:R-:W-:Y:S01]  /*7270*/  MOV R14, R6 ;  /* 0x00000006000e7202 */ /* 0x000fe20000000f00 */
[----:B------:R-:W-:Y:S04]  /*7280*/  WARPSYNC R2 ;  /* 0x0000000200007348 */ /* 0x000fe80003800000 */
[----:B------:R-:W-:-:S04]  /*7290*/  MOV R15, 0x0 ;  /* 0x00000000000f7802 */ /* 0x000fc80000000f00 */
[----:B------:R-:W-:Y:S05]  /*72a0*/  RET.REL.NODEC R14 `(_ZN7cutlass13device_kernelIN5flash19enable_sm80_to_sm89INS1_16FlashAttnBwdSm80INS1_25CollectiveMainloopBwdSm80ILi2ELi1EN4cute5tupleIJNS5_1CILi64EEENS7_ILi80EEENS7_ILi192EEEEEENS_6half_tEfNS_4arch4Sm80ELb0ELb0ELb0ELb1ELb1ELb0ELb1ELb0ELi2ELi4ELi2ELi2ELb0EEENS1_24CollectiveEpilogueBwdGQAISB_fSE_Li256ELb1ELb1EEENS1_19SingleTileSchedulerILb1ELb0ELb0ELi80EEEEEEEEEvNT_6ParamsE) ;  /* 0xffff8d500e007950 */ /* 0x000fea0003c3ffff */
.L_x_829:
        /* <DEDUP_REMOVED lines=13> */
.L_x_1409:


//--------------------- .text._ZN7cutlass13device_kernelIN5flash19enable_sm80_to_sm89INS1_16FlashAttnBwdSm80INS1_25CollectiveMainloopBwdSm80ILi2ELi1EN4cute5tupleIJNS5_1CILi64EEENS7_ILi80EEENS7_ILi192EEEEEENS_6half_tEfNS_4arch4Sm80ELb0ELb1ELb0ELb0ELb0ELb0ELb1ELb0ELi2ELi4ELi2ELi2ELb0EEENS1_21CollectiveEpilogueBwdISB_SC_SE_Li256ELb0ELb1ELi4EEENS1_19SingleTileSchedulerILb0ELb0ELb0ELi80EEEEEEEEEvNT_6ParamsE --------------------------
	.section	.text._ZN7cutlass13device_kernelIN5flash19enable_sm80_to_sm89INS1_16FlashAttnBwdSm80INS1_25CollectiveMainloopBwdSm80ILi2ELi1EN4cute5tupleIJNS5_1CILi64EEENS7_ILi80EEENS7_ILi192EEEEEENS_6half_tEfNS_4arch4Sm80ELb0ELb1ELb0ELb0ELb0ELb0ELb1ELb0ELi2ELi4ELi2ELi2ELb0EEENS1_21CollectiveEpilogueBwdISB_SC_SE_Li256ELb0ELb1ELi4EEENS1_19SingleTileSchedulerILb0ELb0ELb0ELi80EEEEEEEEEvNT_6ParamsE,"ax",@progbits
	.sectioninfo	@"SHI_REGISTERS=255"
	.align	128
.text._ZN7cutlass13device_kernelIN5flash19enable_sm80_to_sm89INS1_16FlashAttnBwdSm80INS1_25CollectiveMainloopBwdSm80ILi2ELi1EN4cute5tupleIJNS5_1CILi64EEENS7_ILi80EEENS7_ILi192EEEEEENS_6half_tEfNS_4arch4Sm80ELb0ELb1ELb0ELb0ELb0ELb0ELb1ELb0ELi2ELi4ELi2ELi2ELb0EEENS1_21CollectiveEpilogueBwdISB_SC_SE_Li256ELb0ELb1ELi4EEENS1_19SingleTileSchedulerILb0ELb0ELb0ELi80EEEEEEEEEvNT_6ParamsE:
        .type           _ZN7cutlass13device_kernelIN5flash19enable_sm80_to_sm89INS1_16FlashAttnBwdSm80INS1_25CollectiveMainloopBwdSm80ILi2ELi1EN4cute5tupleIJNS5_1CILi64EEENS7_ILi80EEENS7_ILi192EEEEEENS_6half_tEfNS_4arch4Sm80ELb0ELb1ELb0ELb0ELb0ELb0ELb1ELb0ELi2ELi4ELi2ELi2ELb0EEENS1_21CollectiveEpilogueBwdISB_SC_SE_Li256ELb0ELb1ELi4EEENS1_19SingleTileSchedulerILb0ELb0ELb0ELi80EEEEEEEEEvNT_6ParamsE,@function
        .size           _ZN7cutlass13device_kernelIN5flash19enable_sm80_to_sm89INS1_16FlashAttnBwdSm80INS1_25CollectiveMainloopBwdSm80ILi2ELi1EN4cute5tupleIJNS5_1CILi64EEENS7_ILi80EEENS7_ILi192EEEEEENS_6half_tEfNS_4arch4Sm80ELb0ELb1ELb0ELb0ELb0ELb0ELb1ELb0ELi2ELi4ELi2ELi2ELb0EEENS1_21CollectiveEpilogueBwdISB_SC_SE_Li256ELb0ELb1ELi4EEENS1_19SingleTileSchedulerILb0ELb0ELb0ELi80EEEEEEEEEvNT_6ParamsE,(.L_x_1411 - _ZN7cutlass13device_kernelIN5flash19enable_sm80_to_sm89INS1_16FlashAttnBwdSm80INS1_25CollectiveMainloopBwdSm80ILi2ELi1EN4cute5tupleIJNS5_1CILi64EEENS7_ILi80EEENS7_ILi192EEEEEENS_6half_tEfNS_4arch4Sm80ELb0ELb1ELb0ELb0ELb0ELb0ELb1ELb0ELi2ELi4ELi2ELi2ELb0EEENS1_21CollectiveEpilogueBwdISB_SC_SE_Li256ELb0ELb1ELi4EEENS1_19SingleTileSchedulerILb0ELb0ELb0ELi80EEEEEEEEEvNT_6ParamsE)
        .other          _ZN7cutlass13device_kernelIN5flash19enable_sm80_to_sm89INS1_16FlashAttnBwdSm80INS1_25CollectiveMainloopBwdSm80ILi2ELi1EN4cute5tupleIJNS5_1CILi64EEENS7_ILi80EEENS7_ILi192EEEEEENS_6half_tEfNS_4arch4Sm80ELb0ELb1ELb0ELb0ELb0ELb0ELb1ELb0ELi2ELi4ELi2ELi2ELb0EEENS1_21CollectiveEpilogueBwdISB_SC_SE_Li256ELb0ELb1ELi4EEENS1_19SingleTileSchedulerILb0ELb0ELb0ELi80EEEEEEEEEvNT_6ParamsE,@"STO_CUDA_ENTRY STV_DEFAULT"
_ZN7cutlass13device_kernelIN5flash19enable_sm80_to_sm89INS1_16FlashAttnBwdSm80INS1_25CollectiveMainloopBwdSm80ILi2ELi1EN4cute5tupleIJNS5_1CILi64EEENS7_ILi80EEENS7_ILi192EEEEEENS_6half_tEfNS_4arch4Sm80ELb0ELb1ELb0ELb0ELb0ELb0ELb1ELb0ELi2ELi4ELi2ELi2ELb0EEENS1_21CollectiveEpilogueBwdISB_SC_SE_Li256ELb0ELb1ELi4EEENS1_19SingleTileSchedulerILb0ELb0ELb0ELi80EEEEEEEEEvNT_6ParamsE:
[----:B------:R-:W-:Y:S02]  /*0000*/  MOV R1, c[0x0][0x28] ;  /* 0x00000a0000017a02 */ /* 0x000fe40000000f00 */
[----:B------:R-:W1:Y:S02]  /*0010*/  S2R R252, SR_CTAID.Z ;  /* 0x0000000000fc7919 */ /* 0x000e640000002700 */
[----:B-1----:R-:W-:-:S13]  /*0020*/  ISETP.GE.AND P0, PT, R252, RZ, PT ;  /* 0x000000fffc00720c */ /* 0x002fda0003f06270 */
        /* <DEDUP_REMOVED lines=11> */
[----:B--23--:R-:W-:Y:S02]  /*00e0*/  UIMAD UR5, UR17, 0x50, UR6 ;  /* 0x00000050110578a4 */ /* 0x00cfe4000f8e0206 */
[----:B------:R-:W-:Y:S02]  /*00f0*/  ULDC UR4, c[0x0][0x198] ;  /* 0x0000660000047ab9 */ /* 0x000fe40000000800 */
[----:B------:R-:W-:-:S04]  /*0100*/  UIADD3 UR5, UR5, 0x8f, URZ ;  /* 0x0000008f05057890 */ /* 0x000fc8000fffe03f */
        /* <DEDUP_REMOVED lines=8> */
.L_x_830:
[----:B--23--:R-:W-:Y:S01]  /*0190*/  UIMAD UR6, UR17, 0x50, UR6 ;  /* 0x00000050110678a4 */ /* 0x00cfe2000f8e0206 */
[----:B------:R-:W-:Y:S01]  /*01a0*/  PLOP3.LUT P1, PT, PT, PT, PT, 0x80, 0x0 ;  /* 0x000000000000781c */ /* 0x000fe20003f2f070 */
        /* <DEDUP_REMOVED lines=75> */
[----:B------:R-:W1:Y:S01]  /*0660*/  S2R R12, SR_CTAID.X ;  /* 0x00000000000c7919 */ /* 0x000e620000002500 */
[----:B------:R-:W-:Y:S01]  /*0670*/  SHF.R.S32.HI R31, RZ, 0x1f, R252 ;  /* 0x0000001fff1f7819 */ /* 0x000fe200000114fc */
[----:B------:R-:W-:Y:S01]  /*0680*/  UIMAD UR17, UR17, -0x50, URZ ;  /* 0xffffffb0111178a4 */ /* 0x000fe2000f8e023f */
[----:B------:R-:W-:Y:S01]  /*0690*/  ISETP.NE.AND P0, PT, R0, 0x1, PT ;  /* 0x000000010000780c */ /* 0x000fe20003f05270 */
[----:B------:R-:W-:Y:S01]  /*06a0*/  IMAD.MOV.U32 R0, RZ, RZ, R30 ;  /* 0x000000ffff007224 */ /* 0x000fe200078e001e */
[-C--:B------:R-:W-:Y:S01]  /*06b0*/  LEA.HI R20, R16, R228.reuse, RZ, 0x3 ;  /* 0x000000e410147211 */ /* 0x080fe200078f18ff */
[C---:B------:R-:W-:Y:S01]  /*06c0*/  IMAD R7, R31.reuse, c[0x0][0x1e8], RZ ;  /* 0x00007a001f077a24 */ /* 0x040fe200078e02ff */
[----:B------:R-:W-:Y:S01]  /*06d0*/  ISETP.GT.AND P1, PT, R228, 0x7f, PT ;  /* 0x0000007fe400780c */ /* 0x000fe20003f24270 */
[----:B------:R-:W-:Y:S01]  /*06e0*/  IMAD R8, R31, c[0x0][0x1b8], RZ ;  /* 0x00006e001f087a24 */ /* 0x000fe200078e02ff */
[----:B------:R-:W-:Y:S01]  /*06f0*/  LOP3.LUT R2, R20, 0xfffffff8, RZ, 0xc0, !PT ;  /* 0xfffffff814027812 */ /* 0x000fe200078ec0ff */
[----:B------:R-:W-:Y:S01]  /*0700*/  IMAD.MOV.U32 R15, RZ, RZ, c[0x0][0x1d8] ;  /* 0x00007600ff0f7624 */ /* 0x000fe200078e00ff */
[----:B------:R-:W-:Y:S01]  /*0710*/  SHF.R.S32.HI R232, RZ, 0x3, R20 ;  /* 0x00000003ffe87819 */ /* 0x000fe20000011414 */
[----:B------:R-:W-:Y:S01]  /*0720*/  IMAD R8, R252, c[0x0][0x1bc], R8 ;  /* 0x00006f00fc087a24 */ /* 0x000fe200078e0208 */
[----:B------:R-:W-:Y:S01]  /*0730*/  SHF.R.S32.HI R28, RZ, 0x1f, R30 ;  /* 0x0000001fff1c7819 */ /* 0x000fe2000001141e */
[----:B------:R-:W-:Y:S01]  /*0740*/  IMAD.IADD R19, R228, 0x1, -R2 ;  /* 0x00000001e4137824 */ /* 0x000fe200078e0a02 */
[----:B------:R-:W-:Y:S01]  /*0750*/  SHF.R.S32.HI R233, RZ, 0x1f, R232 ;  /* 0x0000001fffe97819 */ /* 0x000fe200000114e8 */
[----:B------:R-:W-:Y:S01]  /*0760*/  @P0 IMAD.HI.U32 R3, R30, c[0x0][0x24c], RZ ;  /* 0x000093001e030a27 */ /* 0x000fe200078e00ff */
[----:B------:R-:W-:Y:S01]  /*0770*/  USHF.R.S32.HI UR6, URZ, 0x1f, UR8 ;  /* 0x0000001f3f067899 */ /* 0x000fe20008011408 */
[----:B------:R-:W-:Y:S01]  /*0780*/  SHF.R.S32.HI R229, RZ, 0x1f, R228 ;  /* 0x0000001fffe57819 */ /* 0x000fe200000114e4 */
[----:B------:R-:W-:Y:S01]  /*0790*/  USHF.L.U32 UR5, UR8, 0x6, URZ ;  /* 0x0000000608057899 */ /* 0x000fe2000800063f */
[----:B------:R-:W-:Y:S01]  /*07a0*/  IMAD.SHL.U32 R10, R19, 0x8, RZ ;  /* 0x00000008130a7824 */ /* 0x000fe200078e00ff */
[----:B------:R-:W-:Y:S01]  /*07b0*/  @P0 SHF.R.U32.HI R0, RZ, c[0x0][0x250], R3 ;  /* 0x00009400ff000a19 */ /* 0x000fe20000011603 */
[----:B------:R-:W-:Y:S01]  /*07c0*/  IMAD.MOV.U32 R27, RZ, RZ, 0x5 ;  /* 0x00000005ff1b7424 */ /* 0x000fe200078e00ff */
[----:B------:R-:W-:Y:S01]  /*07d0*/  USHF.R.S32.HI UR4, URZ, 0x1f, UR5 ;  /* 0x0000001f3f047899 */ /* 0x000fe20008011405 */
[----:B-1----:R-:W-:Y:S01]  /*07e0*/  IMAD.WIDE R12, R12, 0x50, R232 ;  /* 0x000000500c0c7825 */ /* 0x002fe200078e02e8 */
[----:B------:R-:W-:Y:S01]  /*07f0*/  SHF.R.S32.HI R2, RZ, 0x1f, R0 ;  /* 0x0000001fff027819 */ /* 0x000fe20000011400 */
[----:B------:R-:W-:Y:S01]  /*0800*/  ULDC UR9, c[0x0][0x198] ;  /* 0x0000660000097ab9 */ /* 0x000fe20000000800 */
[--C-:B------:R-:W-:Y:S01]  /*0810*/  SHF.R.S32.HI R11, RZ, 0x1f, R10.reuse ;  /* 0x0000001fff0b7819 */ /* 0x100fe2000001140a */
[----:B------:R-:W-:Y:S01]  /*0820*/  IMAD.SHL.U32 R17, R15, 0x20, RZ ;  /* 0x000000200f117824 */ /* 0x000fe200078e00ff */
[----:B------:R-:W-:Y:S01]  /*0830*/  ISETP.GE.AND P2, PT, R10, c[0x0][0x1cc], PT ;  /* 0x000073000a007a0c */ /* 0x000fe20003f46270 */
[----:B------:R-:W-:Y:S01]  /*0840*/  IMAD R3, R2, c[0x0][0x1e0], RZ ;  /* 0x0000780002037a24 */ /* 0x000fe200078e02ff */
[----:B------:R-:W-:Y:S01]  /*0850*/  IADD3 R21, R10, 0x40, RZ ;  /* 0x000000400a157810 */ /* 0x000fe20007ffe0ff */
[----:B------:R-:W-:Y:S01]  /*0860*/  IMAD.WIDE.U32 R4, R0, c[0x0][0x1e0], R10 ;  /* 0x0000780000047a25 */ /* 0x000fe200078e000a */
[----:B------:R-:W-:Y:S01]  /*0870*/  IADD3 R25, R10, 0x80, RZ ;  /* 0x000000800a197810 */ /* 0x000fe20007ffe0ff */
[----:B------:R-:W-:Y:S01]  /*0880*/  UIADD3 UR9, UR17, UR9, URZ ;  /* 0x0000000911097290 */ /* 0x000fe2000fffe03f */
[----:B------:R-:W-:Y:S01]  /*0890*/  ISETP.GE.AND P3, PT, R21, c[0x0][0x1cc], PT ;  /* 0x0000730015007a0c */ /* 0x000fe20003f66270 */
[----:B------:R-:W-:Y:S01]  /*08a0*/  IMAD R3, R0, c[0x0][0x1e4], R3 ;  /* 0x0000790000037a24 */ /* 0x000fe200078e0203 */
[----:B------:R-:W-:Y:S01]  /*08b0*/  ISETP.GE.AND P4, PT, R25, c[0x0][0x1cc], PT ;  /* 0x0000730019007a0c */ /* 0x000fe20003f86270 */
[----:B------:R-:W-:Y:S01]  /*08c0*/  IMAD R2, R2, c[0x0][0x1b0], RZ ;  /* 0x00006c0002027a24 */ /* 0x000fe200078e02ff */
[----:B------:R-:W-:Y:S01]  /*08d0*/  UMOV UR7, 0x1 ;  /* 0x0000000100077882 */ /* 0x000fe20000000000 */
[----:B------:R-:W-:Y:S01]  /*08e0*/  IMAD.IADD R5, R5, 0x1, R3 ;  /* 0x0000000105057824 */ /* 0x000fe200078e0203 */
[----:B------:R-:W-:Y:S01]  /*08f0*/  UISETP.GE.AND UP1, UPT, UR17, 0x1, UPT ;  /* 0x000000011100788c */ /* 0x000fe2000bf26270 */
[C---:B------:R-:W-:Y:S01]  /*0900*/  IMAD R6, R0.reuse, c[0x0][0x1b4], R2 ;  /* 0x00006d0000067a24 */ /* 0x040fe200078e0202 */
[----:B------:R-:W-:Y:S01]  /*0910*/  UISETP.GE.AND UP0, UPT, UR17, 0x2, UPT ;  /* 0x000000021100788c */ /* 0x000fe2000bf06270 */
[----:B------:R-:W-:Y:S01]  /*0920*/  IMAD.WIDE.U32 R2, R0, c[0x0][0x1b0], R10 ;  /* 0x00006c0000027a25 */ /* 0x000fe200078e000a */
[----:B------:R-:W-:Y:S01]  /*0930*/  UP2UR UR16, UPR, URZ, 0x2 ;  /* 0x000000023f107883 */ /* 0x000fe20008000000 */
[----:B------:R-:W-:Y:S01]  /*0940*/  CS2R R170, SRZ ;  /* 0x0000000000aa7805 */ /* 0x000fe2000001ff00 */
[----:B------:R-:W-:Y:S01]  /*0950*/  UISETP.GE.AND UP1, UPT, UR17, 0x11, UPT ;  /* 0x000000111100788c */ /* 0x000fe2000bf26270 */
[C---:B------:R-:W-:Y:S01]  /*0960*/  IMAD R0, R252.reuse, c[0x0][0x1ec], R7 ;  /* 0x00007b00fc007a24 */ /* 0x040fe200078e0207 */
[----:B------:R-:W-:Y:S01]  /*0970*/  UP2UR UR15, UPR, URZ, 0x1 ;  /* 0x000000013f0f7883 */ /* 0x000fe20008000000 */
[----:B------:R-:W-:Y:S01]  /*0980*/  IMAD.WIDE.U32 R4, R252, c[0x0][0x1e8], R4 ;  /* 0x00007a00fc047a25 */ /* 0x000fe200078e0004 */
[----:B------:R-:W-:Y:S01]  /*0990*/  UISETP.GE.AND UP0, UPT, UR17, 0x12, UPT ;  /* 0x000000121100788c */ /* 0x000fe2000bf06270 */
[----:B------:R-:W-:Y:S01]  /*09a0*/  CS2R R168, SRZ ;  /* 0x0000000000a87805 */ /* 0x000fe2000001ff00 */
[----:B------:R-:W-:Y:S01]  /*09b0*/  CS2R R166, SRZ ;  /* 0x0000000000a67805 */ /* 0x000fe2000001ff00 */
[----:B------:R-:W-:Y:S01]  /*09c0*/  IMAD.IADD R3, R3, 0x1, R6 ;  /* 0x0000000103037824 */ /* 0x000fe200078e0206 */
[----:B------:R-:W-:Y:S01]  /*09d0*/  CS2R R164, SRZ ;  /* 0x0000000000a47805 */ /* 0x000fe2000001ff00 */
[----:B------:R-:W-:Y:S01]  /*09e0*/  IMAD.IADD R5, R5, 0x1, R0 ;  /* 0x0000000105057824 */ /* 0x000fe200078e0200 */
[----:B------:R-:W-:Y:S01]  /*09f0*/  CS2R R162, SRZ ;  /* 0x0000000000a27805 */ /* 0x000fe2000001ff00 */
[----:B------:R-:W-:Y:S01]  /*0a00*/  IMAD.SHL.U32 R0, R232, 0x40, RZ ;  /* 0x00000040e8007824 */ /* 0x000fe200078e00ff */
[----:B------:R-:W-:Y:S01]  /*0a10*/  CS2R R160, SRZ ;  /* 0x0000000000a07805 */ /* 0x000fe2000001ff00 */
[----:B------:R-:W-:Y:S01]  /*0a20*/  IMAD R6, R13, c[0x0][0x1d8], RZ ;  /* 0x000076000d067a24 */ /* 0x000fe200078e02ff */
[----:B------:R-:W-:Y:S01]  /*0a30*/  CS2R R158, SRZ ;  /* 0x00000000009e7805 */ /* 0x000fe2000001ff00 */
[----:B------:R-:W-:Y:S01]  /*0a40*/  IMAD.MOV.U32 R29, RZ, RZ, 0x6 ;  /* 0x00000006ff1d7424 */ /* 0x000fe200078e00ff */
[----:B------:R-:W-:Y:S01]  /*0a50*/  LOP3.LUT R0, R0, 0x1c0, RZ, 0xc0, !PT ;  /* 0x000001c000007812 */ /* 0x000fe200078ec0ff */
[----:B------:R-:W-:Y:S01]  /*0a60*/  IMAD R14, R12, c[0x0][0x1dc], R6 ;  /* 0x000077000c0e7a24 */ /* 0x000fe200078e0206 */
[----:B------:R-:W-:Y:S01]  /*0a70*/  CS2R R156, SRZ ;  /* 0x00000000009c7805 */ /* 0x000fe2000001ff00 */
[----:B------:R-:W-:Y:S01]  /*0a80*/  IMAD.WIDE.U32 R6, R252, c[0x0][0x1b8], R2 ;  /* 0x00006e00fc067a25 */ /* 0x000fe200078e0002 */
[----:B------:R-:W-:Y:S01]  /*0a90*/  LOP3.LUT R9, R0, 0x38, R10, 0xf8, !PT ;  /* 0x0000003800097812 */ /* 0x000fe200078ef80a */
[----:B------:R-:W-:Y:S01]  /*0aa0*/  CS2R R154, SRZ ;  /* 0x00000000009a7805 */ /* 0x000fe2000001ff00 */
[----:B------:R-:W-:Y:S01]  /*0ab0*/  CS2R R152, SRZ ;  /* 0x0000000000987805 */ /* 0x000fe2000001ff00 */
[----:B------:R-:W-:Y:S01]  /*0ac0*/  IMAD.WIDE.U32 R2, R12, c[0x0][0x1d8], R4 ;  /* 0x000076000c027a25 */ /* 0x000fe200078e0004 */
[----:B------:R-:W-:Y:S01]  /*0ad0*/  SHF.R.U32.HI R5, RZ, 0x3, R0 ;  /* 0x00000003ff057819 */ /* 0x000fe20000011600 */
[----:B------:R-:W-:Y:S01]  /*0ae0*/  CS2R R150, SRZ ;  /* 0x0000000000967805 */ /* 0x000fe2000001ff00 */
[----:B------:R-:W-:Y:S01]  /*0af0*/  CS2R R148, SRZ ;  /* 0x0000000000947805 */ /* 0x000fe2000001ff00 */
[----:B------:R-:W-:Y:S01]  /*0b00*/  IMAD.IADD R0, R3, 0x1, R14 ;  /* 0x0000000103007824 */ /* 0x000fe200078e020e */
[C---:B------:R-:W-:Y:S01]  /*0b10*/  LEA R4, P0, R2.reuse, c[0x0][0x1c0], 0x1 ;  /* 0x0000700002047a11 */ /* 0x040fe200078008ff */
[----:B------:R-:W-:Y:S01]  /*0b20*/  IMAD.IADD R7, R7, 0x1, R8 ;  /* 0x0000000107077824 */ /* 0x000fe200078e0208 */
[----:B------:R-:W-:Y:S01]  /*0b30*/  LOP3.LUT R8, R9, R5, RZ, 0x3c, !PT ;  /* 0x0000000509087212 */ /* 0x000fe200078e3cff */
[----:B------:R-:W-:Y:S01]  /*0b40*/  IMAD.MOV.U32 R3, RZ, RZ, c[0x0][0x1dc] ;  /* 0x00007700ff037624 */ /* 0x000fe200078e00ff */
[----:B------:R-:W-:Y:S01]  /*0b50*/  LEA.HI.X R5, R2, c[0x0][0x1c4], R0, 0x1, P0 ;  /* 0x0000710002057a11 */ /* 0x000fe200000f0c00 */
[----:B------:R-:W-:Y:S01]  /*0b60*/  IMAD.U32 R0, RZ, RZ, UR17 ;  /* 0x00000011ff007e24 */ /* 0x000fe2000f8e00ff */
[----:B------:R-:W-:Y:S01]  /*0b70*/  LEA.HI R2, R16, R228, RZ, 0x6 ;  /* 0x000000e410027211 */ /* 0x000fe200078f30ff */
[----:B------:R-:W-:Y:S01]  /*0b80*/  IMAD R9, R13, c[0x0][0x1a8], RZ ;  /* 0x00006a000d097a24 */ /* 0x000fe200078e02ff */
[----:B------:R-:W-:Y:S01]  /*0b90*/  CS2R R146, SRZ ;  /* 0x0000000000927805 */ /* 0x000fe2000001ff00 */
[----:B------:R-:W-:Y:S01]  /*0ba0*/  IMAD.WIDE.U32 R22, R252, c[0x0][0x278], RZ ;  /* 0x00009e00fc167a25 */ /* 0x000fe200078e00ff */
[----:B------:R-:W-:Y:S01]  /*0bb0*/  IADD3 R0, R0, c[0x0][0x198], -R232 ;  /* 0x0000660000007a10 */ /* 0x000fe20007ffe8e8 */
[----:B------:R-:W-:Y:S01]  /*0bc0*/  CS2R R144, SRZ ;  /* 0x0000000000907805 */ /* 0x000fe2000001ff00 */
[----:B------:R-:W-:Y:S01]  /*0bd0*/  SHF.R.S32.HI R24, RZ, 0x6, R2 ;  /* 0x00000006ff187819 */ /* 0x000fe20000011402 */
[----:B------:R-:W-:Y:S01]  /*0be0*/  IMAD R14, R12, c[0x0][0x1ac], R9 ;  /* 0x00006b000c0e7a24 */ /* 0x000fe200078e0209 */
[----:B------:R-:W-:Y:S01]  /*0bf0*/  ISETP.LT.OR P0, PT, R0, 0x1, P2 ;  /* 0x000000010000780c */ /* 0x000fe20001701670 */
[----:B------:R-:W-:Y:S01]  /*0c00*/  IMAD.WIDE.U32 R12, R12, c[0x0][0x1a8], R6 ;  /* 0x00006a000c0c7a25 */ /* 0x000fe200078e0006 */
[C---:B------:R-:W-:Y:S01]  /*0c10*/  LEA R2, P5, R15.reuse, R4, 0x6 ;  /* 0x000000040f027211 */ /* 0x040fe200078a30ff */
[----:B------:R-:W-:Y:S01]  /*0c20*/  CS2R R142, SRZ ;  /* 0x00000000008e7805 */ /* 0x000fe2000001ff00 */
[----:B------:R-:W-:Y:S01]  /*0c30*/  ISETP.LT.OR P6, PT, R0, 0x1, P3 ;  /* 0x000000010000780c */ /* 0x000fe20001fc1670 */
[----:B------:R-:W-:Y:S01]  /*0c40*/  IMAD R8, R24, 0x200, R8 ;  /* 0x0000020018087824 */ /* 0x000fe200078e0208 */
[----:B------:R-:W-:Y:S01]  /*0c50*/  LEA.HI.X R3, R15, R5, R3, 0x6, P5 ;  /* 0x000000050f037211 */ /* 0x000fe200028f3403 */
[----:B------:R-:W-:Y:S01]  /*0c60*/  IMAD R6, R233, c[0x0][0x178], RZ ;  /* 0x00005e00e9067a24 */ /* 0x000fe200078e02ff */
[----:B------:R-:W-:Y:S01]  /*0c70*/  ISETP.LT.OR P5, PT, R0, 0x1, P4 ;  /* 0x000000010000780c */ /* 0x000fe200027a1670 */
[----:B------:R-:W-:Y:S01]  /*0c80*/  IMAD.SHL.U32 R225, R8, 0x2, RZ ;  /* 0x0000000208e17824 */ /* 0x000fe200078e00ff */
[----:B------:R-:W-:Y:S01]  /*0c90*/  ISETP.LT.OR P2, PT, R0, 0x21, P2 ;  /* 0x000000210000780c */ /* 0x000fe20001741670 */
[----:B------:R-:W-:Y:S01]  /*0ca0*/  IMAD R6, R232, c[0x0][0x17c], R6 ;  /* 0x00005f00e8067a24 */ /* 0x000fe200078e0206 */
[----:B------:R-:W-:Y:S01]  /*0cb0*/  SHF.L.U64.HI R15, R15, R27, c[0x0][0x1dc] ;  /* 0x000077000f0f7619 */ /* 0x000fe2000001021b */
[----:B------:R-:W-:Y:S01]  /*0cc0*/  IMAD.IADD R7, R13, 0x1, R14 ;  /* 0x000000010d077824 */ /* 0x000fe200078e020e */
[----:B------:R-:W-:Y:S01]  /*0cd0*/  @!PT LDS RZ, [RZ] ;  /* 0x00000000fffff984 */ /* 0x000fe20000000800 */
[----:B------:R-:W-:Y:S01]  /*0ce0*/  @!PT LDS RZ, [RZ] ;  /* 0x00000000fffff984 */ /* 0x000fe20000000800 */
[----:B------:R-:W-:Y:S01]  /*0cf0*/  @!PT LDS RZ, [RZ] ;  /* 0x00000000fffff984 */ /* 0x000fe20000000800 */
[----:B------:R1:W-:Y:S01]  /*0d00*/  LDGSTS.E.BYPASS.LTC128B.128 [R225+0x7880], [R4.64], !P0 ;  /* 0x0788000004e17fae */ /* 0x0003e2000c101d52 */
[C---:B------:R-:W-:Y:S01]  /*0d10*/  @!P1 LEA R8, P0, R17.reuse, R2, 0x1 ;  /* 0x0000000211089211 */ /* 0x040fe200078008ff */
[----:B------:R-:W-:Y:S01]  /*0d20*/  IMAD.MOV.U32 R13, RZ, RZ, c[0x0][0x1a8] ;  /* 0x00006a00ff0d7624 */ /* 0x000fe200078e00ff */
[C---:B------:R-:W-:Y:S01]  /*0d30*/  ISETP.LT.OR P4, PT, R0.reuse, 0x21, P4 ;  /* 0x000000210000780c */ /* 0x040fe20002781670 */
[----:B------:R1:W-:Y:S01]  /*0d40*/  LDGSTS.E.BYPASS.LTC128B.128 [R225+0xa080], [R4.64+0x80], !P6 ;  /* 0x0a08008004e17fae */ /* 0x0003e2000f101d52 */
[----:B------:R-:W-:Y:S01]  /*0d50*/  @!P1 LEA.HI.X R9, R17, R3, R15, 0x1, P0 ;  /* 0x0000000311099211 */ /* 0x000fe200000f0c0f */
[----:B------:R-:W-:Y:S01]  /*0d60*/  IMAD.SHL.U32 R14, R13, 0x20, RZ ;  /* 0x000000200d0e7824 */ /* 0x000fe200078e00ff */
[C---:B------:R-:W-:Y:S01]  /*0d70*/  @!P1 ISETP.GE.AND P0, PT, R0.reuse, 0x41, PT ;  /* 0x000000410000980c */ /* 0x040fe20003f06270 */
[----:B------:R1:W-:Y:S01]  /*0d80*/  LDGSTS.E.BYPASS.LTC128B.128 [R225+0xc880], [R4.64+0x100], !P5 ;  /* 0x0c88010004e17fae */ /* 0x0003e2000e901d52 */
[----:B------:R-:W-:Y:S01]  /*0d90*/  ISETP.LT.OR P6, PT, R0, 0x21, P3 ;  /* 0x000000210000780c */ /* 0x000fe20001fc1670 */
[----:B------:R-:W-:Y:S01]  /*0da0*/  IMAD.MOV.U32 R17, RZ, RZ, c[0x0][0x178] ;  /* 0x00005e00ff117624 */ /* 0x000fe200078e00ff */
[----:B------:R-:W-:Y:S01]  /*0db0*/  @!P1 ISETP.GE.OR P5, PT, R10, c[0x0][0x1cc], !P0 ;  /* 0x000073000a009a0c */ /* 0x000fe200047a6670 */
[----:B------:R2:W-:Y:S01]  /*0dc0*/  LDGSTS.E.BYPASS.LTC128B.128 [R225+0x8880], [R2.64], !P2 ;  /* 0x0888000002e17fae */ /* 0x0005e2000d101d52 */
[----:B------:R-:W-:Y:S01]  /*0dd0*/  @!P1 ISETP.LT.OR P3, PT, R0, 0x41, P3 ;  /* 0x000000410000980c */ /* 0x000fe20001f61670 */
[----:B------:R-:W-:Y:S01]  /*0de0*/  IMAD.U32 R15, RZ, RZ, UR5 ;  /* 0x00000005ff0f7e24 */ /* 0x000fe2000f8e00ff */
[----:B------:R-:W-:Y:S01]  /*0df0*/  @!P1 ISETP.GE.OR P0, PT, R25, c[0x0][0x1cc], !P0 ;  /* 0x0000730019009a0c */ /* 0x000fe20004706670 */
[C---:B------:R-:W-:Y:S01]  /*0e00*/  IMAD.SHL.U32 R32, R17.reuse, 0x20, RZ ;  /* 0x0000002011207824 */ /* 0x040fe200078e00ff */
[----:B------:R-:W-:Y:S01]  /*0e10*/  SHF.L.U64.HI R251, R17, R27, c[0x0][0x17c] ;  /* 0x00005f0011fb7619 */ /* 0x000fe2000001021b */
[----:B------:R-:W-:Y:S01]  /*0e20*/  IMAD R26, R28, c[0x0][0x288], RZ ;  /* 0x0000a2001c1a7a24 */ /* 0x000fe200078e02ff */
[----:B------:R-:W-:Y:S01]  /*0e30*/  CS2R R140, SRZ ;  /* 0x00000000008c7805 */ /* 0x000fe2000001ff00 */
[----:B------:R-:W-:Y:S01]  /*0e40*/  IMAD.MOV.U32 R221, RZ, RZ, 0x10 ;  /* 0x00000010ffdd7424 */ /* 0x000fe200078e00ff */
[----:B------:R-:W-:Y:S01]  /*0e50*/  CS2R R138, SRZ ;  /* 0x00000000008a7805 */ /* 0x000fe2000001ff00 */
[----:B------:R2:W-:Y:S01]  /*0e60*/  LDGSTS.E.BYPASS.LTC128B.128 [R225+0xb080], [R2.64+0x80], !P6 ;  /* 0x0b08008002e17fae */ /* 0x0005e2000f101d52 */
[----:B------:R-:W-:Y:S01]  /*0e70*/  ISETP.GE.AND P6, PT, R21, c[0x0][0x19c], PT ;  /* 0x0000670015007a0c */ /* 0x000fe20003fc6270 */
[----:B------:R-:W-:Y:S01]  /*0e80*/  IMAD.MOV.U32 R212, RZ, RZ, 0x120 ;  /* 0x00000120ffd47424 */ /* 0x000fe200078e00ff */
[----:B------:R-:W-:Y:S01]  /*0e90*/  CS2R R136, SRZ ;  /* 0x0000000000887805 */ /* 0x000fe2000001ff00 */
[----:B------:R2:W-:Y:S01]  /*0ea0*/  LDGSTS.E.BYPASS.LTC128B.128 [R225+0xd880], [R2.64+0x100], !P4 ;  /* 0x0d88010002e17fae */ /* 0x0005e2000e101d52 */
[----:B------:R-:W-:Y:S01]  /*0eb0*/  IMAD.MOV.U32 R249, RZ, RZ, 0x1 ;  /* 0x00000001fff97424 */ /* 0x000fe200078e00ff */
[----:B------:R-:W-:Y:S01]  /*0ec0*/  CS2R R134, SRZ ;  /* 0x0000000000867805 */ /* 0x000fe2000001ff00 */
[----:B------:R-:W-:Y:S01]  /*0ed0*/  CS2R R132, SRZ ;  /* 0x0000000000847805 */ /* 0x000fe2000001ff00 */
[----:B------:R3:W-:Y:S01]  /*0ee0*/  @!P1 LDGSTS.E.BYPASS.LTC128B.128 [R225+0x9880], [R8.64], !P5 ;  /* 0x0988000008e19fae */ /* 0x0007e2000e901d52 */
[----:B------:R-:W-:Y:S01]  /*0ef0*/  ISETP.GE.AND P5, PT, R25, c[0x0][0x19c], PT ;  /* 0x0000670019007a0c */ /* 0x000fe20003fa6270 */
[----:B------:R-:W-:Y:S01]  /*0f00*/  CS2R R130, SRZ ;  /* 0x0000000000827805 */ /* 0x000fe2000001ff00 */
[----:B------:R-:W-:Y:S01]  /*0f10*/  CS2R R128, SRZ ;  /* 0x0000000000807805 */ /* 0x000fe2000001ff00 */
[----:B------:R3:W-:Y:S01]  /*0f20*/  @!P1 LDGSTS.E.BYPASS.LTC128B.128 [R225+0xc080], [R8.64+0x80], !P3 ;  /* 0x0c08008008e19fae */ /* 0x0007e2000d901d52 */
[----:B-1----:R-:W-:Y:S01]  /*0f30*/  IMAD.WIDE.U32 R4, R232, c[0x0][0x178], R10 ;  /* 0x00005e00e8047a25 */ /* 0x002fe200078e000a */
[----:B------:R-:W-:Y:S01]  /*0f40*/  ISETP.GE.AND P3, PT, R10, c[0x0][0x16c], PT ;  /* 0x00005b000a007a0c */ /* 0x000fe20003f66270 */
[----:B------:R-:W-:Y:S01]  /*0f50*/  CS2R R126, SRZ ;  /* 0x00000000007e7805 */ /* 0x000fe2000001ff00 */
[----:B------:R3:W-:Y:S01]  /*0f60*/  @!P1 LDGSTS.E.BYPASS.LTC128B.128 [R225+0xe880], [R8.64+0x100], !P0 ;  /* 0x0e88010008e19fae */ /* 0x0007e2000c101d52 */
[----:B------:R-:W-:Y:S01]  /*0f70*/  IMAD.IADD R5, R5, 0x1, R6 ;  /* 0x0000000105057824 */ /* 0x000fe200078e0206 */
[----:B------:R-:W-:Y:S01]  /*0f80*/  LEA R6, P2, R12, c[0x0][0x190], 0x1 ;  /* 0x000064000c067a11 */ /* 0x000fe200078408ff */
[----:B------:R-:W-:Y:S01]  /*0f90*/  CS2R R124, SRZ ;  /* 0x00000000007c7805 */ /* 0x000fe2000001ff00 */
[----:B------:R-:W-:Y:S01]  /*0fa0*/  CS2R R122, SRZ ;  /* 0x00000000007a7805 */ /* 0x000fe2000001ff00 */
[----:B------:R-:W-:Y:S01]  /*0fb0*/  IMAD.WIDE.U32 R4, R30, c[0x0][0x180], R4 ;  /* 0x000060001e047a25 */ /* 0x000fe200078e0004 */
[----:B------:R-:W-:Y:S01]  /*0fc0*/  LEA.HI.X R7, R12, c[0x0][0x194], R7, 0x1, P2 ;  /* 0x000065000c077a11 */ /* 0x000fe200010f0c07 */
[----:B------:R-:W-:Y:S01]  /*0fd0*/  CS2R R120, SRZ ;  /* 0x0000000000787805 */ /* 0x000fe2000001ff00 */
[----:B------:R-:W-:Y:S01]  /*0fe0*/  ISETP.GE.AND P2, PT, R10, c[0x0][0x19c], PT ;  /* 0x000067000a007a0c */ /* 0x000fe20003f46270 */
[----:B------:R-:W-:Y:S01]  /*0ff0*/  CS2R R118, SRZ ;  /* 0x0000000000767805 */ /* 0x000fe2000001ff00 */
[----:B------:R-:W-:Y:S01]  /*1000*/  SEL R12, RZ, 0x1, P3 ;  /* 0x00000001ff0c7807 */ /* 0x000fe20001800000 */
[----:B------:R-:W-:Y:S01]  /*1010*/  CS2R R116, SRZ ;  /* 0x0000000000747805 */ /* 0x000fe2000001ff00 */
[C---:B------:R-:W-:Y:S01]  /*1020*/  ISETP.LT.OR P4, PT, R0.reuse, 0x1, P2 ;  /* 0x000000010000780c */ /* 0x040fe20001781670 */
[----:B------:R-:W-:Y:S01]  /*1030*/  CS2R R114, SRZ ;  /* 0x0000000000727805 */ /* 0x000fe2000001ff00 */
[----:B------:R-:W-:Y:S01]  /*1040*/  ISETP.LT.OR P3, PT, R0, 0x1, P5 ;  /* 0x000000010000780c */ /* 0x000fe20002f61670 */
[----:B--2---:R-:W-:Y:S01]  /*1050*/  IMAD R2, R28, c[0x0][0x180], RZ ;  /* 0x000060001c027a24 */ /* 0x004fe200078e02ff */
[----:B------:R-:W-:Y:S01]  /*1060*/  CS2R R112, SRZ ;  /* 0x0000000000707805 */ /* 0x000fe2000001ff00 */
[----:B------:R-:W-:Y:S01]  /*1070*/  IMAD.MOV.U32 R3, RZ, RZ, c[0x0][0x1ac] ;  /* 0x00006b00ff037624 */ /* 0x000fe200078e00ff */
[----:B------:R-:W-:Y:S01]  /*1080*/  CS2R R102, SRZ ;  /* 0x0000000000667805 */ /* 0x000fe2000001ff00 */
[----:B------:R-:W-:Y:S01]  /*1090*/  CS2R R100, SRZ ;  /* 0x0000000000647805 */ /* 0x000fe2000001ff00 */
[----:B------:R-:W-:Y:S01]  /*10a0*/  CS2R R98, SRZ ;  /* 0x0000000000627805 */ /* 0x000fe2000001ff00 */
[----:B------:R-:W-:Y:S01]  /*10b0*/  CS2R R96, SRZ ;  /* 0x0000000000607805 */ /* 0x000fe2000001ff00 */
[----:B------:R-:W-:Y:S01]  /*10c0*/  CS2R R94, SRZ ;  /* 0x00000000005e7805 */ /* 0x000fe2000001ff00 */
[----:B------:R-:W-:Y:S01]  /*10d0*/  CS2R R92, SRZ ;  /* 0x00000000005c7805 */ /* 0x000fe2000001ff00 */
[----:B------:R-:W-:Y:S01]  /*10e0*/  CS2R R90, SRZ ;  /* 0x00000000005a7805 */ /* 0x000fe2000001ff00 */
[----:B------:R1:W-:Y:S01]  /*10f0*/  LDGSTS.E.BYPASS.LTC128B.128 [R225+0x80], [R6.64], !P4 ;  /* 0x0008000006e17fae */ /* 0x0003e2000e101d52 */
[----:B------:R-:W-:Y:S01]  /*1100*/  ISETP.LT.OR P4, PT, R0, 0x1, P6 ;  /* 0x000000010000780c */ /* 0x000fe20003781670 */
[----:B---3--:R-:W-:Y:S01]  /*1110*/  IMAD R8, R30, c[0x0][0x184], R2 ;  /* 0x000061001e087a24 */ /* 0x008fe200078e0202 */
[----:B------:R-:W-:Y:S01]  /*1120*/  LEA R2, P0, R13, R6, 0x6 ;  /* 0x000000060d027211 */ /* 0x000fe200078030ff */
[----:B------:R-:W-:Y:S01]  /*1130*/  CS2R R88, SRZ ;  /* 0x0000000000587805 */ /* 0x000fe2000001ff00 */
[----:B------:R-:W-:Y:S01]  /*1140*/  CS2R R86, SRZ ;  /* 0x0000000000567805 */ /* 0x000fe2000001ff00 */
[----:B------:R-:W-:Y:S01]  /*1150*/  IMAD.IADD R5, R5, 0x1, R8 ;  /* 0x0000000105057824 */ /* 0x000fe200078e0208 */
[----:B------:R-:W-:Y:S01]  /*1160*/  LEA.HI.X R3, R13, R7, R3, 0x6, P0 ;  /* 0x000000070d037211 */ /* 0x000fe200000f3403 */
[----:B------:R-:W-:Y:S01]  /*1170*/  CS2R R84, SRZ ;  /* 0x0000000000547805 */ /* 0x000fe2000001ff00 */
[----:B------:R-:W-:Y:S01]  /*1180*/  ISETP.GE.AND P0, PT, R21, c[0x0][0x16c], PT ;  /* 0x00005b0015007a0c */ /* 0x000fe20003f06270 */
[----:B------:R-:W-:Y:S01]  /*1190*/  IMAD.WIDE.U32 R242, R252, c[0x0][0x188], R4 ;  /* 0x00006200fcf27a25 */ /* 0x000fe200078e0004 */
[----:B------:R-:W-:Y:S01]  /*11a0*/  SHF.L.U64.HI R13, R13, R27, c[0x0][0x1ac] ;  /* 0x00006b000d0d7619 */ /* 0x000fe2000001021b */
[----:B------:R-:W-:Y:S01]  /*11b0*/  CS2R R82, SRZ ;  /* 0x0000000000527805 */ /* 0x000fe2000001ff00 */
[----:B------:R-:W-:Y:S01]  /*11c0*/  SEL R9, RZ, 0xffffffff, P0 ;  /* 0xffffffffff097807 */ /* 0x000fe20000000000 */
[----:B------:R1:W-:Y:S01]  /*11d0*/  LDGSTS.E.BYPASS.LTC128B.128 [R225+0x2880], [R6.64+0x80], !P4 ;  /* 0x0288008006e17fae */ /* 0x0003e2000e101d52 */
[----:B------:R-:W-:Y:S01]  /*11e0*/  @!P1 LEA R8, P0, R14, R2, 0x1 ;  /* 0x000000020e089211 */ /* 0x000fe200078008ff */
[----:B------:R-:W-:Y:S01]  /*11f0*/  IMAD.MOV.U32 R238, RZ, RZ, R242 ;  /* 0x000000ffffee7224 */ /* 0x000fe200078e00f2 */
[C---:B------:R-:W-:Y:S01]  /*1200*/  ISETP.LT.OR P4, PT, R0.reuse, 0x21, P2 ;  /* 0x000000210000780c */ /* 0x040fe20001781670 */
[----:B------:R-:W-:Y:S01]  /*1210*/  IMAD.SHL.U32 R9, R9, 0x2, RZ ;  /* 0x0000000209097824 */ /* 0x000fe200078e00ff */
[----:B------:R1:W-:Y:S01]  /*1220*/  LDGSTS.E.BYPASS.LTC128B.128 [R225+0x5080], [R6.64+0x100], !P3 ;  /* 0x0508010006e17fae */ /* 0x0003e2000d901d52 */
[C---:B------:R-:W-:Y:S01]  /*1230*/  ISETP.LT.OR P3, PT, R0.reuse, 0x21, P6 ;  /* 0x000000210000780c */ /* 0x040fe20003761670 */
[----:B------:R-:W-:Y:S01]  /*1240*/  CS2R R80, SRZ ;  /* 0x0000000000507805 */ /* 0x000fe2000001ff00 */
[----:B------:R-:W-:Y:S01]  /*1250*/  @!P1 ISETP.LT.OR P2, PT, R0, 0x41, P2 ;  /* 0x000000410000980c */ /* 0x000fe20001741670 */
[----:B------:R-:W-:Y:S01]  /*1260*/  CS2R R78, SRZ ;  /* 0x00000000004e7805 */ /* 0x000fe2000001ff00 */
[----:B------:R-:W-:Y:S01]  /*1270*/  LOP3.LUT R12, R9, 0x2, R12, 0xe2, !PT ;  /* 0x00000002090c7812 */ /* 0x000fe200078ee20c */
[----:B------:R-:W-:Y:S01]  /*1280*/  CS2R R76, SRZ ;  /* 0x00000000004c7805 */ /* 0x000fe2000001ff00 */
[----:B------:R-:W-:Y:S01]  /*1290*/  @!P1 LEA.HI.X R9, R14, R3, R13, 0x1, P0 ;  /* 0x000000030e099211 */ /* 0x000fe200000f0c0d */
[----:B------:R-:W-:Y:S01]  /*12a0*/  IMAD.SHL.U32 R13, R17, 0x40, RZ ;  /* 0x00000040110d7824 */ /* 0x000fe200078e00ff */
[----:B------:R-:W-:Y:S01]  /*12b0*/  ISETP.GE.AND P0, PT, R25, c[0x0][0x16c], PT ;  /* 0x00005b0019007a0c */ /* 0x000fe20003f06270 */
[----:B------:R-:W-:Y:S01]  /*12c0*/  CS2R R74, SRZ ;  /* 0x00000000004a7805 */ /* 0x000fe2000001ff00 */
[C---:B------:R-:W-:Y:S01]  /*12d0*/  @!P1 ISETP.LT.OR P6, PT, R0.reuse, 0x41, P6 ;  /* 0x000000410000980c */ /* 0x040fe200037c1670 */
[----:B------:R2:W-:Y:S01]  /*12e0*/  LDGSTS.E.BYPASS.LTC128B.128 [R225+0x1080], [R2.64], !P4 ;  /* 0x0108000002e17fae */ /* 0x0005e2000e101d52 */
[----:B------:R-:W-:Y:S01]  /*12f0*/  SEL R5, RZ, 0x4, P0 ;  /* 0x00000004ff057807 */ /* 0x000fe20000000000 */
[----:B------:R-:W-:Y:S01]  /*1300*/  CS2R R72, SRZ ;  /* 0x0000000000487805 */ /* 0x000fe2000001ff00 */
[C---:B------:R-:W-:Y:S01]  /*1310*/  ISETP.LT.OR P0, PT, R0.reuse, 0x21, P5 ;  /* 0x000000210000780c */ /* 0x040fe20002f01670 */
[----:B------:R2:W-:Y:S01]  /*1320*/  LDGSTS.E.BYPASS.LTC128B.128 [R225+0x3880], [R2.64+0x80], !P3 ;  /* 0x0388008002e17fae */ /* 0x0005e2000d901d52 */
[----:B------:R-:W-:Y:S01]  /*1330*/  @!P1 ISETP.LT.OR P5, PT, R0, 0x41, P5 ;  /* 0x000000410000980c */ /* 0x000fe20002fa1670 */
[----:B------:R-:W-:Y:S01]  /*1340*/  CS2R R70, SRZ ;  /* 0x0000000000467805 */ /* 0x000fe2000001ff00 */
[----:B------:R-:W-:Y:S01]  /*1350*/  LOP3.LUT R0, R12, R5, RZ, 0xfc, !PT ;  /* 0x000000050c007212 */ /* 0x000fe200078efcff */
[----:B------:R-:W-:Y:S01]  /*1360*/  CS2R R68, SRZ ;  /* 0x0000000000447805 */ /* 0x000fe2000001ff00 */
[----:B------:R-:W-:Y:S01]  /*1370*/  IADD3 R12, -R232, c[0x0][0x168], -R15 ;  /* 0x00005a00e80c7a10 */ /* 0x000fe20007ffe90f */
[----:B------:R-:W-:Y:S01]  /*1380*/  CS2R R66, SRZ ;  /* 0x0000000000427805 */ /* 0x000fe2000001ff00 */
[C---:B------:R-:W-:Y:S01]  /*1390*/  LOP3.LUT P4, RZ, R0.reuse, 0x1, RZ, 0xc0, !PT ;  /* 0x0000000100ff7812 */ /* 0x040fe2000788c0ff */
[----:B------:R-:W-:Y:S01]  /*13a0*/  CS2R R64, SRZ ;  /* 0x0000000000407805 */ /* 0x000fe2000001ff00 */
[----:B------:R-:W-:Y:S01]  /*13b0*/  LOP3.LUT P3, RZ, R0, 0x2, RZ, 0xc0, !PT ;  /* 0x0000000200ff7812 */ /* 0x000fe2000786c0ff */
[----:B------:R-:W-:Y:S01]  /*13c0*/  CS2R R62, SRZ ;  /* 0x00000000003e7805 */ /* 0x000fe2000001ff00 */
[----:B-1----:R-:W-:Y:S01]  /*13d0*/  IMAD R6, R31, c[0x0][0x188], RZ ;  /* 0x000062001f067a24 */ /* 0x002fe200078e02ff */
[----:B------:R-:W-:Y:S01]  /*13e0*/  SHF.L.U64.HI R7, R17, R29, c[0x0][0x17c] ;  /* 0x00005f0011077619 */ /* 0x000fe2000001021d */
[----:B------:R2:W-:Y:S01]  /*13f0*/  LDGSTS.E.BYPASS.LTC128B.128 [R225+0x6080], [R2.64+0x100], !P0 ;  /* 0x0608010002e17fae */ /* 0x0005e2000c101d52 */
[----:B------:R-:W-:Y:S01]  /*1400*/  P2R R18, PR, RZ, 0x10 ;  /* 0x00000010ff127803 */ /* 0x000fe20000000000 */
[----:B------:R-:W-:Y:S01]  /*1410*/  IMAD R6, R252, c[0x0][0x18c], R6 ;  /* 0x00006300fc067a24 */ /* 0x000fe200078e0206 */
[----:B------:R-:W-:Y:S01]  /*1420*/  CS2R R60, SRZ ;  /* 0x00000000003c7805 */ /* 0x000fe2000001ff00 */
[----:B------:R-:W-:Y:S01]  /*1430*/  IMAD R4, R7, UR8, RZ ;  /* 0x0000000807047c24 */ /* 0x000fe2000f8e02ff */
[----:B------:R1:W-:Y:S01]  /*1440*/  @!P1 LDGSTS.E.BYPASS.LTC128B.128 [R225+0x2080], [R8.64], !P2 ;  /* 0x0208000008e19fae */ /* 0x0003e2000d101d52 */
[----:B------:R-:W-:Y:S01]  /*1450*/  IMAD.IADD R239, R243, 0x1, R6 ;  /* 0x00000001f3ef7824 */ /* 0x000fe200078e0206 */
[----:B------:R-:W-:Y:S01]  /*1460*/  LOP3.LUT P2, RZ, R0, 0x4, RZ, 0xc0, !PT ;  /* 0x0000000400ff7812 */ /* 0x000fe2000784c0ff */
[C---:B------:R-:W-:Y:S01]  /*1470*/  IMAD R6, R13.reuse, UR6, R4 ;  /* 0x000000060d067c24 */ /* 0x040fe2000f8e0204 */
[----:B------:R1:W-:Y:S01]  /*1480*/  @!P1 LDGSTS.E.BYPASS.LTC128B.128 [R225+0x4880], [R8.64+0x80], !P6 ;  /* 0x0488008008e19fae */ /* 0x0003e2000f101d52 */
[----:B------:R-:W-:Y:S01]  /*1490*/  IMAD.WIDE.U32 R4, R13, UR8, R238 ;  /* 0x000000080d047c25 */ /* 0x000fe2000f8e00ee */
[C---:B------:R-:W-:Y:S01]  /*14a0*/  ISETP.LT.OR P6, PT, R12.reuse, 0x1, !P3 ;  /* 0x000000010c00780c */ /* 0x040fe20005fc1670 */
[----:B------:R-:W-:Y:S01]  /*14b0*/  CS2R R58, SRZ ;  /* 0x00000000003a7805 */ /* 0x000fe2000001ff00 */
[----:B------:R1:W-:Y:S01]  /*14c0*/  @!P1 LDGSTS.E.BYPASS.LTC128B.128 [R225+0x7080], [R8.64+0x100], !P5 ;  /* 0x0708010008e19fae */ /* 0x0003e2000e901d52 */
[----:B------:R-:W-:Y:S01]  /*14d0*/  IMAD.IADD R6, R5, 0x1, R6 ;  /* 0x0000000105067824 */ /* 0x000fe200078e0206 */
[----:B------:R-:W-:Y:S01]  /*14e0*/  ISETP.LT.OR P5, PT, R12, 0x1, !P2 ;  /* 0x000000010c00780c */ /* 0x000fe200057a1670 */
[----:B------:R-:W-:Y:S01]  /*14f0*/  IMAD R0, R233, c[0x0][0x208], RZ ;  /* 0x00008200e9007a24 */ /* 0x000fe200078e02ff */
[----:B------:R-:W0:Y:S01]  /*1500*/  LDGDEPBAR ;  /* 0x00000000000079af */ /* 0x000e220000000000 */
[----:B------:R-:W-:Y:S01]  /*1510*/  IMAD R13, R28, c[0x0][0x210], RZ ;  /* 0x000084001c0d7a24 */ /* 0x000fe200078e02ff */
[----:B------:R-:W-:Y:S01]  /*1520*/  CS2R R56, SRZ ;  /* 0x0000000000387805 */ /* 0x000fe2000001ff00 */
[----:B------:R-:W-:Y:S01]  /*1530*/  IMAD R0, R232, c[0x0][0x20c], R0 ;  /* 0x00008300e8007a24 */ /* 0x000fe200078e0200 */
[----:B------:R-:W-:Y:S01]  /*1540*/  CS2R R54, SRZ ;  /* 0x0000000000367805 */ /* 0x000fe2000001ff00 */
[----:B------:R-:W-:Y:S01]  /*1550*/  IMAD R13, R30, c[0x0][0x214], R13 ;  /* 0x000085001e0d7a24 */ /* 0x000fe200078e020d */
[----:B------:R-:W-:Y:S01]  /*1560*/  CS2R R52, SRZ ;  /* 0x0000000000347805 */ /* 0x000fe2000001ff00 */
[----:B------:R-:W-:Y:S01]  /*1570*/  CS2R R50, SRZ ;  /* 0x0000000000327805 */ /* 0x000fe2000001ff00 */
[----:B------:R-:W-:Y:S01]  /*1580*/  CS2R R48, SRZ ;  /* 0x0000000000307805 */ /* 0x000fe2000001ff00 */
[----:B------:R-:W-:Y:S01]  /*1590*/  CS2R R46, SRZ ;  /* 0x00000000002e7805 */ /* 0x000fe2000001ff00 */
[----:B--2---:R-:W-:Y:S01]  /*15a0*/  LEA R2, P0, R4, c[0x0][0x160], 0x1 ;  /* 0x0000580004027a11 */ /* 0x004fe200078008ff */
[----:B------:R-:W-:Y:S01]  /*15b0*/  CS2R R44, SRZ ;  /* 0x00000000002c7805 */ /* 0x000fe2000001ff00 */
[----:B------:R-:W-:-:S02]  /*15c0*/  ULDC UR10, c[0x0][0x2a0] ;  /* 0x0000a800000a7ab9 */ /* 0x000fc40000000800 */
[----:B------:R-:W-:Y:S01]  /*15d0*/  LEA.HI.X R3, R4, c[0x0][0x164], R6, 0x1, P0 ;  /* 0x0000590004037a11 */ /* 0x000fe200000f0c06 */
[----:B------:R-:W-:Y:S01]  /*15e0*/  IMAD.SHL.U32 R4, R228, 0x4, RZ ;  /* 0x00000004e4047824 */ /* 0x000fe200078e00ff */
[----:B------:R-:W-:Y:S01]  /*15f0*/  ISETP.LT.OR P0, PT, R12, 0x1, !P4 ;  /* 0x000000010c00780c */ /* 0x000fe20006701670 */
[----:B------:R-:W-:Y:S01]  /*1600*/  IMAD.WIDE.U32 R6, R232, c[0x0][0x208], R10 ;  /* 0x00008200e8067a25 */ /* 0x000fe200078e000a */
[----:B------:R-:W-:Y:S02]  /*1610*/  UP2UR UR14, UPR, URZ, 0x2 ;  /* 0x000000023f0e7883 */ /* 0x000fe40008000000 */
[----:B------:R-:W-:Y:S01]  /*1620*/  SHF.R.S32.HI R5, RZ, 0x1f, R4 ;  /* 0x0000001fff057819 */ /* 0x000fe20000011404 */
[----:B------:R-:W-:Y:S01]  /*1630*/  IMAD.IADD R7, R7, 0x1, R0 ;  /* 0x0000000107077824 */ /* 0x000fe200078e0200 */
[----:B------:R-:W-:Y:S01]  /*1640*/  UMOV UR11, 0x1 ;  /* 0x00000001000b7882 */ /* 0x000fe20000000000 */
[----:B-1----:R-:W-:Y:S01]  /*1650*/  IMAD R8, R31, c[0x0][0x278], RZ ;  /* 0x00009e001f087a24 */ /* 0x002fe200078e02ff */
[----:B------:R-:W-:Y:S01]  /*1660*/  ULOP3.LUT UR10, URZ, UR10, URZ, 0x33, !UPT ;  /* 0x0000000a3f0a7292 */ /* 0x000fe2000f8e333f */
[----:B------:R-:W-:Y:S01]  /*1670*/  IMAD R9, R28, c[0x0][0x270], RZ ;  /* 0x00009c001c097a24 */ /* 0x000fe200078e02ff */
[----:B------:R-:W-:Y:S01]  /*1680*/  UISETP.GE.AND UP6, UPT, UR17, 0x21, UPT ;  /* 0x000000211100788c */ /* 0x000fe2000bfc6270 */
[----:B------:R-:W-:Y:S01]  /*1690*/  IMAD R8, R252, c[0x0][0x27c], R8 ;  /* 0x00009f00fc087a24 */ /* 0x000fe200078e0208 */
[----:B------:R-:W-:Y:S01]  /*16a0*/  UP2UR UR13, UPR, URZ, 0x1 ;  /* 0x000000013f0d7883 */ /* 0x000fe20008000000 */
[C---:B------:R-:W-:Y:S01]  /*16b0*/  IMAD R11, R30.reuse, c[0x0][0x274], R9 ;  /* 0x00009d001e0b7a24 */ /* 0x040fe200078e0209 */
[----:B------:R1:W-:Y:S01]  /*16c0*/  LDGSTS.E.BYPASS.LTC128B.128 [R225+0xf080], [R2.64], !P0 ;  /* 0x0f08000002e17fae */ /* 0x0003e2000c101d52 */
[----:B------:R-:W-:Y:S01]  /*16d0*/  IMAD.IADD R248, R23, 0x1, R8 ;  /* 0x0000000117f87824 */ /* 0x000fe200078e0208 */
[----:B------:R-:W-:Y:S01]  /*16e0*/  UISETP.GE.AND UP5, UPT, UR17, 0x22, UPT ;  /* 0x000000221100788c */ /* 0x000fe2000bfa6270 */
[----:B------:R-:W-:Y:S01]  /*16f0*/  IMAD.WIDE.U32 R8, R30, c[0x0][0x270], R4 ;  /* 0x00009c001e087a25 */ /* 0x000fe200078e0004 */
[----:B------:R1:W-:Y:S01]  /*1700*/  LDGSTS.E.BYPASS.LTC128B.128 [R225+0x11080], [R2.64+0x80], !P6 ;  /* 0x1108008002e17fae */ /* 0x0003e2000f101d52 */
[----:B------:R-:W-:Y:S01]  /*1710*/  ISETP.LT.OR P6, PT, R12, 0x21, !P4 ;  /* 0x000000210c00780c */ /* 0x000fe200067c1670 */
[----:B------:R-:W-:Y:S01]  /*1720*/  UISETP.GE.AND UP4, UPT, UR17, 0x31, UPT ;  /* 0x000000311100788c */ /* 0x000fe2000bf86270 */
[----:B------:R-:W-:Y:S01]  /*1730*/  IMAD.IADD R11, R9, 0x1, R11 ;  /* 0x00000001090b7824 */ /* 0x000fe200078e020b */
[----:B------:R-:W-:Y:S01]  /*1740*/  IADD3 R14, P1, P0, R8, UR5, R22 ;  /* 0x00000005080e7c10 */ /* 0x000fe2000f83e016 */
[----:B------:R1:W-:Y:S01]  /*1750*/  LDGSTS.E.BYPASS.LTC128B.128 [R225+0x13080], [R2.64+0x100], !P5 ;  /* 0x1308010002e17fae */ /* 0x0003e2000e901d52 */
[----:B------:R-:W-:Y:S01]  /*1760*/  IMAD R0, R31, c[0x0][0x290], RZ ;  /* 0x0000a4001f007a24 */ /* 0x000fe200078e02ff */
[----:B------:R-:W-:Y:S01]  /*1770*/  ISETP.GE.AND P4, PT, R10, c[0x0][0x1fc], PT ;  /* 0x00007f000a007a0c */ /* 0x000fe20003f86270 */
[----:B------:R-:W-:Y:S01]  /*1780*/  IMAD.WIDE.U32 R8, R30, c[0x0][0x288], R4 ;  /* 0x0000a2001e087a25 */ /* 0x000fe200078e0004 */
[----:B------:R-:W-:Y:S01]  /*1790*/  IADD3.X R11, R11, UR4, R248, P1, P0 ;  /* 0x000000040b0b7c10 */ /* 0x000fe20008fe04f8 */
[----:B------:R-:W-:Y:S01]  /*17a0*/  UISETP.GE.AND UP3, UPT, UR17, 0x32, UPT ;  /* 0x000000321100788c */ /* 0x000fe2000bf66270 */
[----:B------:R-:W-:Y:S01]  /*17b0*/  ISETP.LT.OR P1, PT, R12, 0x21, !P3 ;  /* 0x000000210c00780c */ /* 0x000fe20005f21670 */
[----:B------:R-:W-:Y:S01]  /*17c0*/  IMAD.WIDE.U32 R22, R252, c[0x0][0x290], RZ ;  /* 0x0000a400fc167a25 */ /* 0x000fe200078e00ff */
[----:B------:R-:W-:-:S02]  /*17d0*/  UISETP.GE.AND UP2, UPT, UR17, 0x41, UPT ;  /* 0x000000411100788c */ /* 0x000fc4000bf46270 */
[----:B------:R-:W-:Y:S01]  /*17e0*/  UISETP.GE.AND UP1, UPT, UR17, 0x42, UPT ;  /* 0x000000421100788c */ /* 0x000fe2000bf26270 */
[----:B------:R-:W-:Y:S02]  /*17f0*/  IMAD R0, R252, c[0x0][0x294], R0 ;  /* 0x0000a500fc007a24 */ /* 0x000fe400078e0200 */
[----:B------:R-:W-:-:S04]  /*1800*/  IMAD.WIDE.U32 R4, R30, c[0x0][0x210], R6 ;  /* 0x000084001e047a25 */ /* 0x000fc800078e0006 */
[----:B------:R-:W-:Y:S02]  /*1810*/  IMAD.IADD R247, R23, 0x1, R0 ;  /* 0x0000000117f77824 */ /* 0x000fe400078e0200 */
[----:B------:R-:W-:Y:S02]  /*1820*/  IMAD.IADD R5, R5, 0x1, R13 ;  /* 0x0000000105057824 */ /* 0x000fe400078e020d */
[----:B------:R-:W-:Y:S02]  /*1830*/  IMAD R7, R31, c[0x0][0x218], RZ ;  /* 0x000086001f077a24 */ /* 0x000fe400078e02ff */
[----:B------:R-:W-:Y:S02]  /*1840*/  IMAD R0, R30, c[0x0][0x28c], R26 ;  /* 0x0000a3001e007a24 */ /* 0x000fe400078e021a */
[----:B------:R-:W-:Y:S01]  /*1850*/  IMAD R7, R252, c[0x0][0x21c], R7 ;  /* 0x00008700fc077a24 */ /* 0x000fe200078e0207 */
[----:B-1----:R-:W-:Y:S01]  /*1860*/  LEA R2, P5, R32, R2, 0x1 ;  /* 0x0000000220027211 */ /* 0x002fe200078a08ff */
[----:B------:R-:W-:-:S03]  /*1870*/  IMAD.WIDE.U32 R240, R252, c[0x0][0x218], R4 ;  /* 0x00008600fcf07a25 */ /* 0x000fc600078e0004 */
[----:B------:R-:W-:Y:S01]  /*1880*/  LEA.HI.X R3, R32, R3, R251, 0x1, P5 ;  /* 0x0000000320037211 */ /* 0x000fe200028f0cfb */
[----:B------:R-:W-:Y:S01]  /*1890*/  IMAD.IADD R237, R241, 0x1, R7 ;  /* 0x00000001f1ed7824 */ /* 0x000fe200078e0207 */
[----:B------:R-:W-:Y:S01]  /*18a0*/  IADD3 R17, P5, P0, R8, UR5, R22 ;  /* 0x0000000508117c10 */ /* 0x000fe2000f8be016 */
[----:B------:R-:W-:Y:S01]  /*18b0*/  IMAD.IADD R8, R9, 0x1, R0 ;  /* 0x0000000109087824 */ /* 0x000fe200078e0200 */
[----:B------:R-:W-:Y:S01]  /*18c0*/  IADD3 R9, -R15, c[0x0][0x168], -R232 ;  /* 0x00005a000f097a10 */ /* 0x000fe20007ffe9e8 */
[----:B------:R1:W-:Y:S01]  /*18d0*/  LDGSTS.E.BYPASS.LTC128B.128 [R225+0x10080], [R2.64], !P6 ;  /* 0x1008000002e17fae */ /* 0x0003e2000f101d52 */
[----:B------:R-:W-:Y:S01]  /*18e0*/  ISETP.LT.OR P6, PT, R12, 0x21, !P2 ;  /* 0x000000210c00780c */ /* 0x000fe200057c1670 */
[----:B------:R-:W-:Y:S01]  /*18f0*/  IMAD.MOV.U32 R12, RZ, RZ, c[0x0][0x208] ;  /* 0x00008200ff0c7624 */ /* 0x000fe200078e00ff */
[----:B------:R-:W-:Y:S01]  /*1900*/  IADD3.X R15, R8, UR4, R247, P5, P0 ;  /* 0x00000004080f7c10 */ /* 0x000fe2000afe04f7 */
[----:B------:R1:W-:Y:S01]  /*1910*/  LDGSTS.E.BYPASS.LTC128B.128 [R225+0x12080], [R2.64+0x80], !P1 ;  /* 0x1208008002e17fae */ /* 0x0003e2000c901d52 */
[----:B------:R-:W-:Y:S01]  /*1920*/  LEA R6, P1, R14, c[0x0][0x258], 0x2 ;  /* 0x000096000e067a11 */ /* 0x000fe200078210ff */
[C---:B------:R-:W-:Y:S01]  /*1930*/  IMAD.SHL.U32 R4, R12.reuse, 0x40, RZ ;  /* 0x000000400c047824 */ /* 0x040fe200078e00ff */
[----:B------:R-:W-:Y:S01]  /*1940*/  SHF.L.U64.HI R0, R12, R29, c[0x0][0x20c] ;  /* 0x000083000c007619 */ /* 0x000fe2000001021d */
[----:B------:R-:W-:Y:S01]  /*1950*/  IMAD.MOV.U32 R236, RZ, RZ, R240 ;  /* 0x000000ffffec7224 */ /* 0x000fe200078e00f0 */
[----:B------:R-:W-:Y:S01]  /*1960*/  LEA.HI.X R7, R14, c[0x0][0x25c], R11, 0x2, P1 ;  /* 0x000097000e077a11 */ /* 0x000fe200008f140b */
[----:B------:R-:W-:Y:S01]  /*1970*/  IMAD.SHL.U32 R32, R12, 0x20, RZ ;  /* 0x000000200c207824 */ /* 0x000fe200078e00ff */
[----:B------:R-:W-:Y:S01]  /*1980*/  ISETP.GT.AND P1, PT, R228, 0xf, PT ;  /* 0x0000000fe400780c */ /* 0x000fe20003f24270 */
[----:B------:R-:W-:Y:S01]  /*1990*/  IMAD R0, R0, UR8, RZ ;  /* 0x0000000800007c24 */ /* 0x000fe2000f8e02ff */
[----:B------:R-:W-:Y:S01]  /*19a0*/  ISETP.LT.OR P0, PT, R9, 0x1, P4 ;  /* 0x000000010900780c */ /* 0x000fe20002701670 */
[----:B------:R1:W-:Y:S01]  /*19b0*/  LDGSTS.E.BYPASS.LTC128B.128 [R225+0x14080], [R2.64+0x100], !P6 ;  /* 0x1408010002e17fae */ /* 0x0003e2000f101d52 */
[----:B------:R-:W-:Y:S01]  /*19c0*/  ISETP.GE.AND P6, PT, R21, c[0x0][0x1fc], PT ;  /* 0x00007f0015007a0c */ /* 0x000fe20003fc6270 */
[----:B------:R-:W-:Y:S01]  /*19d0*/  IMAD R0, R4, UR6, R0 ;  /* 0x0000000604007c24 */ /* 0x000fe2000f8e0200 */
[----:B------:R-:W-:Y:S01]  /*19e0*/  SHF.L.U64.HI R250, R12, R27, c[0x0][0x20c] ;  /* 0x000083000cfa7619 */ /* 0x000fe2000001021b */
[----:B------:R-:W-:Y:S01]  /*19f0*/  IMAD.WIDE.U32 R4, R4, UR8, R236 ;  /* 0x0000000804047c25 */ /* 0x000fe2000f8e00ec */
[CC--:B------:R-:W-:Y:S01]  /*1a00*/  LEA.HI R8, R16.reuse, R228.reuse, RZ, 0x2 ;  /* 0x000000e410087211 */ /* 0x0c0fe200078f10ff */
[----:B------:R-:W-:Y:S01]  /*1a10*/  ULDC UR6, c[0x0][0x168] ;  /* 0x00005a0000067ab9 */ /* 0x000fe20000000800 */
[----:B------:R-:W-:Y:S01]  /*1a20*/  LEA.HI R12, R16, R228, RZ, 0x5 ;  /* 0x000000e4100c7211 */ /* 0x000fe200078f28ff */
[----:B------:R-:W-:Y:S01]  /*1a30*/  IMAD.IADD R0, R5, 0x1, R0 ;  /* 0x0000000105007824 */ /* 0x000fe200078e0200 */
[----:B------:R-:W-:Y:S01]  /*1a40*/  UIADD3 UR6, UR9, -UR6, UR7 ;  /* 0x8000000609067290 */ /* 0x000fe2000fffe007 */
[----:B------:R-:W-:Y:S01]  /*1a50*/  @!P1 IMAD.SHL.U32 R5, R228, 0x10, RZ ;  /* 0x00000010e4059824 */ /* 0x000fe200078e00ff */
[----:B------:R-:W-:Y:S01]  /*1a60*/  SHF.R.S32.HI R11, RZ, 0x5, R12 ;  /* 0x00000005ff0b7819 */ /* 0x000fe2000001140c */
[----:B------:R-:W-:-:S02]  /*1a70*/  UMOV UR4, URZ ;  /* 0x0000003f00047c82 */ /* 0x000fc40008000000 */
[----:B------:R-:W-:Y:S01]  /*1a80*/  ULDC UR5, c[0x0][0x168] ;  /* 0x00005a0000057ab9 */ /* 0x000fe20000000800 */
[----:B------:R2:W-:Y:S04]  /*1a90*/  @!P1 LDGSTS.E.BYPASS.LTC128B.128 [R5+0x21080], [R6.64] ;  /* 0x2108000006059fae */ /* 0x0005e8000b901d52 */
[----:B------:R-:W0:Y:S01]  /*1aa0*/  LDGDEPBAR ;  /* 0x00000000000079af */ /* 0x000e220000000000 */
[----:B-1----:R-:W-:-:S04]  /*1ab0*/  LEA R2, P5, R4, c[0x0][0x1f0], 0x1 ;  /* 0x00007c0004027a11 */ /* 0x002fc800078a08ff */
[----:B------:R-:W-:Y:S01]  /*1ac0*/  LEA.HI.X R3, R4, c[0x0][0x1f4], R0, 0x1, P5 ;  /* 0x00007d0004037a11 */ /* 0x000fe200028f0c00 */
[----:B------:R-:W-:Y:S01]  /*1ad0*/  IMAD R0, R28, c[0x0][0x238], RZ ;  /* 0x00008e001c007a24 */ /* 0x000fe200078e02ff */
[----:B------:R-:W-:Y:S02]  /*1ae0*/  ISETP.GE.AND P5, PT, R10, c[0x0][0x1fc], PT ;  /* 0x00007f000a007a0c */ /* 0x000fe40003fa6270 */
[----:B------:R-:W-:Y:S01]  /*1af0*/  LEA.HI R10, R16, R228, RZ, 0x4 ;  /* 0x000000e4100a7211 */ /* 0x000fe200078f20ff */
[----:B------:R1:W-:Y:S01]  /*1b00*/  LDGSTS.E.BYPASS.LTC128B.128 [R225+0x1b080], [R2.64], !P0 ;  /* 0x1b08000002e17fae */ /* 0x0003e2000c101d52 */
[----:B------:R-:W-:Y:S01]  /*1b10*/  ISETP.LT.OR P0, PT, R9, 0x1, P6 ;  /* 0x000000010900780c */ /* 0x000fe20003701670 */
[----:B------:R-:W-:Y:S01]  /*1b20*/  IMAD R0, R30, c[0x0][0x23c], R0 ;  /* 0x00008f001e007a24 */ /* 0x000fe200078e0200 */
[----:B------:R-:W-:Y:S02]  /*1b30*/  SEL R26, RZ, 0x1, P5 ;  /* 0x00000001ff1a7807 */ /* 0x000fe40002800000 */
[----:B------:R-:W-:-:S02]  /*1b40*/  ISETP.GE.AND P5, PT, R25, c[0x0][0x1fc], PT ;  /* 0x00007f0019007a0c */ /* 0x000fc40003fa6270 */
[----:B------:R-:W-:Y:S02]  /*1b50*/  SHF.R.S32.HI R4, RZ, 0x4, R10 ;  /* 0x00000004ff047819 */ /* 0x000fe4000001140a */
[----:B------:R-:W-:Y:S02]  /*1b60*/  ISETP.LT.OR P6, PT, R9, 0x21, P6 ;  /* 0x000000210900780c */ /* 0x000fe400037c1670 */
[----:B--2---:R-:W-:-:S03]  /*1b70*/  LEA.HI R5, R10, R4, RZ, 0x1 ;  /* 0x000000040a057211 */ /* 0x004fc600078f08ff */
[----:B------:R1:W-:Y:S01]  /*1b80*/  LDGSTS.E.BYPASS.LTC128B.128 [R225+0x1d080], [R2.64+0x80], !P0 ;  /* 0x1d08008002e17fae */ /* 0x0003e2000c101d52 */
[C---:B------:R-:W-:Y:S02]  /*1b90*/  ISETP.LT.OR P0, PT, R9.reuse, 0x1, P5 ;  /* 0x000000010900780c */ /* 0x040fe40002f01670 */
[----:B------:R-:W-:-:S11]  /*1ba0*/  ISETP.LT.OR P5, PT, R9, 0x21, P5 ;  /* 0x000000210900780c */ /* 0x000fd60002fa1670 */
[----:B------:R1:W-:Y:S01]  /*1bb0*/  LDGSTS.E.BYPASS.LTC128B.128 [R225+0x1f080], [R2.64+0x100], !P0 ;  /* 0x1f08010002e17fae */ /* 0x0003e2000c101d52 */
[----:B------:R-:W-:-:S04]  /*1bc0*/  LEA R6, P0, R32, R2, 0x1 ;  /* 0x0000000220067211 */ /* 0x000fc800078008ff */
[----:B------:R-:W-:Y:S02]  /*1bd0*/  LEA.HI.X R7, R32, R3, R250, 0x1, P0 ;  /* 0x0000000320077211 */ /* 0x000fe400000f0cfa */
[----:B------:R-:W-:Y:S02]  /*1be0*/  ISETP.LT.OR P0, PT, R9, 0x21, P4 ;  /* 0x000000210900780c */ /* 0x000fe40002701670 */
[----:B------:R-:W-:-:S11]  /*1bf0*/  ISETP.NE.AND P4, PT, R18, RZ, PT ;  /* 0x000000ff1200720c */ /* 0x000fd60003f85270 */
[----:B------:R2:W-:Y:S01]  /*1c00*/  LDGSTS.E.BYPASS.LTC128B.128 [R225+0x1c080], [R6.64], !P0 ;  /* 0x1c08000006e17fae */ /* 0x0005e2000c101d52 */
[----:B------:R-:W-:-:S03]  /*1c10*/  ISETP.GE.AND P0, PT, R21, c[0x0][0x1fc], PT ;  /* 0x00007f0015007a0c */ /* 0x000fc60003f06270 */
[----:B------:R2:W-:Y:S01]  /*1c20*/  LDGSTS.E.BYPASS.LTC128B.128 [R225+0x1e080], [R6.64+0x80], !P6 ;  /* 0x1e08008006e17fae */ /* 0x0005e2000f101d52 */
[----:B------:R-:W-:Y:S01]  /*1c30*/  ISETP.GE.AND P6, PT, R228, 0x10, PT ;  /* 0x00000010e400780c */ /* 0x000fe20003fc6270 */
[----:B-1----:R-:W-:Y:S02]  /*1c40*/  IMAD.WIDE.U32 R2, R30, c[0x0][0x238], R228 ;  /* 0x00008e001e027a25 */ /* 0x002fe400078e00e4 */
[----:B------:R2:W-:Y:S02]  /*1c50*/  LDGSTS.E.BYPASS.LTC128B.128 [R225+0x20080], [R6.64+0x100], !P5 ;  /* 0x2008010006e17fae */ /* 0x0005e4000e901d52 */
[----:B------:R-:W-:Y:S01]  /*1c60*/  IMAD.IADD R23, R3, 0x1, R0 ;  /* 0x0000000103177824 */ /* 0x000fe200078e0200 */
[----:B------:R-:W-:Y:S01]  /*1c70*/  SHF.R.S32.HI R0, RZ, 0x1f, R8 ;  /* 0x0000001fff007819 */ /* 0x000fe20000011408 */
[----:B------:R-:W-:Y:S01]  /*1c80*/  IMAD.MOV.U32 R22, RZ, RZ, R2 ;  /* 0x000000ffff167224 */ /* 0x000fe200078e0002 */
[----:B------:R-:W-:Y:S02]  /*1c90*/  SHF.R.S32.HI R2, RZ, 0x2, R8 ;  /* 0x00000002ff027819 */ /* 0x000fe40000011408 */
[----:B------:R-:W-:Y:S01]  /*1ca0*/  LEA.HI R3, R16, R228, RZ, 0x7 ;  /* 0x000000e410037211 */ /* 0x000fe200078f38ff */
[----:B------:R-:W-:Y:S01]  /*1cb0*/  IMAD.WIDE.U32 R244, R252, c[0x0][0x240], R22 ;  /* 0x00009000fcf47a25 */ /* 0x000fe200078e0016 */
[----:B------:R-:W-:-:S02]  /*1cc0*/  LEA.HI R0, R0, R2, RZ, 0x3 ;  /* 0x0000000200007211 */ /* 0x000fc400078f18ff */
[----:B------:R-:W-:Y:S02]  /*1cd0*/  SHF.R.S32.HI R16, RZ, 0x7, R3 ;  /* 0x00000007ff107819 */ /* 0x000fe40000011403 */
[----:B------:R-:W-:Y:S02]  /*1ce0*/  LOP3.LUT R0, R0, 0xfffffff8, RZ, 0xc0, !PT ;  /* 0xfffffff800007812 */ /* 0x000fe400078ec0ff */
[----:B------:R-:W-:-:S03]  /*1cf0*/  SHF.R.S32.HI R3, RZ, 0x1f, R12 ;  /* 0x0000001fff037819 */ /* 0x000fc6000001140c */
[----:B------:R-:W-:Y:S01]  /*1d00*/  IMAD.IADD R13, R2, 0x1, -R0 ;  /* 0x00000001020d7824 */ /* 0x000fe200078e0a00 */
[----:B------:R-:W-:Y:S02]  /*1d10*/  LEA.HI R0, R3, R11, RZ, 0x2 ;  /* 0x0000000b03007211 */ /* 0x000fe400078f10ff */
[----:B------:R-:W-:Y:S01]  /*1d20*/  LOP3.LUT R3, R5, 0xfffffffe, RZ, 0xc0, !PT ;  /* 0xfffffffe05037812 */ /* 0x000fe200078ec0ff */
[----:B------:R-:W-:Y:S01]  /*1d30*/  IMAD.SHL.U32 R5, R16, 0x8, RZ ;  /* 0x0000000810057824 */ /* 0x000fe200078e00ff */
[----:B------:R-:W-:-:S03]  /*1d40*/  LOP3.LUT R2, R0, 0xfffffffc, RZ, 0xc0, !PT ;  /* 0xfffffffc00027812 */ /* 0x000fc600078ec0ff */
[----:B------:R-:W-:Y:S01]  /*1d50*/  IMAD.IADD R0, R4, 0x1, -R3 ;  /* 0x0000000104007824 */ /* 0x000fe200078e0a03 */
[----:B------:R-:W-:Y:S01]  /*1d60*/  LOP3.LUT R9, R5, 0x8, RZ, 0xc0, !PT ;  /* 0x0000000805097812 */ /* 0x000fe200078ec0ff */
[----:B------:R-:W-:Y:S01]  /*1d70*/  IMAD.IADD R14, R11, 0x1, -R2 ;  /* 0x000000010b0e7824 */ /* 0x000fe200078e0a02 */
[----:B------:R-:W-:Y:S01]  /*1d80*/  LOP3.LUT R3, R8, 0x3ffffffc, RZ, 0xc0, !PT ;  /* 0x3ffffffc08037812 */ /* 0x000fe200078ec0ff */
[----:B------:R-:W-:Y:S01]  /*1d90*/  IMAD.SHL.U32 R2, R13, 0x10, RZ ;  /* 0x000000100d027824 */ /* 0x000fe200078e00ff */
[----:B------:R-:W-:Y:S01]  /*1da0*/  LOP3.LUT R8, R10, 0xfffffff0, RZ, 0xc0, !PT ;  /* 0xfffffff00a087812 */ /* 0x000fe200078ec0ff */
[C---:B------:R-:W-:Y:S01]  /*1db0*/  IMAD.SHL.U32 R4, R14.reuse, 0x100, RZ ;  /* 0x000001000e047824 */ /* 0x040fe200078e00ff */
[----:B------:R-:W-:Y:S01]  /*1dc0*/  LEA.HI R5, R14, R14, RZ, 0x1 ;  /* 0x0000000e0e057211 */ /* 0x000fe200078f08ff */
[----:B--2---:R-:W-:Y:S01]  /*1dd0*/  IMAD.IADD R7, R228, 0x1, -R3 ;  /* 0x00000001e4077824 */ /* 0x004fe200078e0a03 */
[----:B------:R-:W-:-:S03]  /*1de0*/  LOP3.LUT R2, R9, 0x70, R2, 0xf8, !PT ;  /* 0x0000007009027812 */ /* 0x000fc600078ef802 */
[----:B------:R-:W-:Y:S01]  /*1df0*/  IMAD.SHL.U32 R5, R5, 0x100, RZ ;  /* 0x0000010005057824 */ /* 0x000fe200078e00ff */
[----:B------:R-:W-:Y:S02]  /*1e00*/  LOP3.LUT R2, R2, 0x100, R4, 0xf8, !PT ;  /* 0x0000010002027812 */ /* 0x000fe400078ef804 */
[----:B------:R-:W-:Y:S02]  /*1e10*/  LEA R4, P5, R17, c[0x0][0x280], 0x2 ;  /* 0x0000a00011047a11 */ /* 0x000fe400078a10ff */
[----:B------:R-:W-:Y:S02]  /*1e20*/  LOP3.LUT R6, R5, 0x7ffffe00, RZ, 0xc0, !PT ;  /* 0x7ffffe0005067812 */ /* 0x000fe400078ec0ff */
[----:B------:R-:W-:Y:S02]  /*1e30*/  SHF.R.U32.HI R3, RZ, 0x3, R2 ;  /* 0x00000003ff037819 */ /* 0x000fe40000011602 */
[----:B------:R-:W-:Y:S01]  /*1e40*/  LEA.HI.X R5, R17, c[0x0][0x284], R15, 0x2, P5 ;  /* 0x0000a10011057a11 */ /* 0x000fe200028f140f */
[----:B------:R-:W-:Y:S01]  /*1e50*/  IMAD R7, R7, 0x2, R6 ;  /* 0x0000000207077824 */ /* 0x000fe200078e0206 */
[----:B------:R-:W-:Y:S01]  /*1e60*/  LOP3.LUT R6, R2, 0x28, R3, 0x78, !PT ;  /* 0x0000002802067812 */ /* 0x000fe200078e7803 */
[C---:B------:R-:W-:Y:S01]  /*1e70*/  IMAD.IADD R2, R228.reuse, 0x1, -R8 ;  /* 0x00000001e4027824 */ /* 0x040fe200078e0a08 */
[----:B------:R-:W-:Y:S01]  /*1e80*/  LOP3.LUT P5, RZ, R13, 0x1, RZ, 0xc0, !PT ;  /* 0x000000010dff7812 */ /* 0x000fe200078ac0ff */
[----:B------:R-:W-:Y:S01]  /*1e90*/  @!P6 IMAD.SHL.U32 R3, R228, 0x10, RZ ;  /* 0x00000010e403e824 */ /* 0x000fe200078e00ff */
[----:B------:R-:W-:Y:S01]  /*1ea0*/  SEL R15, RZ, 0xffffffff, P0 ;  /* 0xffffffffff0f7807 */ /* 0x000fe20000000000 */
[----:B------:R-:W-:Y:S01]  /*1eb0*/  IMAD.IADD R7, R7, 0x1, R6 ;  /* 0x0000000107077824 */ /* 0x000fe200078e0206 */
[----:B------:R-:W-:Y:S01]  /*1ec0*/  LOP3.LUT P0, RZ, R19, 0x2, RZ, 0xc0, !PT ;  /* 0x0000000213ff7812 */ /* 0x000fe2000780c0ff */
[C---:B------:R-:W-:Y:S01]  /*1ed0*/  IMAD.SHL.U32 R6, R2.reuse, 0x10, RZ ;  /* 0x0000001002067824 */ /* 0x040fe200078e00ff */
[----:B------:R1:W-:Y:S01]  /*1ee0*/  @!P6 LDGSTS.E.BYPASS.LTC128B.128 [R3+0x21280], [R4.64] ;  /* 0x212800000403efae */ /* 0x0003e2000b901d52 */
[----:B------:R-:W-:Y:S01]  /*1ef0*/  IMAD.SHL.U32 R223, R7, 0x2, RZ ;  /* 0x0000000207df7824 */ /* 0x000fe200078e00ff */
[----:B------:R-:W-:Y:S01]  /*1f00*/  SHF.R.S32.HI R7, RZ, 0x1f, R2 ;  /* 0x0000001fff077819 */ /* 0x000fe20000011402 */
[----:B------:R-:W-:Y:S01]  /*1f10*/  IMAD.SHL.U32 R211, R2, 0x2, RZ ;  /* 0x0000000202d37824 */ /* 0x000fe200078e00ff */
[----:B------:R-:W-:Y:S01]  /*1f20*/  SEL R208, R221, 0xfffffff0, !P0 ;  /* 0xfffffff0ddd07807 */ /* 0x000fe20004000000 */
[----:B------:R-:W0:Y:S01]  /*1f30*/  LDGDEPBAR ;  /* 0x00000000000079af */ /* 0x000e220000000000 */
[----:B------:R-:W-:Y:S01]  /*1f40*/  LEA.HI R213, R7, R2, RZ, 0x3 ;  /* 0x0000000207d57211 */ /* 0x000fe200078f18ff */
[----:B------:R-:W-:Y:S01]  /*1f50*/  IMAD.SHL.U32 R7, R24, 0x8, RZ ;  /* 0x0000000818077824 */ /* 0x000fe200078e00ff */
[----:B------:R-:W-:Y:S01]  /*1f60*/  IADD3 R224, R223, 0x215a0, RZ ;  /* 0x000215a0dfe07810 */ /* 0x000fe20007ffe0ff */
[----:B------:R-:W0:Y:S01]  /*1f70*/  LDGDEPBAR ;  /* 0x00000000000079af */ /* 0x000e220000000000 */
[----:B------:R-:W-:-:S02]  /*1f80*/  ISETP.GE.AND P6, PT, R25, c[0x0][0x1fc], PT ;  /* 0x00007f0019007a0c */ /* 0x000fc40003fc6270 */
[----:B------:R-:W-:Y:S01]  /*1f90*/  LOP3.LUT P0, RZ, R19, 0x4, RZ, 0xc0, !PT ;  /* 0x0000000413ff7812 */ /* 0x000fe2000780c0ff */
[----:B-1----:R-:W-:Y:S01]  /*1fa0*/  IMAD.SHL.U32 R5, R11, 0x100, RZ ;  /* 0x000001000b057824 */ /* 0x002fe200078e00ff */
[----:B------:R-:W-:Y:S02]  /*1fb0*/  LOP3.LUT R4, R12, 0xffffffe0, RZ, 0xc0, !PT ;  /* 0xffffffe00c047812 */ /* 0x000fe400078ec0ff */
[----:B------:R-:W-:Y:S02]  /*1fc0*/  LOP3.LUT R3, R6, 0xf0, RZ, 0xc0, !PT ;  /* 0x000000f006037812 */ /* 0x000fe400078ec0ff */
[----:B------:R-:W-:Y:S02]  /*1fd0*/  IADD3 R6, R223, 0x21480, RZ ;  /* 0x00021480df067810 */ /* 0x000fe40007ffe0ff */
[C---:B------:R-:W-:Y:S02]  /*1fe0*/  LOP3.LUT R8, R3.reuse, R9, RZ, 0xfc, !PT ;  /* 0x0000000903087212 */ /* 0x040fe400078efcff */
[----:B------:R-:W-:Y:S01]  /*1ff0*/  LOP3.LUT R10, R3, 0x100, R5, 0xf8, !PT ;  /* 0x00000100030a7812 */ /* 0x000fe200078ef805 */
[----:B------:R-:W-:Y:S01]  /*2000*/  IMAD.IADD R3, R228, 0x1, -R4 ;  /* 0x00000001e4037824 */ /* 0x000fe200078e0a04 */
[C---:B------:R-:W-:Y:S01]  /*2010*/  LOP3.LUT R5, R213.reuse, 0xfffffff8, RZ, 0xc0, !PT ;  /* 0xfffffff8d5057812 */ /* 0x040fe200078ec0ff */
[----:B------:R-:W-:Y:S01]  /*2020*/  IMAD.SHL.U32 R213, R213, 0x40, RZ ;  /* 0x00000040d5d57824 */ /* 0x000fe200078e00ff */
[----:B------:R-:W-:-:S02]  /*2030*/  @P5 IADD3 R224, R6, 0xe0, RZ ;  /* 0x000000e006e05810 */ /* 0x000fc40007ffe0ff */
[----:B------:R-:W-:Y:S01]  /*2040*/  SHF.R.S32.HI R4, RZ, 0x1f, R3 ;  /* 0x0000001fff047819 */ /* 0x000fe20000011403 */
[C---:B------:R-:W-:Y:S01]  /*2050*/  IMAD.IADD R5, R2.reuse, 0x1, -R5 ;  /* 0x0000000102057824 */ /* 0x040fe200078e0a05 */
[----:B------:R-:W-:Y:S02]  /*2060*/  LOP3.LUT P5, RZ, R2, 0x2, RZ, 0xc0, !PT ;  /* 0x0000000202ff7812 */ /* 0x000fe400078ac0ff */
[----:B------:R-:W-:Y:S01]  /*2070*/  LEA.HI R6, R4, R3, RZ, 0x2 ;  /* 0x0000000304067211 */ /* 0x000fe200078f10ff */
[----:B------:R-:W-:Y:S01]  /*2080*/  IMAD.SHL.U32 R4, R19, 0x40, RZ ;  /* 0x0000004013047824 */ /* 0x000fe200078e00ff */
[----:B------:R-:W-:Y:S02]  /*2090*/  LOP3.LUT R211, R8, 0x18, R211, 0x78, !PT ;  /* 0x0000001808d37812 */ /* 0x000fe400078e78d3 */
[----:B------:R-:W-:Y:S02]  /*20a0*/  LOP3.LUT R2, R6, 0x7ffffffc, RZ, 0xc0, !PT ;  /* 0x7ffffffc06027812 */ /* 0x000fe400078ec0ff */
[----:B------:R-:W-:Y:S01]  /*20b0*/  LOP3.LUT R8, R4, 0x1c0, RZ, 0xc0, !PT ;  /* 0x000001c004087812 */ /* 0x000fe200078ec0ff */
[----:B------:R-:W-:Y:S01]  /*20c0*/  IMAD.SHL.U32 R211, R211, 0x2, RZ ;  /* 0x00000002d3d37824 */ /* 0x000fe200078e00ff */
[----:B------:R-:W-:Y:S01]  /*20d0*/  LEA.HI R9, R16, R16, RZ, 0x1 ;  /* 0x0000001010097211 */ /* 0x000fe200078f08ff */
[----:B------:R-:W-:Y:S01]  /*20e0*/  IMAD.IADD R11, R3, 0x1, -R2 ;  /* 0x00000001030b7824 */ /* 0x000fe200078e0a02 */
[----:B------:R-:W-:Y:S01]  /*20f0*/  LOP3.LUT R4, R8, 0x8, R20, 0xf8, !PT ;  /* 0x0000000808047812 */ /* 0x000fe200078ef814 */
[----:B------:R-:W-:Y:S01]  /*2100*/  IMAD.SHL.U32 R3, R0, 0x20, RZ ;  /* 0x0000002000037824 */ /* 0x000fe200078e00ff */
[----:B------:R-:W-:Y:S01]  /*2110*/  SHF.R.U32.HI R13, RZ, 0x3, R8 ;  /* 0x00000003ff0d7819 */ /* 0x000fe20000011608 */
[----:B------:R-:W-:Y:S01]  /*2120*/  IMAD.SHL.U32 R2, R14, 0x10, RZ ;  /* 0x000000100e027824 */ /* 0x000fe200078e00ff */
[----:B------:R-:W-:-:S02]  /*2130*/  LOP3.LUT R213, R213, 0xfffffe00, RZ, 0xc0, !PT ;  /* 0xfffffe00d5d57812 */ /* 0x000fc400078ec0ff */
[----:B------:R-:W-:Y:S02]  /*2140*/  LOP3.LUT R3, R3, 0x20, RZ, 0xc0, !PT ;  /* 0x0000002003037812 */ /* 0x000fe400078ec0ff */
[----:B------:R-:W-:Y:S02]  /*2150*/  LEA.HI.SX32 R226, R6, R2, 0x1e ;  /* 0x0000000206e27211 */ /* 0x000fe400078ff2ff */
[----:B------:R-:W-:Y:S02]  /*2160*/  LOP3.LUT R2, R8, 0x30, R2, 0xf8, !PT ;  /* 0x0000003008027812 */ /* 0x000fe400078ef802 */
[----:B------:R-:W-:Y:S02]  /*2170*/  LOP3.LUT R6, R9, 0x1ffffffe, RZ, 0xc0, !PT ;  /* 0x1ffffffe09067812 */ /* 0x000fe400078ec0ff */
[----:B------:R-:W-:Y:S02]  /*2180*/  LOP3.LUT R12, R3, 0x18, R7, 0xf8, !PT ;  /* 0x00000018030c7812 */ /* 0x000fe400078ef807 */
[----:B------:R-:W-:Y:S01]  /*2190*/  LOP3.LUT R8, R2, 0x8, R20, 0xf8, !PT ;  /* 0x0000000802087812 */ /* 0x000fe200078ef814 */
[----:B------:R-:W-:Y:S01]  /*21a0*/  IMAD.SHL.U32 R2, R0, 0x8, RZ ;  /* 0x0000000800027824 */ /* 0x000fe200078e00ff */
[----:B------:R-:W-:Y:S01]  /*21b0*/  LOP3.LUT R3, R4, R13, RZ, 0x3c, !PT ;  /* 0x0000000d04037212 */ /* 0x000fe200078e3cff */
[----:B------:R-:W-:Y:S01]  /*21c0*/  IMAD.IADD R4, R16, 0x1, -R6 ;  /* 0x0000000110047824 */ /* 0x000fe200078e0a06 */
[----:B------:R-:W-:-:S02]  /*21d0*/  SEL R9, RZ, 0x4, P6 ;  /* 0x00000004ff097807 */ /* 0x000fc40003000000 */
[----:B------:R-:W-:Y:S01]  /*21e0*/  LOP3.LUT R6, R2, 0x8, RZ, 0xc0, !PT ;  /* 0x0000000802067812 */ /* 0x000fe200078ec0ff */
[----:B------:R-:W-:Y:S01]  /*21f0*/  IMAD R11, R4, 0x4, R11 ;  /* 0x00000004040b7824 */ /* 0x000fe200078e020b */
[C---:B------:R-:W-:Y:S01]  /*2200*/  LOP3.LUT P6, RZ, R5.reuse, 0x4, RZ, 0xc0, !PT ;  /* 0x0000000405ff7812 */ /* 0x040fe200078cc0ff */
[----:B------:R-:W-:Y:S01]  /*2210*/  IMAD.SHL.U32 R4, R5, 0x40, RZ ;  /* 0x0000004005047824 */ /* 0x000fe200078e00ff */
[----:B------:R-:W-:Y:S01]  /*2220*/  SHF.R.U32.HI R214, RZ, 0x3, R10 ;  /* 0x00000003ffd67819 */ /* 0x000fe2000001160a */
[----:B------:R-:W-:Y:S01]  /*2230*/  IMAD.SHL.U32 R2, R15, 0x2, RZ ;  /* 0x000000020f027824 */ /* 0x000fe200078e00ff */
[----:B------:R-:W-:Y:S01]  /*2240*/  SEL R212, R212, 0xe0, !P5 ;  /* 0x000000e0d4d47807 */ /* 0x000fe20006800000 */
[----:B------:R-:W-:Y:S01]  /*2250*/  IMAD.MOV.U32 R15, RZ, RZ, 0x20 ;  /* 0x00000020ff0f7424 */ /* 0x000fe200078e00ff */
[----:B------:R-:W-:Y:S01]  /*2260*/  LOP3.LUT R4, R4, 0x1c0, RZ, 0xc0, !PT ;  /* 0x000001c004047812 */ /* 0x000fe200078ec0ff */
[----:B------:R-:W-:Y:S01]  /*2270*/  IMAD R3, R16, 0x200, R3 ;  /* 0x0000020010037824 */ /* 0x000fe200078e0203 */
[----:B------:R-:W-:Y:S01]  /*2280*/  LOP3.LUT R7, R2, 0x2, R26, 0xe2, !PT ;  /* 0x0000000202077812 */ /* 0x000fe200078ee21a */
[----:B------:R-:W-:Y:S01]  /*2290*/  IMAD R212, R212, 0x2, R211 ;  /* 0x00000002d4d47824 */ /* 0x000fe200078e02d3 */
[----:B------:R-:W-:-:S02]  /*22a0*/  SEL R209, R15, 0xffffffe0, !P0 ;  /* 0xffffffe00fd17807 */ /* 0x000fc40004000000 */
[----:B------:R-:W-:Y:S02]  /*22b0*/  LOP3.LUT R2, R8, R13, RZ, 0x3c, !PT ;  /* 0x0000000d08027212 */ /* 0x000fe400078e3cff */
[----:B------:R-:W-:Y:S02]  /*22c0*/  LOP3.LUT P0, RZ, R5, 0x2, RZ, 0xc0, !PT ;  /* 0x0000000205ff7812 */ /* 0x000fe4000780c0ff */
[----:B------:R-:W-:Y:S01]  /*22d0*/  SHF.R.U32.HI R5, RZ, 0x3, R4 ;  /* 0x00000003ff057819 */ /* 0x000fe20000011604 */
[----:B------:R-:W-:Y:S01]  /*22e0*/  IMAD R217, R0, 0x200, R2 ;  /* 0x0000020000d97824 */ /* 0x000fe200078e0202 */
[----:B------:R-:W-:Y:S01]  /*22f0*/  LOP3.LUT R214, R214, 0x38, RZ, 0xc0, !PT ;  /* 0x00000038d6d67812 */ /* 0x000fe200078ec0ff */
[----:B------:R-:W-:Y:S01]  /*2300*/  IMAD R2, R14, 0x400, R213 ;  /* 0x000004000e027824 */ /* 0x000fe200078e02d5 */
[C---:B------:R-:W-:Y:S02]  /*2310*/  LOP3.LUT R0, R5.reuse, R4, R6, 0x1e, !PT ;  /* 0x0000000405007212 */ /* 0x040fe400078e1e06 */
[----:B------:R-:W-:-:S02]  /*2320*/  LOP3.LUT R4, R5, R12, R4, 0x1e, !PT ;  /* 0x0000000c05047212 */ /* 0x000fc400078e1e04 */
[----:B------:R-:W-:Y:S01]  /*2330*/  SEL R221, R221, 0xfffffff0, !P0 ;  /* 0xfffffff0dddd7807 */ /* 0x000fe20004000000 */
[----:B------:R-:W-:Y:S01]  /*2340*/  IMAD.IADD R218, R2, 0x1, R0 ;  /* 0x0000000102da7824 */ /* 0x000fe200078e0200 */
[----:B------:R-:W-:Y:S01]  /*2350*/  SEL R2, R15, 0xffffffe0, !P6 ;  /* 0xffffffe00f027807 */ /* 0x000fe20007000000 */
[----:B------:R-:W-:Y:S01]  /*2360*/  IMAD R0, R31, c[0x0][0x240], RZ ;  /* 0x000090001f007a24 */ /* 0x000fe200078e02ff */
[----:B------:R-:W-:Y:S01]  /*2370*/  LOP3.LUT R214, R214, R10, R6, 0x1e, !PT ;  /* 0x0000000ad6d67212 */ /* 0x000fe200078e1e06 */
[----:B------:R-:W-:Y:S01]  /*2380*/  IMAD.SHL.U32 R216, R218, 0x2, RZ ;  /* 0x00000002dad87824 */ /* 0x000fe200078e00ff */
[----:B------:R-:W-:Y:S01]  /*2390*/  LOP3.LUT R213, R4, R213, RZ, 0xfc, !PT ;  /* 0x000000d504d57212 */ /* 0x000fe200078efcff */
[----:B------:R-:W-:Y:S01]  /*23a0*/  IMAD R0, R252, c[0x0][0x244], R0 ;  /* 0x00009100fc007a24 */ /* 0x000fe200078e0200 */
[----:B------:R-:W-:Y:S01]  /*23b0*/  LOP3.LUT R227, R7, R9, RZ, 0xfc, !PT ;  /* 0x0000000907e37212 */ /* 0x000fe200078efcff */
[----:B------:R-:W-:Y:S01]  /*23c0*/  IMAD.SHL.U32 R219, R221, 0x2, RZ ;  /* 0x00000002dddb7824 */ /* 0x000fe200078e00ff */
[----:B------:R-:W-:Y:S01]  /*23d0*/  IADD3 R215, R216, 0x1b080, RZ ;  /* 0x0001b080d8d77810 */ /* 0x000fe20007ffe0ff */
[----:B------:R-:W-:Y:S01]  /*23e0*/  IMAD.IADD R246, R245, 0x1, R0 ;  /* 0x00000001f5f67824 */ /* 0x000fe200078e0200 */
[----:B------:R-:W-:Y:S01]  /*23f0*/  LEA R214, R214, 0x23c80, 0x1 ;  /* 0x00023c80d6d67811 */ /* 0x000fe200078e08ff */
[----:B------:R-:W-:Y:S01]  /*2400*/  IMAD.SHL.U32 R0, R3, 0x2, RZ ;  /* 0x0000000203007824 */ /* 0x000fe200078e00ff */
[----:B------:R-:W-:Y:S01]  /*2410*/  LEA R213, R213, 0x80, 0x1 ;  /* 0x00000080d5d57811 */ /* 0x000fe200078e08ff */
[----:B------:R-:W-:Y:S01]  /*2420*/  IMAD.SHL.U32 R3, R11, 0x2, RZ ;  /* 0x000000020b037824 */ /* 0x000fe200078e00ff */
[----:B------:R-:W-:Y:S01]  /*2430*/  ISETP.LE.AND P0, PT, R249, c[0x0][0x2a8], PT ;  /* 0x0000aa00f9007a0c */ /* 0x000fe20003f03270 */
[----:B------:R-:W-:-:S02]  /*2440*/  IMAD R208, R208, 0x2, R0 ;  /* 0x00000002d0d07824 */ /* 0x000fc400078e0200 */
[----:B------:R-:W-:Y:S01]  /*2450*/  IMAD R210, R209, 0x2, R0 ;  /* 0x00000002d1d27824 */ /* 0x000fe200078e0200 */
[----:B------:R-:W-:Y:S01]  /*2460*/  IADD3 R230, -R3, UR6, RZ ;  /* 0x0000000603e67c10 */ /* 0x000fe2000fffe1ff */
[----:B------:R-:W-:Y:S01]  /*2470*/  IMAD R209, R209, 0x2, R208 ;  /* 0x00000002d1d17824 */ /* 0x000fe200078e02d0 */
[C---:B------:R-:W-:Y:S01]  /*2480*/  IADD3 R231, -R3.reuse, UR9, RZ ;  /* 0x0000000903e77c10 */ /* 0x040fe2000fffe1ff */
[----:B------:R-:W-:Y:S01]  /*2490*/  IMAD R215, R2, 0x2, R215 ;  /* 0x0000000202d77824 */ /* 0x000fe200078e02d7 */
[----:B------:R-:W-:Y:S01]  /*24a0*/  IADD3 R235, -R3, UR17, RZ ;  /* 0x0000001103eb7c10 */ /* 0x000fe2000fffe1ff */
[----:B------:R-:W-:Y:S01]  /*24b0*/  IMAD.IADD R220, R218, 0x1, R2 ;  /* 0x00000001dadc7824 */ /* 0x000fe200078e0202 */
[----:B------:R-:W-:Y:S01]  /*24c0*/  IADD3 R234, R230, c[0x0][0x2a4], RZ ;  /* 0x0000a900e6ea7a10 */ /* 0x000fe20007ffe0ff */
[----:B------:R-:W-:Y:S02]  /*24d0*/  IMAD.IADD R222, R218, 0x1, R221 ;  /* 0x00000001dade7824 */ /* 0x000fe400078e02dd */
.L_x_842:
[----:B------:R-:W-:Y:S04]  /*24e0*/  DEPBAR.LE SB0, 0x1 ;  /* 0x000080400000791a */ /* 0x000fe80000000000 */
[----:B------:R-:W-:Y:S01]  /*24f0*/  BAR.SYNC.DEFER_BLOCKING 0x0 ;  /* 0x0000000000007b1d */ /* 0x000fe20000010000 */
[----:B------:R-:W-:Y:S01]  /*2500*/  MOV R2, UR4 ;  /* 0x0000000400027c02 */ /* 0x000fe20008000f00 */
[----:B------:R-:W-:Y:S01]  /*2510*/  IMAD.U32 R40, RZ, RZ, UR4 ;  /* 0x00000004ff287e24 */ /* 0x000fe2000f8e00ff */
[----:B------:R-:W-:Y:S02]  /*2520*/  MOV R104, UR4 ;  /* 0x0000000400687c02 */ /* 0x000fe40008000f00 */
[----:B------:R-:W-:Y:S01]  /*2530*/  MOV R36, UR4 ;  /* 0x0000000400247c02 */ /* 0x000fe20008000f00 */
[----:B------:R-:W-:Y:S01]  /*2540*/  IMAD R2, R2, 0x3000, R218 ;  /* 0x0000300002027824 */ /* 0x000fe200078e02da */
[----:B------:R-:W-:Y:S01]  /*2550*/  MOV R194, UR4 ;  /* 0x0000000400c27c02 */ /* 0x000fe20008000f00 */
[----:B------:R-:W-:Y:S01]  /*2560*/  IMAD R40, R40, 0x3000, R221 ;  /* 0x0000300028287824 */ /* 0x000fe200078e02dd */
[----:B------:R-:W-:Y:S01]  /*2570*/  ISETP.LE.AND P5, PT, R249, c[0x0][0x2a8], PT ;  /* 0x0000aa00f9007a0c */ /* 0x000fe20003fa3270 */
[----:B------:R-:W-:Y:S01]  /*2580*/  IMAD R36, R36, 0x3000, R220 ;  /* 0x0000300024247824 */ /* 0x000fe200078e02dc */
[----:B------:R-:W-:Y:S01]  /*2590*/  SHF.L.U32 R110, R2, 0x1, RZ ;  /* 0x00000001026e7819 */ /* 0x000fe200000006ff */
[----:B------:R-:W-:Y:S01]  /*25a0*/  IMAD R194, R194, 0x40, R226 ;  /* 0x00000040c2c27824 */ /* 0x000fe200078e02e2 */
[-C--:B------:R-:W-:Y:S01]  /*25b0*/  IADD3 R4, R218, R40.reuse, RZ ;  /* 0x00000028da047210 */ /* 0x080fe20007ffe0ff */
[----:B------:R-:W-:Y:S01]  /*25c0*/  IMAD.SHL.U32 R172, R36, 0x2, RZ ;  /* 0x0000000224ac7824 */ /* 0x000fe200078e00ff */
[----:B------:R-:W-:Y:S02]  /*25d0*/  IADD3 R40, R220, R40, RZ ;  /* 0x00000028dc287210 */ /* 0x000fe40007ffe0ff */
[----:B------:R-:W-:Y:S01]  /*25e0*/  IADD3 R190, R230, UR10, RZ ;  /* 0x0000000ae6be7c10 */ /* 0x000fe2000fffe0ff */
[----:B------:R-:W-:Y:S02]  /*25f0*/  IMAD.SHL.U32 R4, R4, 0x2, RZ ;  /* 0x0000000204047824 */ /* 0x000fe400078e00ff */
[----:B------:R-:W-:Y:S01]  /*2600*/  IMAD.SHL.U32 R173, R40, 0x2, RZ ;  /* 0x0000000228ad7824 */ /* 0x000fe200078e00ff */
[----:B------:R-:W-:Y:S04]  /*2610*/  LDSM.16.M88.2 R2, [R0+0x80] ;  /* 0x000080000002783b */ /* 0x000fe80000000100 */
[----:B------:R-:W1:Y:S04]  /*2620*/  LDSM.16.M88.4 R20, [R110+0xf080] ;  /* 0x00f080006e14783b */ /* 0x000e680000000200 */
[----:B------:R-:W2:Y:S04]  /*2630*/  LDSM.16.M88.2 R8, [R0+0x880] ;  /* 0x000880000008783b */ /* 0x000ea80000000100 */
[----:B------:R-:W3:Y:S04]  /*2640*/  LDSM.16.M88.2 R12, [R0+0x1080] ;  /* 0x00108000000c783b */ /* 0x000ee80000000100 */
[----:B------:R1:W-:Y:S04]  /*2650*/  LDSM.16.M88.4 R28, [R4+0xf080] ;  /* 0x00f08000041c783b */ /* 0x0003e80000000200 */
[----:B------:R-:W4:Y:S04]  /*2660*/  LDSM.16.M88.2 R16, [R0+0x1880] ;  /* 0x001880000010783b */ /* 0x000f280000000100 */
[----:B------:R-:W5:Y:S04]  /*2670*/  LDSM.16.M88.2 R24, [R0+0x2080] ;  /* 0x002080000018783b */ /* 0x000f680000000100 */
[----:B------:R-:W4:Y:S04]  /*2680*/  LDSM.16.M88.2 R26, [R208+0x80] ;  /* 0x00008000d01a783b */ /* 0x000f280000000100 */
[----:B------:R-:W-:Y:S04]  /*2690*/  LDSM.16.M88.2 R32, [R208+0x1080] ;  /* 0x00108000d020783b */ /* 0x000fe80000000100 */
[----:B------:R-:W-:Y:S04]  /*26a0*/  LDSM.16.M88.2 R34, [R208+0x1880] ;  /* 0x00188000d022783b */ /* 0x000fe80000000100 */
[----:B------:R-:W-:Y:S01]  /*26b0*/  LDSM.16.M88.4 R36, [R172+0xf080] ;  /* 0x00f08000ac24783b */ /* 0x000fe20000000200 */
[C---:B-1----:R-:W-:Y:S03]  /*26c0*/  HMMA.16816.F32 R4, R20.reuse, R2, RZ ;  /* 0x000000021404723c */ /* 0x042fe600000018ff */
[----:B------:R-:W1:Y:S04]  /*26d0*/  LDSM.16.M88.2 R2, [R208+0x880] ;  /* 0x00088000d002783b */ /* 0x000e680000000100 */
[----:B------:R-:W-:Y:S01]  /*26e0*/  LDSM.16.M88.2 R40, [R209+0x80] ;  /* 0x00008000d128783b */ /* 0x000fe20000000100 */
[C---:B--2---:R-:W-:Y:S03]  /*26f0*/  HMMA.16816.F32 R8, R20.reuse, R8, RZ ;  /* 0x000000081408723c */ /* 0x044fe600000018ff */
[----:B------:R-:W-:Y:S04]  /*2700*/  LDSM.16.M88.2 R42, [R209+0x880] ;  /* 0x00088000d12a783b */ /* 0x000fe80000000100 */
[----:B------:R-:W-:Y:S01]  /*2710*/  LDSM.16.M88.2 R106, [R208+0x4080] ;  /* 0x00408000d06a783b */ /* 0x000fe20000000100 */
[C---:B---3--:R-:W-:Y:S03]  /*2720*/  HMMA.16816.F32 R12, R20.reuse, R12, RZ ;  /* 0x0000000c140c723c */ /* 0x048fe600000018ff */
[----:B------:R-:W-:Y:S04]  /*2730*/  LDSM.16.M88.2 R108, [R208+0x4880] ;  /* 0x00488000d06c783b */ /* 0x000fe80000000100 */
[----:B------:R-:W-:Y:S01]  /*2740*/  LDS R195, [R194.X4+0x21080] ;  /* 0x02108000c2c37984 */ /* 0x000fe20000004800 */
[C---:B----4-:R-:W-:Y:S03]  /*2750*/  HMMA.16816.F32 R16, R20.reuse, R16, RZ ;  /* 0x000000101410723c */ /* 0x050fe600000018ff */
[----:B------:R-:W-:Y:S05]  /*2760*/  LDS R194, [R194.X4+0x210a0] ;  /* 0x0210a000c2c27984 */ /* 0x000fea0000004800 */
[----:B-----5:R-:W-:Y:S01]  /*2770*/  HMMA.16816.F32 R20, R20, R24, RZ ;  /* 0x000000181414723c */ /* 0x020fe200000018ff */
[----:B------:R-:W2:Y:S07]  /*2780*/  LDSM.16.M88.2 R24, [R208+0x2080] ;  /* 0x00208000d018783b */ /* 0x000eae0000000100 */
[C---:B------:R-:W-:Y:S01]  /*2790*/  HMMA.16816.F32 R4, R28.reuse, R26, R4 ;  /* 0x0000001a1c04723c */ /* 0x040fe20000001804 */
[----:B------:R-:W3:Y:S07]  /*27a0*/  LDSM.16.M88.2 R26, [R210+0x80] ;  /* 0x00008000d21a783b */ /* 0x000eee0000000100 */
[C---:B-1----:R-:W-:Y:S01]  /*27b0*/  HMMA.16816.F32 R8, R28.reuse, R2, R8 ;  /* 0x000000021c08723c */ /* 0x042fe20000001808 */
[----:B------:R-:W1:Y:S07]  /*27c0*/  LDSM.16.M88.2 R2, [R210+0x880] ;  /* 0x00088000d202783b */ /* 0x000e6e0000000100 */
[C---:B------:R-:W-:Y:S01]  /*27d0*/  HMMA.16816.F32 R12, R28.reuse, R32, R12 ;  /* 0x000000201c0c723c */ /* 0x040fe2000000180c */
[----:B------:R-:W4:Y:S07]  /*27e0*/  LDSM.16.M88.2 R32, [R210+0x1080] ;  /* 0x00108000d220783b */ /* 0x000f2e0000000100 */
[C---:B------:R-:W-:Y:S01]  /*27f0*/  HMMA.16816.F32 R16, R28.reuse, R34, R16 ;  /* 0x000000221c10723c */ /* 0x040fe20000001810 */
[----:B------:R-:W5:Y:S07]  /*2800*/  LDSM.16.M88.2 R34, [R210+0x1880] ;  /* 0x00188000d222783b */ /* 0x000f6e0000000100 */
[----:B--2---:R-:W-:Y:S01]  /*2810*/  HMMA.16816.F32 R20, R28, R24, R20 ;  /* 0x000000181c14723c */ /* 0x004fe20000001814 */
[----:B------:R-:W2:Y:S04]  /*2820*/  LDSM.16.M88.2 R24, [R210+0x2080] ;  /* 0x00208000d218783b */ /* 0x000ea80000000100 */
[----:B------:R-:W2:Y:S03]  /*2830*/  LDSM.16.M88.4 R28, [R173+0xf080] ;  /* 0x00f08000ad1c783b */ /* 0x000ea60000000200 */
[C---:B---3--:R-:W-:Y:S01]  /*2840*/  HMMA.16816.F32 R4, R36.reuse, R26, R4 ;  /* 0x0000001a2404723c */ /* 0x048fe20000001804 */
[----:B------:R-:W3:Y:S07]  /*2850*/  LDSM.16.M88.2 R26, [R209+0x1080] ;  /* 0x00108000d11a783b */ /* 0x000eee0000000100 */
[C---:B-1----:R-:W-:Y:S01]  /*2860*/  HMMA.16816.F32 R8, R36.reuse, R2, R8 ;  /* 0x000000022408723c */ /* 0x042fe20000001808 */
[----:B------:R-:W1:Y:S07]  /*2870*/  LDSM.16.M88.2 R2, [R209+0x1880] ;  /* 0x00188000d102783b */ /* 0x000e6e0000000100 */
[C---:B----4-:R-:W-:Y:S01]  /*2880*/  HMMA.16816.F32 R12, R36.reuse, R32, R12 ;  /* 0x00000020240c723c */ /* 0x050fe2000000180c */
[----:B------:R-:W4:Y:S07]  /*2890*/  LDSM.16.M88.2 R32, [R209+0x2080] ;  /* 0x00208000d120783b */ /* 0x000f2e0000000100 */
[C---:B-----5:R-:W-:Y:S01]  /*28a0*/  HMMA.16816.F32 R16, R36.reuse, R34, R16 ;  /* 0x000000222410723c */ /* 0x060fe20000001810 */
[----:B------:R-:W-:Y:S07]  /*28b0*/  LDSM.16.M88.2 R34, [R0+0x3080] ;  /* 0x003080000022783b */ /* 0x000fee0000000100 */
[----:B--2---:R-:W-:Y:S01]  /*28c0*/  HMMA.16816.F32 R20, R36, R24, R20 ;  /* 0x000000182414723c */ /* 0x004fe20000001814 */
[----:B------:R-:W-:Y:S04]  /*28d0*/  LDSM.16.M88.2 R24, [R0+0x2880] ;  /* 0x002880000018783b */ /* 0x000fe80000000100 */
[----:B------:R-:W2:Y:S03]  /*28e0*/  LDSM.16.M88.4 R36, [R110+0x11080] ;  /* 0x011080006e24783b */ /* 0x000ea60000000200 */
[C---:B------:R-:W-:Y:S01]  /*28f0*/  HMMA.16816.F32 R4, R28.reuse, R40, R4 ;  /* 0x000000281c04723c */ /* 0x040fe20000001804 */
[----:B------:R-:W5:Y:S07]  /*2900*/  LDSM.16.M88.2 R40, [R0+0x3880] ;  /* 0x003880000028783b */ /* 0x000f6e0000000100 */
[C---:B------:R-:W-:Y:S01]  /*2910*/  HMMA.16816.F32 R8, R28.reuse, R42, R8 ;  /* 0x0000002a1c08723c */ /* 0x040fe20000001808 */
[----:B------:R-:W5:Y:S07]  /*2920*/  LDSM.16.M88.2 R42, [R0+0x4080] ;  /* 0x00408000002a783b */ /* 0x000f6e0000000100 */
[C---:B---3--:R-:W-:Y:S01]  /*2930*/  HMMA.16816.F32 R12, R28.reuse, R26, R12 ;  /* 0x0000001a1c0c723c */ /* 0x048fe2000000180c */
[----:B------:R-:W3:Y:S07]  /*2940*/  LDSM.16.M88.2 R26, [R0+0x4880] ;  /* 0x00488000001a783b */ /* 0x000eee0000000100 */
[C---:B-1----:R-:W-:Y:S07]  /*2950*/  HMMA.16816.F32 R16, R28.reuse, R2, R16 ;  /* 0x000000021c10723c */ /* 0x042fee0000001810 */
[----:B------:R-:W-:Y:S01]  /*2960*/  IMAD R2, R104, 0x3000, R222 ;  /* 0x0000300068027824 */ /* 0x000fe200078e02de */
[----:B----4-:R-:W-:Y:S01]  /*2970*/  HMMA.16816.F32 R20, R28, R32, R20 ;  /* 0x000000201c14723c */ /* 0x010fe20000001814 */
[----:B------:R-:W-:Y:S03]  /*2980*/  LDSM.16.M88.2 R32, [R208+0x3080] ;  /* 0x00308000d020783b */ /* 0x000fe60000000100 */
[----:B------:R-:W-:Y:S01]  /*2990*/  IMAD.SHL.U32 R111, R2, 0x2, RZ ;  /* 0x00000002026f7824 */ /* 0x000fe200078e00ff */
[----:B------:R-:W-:Y:S03]  /*29a0*/  LDSM.16.M88.2 R104, [R208+0x3880] ;  /* 0x00388000d068783b */ /* 0x000fe60000000100 */
[C---:B--2---:R-:W-:Y:S01]  /*29b0*/  HMMA.16816.F32 R4, R36.reuse, R24, R4 ;  /* 0x000000182404723c */ /* 0x044fe20000001804 */
[----:B------:R-:W-:Y:S04]  /*29c0*/  LDSM.16.M88.2 R2, [R208+0x2880] ;  /* 0x00288000d002783b */ /* 0x000fe80000000100 */
[----:B------:R-:W1:Y:S03]  /*29d0*/  LDSM.16.M88.4 R28, [R111+0x11080] ;  /* 0x011080006f1c783b */ /* 0x000e660000000200 */
[C---:B------:R-:W-:Y:S01]  /*29e0*/  HMMA.16816.F32 R8, R36.reuse, R34, R8 ;  /* 0x000000222408723c */ /* 0x040fe20000001808 */
[----:B------:R-:W-:Y:S07]  /*29f0*/  LDSM.16.M88.2 R34, [R210+0x2880] ;  /* 0x00288000d222783b */ /* 0x000fee0000000100 */
[C---:B-----5:R-:W-:Y:S01]  /*2a00*/  HMMA.16816.F32 R12, R36.reuse, R40, R12 ;  /* 0x00000028240c723c */ /* 0x060fe2000000180c */
[----:B------:R-:W-:Y:S07]  /*2a10*/  LDSM.16.M88.2 R40, [R210+0x4080] ;  /* 0x00408000d228783b */ /* 0x000fee0000000100 */
[C---:B------:R-:W-:Y:S01]  /*2a20*/  HMMA.16816.F32 R16, R36.reuse, R42, R16 ;  /* 0x0000002a2410723c */ /* 0x040fe20000001810 */
[----:B------:R-:W-:Y:S07]  /*2a30*/  LDSM.16.M88.2 R42, [R210+0x4880] ;  /* 0x00488000d22a783b */ /* 0x000fee0000000100 */
[----:B---3--:R-:W-:Y:S01]  /*2a40*/  HMMA.16816.F32 R20, R36, R26, R20 ;  /* 0x0000001a2414723c */ /* 0x008fe20000001814 */
[----:B------:R-:W2:Y:S04]  /*2a50*/  LDSM.16.M88.4 R24, [R172+0x11080] ;  /* 0x01108000ac18783b */ /* 0x000ea80000000200 */
[----:B------:R-:W3:Y:S04]  /*2a60*/  LDSM.16.M88.2 R36, [R210+0x3080] ;  /* 0x00308000d224783b */ /* 0x000ee80000000100 */
[----:B------:R-:W4:Y:S01]  /*2a70*/  LDSM.16.M88.2 R38, [R210+0x3880] ;  /* 0x00388000d226783b */ /* 0x000f220000000100 */
[C---:B-1----:R-:W-:Y:S03]  /*2a80*/  HMMA.16816.F32 R4, R28.reuse, R2, R4 ;  /* 0x000000021c04723c */ /* 0x042fe60000001804 */
[----:B------:R-:W-:Y:S05]  /*2a90*/  LDSM.16.M88.2 R2, [R209+0x2880] ;  /* 0x00288000d102783b */ /* 0x000fea0000000100 */
[C---:B------:R-:W-:Y:S01]  /*2aa0*/  HMMA.16816.F32 R8, R28.reuse, R32, R8 ;  /* 0x000000201c08723c */ /* 0x040fe20000001808 */
[----:B------:R-:W-:Y:S07]  /*2ab0*/  LDSM.16.M88.2 R32, [R209+0x3080] ;  /* 0x00308000d120783b */ /* 0x000fee0000000100 */
[C---:B------:R-:W-:Y:S01]  /*2ac0*/  HMMA.16816.F32 R12, R28.reuse, R104, R12 ;  /* 0x000000681c0c723c */ /* 0x040fe2000000180c */
[----:B------:R-:W-:Y:S07]  /*2ad0*/  LDSM.16.M88.2 R104, [R209+0x3880] ;  /* 0x00388000d168783b */ /* 0x000fee0000000100 */
[C---:B------:R-:W-:Y:S01]  /*2ae0*/  HMMA.16816.F32 R16, R28.reuse, R106, R16 ;  /* 0x0000006a1c10723c */ /* 0x040fe20000001810 */
[----:B------:R-:W-:Y:S07]  /*2af0*/  LDSM.16.M88.2 R106, [R209+0x4080] ;  /* 0x00408000d16a783b */ /* 0x000fee0000000100 */
[----:B------:R-:W-:Y:S01]  /*2b00*/  HMMA.16816.F32 R20, R28, R108, R20 ;  /* 0x0000006c1c14723c */ /* 0x000fe20000001814 */
[----:B------:R-:W1:Y:S04]  /*2b10*/  LDSM.16.M88.4 R28, [R173+0x11080] ;  /* 0x01108000ad1c783b */ /* 0x000e680000000200 */
[----:B------:R-:W5:Y:S03]  /*2b20*/  LDSM.16.M88.2 R108, [R209+0x4880] ;  /* 0x00488000d16c783b */ /* 0x000f660000000100 */
[C---:B--2---:R-:W-:Y:S01]  /*2b30*/  HMMA.16816.F32 R4, R24.reuse, R34, R4 ;  /* 0x000000221804723c */ /* 0x044fe20000001804 */
[----:B------:R-:W-:Y:S07]  /*2b40*/  LDSM.16.M88.2 R34, [R0+0x5080] ;  /* 0x005080000022783b */ /* 0x000fee0000000100 */
[C---:B---3--:R-:W-:Y:S01]  /*2b50*/  HMMA.16816.F32 R8, R24.reuse, R36, R8 ;  /* 0x000000241808723c */ /* 0x048fe20000001808 */
[----:B------:R-:W-:Y:S07]  /*2b60*/  LDSM.16.M88.2 R36, [R0+0x5880] ;  /* 0x005880000024783b */ /* 0x000fee0000000100 */
[C---:B----4-:R-:W-:Y:S01]  /*2b70*/  HMMA.16816.F32 R12, R24.reuse, R38, R12 ;  /* 0x00000026180c723c */ /* 0x050fe2000000180c */
[----:B------:R-:W-:Y:S07]  /*2b80*/  LDSM.16.M88.2 R38, [R0+0x6080] ;  /* 0x006080000026783b */ /* 0x000fee0000000100 */
[C---:B------:R-:W-:Y:S01]  /*2b90*/  HMMA.16816.F32 R16, R24.reuse, R40, R16 ;  /* 0x000000281810723c */ /* 0x040fe20000001810 */
[----:B------:R-:W-:Y:S07]  /*2ba0*/  LDSM.16.M88.2 R40, [R0+0x6880] ;  /* 0x006880000028783b */ /* 0x000fee0000000100 */
[----:B------:R-:W-:Y:S01]  /*2bb0*/  HMMA.16816.F32 R20, R24, R42, R20 ;  /* 0x0000002a1814723c */ /* 0x000fe20000001814 */
[----:B------:R-:W2:Y:S04]  /*2bc0*/  LDSM.16.M88.4 R24, [R110+0x13080] ;  /* 0x013080006e18783b */ /* 0x000ea80000000200 */
[----:B------:R-:W3:Y:S03]  /*2bd0*/  LDSM.16.M88.2 R42, [R0+0x7080] ;  /* 0x00708000002a783b */ /* 0x000ee60000000100 */
[C---:B-1----:R-:W-:Y:S01]  /*2be0*/  HMMA.16816.F32 R4, R28.reuse, R2, R4 ;  /* 0x000000021c04723c */ /* 0x042fe20000001804 */
[----:B------:R-:W-:Y:S07]  /*2bf0*/  LDSM.16.M88.2 R2, [R208+0x5080] ;  /* 0x00508000d002783b */ /* 0x000fee0000000100 */
[C---:B------:R-:W-:Y:S01]  /*2c00*/  HMMA.16816.F32 R8, R28.reuse, R32, R8 ;  /* 0x000000201c08723c */ /* 0x040fe20000001808 */
[----:B------:R-:W-:Y:S07]  /*2c10*/  LDSM.16.M88.2 R32, [R208+0x5880] ;  /* 0x00588000d020783b */ /* 0x000fee0000000100 */
[C---:B------:R-:W-:Y:S01]  /*2c20*/  HMMA.16816.F32 R12, R28.reuse, R104, R12 ;  /* 0x000000681c0c723c */ /* 0x040fe2000000180c */
[----:B------:R-:W-:Y:S07]  /*2c30*/  LDSM.16.M88.2 R104, [R208+0x6080] ;  /* 0x00608000d068783b */ /* 0x000fee0000000100 */
[C---:B------:R-:W-:Y:S01]  /*2c40*/  HMMA.16816.F32 R16, R28.reuse, R106, R16 ;  /* 0x0000006a1c10723c */ /* 0x040fe20000001810 */
[----:B------:R-:W-:Y:S07]  /*2c50*/  LDSM.16.M88.2 R106, [R208+0x6880] ;  /* 0x00688000d06a783b */ /* 0x000fee0000000100 */
[----:B-----5:R-:W-:Y:S01]  /*2c60*/  HMMA.16816.F32 R20, R28, R108, R20 ;  /* 0x0000006c1c14723c */ /* 0x020fe20000001814 */
[----:B------:R-:W1:Y:S04]  /*2c70*/  LDSM.16.M88.4 R28, [R111+0x13080] ;  /* 0x013080006f1c783b */ /* 0x000e680000000200 */
[----:B------:R-:W4:Y:S03]  /*2c80*/  LDSM.16.M88.2 R108, [R208+0x7080] ;  /* 0x00708000d06c783b */ /* 0x000f260000000100 */
[C---:B--2---:R-:W-:Y:S01]  /*2c90*/  HMMA.16816.F32 R4, R24.reuse, R34, R4 ;  /* 0x000000221804723c */ /* 0x044fe20000001804 */
[----:B------:R-:W-:Y:S07]  /*2ca0*/  LDSM.16.M88.2 R34, [R210+0x5080] ;  /* 0x00508000d222783b */ /* 0x000fee0000000100 */
[C---:B------:R-:W-:Y:S01]  /*2cb0*/  HMMA.16816.F32 R8, R24.reuse, R36, R8 ;  /* 0x000000241808723c */ /* 0x040fe20000001808 */
[----:B------:R-:W-:Y:S07]  /*2cc0*/  LDSM.16.M88.2 R36, [R210+0x5880] ;  /* 0x00588000d224783b */ /* 0x000fee0000000100 */
[C---:B------:R-:W-:Y:S01]  /*2cd0*/  HMMA.16816.F32 R12, R24.reuse, R38, R12 ;  /* 0x00000026180c723c */ /* 0x040fe2000000180c */
[----:B------:R-:W-:Y:S07]  /*2ce0*/  LDSM.16.M88.2 R38, [R210+0x6080] ;  /* 0x00608000d226783b */ /* 0x000fee0000000100 */
[C---:B------:R-:W-:Y:S01]  /*2cf0*/  HMMA.16816.F32 R16, R24.reuse, R40, R16 ;  /* 0x000000281810723c */ /* 0x040fe20000001810 */
[----:B------:R-:W-:Y:S07]  /*2d00*/  LDSM.16.M88.2 R40, [R210+0x6880] ;  /* 0x00688000d228783b */ /* 0x000fee0000000100 */
[----:B---3--:R-:W-:Y:S01]  /*2d10*/  HMMA.16816.F32 R20, R24, R42, R20 ;  /* 0x0000002a1814723c */ /* 0x008fe20000001814 */
        /* <DEDUP_REMOVED lines=10> */
[----:B----4-:R-:W-:Y:S01]  /*2dc0*/  HMMA.16816.F32 R20, R28, R108, R20 ;  /* 0x0000006c1c14723c */ /* 0x010fe20000001814 */
[----:B------:R-:W1:Y:S04]  /*2dd0*/  LDSM.16.M88.4 R28, [R173+0x13080] ;  /* 0x01308000ad1c783b */ /* 0x000e680000000200 */
[----:B------:R-:W4:Y:S03]  /*2de0*/  LDSM.16.M88.2 R108, [R209+0x7080] ;  /* 0x00708000d16c783b */ /* 0x000f260000000100 */
[C---:B--2---:R-:W-:Y:S08]  /*2df0*/  HMMA.16816.F32 R4, R24.reuse, R34, R4 ;  /* 0x000000221804723c */ /* 0x044ff00000001804 */
[C---:B------:R-:W-:Y:S08]  /*2e00*/  HMMA.16816.F32 R8, R24.reuse, R36, R8 ;  /* 0x000000241808723c */ /* 0x040ff00000001808 */
[C---:B------:R-:W-:Y:S08]  /*2e10*/  HMMA.16816.F32 R12, R24.reuse, R38, R12 ;  /* 0x00000026180c723c */ /* 0x040ff0000000180c */
[C---:B------:R-:W-:Y:S08]  /*2e20*/  HMMA.16816.F32 R16, R24.reuse, R40, R16 ;  /* 0x000000281810723c */ /* 0x040ff00000001810 */
[----:B---3--:R-:W-:Y:S08]  /*2e30*/  HMMA.16816.F32 R20, R24, R42, R20 ;  /* 0x0000002a1814723c */ /* 0x008ff00000001814 */
[C---:B-1----:R-:W-:Y:S07]  /*2e40*/  HMMA.16816.F32 R4, R28.reuse, R2, R4 ;  /* 0x000000021c04723c */ /* 0x042fee0000001804 */
[----:B------:R-:W-:Y:S01]  /*2e50*/  MOV R2, UR8 ;  /* 0x0000000800027c02 */ /* 0x000fe20008000f00 */
[C---:B------:R-:W-:Y:S04]  /*2e60*/  HMMA.16816.F32 R8, R28.reuse, R32, R8 ;  /* 0x000000201c08723c */ /* 0x040fe80000001808 */
[----:B------:R-:W-:Y:S04]  /*2e70*/  IMAD R2, R2, 0x40, R226 ;  /* 0x0000004002027824 */ /* 0x000fe800078e02e2 */
[C---:B------:R-:W-:Y:S04]  /*2e80*/  HMMA.16816.F32 R12, R28.reuse, R104, R12 ;  /* 0x000000681c0c723c */ /* 0x040fe8000000180c */
[C---:B------:R-:W-:Y:S01]  /*2e90*/  IADD3 R193, R2.reuse, R234, RZ ;  /* 0x000000ea02c17210 */ /* 0x040fe20007ffe0ff */
[----:B------:R-:W-:Y:S03]  /*2ea0*/  IMAD.IADD R192, R2, 0x1, R190 ;  /* 0x0000000102c07824 */ /* 0x000fe600078e02be */
[C---:B------:R-:W-:Y:S04]  /*2eb0*/  HMMA.16816.F32 R16, R28.reuse, R106, R16 ;  /* 0x0000006a1c10723c */ /* 0x040fe80000001810 */
[----:B------:R-:W-:Y:S04]  /*2ec0*/  IMNMX R193, R231, R193, PT ;  /* 0x000000c1e7c17217 */ /* 0x000fe80003800200 */
[----:B----4-:R-:W-:Y:S01]  /*2ed0*/  HMMA.16816.F32 R20, R28, R108, R20 ;  /* 0x0000006c1c14723c */ /* 0x010fe20000001814 */
[----:B------:R-:W-:-:S07]  /*2ee0*/  @!P5 BRA `(.L_x_832) ;  /* 0x000001800000d947 */ /* 0x000fce0003800000 */
[----:B------:R-:W-:Y:S01]  /*2ef0*/  IMAD.MOV.U32 R3, RZ, RZ, c[0x0][0x168] ;  /* 0x00005a00ff037624 */ /* 0x000fe200078e00ff */
[----:B------:R-:W-:Y:S04]  /*2f00*/  BSSY B0, `(.L_x_833) ;  /* 0x000000f000007945 */ /* 0x000fe80003800000 */
[----:B------:R-:W-:Y:S04]  /*2f10*/  IADD3 R3, R2, c[0x0][0x198], -R3 ;  /* 0x0000660002037a10 */ /* 0x000fe80007ffe803 */
[----:B------:R-:W-:Y:S11]  /*2f20*/  ISETP.GT.AND P0, PT, R3, -0x1, PT ;  /* 0xffffffff0300780c */ /* 0x000ff60003f04270 */
[----:B------:R-:W-:Y:S02]  /*2f30*/  @!UPT UIADD3 URZ, URZ, URZ, URZ ;  /* 0x0000003f3f3ff290 */ /* 0x000fe4000fffe03f */
[----:B------:R-:W-:-:S05]  /*2f40*/  @P0 BRA `(.L_x_834) ;  /* 0x0000006000000947 */ /* 0x000fca0003800000 */
[----:B------:R-:W-:Y:S02]  /*2f50*/  ISETP.NE.AND P0, PT, R249, c[0x0][0x2a8], PT ;  /* 0x0000aa00f9007a0c */ /* 0x000fe40003f05270 */
[----:B------:R-:W-:Y:S11]  /*2f60*/  LOP3.LUT R3, RZ, R3, RZ, 0x33, !PT ;  /* 0x00000003ff037212 */ /* 0x000ff600078e33ff */
[----:B------:R-:W-:Y:S05]  /*2f70*/  @P0 IMAD.HI.U32 R24, R3, c[0x0][0x2ac], RZ ;  /* 0x0000ab0003180a27 */ /* 0x000fea00078e00ff */
[----:B------:R-:W-:Y:S04]  /*2f80*/  @P0 SHF.R.U32.HI R3, RZ, c[0x0][0x2b0], R24 ;  /* 0x0000ac00ff030a19 */ /* 0x000fe80000011618 */
[----:B------:R-:W-:Y:S01]  /*2f90*/  LOP3.LUT R3, RZ, R3, RZ, 0x33, !PT ;  /* 0x00000003ff037212 */ /* 0x000fe200078e33ff */
[----:B------:R-:W-:-:S05]  /*2fa0*/  BRA `(.L_x_835) ;  /* 0x0000004000007947 */ /* 0x000fca0003800000 */
.L_x_834:
[----:B------:R-:W-:Y:S11]  /*2fb0*/  ISETP.NE.AND P0, PT, R249, c[0x0][0x2a8], PT ;  /* 0x0000aa00f9007a0c */ /* 0x000ff60003f05270 */
[----:B------:R-:W-:Y:S02]  /*2fc0*/  @!UPT UIADD3 URZ, URZ, URZ, URZ ;  /* 0x0000003f3f3ff290 */ /* 0x000fe4000fffe03f */
[----:B------:R-:W-:Y:S05]  /*2fd0*/  @P0 IMAD.HI.U32 R24, R3, c[0x0][0x2ac], RZ ;  /* 0x0000ab0003180a27 */ /* 0x000fea00078e00ff */
[----:B------:R-:W-:Y:S02]  /*2fe0*/  @P0 SHF.R.U32.HI R3, RZ, c[0x0][0x2b0], R24 ;  /* 0x0000ac00ff030a19 */ /* 0x000fe40000011618 */
.L_x_835:
[----:B------:R-:W-:Y:S05]  /*2ff0*/  BSYNC B0 ;  /* 0x0000000000007941 */ /* 0x000fea0003800000 */
.L_x_833:
[C-C-:B------:R-:W-:Y:S01]  /*3000*/  IADD3 R24, R2.reuse, c[0x0][0x2a4], R230.reuse ;  /* 0x0000a90002187a10 */ /* 0x140fe20007ffe0e6 */
[----:B------:R-:W-:Y:S01]  /*3010*/  IMAD R3, R3, c[0x0][0x2a8], R235 ;  /* 0x0000aa0003037a24 */ /* 0x000fe200078e02eb */
[----:B------:R-:W-:Y:S02]  /*3020*/  IADD3 R192, R2, UR10, R230 ;  /* 0x0000000a02c07c10 */ /* 0x000fe4000fffe0e6 */
[----:B------:R-:W-:Y:S02]  /*3030*/  IMNMX R24, R231, R24, PT ;  /* 0x00000018e7187217 */ /* 0x000fe40003800200 */
[----:B------:R-:W-:Y:S02]  /*3040*/  IADD3 R193, R3, c[0x0][0x2a8], RZ ;  /* 0x0000aa0003c17a10 */ /* 0x000fe40007ffe0ff */
[----:B------:R-:W-:Y:S02]  /*3050*/  IMNMX R192, R192, R3, !PT ;  /* 0x00000003c0c07217 */ /* 0x000fe40007800200 */
[----:B------:R-:W-:Y:S02]  /*3060*/  IMNMX R193, R24, R193, PT ;  /* 0x000000c118c17217 */ /* 0x000fe40003800200 */
.L_x_832:
[----:B------:R-:W-:Y:S05]  /*3070*/  IADD3 R2, R2, 0x8, RZ ;  /* 0x0000000802027810 */ /* 0x000fea0007ffe0ff */
[--C-:B------:R-:W-:Y:S02]  /*3080*/  IMAD.IADD R191, R234, 0x1, R2.reuse ;  /* 0x00000001eabf7824 */ /* 0x100fe400078e0202 */
[----:B------:R-:W-:Y:S03]  /*3090*/  IMAD.IADD R190, R190, 0x1, R2 ;  /* 0x00000001bebe7824 */ /* 0x000fe600078e0202 */
[----:B------:R-:W-:Y:S01]  /*30a0*/  IMNMX R191, R231, R191, PT ;  /* 0x000000bfe7bf7217 */ /* 0x000fe20003800200 */
[----:B------:R-:W-:-:S05]  /*30b0*/  @!P5 BRA `(.L_x_836) ;  /* 0x000001500000d947 */ /* 0x000fca0003800000 */
        /* <DEDUP_REMOVED lines=12> */
.L_x_838:
[----:B------:R-:W-:Y:S11]  /*3180*/  ISETP.NE.AND P0, PT, R249, c[0x0][0x2a8], PT ;  /* 0x0000aa00f9007a0c */ /* 0x000ff60003f05270 */
[----:B------:R-:W-:Y:S02]  /*3190*/  @!UPT UIADD3 URZ, URZ, URZ, URZ ;  /* 0x0000003f3f3ff290 */ /* 0x000fe4000fffe03f */
[----:B------:R-:W-:Y:S05]  /*31a0*/  @P0 IMAD.HI.U32 R3, R2, c[0x0][0x2ac], RZ ;  /* 0x0000ab0002030a27 */ /* 0x000fea00078e00ff */
[----:B------:R-:W-:Y:S02]  /*31b0*/  @P0 SHF.R.U32.HI R2, RZ, c[0x0][0x2b0], R3 ;  /* 0x0000ac00ff020a19 */ /* 0x000fe40000011603 */
.L_x_839:
[----:B------:R-:W-:Y:S05]  /*31c0*/  BSYNC B0 ;  /* 0x0000000000007941 */ /* 0x000fea0003800000 */
.L_x_837:
[----:B------:R-:W-:Y:S05]  /*31d0*/  IMAD R2, R2, c[0x0][0x2a8], R235 ;  /* 0x0000aa0002027a24 */ /* 0x000fea00078e02eb */
[----:B------:R-:W-:Y:S02]  /*31e0*/  IADD3 R3, R2, c[0x0][0x2a8], RZ ;  /* 0x0000aa0002037a10 */ /* 0x000fe40007ffe0ff */
[----:B------:R-:W-:Y:S02]  /*31f0*/  IMNMX R190, R190, R2, !PT ;  /* 0x00000002bebe7217 */ /* 0x000fe40007800200 */
[----:B------:R-:W-:Y:S02]  /*3200*/  IMNMX R191, R191, R3, PT ;  /* 0x00000003bfbf7217 */ /* 0x000fe40003800200 */
.L_x_836:
[----:B------:R-:W-:Y:S04]  /*3210*/  DEPBAR.LE SB0, 0x0 ;  /* 0x000080000000791a */ /* 0x000fe80000000000 */
[----:B------:R-:W-:Y:S01]  /*3220*/  BAR.SYNC.DEFER_BLOCKING 0x0 ;  /* 0x0000000000007b1d */ /* 0x000fe20000010000 */
[----:B------:R-:W-:Y:S01]  /*3230*/  IMAD.IADD R188, R216, 0x1, R219 ;  /* 0x00000001d8bc7824 */ /* 0x000fe200078e02db */
[----:B------:R-:W-:Y:S01]  /*3240*/  UIADD3 UR9, UR8, 0x1, URZ ;  /* 0x0000000108097890 */ /* 0x000fe2000fffe03f */
[----:B------:R-:W-:Y:S03]  /*3250*/  IMAD.SHL.U32 R196, R228, 0x4, RZ ;  /* 0x00000004e4c47824 */ /* 0x000fe600078e00ff */
[----:B------:R-:W-:Y:S02]  /*3260*/  UISETP.GE.AND UP0, UPT, UR9, UR12, UPT ;  /* 0x0000000c0900728c */ /* 0x000fe4000bf06270 */
[----:B------:R-:W-:Y:S04]  /*3270*/  SHF.R.S32.HI R197, RZ, 0x1f, R196 ;  /* 0x0000001fffc57819 */ /* 0x000fe800000114c4 */
[----:B------:R-:W-:Y:S01]  /*3280*/  PLOP3.LUT P0, PT, PT, PT, UP0, 0x80, 0x0 ;  /* 0x000000000000781c */ /* 0x000fe20003f0f008 */
[----:B------:R1:W2:Y:S04]  /*3290*/  LDSM.16.M88.2 R2, [R0+0x7880] ;  /* 0x007880000002783b */ /* 0x0002a80000000100 */
[----:B------:R1:W3:Y:S04]  /*32a0*/  LDSM.16.M88.2 R28, [R0+0x8080] ;  /* 0x00808000001c783b */ /* 0x0002e80000000100 */
[----:B------:R1:W4:Y:S04]  /*32b0*/  LDSM.16.M88.2 R32, [R0+0x8880] ;  /* 0x008880000020783b */ /* 0x0003280000000100 */
[----:B------:R1:W5:Y:S04]  /*32c0*/  LDSM.16.M88.2 R36, [R0+0x9080] ;  /* 0x009080000024783b */ /* 0x0003680000000100 */
[----:B------:R1:W1:Y:S04]  /*32d0*/  LDSM.16.M88.2 R104, [R0+0x9880] ;  /* 0x009880000068783b */ /* 0x0002680000000100 */
[----:B------:R1:W1:Y:S04]  /*32e0*/  LDSM.16.M88.2 R106, [R208+0x7880] ;  /* 0x00788000d06a783b */ /* 0x0002680000000100 */
[----:B------:R1:W1:Y:S04]  /*32f0*/  LDSM.16.M88.2 R172, [R208+0x8080] ;  /* 0x00808000d0ac783b */ /* 0x0002680000000100 */
[----:B------:R1:W1:Y:S04]  /*3300*/  LDSM.16.M88.2 R174, [R208+0x8880] ;  /* 0x00888000d0ae783b */ /* 0x0002680000000100 */
[----:B------:R1:W1:Y:S04]  /*3310*/  LDSM.16.M88.2 R176, [R208+0x9080] ;  /* 0x00908000d0b0783b */ /* 0x0002680000000100 */
[----:B------:R1:W1:Y:S04]  /*3320*/  LDSM.16.M88.2 R178, [R208+0x9880] ;  /* 0x00988000d0b2783b */ /* 0x0002680000000100 */
[----:B------:R1:W1:Y:S04]  /*3330*/  LDSM.16.M88.4 R40, [R216+0x1b080] ;  /* 0x01b08000d828783b */ /* 0x0002680000000200 */
[----:B------:R1:W1:Y:S01]  /*3340*/  LDSM.16.M88.4 R108, [R188+0x1b080] ;  /* 0x01b08000bc6c783b */ /* 0x0002620000000200 */
[----:B------:R-:W-:-:S05]  /*3350*/  @P0 BRA `(.L_x_840) ;  /* 0x0000038000000947 */ /* 0x000fca0003800000 */
[----:B--23--:R-:W2:Y:S01]  /*3360*/  @!P1 S2R R26, SR_CTAID.Y ;  /* 0x00000000001a9919 */ /* 0x00cea20000002600 */
[----:B------:R-:W-:Y:S01]  /*3370*/  ULDC.64 UR6, c[0x0][0x178] ;  /* 0x00005e0000067ab9 */ /* 0x000fe20000000a00 */
[----:B------:R-:W-:Y:S01]  /*3380*/  IMAD R35, R252, c[0x0][0x278], RZ ;  /* 0x00009e00fc237a24 */ /* 0x000fe200078e02ff */
[----:B------:R-:W-:Y:S01]  /*3390*/  UIMAD.WIDE.U32 UR20, UR9, UR6, URZ ;  /* 0x00000006091472a5 */ /* 0x000fe2000f8e003f */
[----:B------:R-:W-:Y:S01]  /*33a0*/  IMAD.MOV.U32 R34, RZ, RZ, c[0x0][0x178] ;  /* 0x00005e00ff227624 */ /* 0x000fe200078e00ff */
[----:B------:R-:W-:Y:S03]  /*33b0*/  USHF.R.S32.HI UR17, URZ, 0x1f, UR9 ;  /* 0x0000001f3f117899 */ /* 0x000fe60008011409 */
[----:B------:R-:W-:Y:S01]  /*33c0*/  IMAD.SHL.U32 R34, R34, 0x20, RZ ;  /* 0x0000002022227824 */ /* 0x000fe200078e00ff */
[----:B------:R-:W-:Y:S02]  /*33d0*/  UIMAD UR17, UR17, UR6, URZ ;  /* 0x00000006111172a4 */ /* 0x000fe4000f8e023f */
[----:B------:R-:W-:Y:S02]  /*33e0*/  USHF.L.U32 UR6, UR20, 0x6, URZ ;  /* 0x0000000614067899 */ /* 0x000fe4000800063f */
[----:B------:R-:W-:Y:S04]  /*33f0*/  UIMAD UR17, UR9, UR7, UR17 ;  /* 0x00000007091172a4 */ /* 0x000fe8000f8e0211 */
[----:B------:R-:W-:Y:S04]  /*3400*/  UIADD3 UR17, UR21, UR17, URZ ;  /* 0x0000001115117290 */ /* 0x000fe8000fffe03f */
[----:B------:R-:W-:Y:S01]  /*3410*/  USHF.L.U64.HI UR17, UR20, 0x6, UR17 ;  /* 0x0000000614117899 */ /* 0x000fe20008010211 */
[----:B--2---:R-:W-:Y:S05]  /*3420*/  @!P1 SHF.R.S32.HI R24, RZ, 0x1f, R26 ;  /* 0x0000001fff189819 */ /* 0x004fea000001141a */
[----:B------:R-:W-:Y:S02]  /*3430*/  @!P1 IMAD R27, R24, c[0x0][0x270], RZ ;  /* 0x00009c00181b9a24 */ /* 0x000fe400078e02ff */
[C---:B------:R-:W-:Y:S04]  /*3440*/  @!P1 IMAD.WIDE.U32 R24, R26.reuse, c[0x0][0x270], R196 ;  /* 0x00009c001a189a25 */ /* 0x040fe800078e00c4 */
[----:B------:R-:W-:Y:S02]  /*3450*/  @!P1 IMAD R27, R26, c[0x0][0x274], R27 ;  /* 0x00009d001a1b9a24 */ /* 0x000fe400078e021b */
[----:B------:R-:W-:Y:S05]  /*3460*/  IMAD.U32 R26, RZ, RZ, UR8 ;  /* 0x00000008ff1a7e24 */ /* 0x000fea000f8e00ff */
[----:B------:R-:W-:Y:S04]  /*3470*/  @!P1 LEA R26, R26, 0x40, 0x6 ;  /* 0x000000401a1a9811 */ /* 0x000fe800078e30ff */
[----:B------:R-:W-:Y:S01]  /*3480*/  @!P1 IADD3 R35, P5, P0, R26, R24, R35 ;  /* 0x000000181a239210 */ /* 0x000fe200078be023 */
[----:B------:R-:W-:Y:S01]  /*3490*/  @!P1 IMAD.IADD R24, R25, 0x1, R27 ;  /* 0x0000000119189824 */ /* 0x000fe200078e021b */
[----:B------:R-:W-:Y:S04]  /*34a0*/  @!P1 SHF.R.S32.HI R26, RZ, 0x1f, R26 ;  /* 0x0000001fff1a9819 */ /* 0x000fe8000001141a */
[----:B------:R-:W-:Y:S02]  /*34b0*/  @!P1 IADD3.X R38, R26, R24, R248, P5, P0 ;  /* 0x000000181a269210 */ /* 0x000fe40002fe04f8 */
[----:B------:R-:W-:Y:S04]  /*34c0*/  IADD3 R24, P5, R242, UR6, RZ ;  /* 0x00000006f2187c10 */ /* 0x000fe8000ffbe0ff */
[C---:B------:R-:W-:Y:S02]  /*34d0*/  LEA R30, P0, R24.reuse, c[0x0][0x160], 0x1 ;  /* 0x00005800181e7a11 */ /* 0x040fe400078008ff */
[C---:B------:R-:W-:Y:S04]  /*34e0*/  IADD3.X R25, R239.reuse, UR17, RZ, P5, !PT ;  /* 0x00000011ef197c10 */ /* 0x040fe8000affe4ff */
[----:B------:R-:W-:Y:S02]  /*34f0*/  LEA.HI.X R31, R24, c[0x0][0x164], R25, 0x1, P0 ;  /* 0x00005900181f7a11 */ /* 0x000fe400000f0c19 */
[----:B------:R-:W-:Y:S01]  /*3500*/  IADD3 R24, P5, P0, R242, UR6, R34 ;  /* 0x00000006f2187c10 */ /* 0x000fe2000f8be022 */
[----:B------:R-:W-:Y:S03]  /*3510*/  UIMAD UR6, UR9, -0x40, UR5 ;  /* 0xffffffc0090678a4 */ /* 0x000fe6000f8e0205 */
[----:B------:R-:W-:Y:S02]  /*3520*/  IADD3.X R27, R239, UR17, R251, P5, P0 ;  /* 0x00000011ef1b7c10 */ /* 0x000fe4000afe04fb */
[----:B------:R-:W-:Y:S02]  /*3530*/  LEA R26, P5, R24, c[0x0][0x160], 0x1 ;  /* 0x00005800181a7a11 */ /* 0x000fe400078a08ff */
[----:B------:R-:W-:Y:S02]  /*3540*/  IADD3 R25, -R232, UR6, RZ ;  /* 0x00000006e8197c10 */ /* 0x000fe4000fffe1ff */
[----:B------:R-:W-:Y:S02]  /*3550*/  @!P1 LEA R34, P0, R35, c[0x0][0x258], 0x2 ;  /* 0x0000960023229a11 */ /* 0x000fe400078010ff */
[----:B------:R-:W-:Y:S02]  /*3560*/  LEA.HI.X R27, R24, c[0x0][0x164], R27, 0x1, P5 ;  /* 0x00005900181b7a11 */ /* 0x000fe400028f0c1b */
[----:B------:R-:W-:Y:S02]  /*3570*/  ISETP.LT.OR P5, PT, R25, 0x1, !P4 ;  /* 0x000000011900780c */ /* 0x000fe400067a1670 */
[----:B------:R-:W-:Y:S02]  /*3580*/  IADD3 R24, R225, 0xf080, RZ ;  /* 0x0000f080e1187810 */ /* 0x000fe40007ffe0ff */
[----:B------:R-:W-:Y:S01]  /*3590*/  @!P1 LEA.HI.X R35, R35, c[0x0][0x25c], R38, 0x2, P0 ;  /* 0x0000970023239a11 */ /* 0x000fe200000f1426 */
[----:B------:R-:W-:Y:S01]  /*35a0*/  IMAD.U32 R38, RZ, RZ, UR11 ;  /* 0x0000000bff267e24 */ /* 0x000fe2000f8e00ff */
[C---:B------:R-:W-:Y:S03]  /*35b0*/  ISETP.LT.OR P0, PT, R25.reuse, 0x1, !P3 ;  /* 0x000000011900780c */ /* 0x040fe60005f01670 */
[----:B------:R-:W-:Y:S05]  /*35c0*/  IMAD R24, R38, 0x6000, R24 ;  /* 0x0000600026187824 */ /* 0x000fea00078e0218 */
[----:B------:R-:W-:Y:S01]  /*35d0*/  @!PT LDS RZ, [RZ] ;  /* 0x00000000fffff984 */ /* 0x000fe20000000800 */
[----:B------:R-:W-:Y:S01]  /*35e0*/  @!PT LDS RZ, [RZ] ;  /* 0x00000000fffff984 */ /* 0x000fe20000000800 */
[----:B------:R-:W-:Y:S01]  /*35f0*/  @!PT LDS RZ, [RZ] ;  /* 0x00000000fffff984 */ /* 0x000fe20000000800 */
[----:B------:R2:W-:Y:S01]  /*3600*/  LDGSTS.E.BYPASS.LTC128B.128 [R24], [R30.64], !P5 ;  /* 0x000000001e187fae */ /* 0x0005e2000e901d52 */
[C---:B------:R-:W-:Y:S04]  /*3610*/  ISETP.LT.OR P5, PT, R25.reuse, 0x1, !P2 ;  /* 0x000000011900780c */ /* 0x040fe800057a1670 */
[----:B------:R2:W-:Y:S01]  /*3620*/  LDGSTS.E.BYPASS.LTC128B.128 [R24+0x2000], [R30.64+0x80], !P0 ;  /* 0x020000801e187fae */ /* 0x0005e2000c101d52 */
[C---:B------:R-:W-:Y:S08]  /*3630*/  ISETP.LT.OR P0, PT, R25.reuse, 0x21, !P4 ;  /* 0x000000211900780c */ /* 0x040ff00006701670 */
[----:B------:R2:W-:Y:S01]  /*3640*/  LDGSTS.E.BYPASS.LTC128B.128 [R24+0x4000], [R30.64+0x100], !P5 ;  /* 0x040001001e187fae */ /* 0x0005e2000e901d52 */
[C---:B------:R-:W-:Y:S04]  /*3650*/  ISETP.LT.OR P5, PT, R25.reuse, 0x21, !P3 ;  /* 0x000000211900780c */ /* 0x040fe80005fa1670 */
[----:B------:R2:W-:Y:S01]  /*3660*/  LDGSTS.E.BYPASS.LTC128B.128 [R24+0x1000], [R26.64], !P0 ;  /* 0x010000001a187fae */ /* 0x0005e2000c101d52 */
[----:B------:R-:W-:Y:S01]  /*3670*/  ISETP.LT.OR P0, PT, R25, 0x21, !P2 ;  /* 0x000000211900780c */ /* 0x000fe20005701670 */
[----:B------:R-:W-:Y:S04]  /*3680*/  IMAD.U32 R25, RZ, RZ, UR11 ;  /* 0x0000000bff197e24 */ /* 0x000fe8000f8e00ff */
[----:B------:R-:W-:Y:S03]  /*3690*/  @!P1 IMAD R25, R25, 0x40, R196 ;  /* 0x0000004019199824 */ /* 0x000fe600078e02c4 */
[----:B------:R2:W-:Y:S01]  /*36a0*/  LDGSTS.E.BYPASS.LTC128B.128 [R24+0x3000], [R26.64+0x80], !P5 ;  /* 0x030000801a187fae */ /* 0x0005e2000e901d52 */
[----:B------:R-:W-:Y:S04]  /*36b0*/  @!P1 IMAD.SHL.U32 R25, R25, 0x4, RZ ;  /* 0x0000000419199824 */ /* 0x000fe800078e00ff */
[----:B------:R2:W-:Y:S04]  /*36c0*/  LDGSTS.E.BYPASS.LTC128B.128 [R24+0x5000], [R26.64+0x100], !P0 ;  /* 0x050001001a187fae */ /* 0x0005e8000c101d52 */
[----:B------:R2:W-:Y:S02]  /*36d0*/  @!P1 LDGSTS.E.BYPASS.LTC128B.128 [R25+0x21080], [R34.64] ;  /* 0x2108000022199fae */ /* 0x0005e4000b901d52 */
.L_x_840:
[C---:B-123--:R-:W-:Y:S01]  /*36e0*/  HMMA.16816.F32 R24, R40.reuse, R2, RZ ;  /* 0x000000022818723c */ /* 0x04efe200000018ff */
[----:B------:R-:W-:Y:S01]  /*36f0*/  LDSM.16.M88.2 R2, [R210+0x7880] ;  /* 0x00788000d202783b */ /* 0x000fe20000000100 */
[----:B------:R-:W-:Y:S01]  /*3700*/  UP2UR UR7, UPR, URZ, 0x4 ;  /* 0x000000043f077883 */ /* 0x000fe20008000000 */
[----:B------:R-:W-:Y:S01]  /*3710*/  PLOP3.LUT P0, PT, PT, PT, UP0, 0x80, 0x0 ;  /* 0x000000000000781c */ /* 0x000fe20003f0f008 */
[----:B------:R-:W-:Y:S01]  /*3720*/  IMAD.IADD R189, R219, 0x1, R215 ;  /* 0x00000001dbbd7824 */ /* 0x000fe200078e02d7 */
[----:B------:R-:W-:Y:S01]  /*3730*/  UISETP.NE.AND UP2, UPT, UR16, URZ, UPT ;  /* 0x0000003f1000728c */ /* 0x000fe2000bf45270 */
[----:B------:R-:W1:Y:S01]  /*3740*/  LDSM.16.M88.4 R180, [R215] ;  /* 0x00000000d7b4783b */ /* 0x000e620000000200 */
[----:B------:R-:W-:Y:S01]  /*3750*/  UISETP.NE.AND UP0, UPT, UR15, URZ, UPT ;  /* 0x0000003f0f00728c */ /* 0x000fe2000bf05270 */
[C---:B------:R-:W-:Y:S01]  /*3760*/  HMMA.16816.F32 R28, R40.reuse, R28, RZ ;  /* 0x0000001c281c723c */ /* 0x040fe200000018ff */
[----:B------:R-:W-:Y:S02]  /*3770*/  UP2UR UR6, UPR, URZ, 0x2 ;  /* 0x000000023f067883 */ /* 0x000fe40008000000 */
[----:B------:R-:W-:Y:S01]  /*3780*/  LDSM.16.M88.4 R184, [R189] ;  /* 0x00000000bdb8783b */ /* 0x000fe20000000200 */
[----:B------:R-:W-:Y:S01]  /*3790*/  PLOP3.LUT P5, PT, PT, PT, UP2, 0x40, 0x0 ;  /* 0x000000000000781c */ /* 0x000fe20003fae828 */
[----:B------:R-:W-:Y:S03]  /*37a0*/  UISETP.NE.AND UP1, UPT, UR14, URZ, UPT ;  /* 0x0000003f0e00728c */ /* 0x000fe6000bf25270 */
[C---:B----4-:R-:W-:Y:S01]  /*37b0*/  HMMA.16816.F32 R32, R40.reuse, R32, RZ ;  /* 0x000000202820723c */ /* 0x050fe200000018ff */
[----:B------:R-:W0:Y:S01]  /*37c0*/  LDGDEPBAR ;  /* 0x00000000000079af */ /* 0x000e220000000000 */
[----:B------:R-:W-:Y:S04]  /*37d0*/  ISETP.GT.AND P5, PT, R190, RZ, P5 ;  /* 0x000000ffbe00720c */ /* 0x000fe80002fa4270 */
[C---:B------:R-:W-:Y:S02]  /*37e0*/  ISETP.LT.OR P5, PT, R191.reuse, 0x1, P5 ;  /* 0x00000001bf00780c */ /* 0x040fe40002fa1670 */
[C---:B-----5:R-:W-:Y:S08]  /*37f0*/  HMMA.16816.F32 R36, R40.reuse, R36, RZ ;  /* 0x000000242824723c */ /* 0x060ff000000018ff */
[----:B------:R-:W-:Y:S01]  /*3800*/  HMMA.16816.F32 R40, R40, R104, RZ ;  /* 0x000000682828723c */ /* 0x000fe200000018ff */
[----:B------:R-:W2:Y:S07]  /*3810*/  LDSM.16.M88.2 R104, [R210+0x8080] ;  /* 0x00808000d268783b */ /* 0x000eae0000000100 */
[C---:B------:R-:W-:Y:S01]  /*3820*/  HMMA.16816.F32 R24, R108.reuse, R106, R24 ;  /* 0x0000006a6c18723c */ /* 0x040fe20000001818 */
[----:B------:R-:W3:Y:S07]  /*3830*/  LDSM.16.M88.2 R106, [R210+0x8880] ;  /* 0x00888000d26a783b */ /* 0x000eee0000000100 */
[C---:B------:R-:W-:Y:S01]  /*3840*/  HMMA.16816.F32 R28, R108.reuse, R172, R28 ;  /* 0x000000ac6c1c723c */ /* 0x040fe2000000181c */
[----:B------:R-:W4:Y:S07]  /*3850*/  LDSM.16.M88.2 R172, [R210+0x9080] ;  /* 0x00908000d2ac783b */ /* 0x000f2e0000000100 */
[C---:B------:R-:W-:Y:S01]  /*3860*/  HMMA.16816.F32 R32, R108.reuse, R174, R32 ;  /* 0x000000ae6c20723c */ /* 0x040fe20000001820 */
[----:B------:R-:W5:Y:S07]  /*3870*/  LDSM.16.M88.2 R174, [R210+0x9880] ;  /* 0x00988000d2ae783b */ /* 0x000f6e0000000100 */
[C---:B------:R-:W-:Y:S01]  /*3880*/  HMMA.16816.F32 R36, R108.reuse, R176, R36 ;  /* 0x000000b06c24723c */ /* 0x040fe20000001824 */
[----:B------:R-:W5:Y:S07]  /*3890*/  LDSM.16.M88.2 R176, [R209+0x7880] ;  /* 0x00788000d1b0783b */ /* 0x000f6e0000000100 */
[----:B------:R-:W-:Y:S01]  /*38a0*/  HMMA.16816.F32 R40, R108, R178, R40 ;  /* 0x000000b26c28723c */ /* 0x000fe20000001828 */
[----:B------:R-:W-:Y:S05]  /*38b0*/  LDSM.16.M88.2 R108, [R209+0x9880] ;  /* 0x00988000d16c783b */ /* 0x000fea0000000100 */
[----:B------:R-:W-:Y:S02]  /*38c0*/  LDSM.16.M88.2 R110, [R0+0xa080] ;  /* 0x00a08000006e783b */ /* 0x000fe40000000100 */
[C---:B-1----:R-:W-:Y:S03]  /*38d0*/  HMMA.16816.F32 R24, R180.reuse, R2, R24 ;  /* 0x00000002b418723c */ /* 0x042fe60000001818 */
[----:B------:R-:W1:Y:S05]  /*38e0*/  LDSM.16.M88.2 R2, [R209+0x8080] ;  /* 0x00808000d102783b */ /* 0x000e6a0000000100 */
[C---:B--2---:R-:W-:Y:S01]  /*38f0*/  HMMA.16816.F32 R28, R180.reuse, R104, R28 ;  /* 0x00000068b41c723c */ /* 0x044fe2000000181c */
[----:B------:R-:W2:Y:S07]  /*3900*/  LDSM.16.M88.2 R104, [R209+0x8880] ;  /* 0x00888000d168783b */ /* 0x000eae0000000100 */
[C---:B---3--:R-:W-:Y:S01]  /*3910*/  HMMA.16816.F32 R32, R180.reuse, R106, R32 ;  /* 0x0000006ab420723c */ /* 0x048fe20000001820 */
[----:B------:R-:W3:Y:S07]  /*3920*/  LDSM.16.M88.2 R106, [R209+0x9080] ;  /* 0x00908000d16a783b */ /* 0x000eee0000000100 */
[C---:B----4-:R-:W-:Y:S08]  /*3930*/  HMMA.16816.F32 R36, R180.reuse, R172, R36 ;  /* 0x000000acb424723c */ /* 0x050ff00000001824 */
[----:B-----5:R-:W-:Y:S01]  /*3940*/  HMMA.16816.F32 R40, R180, R174, R40 ;  /* 0x000000aeb428723c */ /* 0x020fe20000001828 */
[----:B------:R-:W4:Y:S05]  /*3950*/  LDSM.16.M88.4 R172, [R216+0x1d080] ;  /* 0x01d08000d8ac783b */ /* 0x000f2a0000000200 */
[----:B------:R-:W-:Y:S02]  /*3960*/  LDSM.16.M88.4 R180, [R188+0x1d080] ;  /* 0x01d08000bcb4783b */ /* 0x000fe40000000200 */
[C---:B------:R-:W-:Y:S03]  /*3970*/  HMMA.16816.F32 R24, R184.reuse, R176, R24 ;  /* 0x000000b0b818723c */ /* 0x040fe60000001818 */
[----:B------:R-:W5:Y:S05]  /*3980*/  LDSM.16.M88.2 R176, [R0+0xa880] ;  /* 0x00a8800000b0783b */ /* 0x000f6a0000000100 */
[C---:B-1----:R-:W-:Y:S01]  /*3990*/  HMMA.16816.F32 R28, R184.reuse, R2, R28 ;  /* 0x00000002b81c723c */ /* 0x042fe2000000181c */
[----:B------:R-:W1:Y:S07]  /*39a0*/  LDSM.16.M88.2 R2, [R0+0xb080] ;  /* 0x00b080000002783b */ /* 0x000e6e0000000100 */
[C---:B--2---:R-:W-:Y:S01]  /*39b0*/  HMMA.16816.F32 R32, R184.reuse, R104, R32 ;  /* 0x00000068b820723c */ /* 0x044fe20000001820 */
[----:B------:R-:W2:Y:S07]  /*39c0*/  LDSM.16.M88.2 R104, [R0+0xb880] ;  /* 0x00b880000068783b */ /* 0x000eae0000000100 */
[C---:B---3--:R-:W-:Y:S01]  /*39d0*/  HMMA.16816.F32 R36, R184.reuse, R106, R36 ;  /* 0x0000006ab824723c */ /* 0x048fe20000001824 */
[----:B------:R-:W3:Y:S07]  /*39e0*/  LDSM.16.M88.2 R106, [R0+0xc080] ;  /* 0x00c08000006a783b */ /* 0x000eee0000000100 */
[----:B------:R-:W-:Y:S01]  /*39f0*/  HMMA.16816.F32 R40, R184, R108, R40 ;  /* 0x0000006cb828723c */ /* 0x000fe20000001828 */
[----:B------:R-:W3:Y:S07]  /*3a00*/  LDSM.16.M88.2 R108, [R208+0xa080] ;  /* 0x00a08000d06c783b */ /* 0x000eee0000000100 */
        /* <DEDUP_REMOVED lines=9> */
[----:B------:R-:W3:Y:S05]  /*3aa0*/  LDSM.16.M88.2 R106, [R208+0xc080] ;  /* 0x00c08000d06a783b */ /* 0x000eea0000000100 */
[----:B------:R-:W-:Y:S02]  /*3ab0*/  LDSM.16.M88.4 R172, [R215+0x2000] ;  /* 0x00200000d7ac783b */ /* 0x000fe40000000200 */
[C---:B------:R-:W-:Y:S03]  /*3ac0*/  HMMA.16816.F32 R24, R180.reuse, R108, R24 ;  /* 0x0000006cb418723c */ /* 0x040fe60000001818 */
[----:B------:R-:W5:Y:S05]  /*3ad0*/  LDSM.16.M88.2 R108, [R210+0xa080] ;  /* 0x00a08000d26c783b */ /* 0x000f6a0000000100 */
[C---:B----4-:R-:W-:Y:S01]  /*3ae0*/  HMMA.16816.F32 R28, R180.reuse, R110, R28 ;  /* 0x0000006eb41c723c */ /* 0x050fe2000000181c */
[----:B------:R-:W4:Y:S07]  /*3af0*/  LDSM.16.M88.2 R110, [R210+0xa880] ;  /* 0x00a88000d26e783b */ /* 0x000f2e0000000100 */
[C---:B-1----:R-:W-:Y:S01]  /*3b00*/  HMMA.16816.F32 R32, R180.reuse, R2, R32 ;  /* 0x00000002b420723c */ /* 0x042fe20000001820 */
[----:B------:R-:W1:Y:S07]  /*3b10*/  LDSM.16.M88.2 R2, [R210+0xb080] ;  /* 0x00b08000d202783b */ /* 0x000e6e0000000100 */
[C---:B--2---:R-:W-:Y:S01]  /*3b20*/  HMMA.16816.F32 R36, R180.reuse, R104, R36 ;  /* 0x00000068b424723c */ /* 0x044fe20000001824 */
[----:B------:R-:W2:Y:S07]  /*3b30*/  LDSM.16.M88.2 R104, [R210+0xb880] ;  /* 0x00b88000d268783b */ /* 0x000eae0000000100 */
[----:B---3--:R-:W-:Y:S01]  /*3b40*/  HMMA.16816.F32 R40, R180, R106, R40 ;  /* 0x0000006ab428723c */ /* 0x008fe20000001828 */
[----:B------:R-:W3:Y:S06]  /*3b50*/  LDSM.16.M88.2 R106, [R210+0xc080] ;  /* 0x00c08000d26a783b */ /* 0x000eec0000000100 */
[----:B------:R-:W-:Y:S02]  /*3b60*/  FSEL R183, R6, -INF , !P5 ;  /* 0xff80000006b77808 */ /* 0x000fe40006800000 */
[----:B------:R-:W-:Y:S01]  /*3b70*/  PLOP3.LUT P5, PT, PT, PT, UP0, 0x40, 0x0 ;  /* 0x000000000000781c */ /* 0x000fe20003fae808 */
[C---:B-----5:R-:W-:Y:S01]  /*3b80*/  HMMA.16816.F32 R24, R172.reuse, R108, R24 ;  /* 0x0000006cac18723c */ /* 0x060fe20000001818 */
[----:B------:R-:W5:Y:S04]  /*3b90*/  LDSM.16.M88.2 R108, [R209+0xa080] ;  /* 0x00a08000d16c783b */ /* 0x000f680000000100 */
[----:B------:R-:W-:Y:S03]  /*3ba0*/  ISETP.GT.AND P5, PT, R190, 0x1, P5 ;  /* 0x00000001be00780c */ /* 0x000fe60002fa4270 */
[C---:B----4-:R-:W-:Y:S01]  /*3bb0*/  HMMA.16816.F32 R28, R172.reuse, R110, R28 ;  /* 0x0000006eac1c723c */ /* 0x050fe2000000181c */
[----:B------:R-:W4:Y:S02]  /*3bc0*/  LDSM.16.M88.2 R110, [R209+0xa880] ;  /* 0x00a88000d16e783b */ /* 0x000f240000000100 */
[----:B------:R-:W-:Y:S04]  /*3bd0*/  ISETP.LT.OR P5, PT, R191, 0x2, P5 ;  /* 0x00000002bf00780c */ /* 0x000fe80002fa1670 */
[----:B------:R-:W-:Y:S01]  /*3be0*/  FSEL R182, R7, -INF , !P5 ;  /* 0xff80000007b67808 */ /* 0x000fe20006800000 */
[C---:B-1----:R-:W-:Y:S01]  /*3bf0*/  HMMA.16816.F32 R32, R172.reuse, R2, R32 ;  /* 0x00000002ac20723c */ /* 0x042fe20000001820 */
[----:B------:R-:W1:Y:S01]  /*3c00*/  LDSM.16.M88.2 R2, [R209+0xb080] ;  /* 0x00b08000d102783b */ /* 0x000e620000000100 */
[----:B------:R-:W-:Y:S01]  /*3c10*/  PLOP3.LUT P5, PT, PT, PT, UP0, 0x40, 0x0 ;  /* 0x000000000000781c */ /* 0x000fe20003fae808 */
[----:B------:R-:W-:Y:S03]  /*3c20*/  UISETP.NE.AND UP0, UPT, UR13, URZ, UPT ;  /* 0x0000003f0d00728c */ /* 0x000fe6000bf05270 */
[C---:B------:R-:W-:Y:S01]  /*3c30*/  ISETP.GT.AND P5, PT, R192.reuse, 0x1, P5 ;  /* 0x00000001c000780c */ /* 0x040fe20002fa4270 */
[----:B------:R-:W1:Y:S01]  /*3c40*/  LDSM.16.M88.2 R6, [R209+0xb880] ;  /* 0x00b88000d106783b */ /* 0x000e620000000100 */
[C---:B--2---:R-:W-:Y:S03]  /*3c50*/  HMMA.16816.F32 R36, R172.reuse, R104, R36 ;  /* 0x00000068ac24723c */ /* 0x044fe60000001824 */
[----:B------:R-:W-:Y:S01]  /*3c60*/  ISETP.LT.OR P5, PT, R193, 0x2, P5 ;  /* 0x00000002c100780c */ /* 0x000fe20002fa1670 */
[----:B------:R-:W2:Y:S03]  /*3c70*/  LDSM.16.M88.2 R104, [R209+0xc080] ;  /* 0x00c08000d168783b */ /* 0x000ea60000000100 */
[----:B------:R-:W-:Y:S01]  /*3c80*/  FSEL R185, R5, -INF , !P5 ;  /* 0xff80000005b97808 */ /* 0x000fe20006800000 */
[----:B---3--:R-:W-:Y:S01]  /*3c90*/  HMMA.16816.F32 R40, R172, R106, R40 ;  /* 0x0000006aac28723c */ /* 0x008fe20000001828 */
[----:B------:R-:W-:Y:S01]  /*3ca0*/  PLOP3.LUT P5, PT, PT, PT, UP2, 0x40, 0x0 ;  /* 0x000000000000781c */ /* 0x000fe20003fae828 */
[----:B------:R-:W-:Y:S01]  /*3cb0*/  LDSM.16.M88.4 R172, [R216+0x1f080] ;  /* 0x01f08000d8ac783b */ /* 0x000fe20000000200 */
[----:B------:R-:W-:Y:S02]  /*3cc0*/  UISETP.NE.AND UP2, UPT, UR7, URZ, UPT ;  /* 0x0000003f0700728c */ /* 0x000fe4000bf45270 */
[----:B------:R-:W-:Y:S02]  /*3cd0*/  ISETP.GT.AND P5, PT, R192, RZ, P5 ;  /* 0x000000ffc000720c */ /* 0x000fe40002fa4270 */
[----:B------:R-:W-:Y:S01]  /*3ce0*/  LDSM.16.M88.2 R106, [R0+0xd080] ;  /* 0x00d08000006a783b */ /* 0x000fe20000000100 */
[C---:B-----5:R-:W-:Y:S05]  /*3cf0*/  HMMA.16816.F32 R24, R176.reuse, R108, R24 ;  /* 0x0000006cb018723c */ /* 0x060fea0000001818 */
[----:B------:R-:W-:Y:S03]  /*3d00*/  ISETP.LT.OR P5, PT, R193, 0x1, P5 ;  /* 0x00000001c100780c */ /* 0x000fe60002fa1670 */
[C---:B----4-:R-:W-:Y:S01]  /*3d10*/  HMMA.16816.F32 R28, R176.reuse, R110, R28 ;  /* 0x0000006eb01c723c */ /* 0x050fe2000000181c */
[----:B------:R-:W-:Y:S03]  /*3d20*/  LDSM.16.M88.4 R108, [R188+0x1f080] ;  /* 0x01f08000bc6c783b */ /* 0x000fe60000000200 */
[----:B------:R-:W-:Y:S02]  /*3d30*/  FSEL R184, R4, -INF , !P5 ;  /* 0xff80000004b87808 */ /* 0x000fe40006800000 */
[----:B------:R-:W-:Y:S01]  /*3d40*/  PLOP3.LUT P5, PT, PT, PT, UP1, 0x40, 0x0 ;  /* 0x000000000000781c */ /* 0x000fe20003fae818 */
[----:B------:R-:W3:Y:S01]  /*3d50*/  LDSM.16.M88.2 R4, [R0+0xc880] ;  /* 0x00c880000004783b */ /* 0x000ee20000000100 */
[C---:B-1----:R-:W-:Y:S01]  /*3d60*/  HMMA.16816.F32 R32, R176.reuse, R2, R32 ;  /* 0x00000002b020723c */ /* 0x042fe20000001820 */
[----:B------:R-:W-:Y:S02]  /*3d70*/  UISETP.NE.AND UP1, UPT, UR6, URZ, UPT ;  /* 0x0000003f0600728c */ /* 0x000fe4000bf25270 */
[----:B------:R-:W-:Y:S01]  /*3d80*/  ISETP.GT.AND P5, PT, R190, 0x10, P5 ;  /* 0x00000010be00780c */ /* 0x000fe20002fa4270 */
[----:B------:R-:W1:Y:S01]  /*3d90*/  LDSM.16.M88.2 R2, [R0+0xd880] ;  /* 0x00d880000002783b */ /* 0x000e620000000100 */
[----:B------:R-:W-:Y:S02]  /*3da0*/  UP2UR UR6, UPR, URZ, 0x1 ;  /* 0x000000013f067883 */ /* 0x000fe40008000000 */
[C---:B------:R-:W-:Y:S01]  /*3db0*/  ISETP.LT.OR P5, PT, R191.reuse, 0x11, P5 ;  /* 0x00000011bf00780c */ /* 0x040fe20002fa1670 */
[C---:B------:R-:W-:Y:S01]  /*3dc0*/  HMMA.16816.F32 R36, R176.reuse, R6, R36 ;  /* 0x00000006b024723c */ /* 0x040fe20000001824 */
[----:B------:R-:W4:Y:S03]  /*3dd0*/  LDSM.16.M88.2 R6, [R0+0xe080] ;  /* 0x00e080000006783b */ /* 0x000f260000000100 */
[----:B------:R-:W-:Y:S02]  /*3de0*/  FSEL R180, R10, -INF , !P5 ;  /* 0xff8000000ab47808 */ /* 0x000fe40006800000 */
[----:B------:R-:W-:Y:S01]  /*3df0*/  PLOP3.LUT P5, PT, PT, PT, UP0, 0x40, 0x0 ;  /* 0x000000000000781c */ /* 0x000fe20003fae808 */
[----:B------:R-:W-:Y:S01]  /*3e00*/  UISETP.NE.AND UP0, UPT, UR14, URZ, UPT ;  /* 0x0000003f0e00728c */ /* 0x000fe2000bf05270 */
[----:B--2---:R-:W-:Y:S03]  /*3e10*/  HMMA.16816.F32 R40, R176, R104, R40 ;  /* 0x00000068b028723c */ /* 0x004fe60000001828 */
[----:B------:R-:W-:Y:S04]  /*3e20*/  ISETP.GT.AND P5, PT, R190, 0x11, P5 ;  /* 0x00000011be00780c */ /* 0x000fe80002fa4270 */
[----:B------:R-:W-:Y:S01]  /*3e30*/  ISETP.LT.OR P5, PT, R191, 0x12, P5 ;  /* 0x00000012bf00780c */ /* 0x000fe20002fa1670 */
[--C-:B------:R-:W-:Y:S04]  /*3e40*/  FFMA.FTZ R104, R182, c[0x0][0x29c], -R194.reuse ;  /* 0x0000a700b6687a23 */ /* 0x100fe800000108c2 */
[----:B------:R-:W-:Y:S02]  /*3e50*/  FSEL R181, R11, -INF , !P5 ;  /* 0xff8000000bb57808 */ /* 0x000fe40006800000 */
[----:B------:R-:W-:Y:S01]  /*3e60*/  PLOP3.LUT P5, PT, PT, PT, UP6, 0x40, 0x0 ;  /* 0x000000000000781c */ /* 0x000fe20003fae868 */
[----:B------:R-:W2:Y:S03]  /*3e70*/  LDSM.16.M88.2 R10, [R0+0xe880] ;  /* 0x00e88000000a783b */ /* 0x000ea60000000100 */
[----:B------:R-:W-:Y:S04]  /*3e80*/  ISETP.GT.AND P5, PT, R190, 0x20, P5 ;  /* 0x00000020be00780c */ /* 0x000fe80002fa4270 */
[----:B------:R-:W-:Y:S01]  /*3e90*/  ISETP.LT.OR P5, PT, R191, 0x21, P5 ;  /* 0x00000021bf00780c */ /* 0x000fe20002fa1670 */
[C---:B---3--:R-:W-:Y:S01]  /*3ea0*/  HMMA.16816.F32 R24, R172.reuse, R4, R24 ;  /* 0x00000004ac18723c */ /* 0x048fe20000001818 */
[----:B------:R-:W3:Y:S04]  /*3eb0*/  LDSM.16.M88.2 R4, [R208+0xc880] ;  /* 0x00c88000d004783b */ /* 0x000ee80000000100 */
[----:B------:R-:W-:Y:S01]  /*3ec0*/  FSEL R105, R14, -INF , !P5 ;  /* 0xff8000000e697808 */ /* 0x000fe20006800000 */
[--C-:B------:R-:W-:Y:S01]  /*3ed0*/  FFMA.FTZ R14, R183, c[0x0][0x29c], -R194.reuse ;  /* 0x0000a700b70e7a23 */ /* 0x100fe200000108c2 */
[----:B------:R-:W-:Y:S01]  /*3ee0*/  PLOP3.LUT P5, PT, PT, PT, UP5, 0x40, 0x0 ;  /* 0x000000000000781c */ /* 0x000fe20003fae858 */
[C---:B------:R-:W-:Y:S01]  /*3ef0*/  HMMA.16816.F32 R28, R172.reuse, R106, R28 ;  /* 0x0000006aac1c723c */ /* 0x040fe2000000181c */
[----:B------:R-:W-:Y:S02]  /*3f00*/  MUFU.EX2 R183, R104 ;  /* 0x0000006800b77308 */ /* 0x000fe40000000800 */
[C---:B------:R-:W-:Y:S04]  /*3f10*/  ISETP.GT.AND P5, PT, R190.reuse, 0x21, P5 ;  /* 0x00000021be00780c */ /* 0x040fe80002fa4270 */
[----:B------:R-:W-:Y:S01]  /*3f20*/  ISETP.LT.OR P5, PT, R191, 0x22, P5 ;  /* 0x00000022bf00780c */ /* 0x000fe20002fa1670 */
[C---:B-1----:R-:W-:Y:S01]  /*3f30*/  HMMA.16816.F32 R32, R172.reuse, R2, R32 ;  /* 0x00000002ac20723c */ /* 0x042fe20000001820 */
[----:B------:R-:W-:Y:S02]  /*3f40*/  LDSM.16.M88.2 R2, [R208+0xd880] ;  /* 0x00d88000d002783b */ /* 0x000fe40000000100 */
[----:B------:R1:W5:Y:S01]  /*3f50*/  MUFU.EX2 R186, R14 ;  /* 0x0000000e00ba7308 */ /* 0x0003620000000800 */
[----:B------:R-:W-:Y:S02]  /*3f60*/  FSEL R177, R15, -INF , !P5 ;  /* 0xff8000000fb17808 */ /* 0x000fe40006800000 */
[----:B------:R-:W-:Y:S02]  /*3f70*/  PLOP3.LUT P5, PT, PT, PT, UP4, 0x40, 0x0 ;  /* 0x000000000000781c */ /* 0x000fe40003fae848 */
[C---:B----4-:R-:W-:Y:S01]  /*3f80*/  HMMA.16816.F32 R36, R172.reuse, R6, R36 ;  /* 0x00000006ac24723c */ /* 0x050fe20000001824 */
[----:B------:R-:W-:Y:S02]  /*3f90*/  LDSM.16.M88.2 R6, [R208+0xe080] ;  /* 0x00e08000d006783b */ /* 0x000fe40000000100 */
[----:B------:R-:W-:Y:S04]  /*3fa0*/  ISETP.GT.AND P5, PT, R190, 0x30, P5 ;  /* 0x00000030be00780c */ /* 0x000fe80002fa4270 */
[C---:B------:R-:W-:Y:S01]  /*3fb0*/  ISETP.LT.OR P5, PT, R191.reuse, 0x31, P5 ;  /* 0x00000031bf00780c */ /* 0x040fe20002fa1670 */
[----:B--2---:R-:W-:Y:S01]  /*3fc0*/  HMMA.16816.F32 R40, R172, R10, R40 ;  /* 0x0000000aac28723c */ /* 0x004fe20000001828 */
[----:B------:R-:W-:Y:S03]  /*3fd0*/  LDSM.16.M88.2 R10, [R208+0xe880] ;  /* 0x00e88000d00a783b */ /* 0x000fe60000000100 */
[----:B------:R-:W-:Y:S01]  /*3fe0*/  FSEL R176, R18, -INF , !P5 ;  /* 0xff80000012b07808 */ /* 0x000fe20006800000 */
[--C-:B------:R-:W-:Y:S01]  /*3ff0*/  FFMA.FTZ R18, R180, c[0x0][0x29c], -R194.reuse ;  /* 0x0000a700b4127a23 */ /* 0x100fe200000108c2 */
[----:B------:R-:W-:Y:S02]  /*4000*/  PLOP3.LUT P5, PT, PT, PT, UP3, 0x40, 0x0 ;  /* 0x000000000000781c */ /* 0x000fe40003fae838 */
[C---:B---3--:R-:W-:Y:S01]  /*4010*/  HMMA.16816.F32 R24, R108.reuse, R4, R24 ;  /* 0x000000046c18723c */ /* 0x048fe20000001818 */
[----:B------:R2:W-:Y:S01]  /*4020*/  MUFU.EX2 R182, R18 ;  /* 0x0000001200b67308 */ /* 0x0005e20000000800 */
[----:B-1----:R-:W1:Y:S03]  /*4030*/  LDSM.16.M88.2 R14, [R208+0xd080] ;  /* 0x00d08000d00e783b */ /* 0x002e660000000100 */
[C---:B------:R-:W-:Y:S02]  /*4040*/  ISETP.GT.AND P5, PT, R190.reuse, 0x31, P5 ;  /* 0x00000031be00780c */ /* 0x040fe40002fa4270 */
[----:B------:R-:W-:Y:S02]  /*4050*/  LDSM.16.M88.2 R4, [R210+0xc880] ;  /* 0x00c88000d204783b */ /* 0x000fe40000000100 */
[----:B------:R-:W-:Y:S04]  /*4060*/  ISETP.LT.OR P5, PT, R191, 0x32, P5 ;  /* 0x00000032bf00780c */ /* 0x000fe80002fa1670 */
[----:B------:R-:W-:Y:S02]  /*4070*/  FSEL R19, R19, -INF , !P5 ;  /* 0xff80000013137808 */ /* 0x000fe40006800000 */
[----:B------:R-:W-:Y:S04]  /*4080*/  PLOP3.LUT P5, PT, PT, PT, UP2, 0x40, 0x0 ;  /* 0x000000000000781c */ /* 0x000fe80003fae828 */
[----:B------:R-:W-:Y:S04]  /*4090*/  ISETP.GT.AND P5, PT, R190, 0x40, P5 ;  /* 0x00000040be00780c */ /* 0x000fe80002fa4270 */
[----:B------:R-:W-:Y:S01]  /*40a0*/  ISETP.LT.OR P5, PT, R191, 0x41, P5 ;  /* 0x00000041bf00780c */ /* 0x000fe20002fa1670 */
[--C-:B--2---:R-:W-:Y:S03]  /*40b0*/  FFMA.FTZ R18, R181, c[0x0][0x29c], -R194.reuse ;  /* 0x0000a700b5127a23 */ /* 0x104fe600000108c2 */
[----:B------:R-:W-:Y:S01]  /*40c0*/  FSEL R22, R22, -INF , !P5 ;  /* 0xff80000016167808 */ /* 0x000fe20006800000 */
[----:B------:R2:W3:Y:S01]  /*40d0*/  MUFU.EX2 R180, R18 ;  /* 0x0000001200b47308 */ /* 0x0004e20000000800 */
[----:B------:R-:W-:Y:S04]  /*40e0*/  PLOP3.LUT P5, PT, PT, PT, UP1, 0x40, 0x0 ;  /* 0x000000000000781c */ /* 0x000fe80003fae818 */
[----:B------:R-:W-:Y:S04]  /*40f0*/  ISETP.GT.AND P5, PT, R190, 0x41, P5 ;  /* 0x00000041be00780c */ /* 0x000fe80002fa4270 */
[----:B------:R-:W-:Y:S01]  /*4100*/  ISETP.LT.OR P5, PT, R191, 0x42, P5 ;  /* 0x00000042bf00780c */ /* 0x000fe20002fa1670 */
[C---:B-1----:R-:W-:Y:S01]  /*4110*/  HMMA.16816.F32 R28, R108.reuse, R14, R28 ;  /* 0x0000000e6c1c723c */ /* 0x042fe2000000181c */
[----:B------:R-:W-:Y:S02]  /*4120*/  LDSM.16.M88.2 R14, [R210+0xd080] ;  /* 0x00d08000d20e783b */ /* 0x000fe40000000100 */
[----:B------:R-:W-:Y:S02]  /*4130*/  FSEL R23, R23, -INF , !P5 ;  /* 0xff80000017177808 */ /* 0x000fe40006800000 */
[----:B------:R-:W-:Y:S01]  /*4140*/  PLOP3.LUT P5, PT, PT, PT, UP0, 0x40, 0x0 ;  /* 0x000000000000781c */ /* 0x000fe20003fae808 */
[----:B------:R-:W-:Y:S02]  /*4150*/  UISETP.NE.AND UP0, UPT, UR6, URZ, UPT ;  /* 0x0000003f0600728c */ /* 0x000fe4000bf05270 */
[C---:B------:R-:W-:Y:S03]  /*4160*/  HMMA.16816.F32 R32, R108.reuse, R2, R32 ;  /* 0x000000026c20723c */ /* 0x040fe60000001820 */
[----:B------:R-:W-:Y:S01]  /*4170*/  ISETP.GT.AND P5, PT, R192, 0x10, P5 ;  /* 0x00000010c000780c */ /* 0x000fe20002fa4270 */
[--C-:B--2---:R-:W-:Y:S02]  /*4180*/  FFMA.FTZ R18, R105, c[0x0][0x29c], -R194.reuse ;  /* 0x0000a70069127a23 */ /* 0x104fe400000108c2 */
[----:B------:R-:W1:Y:S01]  /*4190*/  LDSM.16.M88.4 R104, [R215+0x4000] ;  /* 0x00400000d768783b */ /* 0x000e620000000200 */
[--C-:B------:R-:W-:Y:S01]  /*41a0*/  FFMA.FTZ R2, R176, c[0x0][0x29c], -R194.reuse ;  /* 0x0000a700b0027a23 */ /* 0x100fe200000108c2 */
[C---:B------:R-:W-:Y:S01]  /*41b0*/  HMMA.16816.F32 R36, R108.reuse, R6, R36 ;  /* 0x000000066c24723c */ /* 0x040fe20000001824 */
[----:B------:R2:W-:Y:S02]  /*41c0*/  MUFU.EX2 R179, R18 ;  /* 0x0000001200b37308 */ /* 0x0005e40000000800 */
[----:B------:R-:W-:Y:S04]  /*41d0*/  ISETP.LT.OR P5, PT, R193, 0x11, P5 ;  /* 0x00000011c100780c */ /* 0x000fe80002fa1670 */
[--C-:B------:R-:W-:Y:S01]  /*41e0*/  FFMA.FTZ R6, R19, c[0x0][0x29c], -R194.reuse ;  /* 0x0000a70013067a23 */ /* 0x100fe200000108c2 */
[----:B------:R-:W-:Y:S01]  /*41f0*/  HMMA.16816.F32 R40, R108, R10, R40 ;  /* 0x0000000a6c28723c */ /* 0x000fe20000001828 */
[----:B------:R-:W-:Y:S02]  /*4200*/  LDSM.16.M88.2 R10, [R210+0xe880] ;  /* 0x00e88000d20a783b */ /* 0x000fe40000000100 */
[----:B------:R4:W-:Y:S01]  /*4210*/  MUFU.EX2 R176, R6 ;  /* 0x0000000600b07308 */ /* 0x0009e20000000800 */
[----:B------:R-:W-:Y:S01]  /*4220*/  FSEL R19, R8, -INF , !P5 ;  /* 0xff80000008137808 */ /* 0x000fe20006800000 */
[--C-:B------:R-:W-:Y:S01]  /*4230*/  FFMA.FTZ R8, R22, c[0x0][0x29c], -R194.reuse ;  /* 0x0000a70016087a23 */ /* 0x100fe200000108c2 */
[----:B------:R-:W-:Y:S01]  /*4240*/  PLOP3.LUT P5, PT, PT, PT, UP0, 0x40, 0x0 ;  /* 0x000000000000781c */ /* 0x000fe20003fae808 */
[----:B------:R-:W-:Y:S03]  /*4250*/  LDSM.16.M88.4 R108, [R189+0x4000] ;  /* 0x00400000bd6c783b */ /* 0x000fe60000000200 */
[C---:B------:R-:W-:Y:S03]  /*4260*/  ISETP.GT.AND P5, PT, R192.reuse, 0x11, P5 ;  /* 0x00000011c000780c */ /* 0x040fe60002fa4270 */
[----:B------:R-:W-:Y:S01]  /*4270*/  MUFU.EX2 R175, R8 ;  /* 0x0000000800af7308 */ /* 0x000fe20000000800 */
[----:B------:R-:W-:Y:S01]  /*4280*/  ISETP.LT.OR P5, PT, R193, 0x12, P5 ;  /* 0x00000012c100780c */ /* 0x000fe20002fa1670 */
[--C-:B--2---:R-:W-:Y:S02]  /*4290*/  FFMA.FTZ R18, R177, c[0x0][0x29c], -R194.reuse ;  /* 0x0000a700b1127a23 */ /* 0x104fe400000108c2 */
[----:B------:R-:W-:Y:S06]  /*42a0*/  FFMA.FTZ R194, R23, c[0x0][0x29c], -R194 ;  /* 0x0000a70017c27a23 */ /* 0x000fec00000108c2 */
[----:B------:R2:W2:Y:S01]  /*42b0*/  MUFU.EX2 R177, R2 ;  /* 0x0000000200b17308 */ /* 0x0004a20000000800 */
[----:B----4-:R-:W-:Y:S01]  /*42c0*/  LDSM.16.M88.2 R6, [R210+0xe080] ;  /* 0x00e08000d206783b */ /* 0x010fe20000000100 */
[C---:B-1----:R-:W-:Y:S04]  /*42d0*/  HMMA.16816.F32 R24, R104.reuse, R4, R24 ;  /* 0x000000046818723c */ /* 0x042fe80000001818 */
[----:B------:R-:W-:Y:S04]  /*42e0*/  LDSM.16.M88.2 R4, [R209+0xc880] ;  /* 0x00c88000d104783b */ /* 0x000fe80000000100 */
[----:B------:R1:W4:Y:S01]  /*42f0*/  MUFU.EX2 R178, R18 ;  /* 0x0000001200b27308 */ /* 0x0003220000000800 */
[C---:B------:R-:W-:Y:S09]  /*4300*/  HMMA.16816.F32 R28, R104.reuse, R14, R28 ;  /* 0x0000000e681c723c */ /* 0x040ff2000000181c */
[----:B------:R-:W3:Y:S01]  /*4310*/  MUFU.EX2 R194, R194 ;  /* 0x000000c200c27308 */ /* 0x000ee20000000800 */
[----:B--2---:R-:W2:Y:S02]  /*4320*/  LDSM.16.M88.2 R2, [R210+0xd880] ;  /* 0x00d88000d202783b */ /* 0x004ea40000000100 */
[----:B-1----:R-:W-:Y:S03]  /*4330*/  FSEL R18, R9, -INF , !P5 ;  /* 0xff80000009127808 */ /* 0x002fe60006800000 */
[----:B------:R-:W1:Y:S01]  /*4340*/  LDSM.16.M88.2 R8, [R209+0xd080] ;  /* 0x00d08000d108783b */ /* 0x000e620000000100 */
[----:B------:R-:W-:Y:S04]  /*4350*/  PLOP3.LUT P5, PT, PT, PT, UP6, 0x40, 0x0 ;  /* 0x000000000000781c */ /* 0x000fe80003fae868 */
[----:B------:R-:W-:Y:S04]  /*4360*/  ISETP.GT.AND P5, PT, R192, 0x20, P5 ;  /* 0x00000020c000780c */ /* 0x000fe80002fa4270 */
[----:B------:R-:W-:Y:S04]  /*4370*/  ISETP.LT.OR P5, PT, R193, 0x21, P5 ;  /* 0x00000021c100780c */ /* 0x000fe80002fa1670 */
[----:B------:R-:W-:Y:S01]  /*4380*/  FSEL R15, R12, -INF , !P5 ;  /* 0xff8000000c0f7808 */ /* 0x000fe20006800000 */
[--C-:B------:R-:W-:Y:S01]  /*4390*/  FFMA.FTZ R12, R185, c[0x0][0x29c], -R195.reuse ;  /* 0x0000a700b90c7a23 */ /* 0x100fe200000108c3 */
[----:B------:R-:W-:Y:S03]  /*43a0*/  PLOP3.LUT P5, PT, PT, PT, UP5, 0x40, 0x0 ;  /* 0x000000000000781c */ /* 0x000fe60003fae858 */
[----:B------:R1:W-:Y:S01]  /*43b0*/  MUFU.EX2 R174, R12 ;  /* 0x0000000c00ae7308 */ /* 0x0003e20000000800 */
[----:B------:R-:W-:Y:S04]  /*43c0*/  ISETP.GT.AND P5, PT, R192, 0x21, P5 ;  /* 0x00000021c000780c */ /* 0x000fe80002fa4270 */
[----:B------:R-:W-:Y:S04]  /*43d0*/  ISETP.LT.OR P5, PT, R193, 0x22, P5 ;  /* 0x00000022c100780c */ /* 0x000fe80002fa1670 */
[----:B------:R-:W-:Y:S01]  /*43e0*/  FSEL R14, R13, -INF , !P5 ;  /* 0xff8000000d0e7808 */ /* 0x000fe20006800000 */
[C---:B--2---:R-:W-:Y:S01]  /*43f0*/  HMMA.16816.F32 R32, R104.reuse, R2, R32 ;  /* 0x000000026820723c */ /* 0x044fe20000001820 */
[----:B------:R-:W2:Y:S01]  /*4400*/  LDSM.16.M88.2 R2, [R209+0xd880] ;  /* 0x00d88000d102783b */ /* 0x000ea20000000100 */
[----:B------:R-:W-:Y:S01]  /*4410*/  PLOP3.LUT P5, PT, PT, PT, UP4, 0x40, 0x0 ;  /* 0x000000000000781c */ /* 0x000fe20003fae848 */
[--C-:B------:R-:W-:Y:S03]  /*4420*/  FFMA.FTZ R13, R18, c[0x0][0x29c], -R195.reuse ;  /* 0x0000a700120d7a23 */ /* 0x100fe600000108c3 */
[----:B------:R-:W-:Y:S01]  /*4430*/  ISETP.GT.AND P5, PT, R192, 0x30, P5 ;  /* 0x00000030c000780c */ /* 0x000fe20002fa4270 */
[----:B------:R3:W-:Y:S01]  /*4440*/  MUFU.EX2 R23, R13 ;  /* 0x0000000d00177308 */ /* 0x0007e20000000800 */
[C---:B------:R-:W-:Y:S01]  /*4450*/  HMMA.16816.F32 R36, R104.reuse, R6, R36 ;  /* 0x000000066824723c */ /* 0x040fe20000001824 */
[----:B------:R-:W4:Y:S02]  /*4460*/  LDSM.16.M88.2 R6, [R209+0xe080] ;  /* 0x00e08000d106783b */ /* 0x000f240000000100 */
[C---:B------:R-:W-:Y:S01]  /*4470*/  ISETP.LT.OR P5, PT, R193.reuse, 0x31, P5 ;  /* 0x00000031c100780c */ /* 0x040fe20002fa1670 */
[--C-:B-1----:R-:W-:Y:S03]  /*4480*/  FFMA.FTZ R12, R184, c[0x0][0x29c], -R195.reuse ;  /* 0x0000a700b80c7a23 */ /* 0x102fe600000108c3 */
[----:B------:R-:W-:Y:S01]  /*4490*/  FSEL R16, R16, -INF , !P5 ;  /* 0xff80000010107808 */ /* 0x000fe20006800000 */
[----:B------:R-:W-:Y:S01]  /*44a0*/  HMMA.16816.F32 R40, R104, R10, R40 ;  /* 0x0000000a6828723c */ /* 0x000fe20000001828 */
[----:B------:R-:W1:Y:S01]  /*44b0*/  LDSM.16.M88.2 R10, [R209+0xe880] ;  /* 0x00e88000d10a783b */ /* 0x000e620000000100 */
[----:B------:R2:W1:Y:S01]  /*44c0*/  MUFU.EX2 R173, R12 ;  /* 0x0000000c00ad7308 */ /* 0x0004620000000800 */
[----:B------:R-:W-:Y:S04]  /*44d0*/  PLOP3.LUT P5, PT, PT, PT, UP3, 0x40, 0x0 ;  /* 0x000000000000781c */ /* 0x000fe80003fae838 */
[----:B------:R-:W-:Y:S01]  /*44e0*/  ISETP.GT.AND P5, PT, R192, 0x31, P5 ;  /* 0x00000031c000780c */ /* 0x000fe20002fa4270 */
[C---:B------:R-:W-:Y:S05]  /*44f0*/  HMMA.16816.F32 R24, R108.reuse, R4, R24 ;  /* 0x000000046c18723c */ /* 0x040fea0000001818 */
[----:B------:R-:W-:Y:S02]  /*4500*/  ISETP.LT.OR P5, PT, R193, 0x32, P5 ;  /* 0x00000032c100780c */ /* 0x000fe40002fa1670 */
[----:B-----5:R-:W-:Y:S01]  /*4510*/  F2FP.PACK_AB R5, R183, R186 ;  /* 0x000000bab705723e */ /* 0x020fe200000000ff */
[C---:B------:R-:W-:Y:S04]  /*4520*/  HMMA.16816.F32 R28, R108.reuse, R8, R28 ;  /* 0x000000086c1c723c */ /* 0x040fe8000000181c */
[----:B------:R-:W-:Y:S01]  /*4530*/  FSEL R17, R17, -INF , !P5 ;  /* 0xff80000011117808 */ /* 0x000fe20006800000 */
[--C-:B------:R-:W-:Y:S01]  /*4540*/  FFMA.FTZ R4, R15, c[0x0][0x29c], -R195.reuse ;  /* 0x0000a7000f047a23 */ /* 0x100fe200000108c3 */
[----:B---3--:R-:W-:Y:S02]  /*4550*/  F2FP.PACK_AB R13, R180, R182 ;  /* 0x000000b6b40d723e */ /* 0x008fe400000000ff */
[----:B------:R-:W-:Y:S01]  /*4560*/  PLOP3.LUT P5, PT, PT, PT, UP2, 0x40, 0x0 ;  /* 0x000000000000781c */ /* 0x000fe20003fae828 */
[C---:B--2---:R-:W-:Y:S01]  /*4570*/  HMMA.16816.F32 R32, R108.reuse, R2, R32 ;  /* 0x000000026c20723c */ /* 0x044fe20000001820 */
[----:B------:R2:W-:Y:S02]  /*4580*/  MUFU.EX2 R22, R4 ;  /* 0x0000000400167308 */ /* 0x0005e40000000800 */
[--C-:B------:R-:W-:Y:S01]  /*4590*/  FFMA.FTZ R12, R19, c[0x0][0x29c], -R195.reuse ;  /* 0x0000a700130c7a23 */ /* 0x100fe200000108c3 */
[----:B------:R-:W-:Y:S03]  /*45a0*/  ISETP.GT.AND P5, PT, R192, 0x40, P5 ;  /* 0x00000040c000780c */ /* 0x000fe60002fa4270 */
[--C-:B------:R-:W-:Y:S01]  /*45b0*/  FFMA.FTZ R2, R16, c[0x0][0x29c], -R195.reuse ;  /* 0x0000a70010027a23 */ /* 0x100fe200000108c3 */
[C---:B----4-:R-:W-:Y:S03]  /*45c0*/  HMMA.16816.F32 R36, R108.reuse, R6, R36 ;  /* 0x000000066c24723c */ /* 0x050fe60000001824 */
[----:B------:R3:W-:Y:S01]  /*45d0*/  MUFU.EX2 R18, R2 ;  /* 0x0000000200127308 */ /* 0x0007e20000000800 */
[----:B------:R-:W-:Y:S03]  /*45e0*/  ISETP.LT.OR P5, PT, R193, 0x41, P5 ;  /* 0x00000041c100780c */ /* 0x000fe60002fa1670 */
[----:B------:R-:W-:Y:S01]  /*45f0*/  F2FP.PACK_AB R7, R176, R177 ;  /* 0x000000b1b007723e */ /* 0x000fe200000000ff */
[----:B-1----:R-:W-:Y:S04]  /*4600*/  HMMA.16816.F32 R40, R108, R10, R40 ;  /* 0x0000000a6c28723c */ /* 0x002fe80000001828 */
[----:B------:R-:W-:Y:S01]  /*4610*/  FSEL R3, R20, -INF , !P5 ;  /* 0xff80000014037808 */ /* 0x000fe20006800000 */
[----:B------:R1:W4:Y:S01]  /*4620*/  MUFU.EX2 R172, R12 ;  /* 0x0000000c00ac7308 */ /* 0x0003220000000800 */
[----:B------:R-:W-:Y:S02]  /*4630*/  PLOP3.LUT P5, PT, PT, PT, UP1, 0x40, 0x0 ;  /* 0x000000000000781c */ /* 0x000fe40003fae818 */
[----:B------:R-:W-:Y:S01]  /*4640*/  F2FP.PACK_AB R10, R178, R179 ;  /* 0x000000b3b20a723e */ /* 0x000fe200000000ff */
[--C-:B--2---:R-:W-:Y:S01]  /*4650*/  FFMA.FTZ R4, R14, c[0x0][0x29c], -R195.reuse ;  /* 0x0000a7000e047a23 */ /* 0x104fe200000108c3 */
[----:B------:R-:W-:Y:S02]  /*4660*/  ISETP.GT.AND P5, PT, R192, 0x41, P5 ;  /* 0x00000041c000780c */ /* 0x000fe40002fa4270 */
[--C-:B------:R-:W-:Y:S01]  /*4670*/  FFMA.FTZ R3, R3, c[0x0][0x29c], -R195.reuse ;  /* 0x0000a70003037a23 */ /* 0x100fe200000108c3 */
[----:B------:R-:W-:Y:S02]  /*4680*/  F2FP.PACK_AB R6, R194, R175 ;  /* 0x000000afc206723e */ /* 0x000fe400000000ff */
[----:B------:R2:W-:Y:S01]  /*4690*/  MUFU.EX2 R19, R4 ;  /* 0x0000000400137308 */ /* 0x0005e20000000800 */
[----:B------:R-:W-:Y:S01]  /*46a0*/  ISETP.LT.OR P5, PT, R193, 0x42, P5 ;  /* 0x00000042c100780c */ /* 0x000fe20002fa1670 */
[--C-:B---3--:R-:W-:Y:S03]  /*46b0*/  FFMA.FTZ R2, R17, c[0x0][0x29c], -R195.reuse ;  /* 0x0000a70011027a23 */ /* 0x108fe600000108c3 */
[----:B------:R-:W-:Y:S05]  /*46c0*/  FSEL R21, R21, -INF , !P5 ;  /* 0xff80000015157808 */ /* 0x000fea0006800000 */
[----:B------:R3:W5:Y:S01]  /*46d0*/  MUFU.EX2 R16, R2 ;  /* 0x0000000200107308 */ /* 0x0007620000000800 */
[----:B------:R-:W-:Y:S01]  /*46e0*/  FFMA.FTZ R195, R21, c[0x0][0x29c], -R195 ;  /* 0x0000a70015c37a23 */ /* 0x000fe200000108c3 */
[----:B-1----:R-:W1:Y:S08]  /*46f0*/  LDS R12, [R226.X4+0x212a0] ;  /* 0x0212a000e20c7984 */ /* 0x002e700000004800 */
[----:B------:R4:W-:Y:S01]  /*4700*/  MUFU.EX2 R15, R3 ;  /* 0x00000003000f7308 */ /* 0x0009e20000000800 */
[----:B--2---:R-:W-:Y:S09]  /*4710*/  F2FP.PACK_AB R4, R174, R173 ;  /* 0x000000adae04723e */ /* 0x004ff200000000ff */
[----:B------:R-:W2:Y:S01]  /*4720*/  MUFU.EX2 R195, R195 ;  /* 0x000000c300c37308 */ /* 0x000ea20000000800 */
[----:B---3--:R-:W3:Y:S05]  /*4730*/  LDS R2, [R226.X4+0x21280] ;  /* 0x02128000e2027984 */ /* 0x008eea0000004800 */
[----:B------:R5:W-:Y:S05]  /*4740*/  STS [R223+0x21480], R4 ;  /* 0x02148004df007388 */ /* 0x000bea0000000800 */
[----:B------:R2:W-:Y:S01]  /*4750*/  STS [R224], R5 ;  /* 0x00000005e0007388 */ /* 0x0005e20000000800 */
[----:B----4-:R-:W-:Y:S05]  /*4760*/  F2FP.PACK_AB R3, R23, R172 ;  /* 0x000000ac1703723e */ /* 0x010fea00000000ff */
[----:B------:R4:W-:Y:S01]  /*4770*/  STS [R223+0x21c80], R3 ;  /* 0x021c8003df007388 */ /* 0x0009e20000000800 */
[--C-:B-1----:R-:W-:Y:S04]  /*4780*/  FADD.FTZ R27, R27, -R12.reuse ;  /* 0x8000000c1b1b7221 */ /* 0x102fe80000010000 */
[----:B------:R-:W-:Y:S01]  /*4790*/  STS [R224+0x800], R13 ;  /* 0x0008000de0007388 */ /* 0x000fe20000000800 */
[--C-:B------:R-:W-:Y:S02]  /*47a0*/  FADD.FTZ R26, R26, -R12.reuse ;  /* 0x8000000c1a1a7221 */ /* 0x100fe40000010000 */
[----:B------:R-:W-:Y:S02]  /*47b0*/  FMUL.FTZ R14, R183, R27 ;  /* 0x0000001bb70e7220 */ /* 0x000fe40000410000 */
[----:B------:R-:W-:Y:S02]  /*47c0*/  FMUL.FTZ R26, R186, R26 ;  /* 0x0000001aba1a7220 */ /* 0x000fe40000410000 */
[--C-:B------:R-:W-:Y:S01]  /*47d0*/  FADD.FTZ R31, R31, -R12.reuse ;  /* 0x8000000c1f1f7221 */ /* 0x100fe20000010000 */
[----:B-----5:R-:W-:Y:S01]  /*47e0*/  F2FP.PACK_AB R4, R16, R18 ;  /* 0x000000121004723e */ /* 0x020fe200000000ff */
[--C-:B------:R-:W-:Y:S01]  /*47f0*/  FADD.FTZ R30, R30, -R12.reuse ;  /* 0x8000000c1e1e7221 */ /* 0x100fe20000010000 */
[----:B------:R-:W-:Y:S01]  /*4800*/  F2FP.PACK_AB R14, R14, R26 ;  /* 0x0000001a0e0e723e */ /* 0x000fe200000000ff */
[----:B------:R-:W-:Y:S01]  /*4810*/  FMUL.FTZ R9, R180, R31 ;  /* 0x0000001fb4097220 */ /* 0x000fe20000410000 */
[----:B--2---:R-:W-:Y:S01]  /*4820*/  F2FP.PACK_AB R5, R19, R22 ;  /* 0x000000161305723e */ /* 0x004fe200000000ff */
[----:B------:R-:W-:Y:S02]  /*4830*/  FMUL.FTZ R30, R182, R30 ;  /* 0x0000001eb61e7220 */ /* 0x000fe40000410000 */
[----:B------:R-:W-:Y:S02]  /*4840*/  FADD.FTZ R35, R35, -R12 ;  /* 0x8000000c23237221 */ /* 0x000fe40000010000 */
[----:B------:R-:W-:Y:S01]  /*4850*/  STS [R223+0x22480], R5 ;  /* 0x02248005df007388 */ /* 0x000fe20000000800 */
[----:B----4-:R-:W-:Y:S01]  /*4860*/  F2FP.PACK_AB R3, R195, R15 ;  /* 0x0000000fc303723e */ /* 0x010fe200000000ff */
[--C-:B---3--:R-:W-:Y:S01]  /*4870*/  FADD.FTZ R24, R24, -R2.reuse ;  /* 0x8000000218187221 */ /* 0x108fe20000010000 */
[----:B------:R-:W-:Y:S01]  /*4880*/  F2FP.PACK_AB R9, R9, R30 ;  /* 0x0000001e0909723e */ /* 0x000fe200000000ff */
[--C-:B------:R-:W-:Y:S01]  /*4890*/  FADD.FTZ R25, R25, -R2.reuse ;  /* 0x8000000219197221 */ /* 0x100fe20000010000 */
[----:B------:R-:W-:Y:S01]  /*48a0*/  STS [R224+0x1000], R10 ;  /* 0x0010000ae0007388 */ /* 0x000fe20000000800 */
[--C-:B------:R-:W-:Y:S02]  /*48b0*/  FADD.FTZ R29, R29, -R2.reuse ;  /* 0x800000021d1d7221 */ /* 0x100fe40000010000 */
[----:B------:R-:W-:Y:S02]  /*48c0*/  FMUL.FTZ R25, R174, R25 ;  /* 0x00000019ae197220 */ /* 0x000fe40000410000 */
[----:B------:R1:W-:Y:S01]  /*48d0*/  STS [R223+0x22c80], R4 ;  /* 0x022c8004df007388 */ /* 0x0003e20000000800 */
[--C-:B------:R-:W-:Y:S02]  /*48e0*/  FADD.FTZ R28, R28, -R2.reuse ;  /* 0x800000021c1c7221 */ /* 0x100fe40000010000 */
[--C-:B------:R-:W-:Y:S02]  /*48f0*/  FADD.FTZ R32, R32, -R2.reuse ;  /* 0x8000000220207221 */ /* 0x100fe40000010000 */
[----:B------:R-:W-:Y:S01]  /*4900*/  STS [R224+0x1800], R7 ;  /* 0x00180007e0007388 */ /* 0x000fe20000000800 */
[----:B------:R-:W-:Y:S02]  /*4910*/  FMUL.FTZ R28, R172, R28 ;  /* 0x0000001cac1c7220 */ /* 0x000fe40000410000 */
[----:B------:R-:W-:Y:S02]  /*4920*/  FADD.FTZ R33, R33, -R2 ;  /* 0x8000000221217221 */ /* 0x000fe40000010000 */
[----:B------:R2:W-:Y:S01]  /*4930*/  STS [R223+0x23480], R3 ;  /* 0x02348003df007388 */ /* 0x0005e20000000800 */
[----:B------:R-:W-:Y:S02]  /*4940*/  FMUL.FTZ R32, R22, R32 ;  /* 0x0000002016207220 */ /* 0x000fe40000410000 */
[----:B------:R-:W-:Y:S02]  /*4950*/  FMUL.FTZ R33, R19, R33 ;  /* 0x0000002113217220 */ /* 0x000fe40000410000 */
[----:B------:R-:W-:Y:S01]  /*4960*/  STS [R224+0x2000], R6 ;  /* 0x00200006e0007388 */ /* 0x000fe20000000800 */
[----:B------:R-:W-:Y:S02]  /*4970*/  FADD.FTZ R34, R34, -R12 ;  /* 0x8000000c22227221 */ /* 0x000fe40000010000 */
[----:B------:R-:W-:Y:S02]  /*4980*/  FMUL.FTZ R8, R178, R35 ;  /* 0x00000023b2087220 */ /* 0x000fe40000410000 */
[----:B------:R-:W-:Y:S01]  /*4990*/  BAR.SYNC.DEFER_BLOCKING 0x0 ;  /* 0x0000000000007b1d */ /* 0x000fe20000010000 */
[----:B------:R-:W-:Y:S02]  /*49a0*/  FMUL.FTZ R34, R179, R34 ;  /* 0x00000022b3227220 */ /* 0x000fe40000410000 */
[--C-:B------:R-:W-:Y:S02]  /*49b0*/  FADD.FTZ R37, R37, -R2.reuse ;  /* 0x8000000225257221 */ /* 0x100fe40000010000 */
[----:B-1----:R-:W-:Y:S01]  /*49c0*/  FMUL.FTZ R4, R23, R29 ;  /* 0x0000001d17047220 */ /* 0x002fe20000410000 */
[----:B------:R-:W-:Y:S01]  /*49d0*/  F2FP.PACK_AB R8, R8, R34 ;  /* 0x000000220808723e */ /* 0x000fe200000000ff */
[--C-:B------:R-:W-:Y:S02]  /*49e0*/  FADD.FTZ R36, R36, -R2.reuse ;  /* 0x8000000224247221 */ /* 0x100fe40000010000 */
[--C-:B------:R-:W-:Y:S01]  /*49f0*/  FADD.FTZ R40, R40, -R2.reuse ;  /* 0x8000000228287221 */ /* 0x100fe20000010000 */
[----:B------:R-:W-:Y:S01]  /*4a00*/  F2FP.PACK_AB R4, R4, R28 ;  /* 0x0000001c0404723e */ /* 0x000fe200000000ff */
[----:B------:R-:W-:Y:S02]  /*4a10*/  FMUL.FTZ R36, R18, R36 ;  /* 0x0000002412247220 */ /* 0x000fe40000410000 */
[----:B------:R-:W-:Y:S02]  /*4a20*/  FADD.FTZ R41, R41, -R2 ;  /* 0x8000000229297221 */ /* 0x000fe40000010000 */
[----:B--2---:R-:W-:Y:S02]  /*4a30*/  FMUL.FTZ R3, R173, R24 ;  /* 0x00000018ad037220 */ /* 0x004fe40000410000 */
[----:B------:R-:W-:Y:S02]  /*4a40*/  FMUL.FTZ R2, R16, R37 ;  /* 0x0000002510027220 */ /* 0x000fe40000410000 */
[--C-:B------:R-:W-:Y:S01]  /*4a50*/  FADD.FTZ R39, R39, -R12.reuse ;  /* 0x8000000c27277221 */ /* 0x100fe20000010000 */
[----:B------:R-:W-:Y:S01]  /*4a60*/  F2FP.PACK_AB R3, R25, R3 ;  /* 0x000000031903723e */ /* 0x000fe200000000ff */
[--C-:B------:R-:W-:Y:S01]  /*4a70*/  FADD.FTZ R38, R38, -R12.reuse ;  /* 0x8000000c26267221 */ /* 0x100fe20000010000 */
[----:B------:R-:W-:Y:S01]  /*4a80*/  F2FP.PACK_AB R2, R2, R36 ;  /* 0x000000240202723e */ /* 0x000fe200000000ff */
[--C-:B------:R-:W-:Y:S02]  /*4a90*/  FADD.FTZ R43, R43, -R12.reuse ;  /* 0x8000000c2b2b7221 */ /* 0x100fe40000010000 */
[----:B------:R1:W-:Y:S01]  /*4aa0*/  STS [R223+0x23c80], R3 ;  /* 0x023c8003df007388 */ /* 0x0003e20000000800 */
[----:B------:R-:W-:Y:S02]  /*4ab0*/  FMUL.FTZ R38, R177, R38 ;  /* 0x00000026b1267220 */ /* 0x000fe40000410000 */
[----:B------:R-:W-:Y:S02]  /*4ac0*/  FADD.FTZ R42, R42, -R12 ;  /* 0x8000000c2a2a7221 */ /* 0x000fe40000010000 */
[----:B------:R-:W-:Y:S01]  /*4ad0*/  STS [R224+0x2800], R14 ;  /* 0x0028000ee0007388 */ /* 0x000fe20000000800 */
[----:B------:R-:W-:Y:S02]  /*4ae0*/  FMUL.FTZ R12, R176, R39 ;  /* 0x00000027b00c7220 */ /* 0x000fe40000410000 */
[----:B------:R-:W-:Y:S02]  /*4af0*/  FMUL.FTZ R40, R15, R40 ;  /* 0x000000280f287220 */ /* 0x000fe40000410000 */
[----:B------:R2:W-:Y:S01]  /*4b00*/  STS [R223+0x24480], R4 ;  /* 0x02448004df007388 */ /* 0x0005e20000000800 */
[----:B------:R-:W-:Y:S01]  /*4b10*/  F2FP.PACK_AB R12, R12, R38 ;  /* 0x000000260c0c723e */ /* 0x000fe200000000ff */
[----:B------:R-:W-:Y:S02]  /*4b20*/  FMUL.FTZ R41, R195, R41 ;  /* 0x00000029c3297220 */ /* 0x000fe40000410000 */
[----:B------:R-:W-:Y:S01]  /*4b30*/  FMUL.FTZ R42, R175, R42 ;  /* 0x0000002aaf2a7220 */ /* 0x000fe20000410000 */
[----:B------:R-:W-:Y:S01]  /*4b40*/  STS [R224+0x3000], R9 ;  /* 0x00300009e0007388 */ /* 0x000fe20000000800 */
[----:B------:R-:W-:Y:S05]  /*4b50*/  FMUL.FTZ R11, R194, R43 ;  /* 0x0000002bc20b7220 */ /* 0x000fea0000410000 */
[----:B------:R-:W-:Y:S01]  /*4b60*/  F2FP.PACK_AB R11, R11, R42 ;  /* 0x0000002a0b0b723e */ /* 0x000fe200000000ff */
[----:B------:R-:W-:Y:S01]  /*4b70*/  IMAD.SHL.U32 R42, R217, 0x2, RZ ;  /* 0x00000002d92a7824 */ /* 0x000fe200078e00ff */
[----:B-1----:R-:W-:Y:S05]  /*4b80*/  F2FP.PACK_AB R3, R33, R32 ;  /* 0x000000202103723e */ /* 0x002fea00000000ff */
[----:B------:R-:W-:Y:S05]  /*4b90*/  STS [R223+0x24c80], R3 ;  /* 0x024c8003df007388 */ /* 0x000fea0000000800 */
[----:B------:R-:W-:Y:S01]  /*4ba0*/  STS [R224+0x3800], R8 ;  /* 0x00380008e0007388 */ /* 0x000fe20000000800 */
[----:B--2---:R-:W-:Y:S04]  /*4bb0*/  F2FP.PACK_AB R4, R41, R40 ;  /* 0x000000282904723e */ /* 0x004fe800000000ff */
[----:B------:R-:W-:Y:S05]  /*4bc0*/  STS [R223+0x25480], R2 ;  /* 0x02548002df007388 */ /* 0x000fea0000000800 */
[----:B------:R-:W-:Y:S05]  /*4bd0*/  STS [R224+0x4000], R12 ;  /* 0x0040000ce0007388 */ /* 0x000fea0000000800 */
[----:B------:R-:W-:Y:S05]  /*4be0*/  STS [R223+0x25c80], R4 ;  /* 0x025c8004df007388 */ /* 0x000fea0000000800 */
[----:B------:R-:W-:Y:S05]  /*4bf0*/  STS [R224+0x4800], R11 ;  /* 0x0048000be0007388 */ /* 0x000fea0000000800 */
[----:B------:R-:W-:Y:S05]  /*4c00*/  LDSM.16.MT88.2 R2, [R211+0x21480] ;  /* 0x02148000d302783b */ /* 0x000fea0000004100 */
[----:B------:R-:W1:Y:S05]  /*4c10*/  LDSM.16.MT88.4 R4, [R42+0x1b080] ;  /* 0x01b080002a04783b */ /* 0x000e6a0000004200 */
[----:B------:R-:W2:Y:S05]  /*4c20*/  LDSM.16.MT88.4 R8, [R42+0x1d080] ;  /* 0x01d080002a08783b */ /* 0x000eaa0000004200 */
[----:B------:R-:W3:Y:S05]  /*4c30*/  LDSM.16.MT88.4 R12, [R42+0x1f080] ;  /* 0x01f080002a0c783b */ /* 0x000eea0000004200 */
[----:B------:R-:W4:Y:S05]  /*4c40*/  LDSM.16.MT88.2 R16, [R211+0x21c80] ;  /* 0x021c8000d310783b */ /* 0x000f2a0000004100 */
[----:B------:R-:W5:Y:S05]  /*4c50*/  LDSM.16.MT88.2 R18, [R211+0x22480] ;  /* 0x02248000d312783b */ /* 0x000f6a0000004100 */
[----:B------:R-:W5:Y:S05]  /*4c60*/  LDSM.16.MT88.2 R20, [R211+0x22c80] ;  /* 0x022c8000d314783b */ /* 0x000f6a0000004100 */
[----:B------:R-:W5:Y:S05]  /*4c70*/  LDSM.16.MT88.2 R22, [R211+0x23480] ;  /* 0x02348000d316783b */ /* 0x000f6a0000004100 */
[----:B------:R-:W-:Y:S01]  /*4c80*/  LDSM.16.MT88.2 R28, [R212+0x21480] ;  /* 0x02148000d41c783b */ /* 0x000fe20000004100 */
[-C--:B-1----:R-:W-:Y:S04]  /*4c90*/  HMMA.16816.F32 R44, R4, R2.reuse, R44 ;  /* 0x00000002042c723c */ /* 0x082fe8000000182c */
[----:B------:R-:W1:Y:S05]  /*4ca0*/  LDSM.16.MT88.4 R24, [R42+0x1b880] ;  /* 0x01b880002a18783b */ /* 0x000e6a0000004200 */
[----:B------:R-:W1:Y:S01]  /*4cb0*/  LDSM.16.MT88.4 R32, [R42+0x1d880] ;  /* 0x01d880002a20783b */ /* 0x000e620000004200 */
[-C--:B--2---:R-:W-:Y:S04]  /*4cc0*/  HMMA.16816.F32 R48, R8, R2.reuse, R48 ;  /* 0x000000020830723c */ /* 0x084fe80000001830 */
[----:B------:R-:W2:Y:S04]  /*4cd0*/  LDSM.16.MT88.4 R36, [R42+0x1f880] ;  /* 0x01f880002a24783b */ /* 0x000ea80000004200 */
[C---:B---3--:R-:W-:Y:S01]  /*4ce0*/  HMMA.16816.F32 R52, R12.reuse, R2, R52 ;  /* 0x000000020c34723c */ /* 0x048fe20000001834 */
[----:B------:R-:W3:Y:S05]  /*4cf0*/  LDSM.16.MT88.2 R30, [R212+0x21c80] ;  /* 0x021c8000d41e783b */ /* 0x000eea0000004100 */
[----:B------:R-:W1:Y:S02]  /*4d00*/  LDSM.16.MT88.2 R40, [R212+0x22480] ;  /* 0x02248000d428783b */ /* 0x000e640000004100 */
[-C--:B----4-:R-:W-:Y:S03]  /*4d10*/  HMMA.16816.F32 R56, R12, R16.reuse, R56 ;  /* 0x000000100c38723c */ /* 0x090fe60000001838 */
[----:B------:R-:W4:Y:S05]  /*4d20*/  LDSM.16.MT88.2 R2, [R212+0x22c80] ;  /* 0x022c8000d402783b */ /* 0x000f2a0000004100 */
[-C--:B------:R-:W-:Y:S01]  /*4d30*/  HMMA.16816.F32 R60, R8, R16.reuse, R60 ;  /* 0x00000010083c723c */ /* 0x080fe2000000183c */
[----:B------:R-:W-:Y:S07]  /*4d40*/  LDSM.16.MT88.2 R104, [R212+0x22080] ;  /* 0x02208000d468783b */ /* 0x000fee0000004100 */
        /* <DEDUP_REMOVED lines=10> */
[----:B------:R-:W5:Y:S05]  /*4df0*/  LDSM.16.MT88.2 R4, [R212+0x23480] ;  /* 0x02348000d404783b */ /* 0x000f6a0000004100 */
[----:B------:R-:W-:Y:S02]  /*4e00*/  LDSM.16.MT88.2 R6, [R211+0x21880] ;  /* 0x02188000d306783b */ /* 0x000fe40000004100 */
[-C--:B------:R-:W-:Y:S03]  /*4e10*/  HMMA.16816.F32 R96, R8, R22.reuse, R96 ;  /* 0x000000160860723c */ /* 0x080fe60000001860 */
[----:B------:R-:W4:Y:S05]  /*4e20*/  LDSM.16.MT88.4 R8, [R42+0x1c080] ;  /* 0x01c080002a08783b */ /* 0x000f2a0000004200 */
[----:B------:R-:W-:Y:S01]  /*4e30*/  HMMA.16816.F32 R100, R12, R22, R100 ;  /* 0x000000160c64723c */ /* 0x000fe20000001864 */
[----:B------:R-:W4:Y:S05]  /*4e40*/  LDSM.16.MT88.4 R12, [R42+0x1e080] ;  /* 0x01e080002a0c783b */ /* 0x000f2a0000004200 */
[----:B------:R-:W4:Y:S02]  /*4e50*/  LDSM.16.MT88.2 R22, [R211+0x22880] ;  /* 0x02288000d316783b */ /* 0x000f240000004100 */
[-C--:B-1----:R-:W-:Y:S08]  /*4e60*/  HMMA.16816.F32 R44, R24, R28.reuse, R44 ;  /* 0x0000001c182c723c */ /* 0x082ff0000000182c */
[-C--:B------:R-:W-:Y:S08]  /*4e70*/  HMMA.16816.F32 R48, R32, R28.reuse, R48 ;  /* 0x0000001c2030723c */ /* 0x080ff00000001830 */
[C---:B--2---:R-:W-:Y:S01]  /*4e80*/  HMMA.16816.F32 R52, R36.reuse, R28, R52 ;  /* 0x0000001c2434723c */ /* 0x044fe20000001834 */
[----:B------:R-:W1:Y:S07]  /*4e90*/  LDSM.16.MT88.2 R28, [R211+0x23080] ;  /* 0x02308000d31c783b */ /* 0x000e6e0000004100 */
[-C--:B---3--:R-:W-:Y:S08]  /*4ea0*/  HMMA.16816.F32 R56, R36, R30.reuse, R56 ;  /* 0x0000001e2438723c */ /* 0x088ff00000001838 */
[-C--:B------:R-:W-:Y:S08]  /*4eb0*/  HMMA.16816.F32 R60, R32, R30.reuse, R60 ;  /* 0x0000001e203c723c */ /* 0x080ff0000000183c */
[C---:B------:R-:W-:Y:S01]  /*4ec0*/  HMMA.16816.F32 R64, R24.reuse, R30, R64 ;  /* 0x0000001e1840723c */ /* 0x040fe20000001840 */
[----:B------:R-:W-:Y:S07]  /*4ed0*/  LDSM.16.MT88.2 R30, [R212+0x21880] ;  /* 0x02188000d41e783b */ /* 0x000fee0000004100 */
[-C--:B------:R-:W-:Y:S08]  /*4ee0*/  HMMA.16816.F32 R68, R24, R40.reuse, R68 ;  /* 0x000000281844723c */ /* 0x080ff00000001844 */
[-C--:B------:R-:W-:Y:S08]  /*4ef0*/  HMMA.16816.F32 R72, R32, R40.reuse, R72 ;  /* 0x000000282048723c */ /* 0x080ff00000001848 */
[C---:B------:R-:W-:Y:S08]  /*4f00*/  HMMA.16816.F32 R76, R36.reuse, R40, R76 ;  /* 0x00000028244c723c */ /* 0x040ff0000000184c */
[-C--:B----4-:R-:W-:Y:S08]  /*4f10*/  HMMA.16816.F32 R80, R36, R2.reuse, R80 ;  /* 0x000000022450723c */ /* 0x090ff00000001850 */
[-C--:B------:R-:W-:Y:S08]  /*4f20*/  HMMA.16816.F32 R84, R32, R2.reuse, R84 ;  /* 0x000000022054723c */ /* 0x080ff00000001854 */
[C---:B------:R-:W-:Y:S01]  /*4f30*/  HMMA.16816.F32 R88, R24.reuse, R2, R88 ;  /* 0x000000021858723c */ /* 0x040fe20000001858 */
[----:B------:R-:W2:Y:S07]  /*4f40*/  LDSM.16.MT88.2 R2, [R211+0x23880] ;  /* 0x02388000d302783b */ /* 0x000eae0000004100 */
[-C--:B-----5:R-:W-:Y:S01]  /*4f50*/  HMMA.16816.F32 R92, R24, R4.reuse, R92 ;  /* 0x00000004185c723c */ /* 0x0a0fe2000000185c */
[----:B------:R-:W3:Y:S07]  /*4f60*/  LDSM.16.MT88.4 R24, [R42+0x1c880] ;  /* 0x01c880002a18783b */ /* 0x000eee0000004200 */
[-C--:B------:R-:W-:Y:S01]  /*4f70*/  HMMA.16816.F32 R96, R32, R4.reuse, R96 ;  /* 0x000000042060723c */ /* 0x080fe20000001860 */
[----:B------:R-:W4:Y:S05]  /*4f80*/  LDSM.16.MT88.4 R32, [R42+0x1e880] ;  /* 0x01e880002a20783b */ /* 0x000f2a0000004200 */
[----:B------:R-:W5:Y:S02]  /*4f90*/  LDSM.16.MT88.4 R40, [R42+0x20880] ;  /* 0x020880002a28783b */ /* 0x000f640000004200 */
[----:B------:R-:W-:Y:S03]  /*4fa0*/  HMMA.16816.F32 R100, R36, R4, R100 ;  /* 0x000000042464723c */ /* 0x000fe60000001864 */
[----:B------:R-:W1:Y:S05]  /*4fb0*/  LDSM.16.MT88.2 R4, [R212+0x22880] ;  /* 0x02288000d404783b */ /* 0x000e6a0000004100 */
[-C--:B------:R-:W-:Y:S08]  /*4fc0*/  HMMA.16816.F32 R44, R8, R6.reuse, R44 ;  /* 0x00000006082c723c */ /* 0x080ff0000000182c */
[-C--:B------:R-:W-:Y:S08]  /*4fd0*/  HMMA.16816.F32 R48, R12, R6.reuse, R48 ;  /* 0x000000060c30723c */ /* 0x080ff00000001830 */
[C---:B------:R-:W-:Y:S01]  /*4fe0*/  HMMA.16816.F32 R52, R16.reuse, R6, R52 ;  /* 0x000000061034723c */ /* 0x040fe20000001834 */
[----:B------:R-:W1:Y:S07]  /*4ff0*/  LDSM.16.MT88.2 R6, [R212+0x23080] ;  /* 0x02308000d406783b */ /* 0x000e6e0000004100 */
        /* <DEDUP_REMOVED lines=10> */
[----:B------:R-:W1:Y:S05]  /*50a0*/  LDSM.16.MT88.2 R8, [R212+0x23880] ;  /* 0x02388000d408783b */ /* 0x000e6a0000004100 */
[----:B------:R-:W-:Y:S02]  /*50b0*/  BAR.SYNC.DEFER_BLOCKING 0x0 ;  /* 0x0000000000007b1d */ /* 0x000fe40000010000 */
[-C--:B------:R-:W-:Y:S08]  /*50c0*/  HMMA.16816.F32 R96, R12, R2.reuse, R96 ;  /* 0x000000020c60723c */ /* 0x080ff00000001860 */
[----:B------:R-:W-:Y:S08]  /*50d0*/  HMMA.16816.F32 R100, R16, R2, R100 ;  /* 0x000000021064723c */ /* 0x000ff00000001864 */
[-C--:B---3--:R-:W-:Y:S01]  /*50e0*/  HMMA.16816.F32 R44, R24, R30.reuse, R44 ;  /* 0x0000001e182c723c */ /* 0x088fe2000000182c */
[----:B------:R2:W3:Y:S07]  /*50f0*/  LDSM.16.M88.4 R108, [R214] ;  /* 0x00000000d66c783b */ /* 0x0004ee0000000200 */
[-C--:B----4-:R-:W-:Y:S01]  /*5100*/  HMMA.16816.F32 R48, R32, R30.reuse, R48 ;  /* 0x0000001e2030723c */ /* 0x090fe20000001830 */
[----:B------:R2:W4:Y:S07]  /*5110*/  LDSM.16.MT88.4 R16, [R213] ;  /* 0x00000000d510783b */ /* 0x00052e0000004200 */
[C---:B-----5:R-:W-:Y:S01]  /*5120*/  HMMA.16816.F32 R52, R40.reuse, R30, R52 ;  /* 0x0000001e2834723c */ /* 0x060fe20000001834 */
[----:B------:R2:W5:Y:S05]  /*5130*/  LDSM.16.MT88.4 R36, [R213+0x2800] ;  /* 0x00280000d524783b */ /* 0x00056a0000004200 */
[----:B------:R2:W1:Y:S02]  /*5140*/  LDSM.16.MT88.4 R172, [R213+0x5000] ;  /* 0x00500000d5ac783b */ /* 0x0004640000004200 */
[-C--:B------:R-:W-:Y:S03]  /*5150*/  HMMA.16816.F32 R56, R40, R104.reuse, R56 ;  /* 0x000000682838723c */ /* 0x080fe60000001838 */
[----:B------:R2:W1:Y:S05]  /*5160*/  LDSM.16.M88.4 R176, [R214+0x800] ;  /* 0x00080000d6b0783b */ /* 0x00046a0000000200 */
[-C--:B------:R-:W-:Y:S01]  /*5170*/  HMMA.16816.F32 R60, R32, R104.reuse, R60 ;  /* 0x00000068203c723c */ /* 0x080fe2000000183c */
[----:B------:R2:W1:Y:S05]  /*5180*/  LDSM.16.M88.4 R184, [R214+0xc00] ;  /* 0x000c0000d6b8783b */ /* 0x00046a0000000200 */
[----:B------:R2:W1:Y:S02]  /*5190*/  LDSM.16.MT88.4 R180, [R213+0x800] ;  /* 0x00080000d5b4783b */ /* 0x0004640000004200 */
[C---:B------:R-:W-:Y:S03]  /*51a0*/  HMMA.16816.F32 R64, R24.reuse, R104, R64 ;  /* 0x000000681840723c */ /* 0x040fe60000001840 */
[----:B------:R2:W1:Y:S05]  /*51b0*/  LDSM.16.M88.4 R104, [R214+0x400] ;  /* 0x00040000d668783b */ /* 0x00046a0000000200 */
[-C--:B------:R-:W-:Y:S01]  /*51c0*/  HMMA.16816.F32 R68, R24, R4.reuse, R68 ;  /* 0x000000041844723c */ /* 0x080fe20000001844 */
[----:B------:R2:W1:Y:S05]  /*51d0*/  LDSM.16.MT88.4 R188, [R213+0x3000] ;  /* 0x00300000d5bc783b */ /* 0x00046a0000004200 */
[----:B------:R2:W1:Y:S02]  /*51e0*/  LDSM.16.MT88.4 R192, [R213+0x5800] ;  /* 0x00580000d5c0783b */ /* 0x0004640000004200 */
        /* <DEDUP_REMOVED lines=8> */
[----:B------:R-:W-:-:S07]  /*5270*/  @P0 BRA `(.L_x_841) ;  /* 0x0000039000000947 */ /* 0x000fce0003800000 */
[----:B--2345:R-:W-:Y:S01]  /*5280*/  LOP3.LUT P6, RZ, R227, 0x1, RZ, 0xc0, !PT ;  /* 0x00000001e3ff7812 */ /* 0x03cfe200078cc0ff */
[----:B------:R-:W1:Y:S01]  /*5290*/  S2R R7, SR_CTAID.Y ;  /* 0x0000000000077919 */ /* 0x000e620000002600 */
[----:B------:R-:W-:Y:S01]  /*52a0*/  P2R R12, PR, RZ, 0x4 ;  /* 0x00000004ff0c7803 */ /* 0x000fe20000000000 */
[----:B------:R-:W-:Y:S01]  /*52b0*/  USHF.R.S32.HI UR17, URZ, 0x1f, UR9 ;  /* 0x0000001f3f117899 */ /* 0x000fe20008011409 */
[----:B------:R-:W-:Y:S01]  /*52c0*/  IMAD.MOV.U32 R198, RZ, RZ, c[0x0][0x208] ;  /* 0x00008200ffc67624 */ /* 0x000fe200078e00ff */
[----:B------:R-:W-:Y:S01]  /*52d0*/  ULDC.64 UR6, c[0x0][0x208] ;  /* 0x0000820000067ab9 */ /* 0x000fe20000000a00 */
[----:B------:R-:W-:Y:S01]  /*52e0*/  IMAD.MOV.U32 R8, RZ, RZ, R196 ;  /* 0x000000ffff087224 */ /* 0x000fe200078e00c4 */
[----:B------:R-:W-:Y:S01]  /*52f0*/  UIMAD UR17, UR17, UR6, URZ ;  /* 0x00000006111172a4 */ /* 0x000fe2000f8e023f */
[----:B------:R-:W-:Y:S01]  /*5300*/  IMAD.SHL.U32 R198, R198, 0x20, RZ ;  /* 0x00000020c6c67824 */ /* 0x000fe200078e00ff */
[----:B------:R-:W-:Y:S01]  /*5310*/  UIMAD.WIDE.U32 UR20, UR9, UR6, URZ ;  /* 0x00000006091472a5 */ /* 0x000fe2000f8e003f */
[----:B------:R-:W-:Y:S01]  /*5320*/  IMAD.MOV.U32 R9, RZ, RZ, R197 ;  /* 0x000000ffff097224 */ /* 0x000fe200078e00c5 */
[----:B------:R-:W-:Y:S01]  /*5330*/  UIMAD UR17, UR9, UR7, UR17 ;  /* 0x00000007091172a4 */ /* 0x000fe2000f8e0211 */
[----:B------:R-:W-:Y:S01]  /*5340*/  IMAD R13, R252, c[0x0][0x290], RZ ;  /* 0x0000a400fc0d7a24 */ /* 0x000fe200078e02ff */
[----:B------:R-:W-:Y:S02]  /*5350*/  USHF.L.U32 UR6, UR20, 0x6, URZ ;  /* 0x0000000614067899 */ /* 0x000fe4000800063f */
[----:B------:R-:W-:Y:S04]  /*5360*/  UIADD3 UR17, UR21, UR17, URZ ;  /* 0x0000001115117290 */ /* 0x000fe8000fffe03f */
[C---:B------:R-:W-:Y:S01]  /*5370*/  IADD3 R3, P5, P0, R240.reuse, UR6, R198 ;  /* 0x00000006f0037c10 */ /* 0x040fe2000f8be0c6 */
[----:B------:R-:W-:Y:S01]  /*5380*/  USHF.L.U64.HI UR17, UR20, 0x6, UR17 ;  /* 0x0000000614117899 */ /* 0x000fe20008010211 */
[----:B-1----:R-:W-:Y:S01]  /*5390*/  SHF.R.S32.HI R10, RZ, 0x1f, R7 ;  /* 0x0000001fff0a7819 */ /* 0x002fe20000011407 */
[----:B------:R-:W-:Y:S04]  /*53a0*/  IMAD.WIDE.U32 R8, R7, c[0x0][0x288], R8 ;  /* 0x0000a20007087a25 */ /* 0x000fe800078e0008 */
[----:B------:R-:W-:Y:S02]  /*53b0*/  IADD3.X R11, R237, UR17, R250, P5, P0 ;  /* 0x00000011ed0b7c10 */ /* 0x000fe4000afe04fa */
[----:B------:R-:W-:Y:S01]  /*53c0*/  IADD3 R2, P0, R240, UR6, RZ ;  /* 0x00000006f0027c10 */ /* 0x000fe2000ff1e0ff */
[----:B------:R-:W-:Y:S01]  /*53d0*/  IMAD R10, R10, c[0x0][0x288], RZ ;  /* 0x0000a2000a0a7a24 */ /* 0x000fe200078e02ff */
[----:B------:R-:W-:Y:S02]  /*53e0*/  USHF.L.U32 UR6, UR9, 0x6, URZ ;  /* 0x0000000609067899 */ /* 0x000fe4000800063f */
[C---:B------:R-:W-:Y:S01]  /*53f0*/  LEA R6, P5, R2.reuse, c[0x0][0x1f0], 0x1 ;  /* 0x00007c0002067a11 */ /* 0x040fe200078a08ff */
[----:B------:R-:W-:Y:S01]  /*5400*/  IMAD R10, R7, c[0x0][0x28c], R10 ;  /* 0x0000a300070a7a24 */ /* 0x000fe200078e020a */
[----:B------:R-:W-:Y:S01]  /*5410*/  IADD3.X R5, R237, UR17, RZ, P0, !PT ;  /* 0x00000011ed057c10 */ /* 0x000fe200087fe4ff */
[----:B------:R-:W-:Y:S01]  /*5420*/  USHF.R.S32.HI UR7, URZ, 0x1f, UR6 ;  /* 0x0000001f3f077899 */ /* 0x000fe20008011406 */
[----:B------:R-:W-:Y:S01]  /*5430*/  LEA R4, P0, R3, c[0x0][0x1f0], 0x1 ;  /* 0x00007c0003047a11 */ /* 0x000fe200078008ff */
[----:B------:R-:W-:Y:S01]  /*5440*/  IMAD.IADD R9, R9, 0x1, R10 ;  /* 0x0000000109097824 */ /* 0x000fe200078e020a */
[----:B------:R-:W-:Y:S01]  /*5450*/  LEA.HI.X R7, R2, c[0x0][0x1f4], R5, 0x1, P5 ;  /* 0x00007d0002077a11 */ /* 0x000fe200028f0c05 */
[----:B------:R-:W-:Y:S01]  /*5460*/  IMAD.U32 R2, RZ, RZ, UR6 ;  /* 0x00000006ff027e24 */ /* 0x000fe2000f8e00ff */
[----:B------:R-:W-:Y:S02]  /*5470*/  LEA.HI.X R5, R3, c[0x0][0x1f4], R11, 0x1, P0 ;  /* 0x00007d0003057a11 */ /* 0x000fe400000f0c0b */
[----:B------:R-:W-:Y:S02]  /*5480*/  IADD3 R3, P5, P0, R8, UR6, R13 ;  /* 0x0000000608037c10 */ /* 0x000fe4000f8be00d */
[----:B------:R-:W-:Y:S02]  /*5490*/  IADD3 R2, -R232, c[0x0][0x168], -R2 ;  /* 0x00005a00e8027a10 */ /* 0x000fe40007ffe902 */
[----:B------:R-:W-:Y:S02]  /*54a0*/  IADD3.X R9, R9, UR7, R247, P5, P0 ;  /* 0x0000000709097c10 */ /* 0x000fe4000afe04f7 */
[----:B------:R-:W-:Y:S02]  /*54b0*/  LEA R8, P0, R3, c[0x0][0x280], 0x2 ;  /* 0x0000a00003087a11 */ /* 0x000fe400078010ff */
[----:B------:R-:W-:Y:S02]  /*54c0*/  LOP3.LUT P5, RZ, R227, 0x2, RZ, 0xc0, !PT ;  /* 0x00000002e3ff7812 */ /* 0x000fe400078ac0ff */
[----:B------:R-:W-:Y:S02]  /*54d0*/  LEA.HI.X R9, R3, c[0x0][0x284], R9, 0x2, P0 ;  /* 0x0000a10003097a11 */ /* 0x000fe400000f1409 */
[C---:B------:R-:W-:Y:S02]  /*54e0*/  ISETP.LT.OR P0, PT, R2.reuse, 0x1, !P6 ;  /* 0x000000010200780c */ /* 0x040fe40007701670 */
[C---:B------:R-:W-:Y:S11]  /*54f0*/  ISETP.LT.OR P6, PT, R2.reuse, 0x21, !P6 ;  /* 0x000000210200780c */ /* 0x040ff600077c1670 */
        /* <DEDUP_REMOVED lines=10> */
[----:B------:R-:W-:Y:S10]  /*55a0*/  @!P1 IMAD.SHL.U32 R2, R228, 0x10, RZ ;  /* 0x00000010e4029824 */ /* 0x000ff400078e00ff */
[----:B------:R1:W-:Y:S01]  /*55b0*/  LDGSTS.E.BYPASS.LTC128B.128 [R225+0x1f080], [R6.64+0x100], !P2 ;  /* 0x1f08010006e17fae */ /* 0x0003e2000d101d52 */
[----:B------:R-:W-:Y:S04]  /*55c0*/  ISETP.NE.AND P2, PT, R12, RZ, PT ;  /* 0x000000ff0c00720c */ /* 0x000fe80003f45270 */
[----:B------:R1:W-:Y:S05]  /*55d0*/  LDGSTS.E.BYPASS.LTC128B.128 [R225+0x1c080], [R4.64], !P6 ;  /* 0x1c08000004e17fae */ /* 0x0003ea000f101d52 */
[----:B------:R1:W-:Y:S05]  /*55e0*/  LDGSTS.E.BYPASS.LTC128B.128 [R225+0x1e080], [R4.64+0x80], !P5 ;  /* 0x1e08008004e17fae */ /* 0x0003ea000e901d52 */
[----:B------:R1:W-:Y:S05]  /*55f0*/  LDGSTS.E.BYPASS.LTC128B.128 [R225+0x20080], [R4.64+0x100], !P0 ;  /* 0x2008010004e17fae */ /* 0x0003ea000c101d52 */
[----:B------:R1:W-:Y:S02]  /*5600*/  @!P1 LDGSTS.E.BYPASS.LTC128B.128 [R2+0x21280], [R8.64] ;  /* 0x2128000008029fae */ /* 0x0003e4000b901d52 */
.L_x_841:
[-C--:B-12345:R-:W-:Y:S01]  /*5610*/  HMMA.16816.F32 R4, R108, R16.reuse, RZ ;  /* 0x000000106c04723c */ /* 0x0befe200000018ff */
[----:B------:R-:W-:Y:S01]  /*5620*/  LDSM.16.M88.4 R196, [R214+0x1000] ;  /* 0x00100000d6c4783b */ /* 0x000fe20000000200 */
[----:B------:R-:W-:Y:S02]  /*5630*/  UIMAD UR8, UR8, 0x3000, URZ ;  /* 0x00003000080878a4 */ /* 0x000fe4000f8e023f */
[----:B------:R-:W-:Y:S01]  /*5640*/  IMAD.U32 R2, RZ, RZ, UR4 ;  /* 0x00000004ff027e24 */ /* 0x000fe2000f8e00ff */
[----:B------:R-:W1:Y:S01]  /*5650*/  LDSM.16.MT88.4 R200, [R213+0x1000] ;  /* 0x00100000d5c8783b */ /* 0x000e620000004200 */
[----:B------:R-:W-:Y:S02]  /*5660*/  UIADD3 UR6, UR4, 0x1, URZ ;  /* 0x0000000104067890 */ /* 0x000fe4000fffe03f */
[C---:B------:R-:W-:Y:S01]  /*5670*/  HMMA.16816.F32 R8, R104.reuse, R16, RZ ;  /* 0x000000106808723c */ /* 0x040fe200000018ff */
[----:B------:R-:W-:Y:S01]  /*5680*/  LDSM.16.MT88.4 R204, [R213+0x3800] ;  /* 0x00380000d5cc783b */ /* 0x000fe20000004200 */
[----:B------:R-:W-:Y:S02]  /*5690*/  UISETP.GE.AND UP0, UPT, UR4, 0x1, UPT ;  /* 0x000000010400788c */ /* 0x000fe4000bf06270 */
[----:B------:R-:W-:Y:S01]  /*56a0*/  IADD3 R3, P5, R244, UR8, RZ ;  /* 0x00000008f4037c10 */ /* 0x000fe2000ffbe0ff */
[----:B------:R-:W0:Y:S01]  /*56b0*/  LDGDEPBAR ;  /* 0x00000000000079af */ /* 0x000e220000000000 */
[----:B------:R-:W-:Y:S01]  /*56c0*/  IMAD R2, R2, 0x3000, R217 ;  /* 0x0000300002027824 */ /* 0x000fe200078e02d9 */
[----:B------:R-:W-:Y:S01]  /*56d0*/  USEL UR4, UR6, URZ, !UP0 ;  /* 0x0000003f06047287 */ /* 0x000fe2000c000000 */
[-C--:B------:R-:W-:Y:S01]  /*56e0*/  HMMA.16816.F32 R12, R104, R18.reuse, RZ ;  /* 0x00000012680c723c */ /* 0x080fe200000018ff */
[----:B------:R-:W-:Y:S02]  /*56f0*/  UISETP.GE.AND UP0, UPT, UR9, UR12, UPT ;  /* 0x0000000c0900728c */ /* 0x000fe4000bf06270 */
[----:B------:R-:W-:Y:S04]  /*5700*/  UIADD3 UR6, UR11, 0x1, URZ ;  /* 0x000000010b067890 */ /* 0x000fe8000fffe03f */
[----:B------:R-:W-:Y:S01]  /*5710*/  PLOP3.LUT P0, PT, PT, PT, UP0, 0x80, 0x0 ;  /* 0x000000000000781c */ /* 0x000fe20003f0f008 */
[C---:B------:R-:W-:Y:S01]  /*5720*/  HMMA.16816.F32 R16, R108.reuse, R18, RZ ;  /* 0x000000126c10723c */ /* 0x040fe200000018ff */
[----:B------:R-:W-:Y:S04]  /*5730*/  UISETP.GE.AND UP0, UPT, UR11, 0x1, UPT ;  /* 0x000000010b00788c */ /* 0x000fe8000bf06270 */
[----:B------:R-:W-:Y:S03]  /*5740*/  USEL UR11, UR6, URZ, !UP0 ;  /* 0x0000003f060b7287 */ /* 0x000fe6000c000000 */
        /* <DEDUP_REMOVED lines=16> */
[-C--:B------:R-:W-:Y:S08]  /*5850*/  HMMA.16816.F32 R28, R184, R190.reuse, R28 ;  /* 0x000000beb81c723c */ /* 0x080ff0000000181c */
[C---:B------:R-:W-:Y:S01]  /*5860*/  HMMA.16816.F32 R32, R176.reuse, R190, R32 ;  /* 0x000000beb020723c */ /* 0x040fe20000001820 */
[----:B------:R-:W-:Y:S07]  /*5870*/  LDSM.16.M88.4 R188, [R214+0x1c00] ;  /* 0x001c0000d6bc783b */ /* 0x000fee0000000200 */
[-C--:B------:R-:W-:Y:S08]  /*5880*/  HMMA.16816.F32 R36, R176, R192.reuse, R36 ;  /* 0x000000c0b024723c */ /* 0x080ff00000001824 */
[C---:B------:R-:W-:Y:S08]  /*5890*/  HMMA.16816.F32 R40, R184.reuse, R192, R40 ;  /* 0x000000c0b828723c */ /* 0x040ff00000001828 */
[-C--:B------:R-:W-:Y:S01]  /*58a0*/  HMMA.16816.F32 R104, R184, R194.reuse, R104 ;  /* 0x000000c2b868723c */ /* 0x080fe20000001868 */
[----:B------:R-:W-:Y:S07]  /*58b0*/  LDSM.16.MT88.4 R184, [R213+0x1800] ;  /* 0x00180000d5b8783b */ /* 0x000fee0000004200 */
[----:B------:R-:W-:Y:S01]  /*58c0*/  HMMA.16816.F32 R108, R176, R194, R108 ;  /* 0x000000c2b06c723c */ /* 0x000fe2000000186c */
[----:B------:R-:W4:Y:S04]  /*58d0*/  LDSM.16.M88.4 R176, [R214+0x1800] ;  /* 0x00180000d6b0783b */ /* 0x000f280000000200 */
[----:B------:R-:W5:Y:S03]  /*58e0*/  LDSM.16.MT88.4 R192, [R213+0x4000] ;  /* 0x00400000d5c0783b */ /* 0x000f660000004200 */
        /* <DEDUP_REMOVED lines=9> */
[----:B------:R-:W-:Y:S07]  /*5980*/  LDSM.16.MT88.4 R204, [R213+0x4800] ;  /* 0x00480000d5cc783b */ /* 0x000fee0000004200 */
[-C--:B---3--:R-:W-:Y:S08]  /*5990*/  HMMA.16816.F32 R36, R196, R180.reuse, R36 ;  /* 0x000000b4c424723c */ /* 0x088ff00000001824 */
[C---:B------:R-:W-:Y:S08]  /*59a0*/  HMMA.16816.F32 R40, R172.reuse, R180, R40 ;  /* 0x000000b4ac28723c */ /* 0x040ff00000001828 */
[-C--:B------:R-:W-:Y:S01]  /*59b0*/  HMMA.16816.F32 R104, R172, R182.reuse, R104 ;  /* 0x000000b6ac68723c */ /* 0x080fe20000001868 */
[----:B------:R-:W1:Y:S07]  /*59c0*/  LDSM.16.MT88.4 R172, [R213+0x6800] ;  /* 0x00680000d5ac783b */ /* 0x000e6e0000004200 */
[----:B------:R-:W-:Y:S01]  /*59d0*/  HMMA.16816.F32 R108, R196, R182, R108 ;  /* 0x000000b6c46c723c */ /* 0x000fe2000000186c */
[----:B------:R-:W-:Y:S04]  /*59e0*/  LDSM.16.M88.4 R180, [R214+0x2000] ;  /* 0x00200000d6b4783b */ /* 0x000fe80000000200 */
[----:B------:R-:W2:Y:S03]  /*59f0*/  LDSM.16.MT88.4 R196, [R213+0x2000] ;  /* 0x00200000d5c4783b */ /* 0x000ea60000004200 */
[-C--:B----4-:R-:W-:Y:S08]  /*5a00*/  HMMA.16816.F32 R4, R176, R184.reuse, R4 ;  /* 0x000000b8b004723c */ /* 0x090ff00000001804 */
[C---:B------:R-:W-:Y:S08]  /*5a10*/  HMMA.16816.F32 R8, R188.reuse, R184, R8 ;  /* 0x000000b8bc08723c */ /* 0x040ff00000001808 */
[-C--:B------:R-:W-:Y:S08]  /*5a20*/  HMMA.16816.F32 R12, R188, R186.reuse, R12 ;  /* 0x000000babc0c723c */ /* 0x080ff0000000180c */
[C---:B------:R-:W-:Y:S01]  /*5a30*/  HMMA.16816.F32 R16, R176.reuse, R186, R16 ;  /* 0x000000bab010723c */ /* 0x040fe20000001810 */
[----:B------:R-:W3:Y:S07]  /*5a40*/  LDSM.16.MT88.4 R184, [R213+0x7000] ;  /* 0x00700000d5b8783b */ /* 0x000eee0000004200 */
[-C--:B-----5:R-:W-:Y:S08]  /*5a50*/  HMMA.16816.F32 R20, R176, R192.reuse, R20 ;  /* 0x000000c0b014723c */ /* 0x0a0ff00000001814 */
[C---:B------:R-:W-:Y:S08]  /*5a60*/  HMMA.16816.F32 R24, R188.reuse, R192, R24 ;  /* 0x000000c0bc18723c */ /* 0x040ff00000001818 */
[-C--:B------:R-:W-:Y:S08]  /*5a70*/  HMMA.16816.F32 R28, R188, R194.reuse, R28 ;  /* 0x000000c2bc1c723c */ /* 0x080ff0000000181c */
[C---:B------:R-:W-:Y:S08]  /*5a80*/  HMMA.16816.F32 R32, R176.reuse, R194, R32 ;  /* 0x000000c2b020723c */ /* 0x040ff00000001820 */
[-C--:B-1----:R-:W-:Y:S08]  /*5a90*/  HMMA.16816.F32 R36, R176, R172.reuse, R36 ;  /* 0x000000acb024723c */ /* 0x082ff00000001824 */
[C---:B------:R-:W-:Y:S07]  /*5aa0*/  HMMA.16816.F32 R40, R188.reuse, R172, R40 ;  /* 0x000000acbc28723c */ /* 0x040fee0000001828 */
[----:B------:R-:W-:Y:S01]  /*5ab0*/  IMAD.U32 R173, RZ, RZ, UR8 ;  /* 0x00000008ffad7e24 */ /* 0x000fe2000f8e00ff */
[-C--:B------:R-:W-:Y:S01]  /*5ac0*/  HMMA.16816.F32 R104, R188, R174.reuse, R104 ;  /* 0x000000aebc68723c */ /* 0x080fe20000001868 */
[----:B------:R-:W-:Y:S03]  /*5ad0*/  UMOV UR8, UR9 ;  /* 0x0000000900087c82 */ /* 0x000fe60008000000 */
[----:B------:R-:W-:Y:S02]  /*5ae0*/  LEA.HI.X.SX32 R173, R173, R246, 0x1, P5 ;  /* 0x000000f6adad7211 */ /* 0x000fe400028f0eff */
[C---:B------:R-:W-:Y:S02]  /*5af0*/  LEA R172, P5, R3.reuse, c[0x0][0x220], 0x2 ;  /* 0x0000880003ac7a11 */ /* 0x040fe400078a10ff */
[----:B------:R-:W-:Y:S04]  /*5b00*/  HMMA.16816.F32 R108, R176, R174, R108 ;  /* 0x000000aeb06c723c */ /* 0x000fe8000000186c */
[----:B------:R-:W-:Y:S04]  /*5b10*/  LEA.HI.X R173, R3, c[0x0][0x224], R173, 0x2, P5 ;  /* 0x0000890003ad7a11 */ /* 0x000fe800028f14ad */
[-C--:B--2---:R-:W-:Y:S08]  /*5b20*/  HMMA.16816.F32 R4, R180, R196.reuse, R4 ;  /* 0x000000c4b404723c */ /* 0x084ff00000001804 */
[C---:B------:R-:W-:Y:S08]  /*5b30*/  HMMA.16816.F32 R8, R200.reuse, R196, R8 ;  /* 0x000000c4c808723c */ /* 0x040ff00000001808 */
[-C--:B------:R-:W-:Y:S07]  /*5b40*/  HMMA.16816.F32 R12, R200, R198.reuse, R12 ;  /* 0x000000c6c80c723c */ /* 0x080fee000000180c */
[----:B------:R-:W-:Y:S01]  /*5b50*/  RED.E.ADD.F32.FTZ.RN.STRONG.GPU [R172.64], R4 ;  /* 0x00000004ac00798e */ /* 0x000fe2000c10e792 */
        /* <DEDUP_REMOVED lines=24> */
[----:B------:R-:W-:Y:S03]  /*5ce0*/  HMMA.16816.F32 R108, R180, R186, R108 ;  /* 0x000000bab46c723c */ /* 0x000fe6000000186c */
        /* <DEDUP_REMOVED lines=19> */
[----:B------:R1:W-:Y:S04]  /*5e20*/  RED.E.ADD.F32.FTZ.RN.STRONG.GPU [R172.64+0x9000], R40 ;  /* 0x00900028ac00798e */ /* 0x0003e8000c10e792 */
[----:B------:R-:W-:Y:S04]  /*5e30*/  LDSM.16.MT88.2 R16, [R211+0x24480] ;  /* 0x02448000d310783b */ /* 0x000fe80000004100 */
[----:B------:R-:W-:Y:S04]  /*5e40*/  LDSM.16.MT88.2 R18, [R211+0x24c80] ;  /* 0x024c8000d312783b */ /* 0x000fe80000004100 */
[----:B------:R-:W-:Y:S04]  /*5e50*/  LDSM.16.MT88.2 R20, [R211+0x25480] ;  /* 0x02548000d314783b */ /* 0x000fe80000004100 */
[----:B------:R-:W-:Y:S04]  /*5e60*/  LDSM.16.MT88.2 R22, [R211+0x25c80] ;  /* 0x025c8000d316783b */ /* 0x000fe80000004100 */
[----:B------:R-:W-:Y:S04]  /*5e70*/  LDSM.16.MT88.2 R28, [R212+0x23c80] ;  /* 0x023c8000d41c783b */ /* 0x000fe80000004100 */
[----:B------:R-:W-:Y:S01]  /*5e80*/  LDSM.16.MT88.2 R30, [R212+0x24480] ;  /* 0x02448000d41e783b */ /* 0x000fe20000004100 */
[----:B-1----:R-:W-:Y:S03]  /*5e90*/  IMAD.SHL.U32 R40, R2, 0x2, RZ ;  /* 0x0000000202287824 */ /* 0x002fe600078e00ff */
[----:B------:R-:W-:Y:S04]  /*5ea0*/  RED.E.ADD.F32.FTZ.RN.STRONG.GPU [R172.64+0x9400], R41 ;  /* 0x00940029ac00798e */ /* 0x000fe8000c10e792 */
[----:B------:R-:W-:Y:S04]  /*5eb0*/  LDSM.16.MT88.2 R2, [R211+0x23c80] ;  /* 0x023c8000d302783b */ /* 0x000fe80000004100 */
[----:B------:R-:W1:Y:S04]  /*5ec0*/  LDSM.16.MT88.4 R4, [R40+0xf080] ;  /* 0x00f080002804783b */ /* 0x000e680000004200 */
[----:B------:R-:W2:Y:S04]  /*5ed0*/  LDSM.16.MT88.4 R8, [R40+0x11080] ;  /* 0x011080002808783b */ /* 0x000ea80000004200 */
[----:B------:R-:W3:Y:S04]  /*5ee0*/  LDSM.16.MT88.4 R12, [R40+0x13080] ;  /* 0x01308000280c783b */ /* 0x000ee80000004200 */
[----:B------:R-:W4:Y:S04]  /*5ef0*/  LDSM.16.MT88.4 R24, [R40+0xf880] ;  /* 0x00f880002818783b */ /* 0x000f280000004200 */
[----:B------:R-:W5:Y:S04]  /*5f00*/  LDSM.16.MT88.4 R32, [R40+0x11880] ;  /* 0x011880002820783b */ /* 0x000f680000004200 */
[----:B------:R-:W4:Y:S04]  /*5f10*/  LDSM.16.MT88.4 R36, [R40+0x13880] ;  /* 0x013880002824783b */ /* 0x000f280000004200 */
[----:B------:R-:W-:Y:S04]  /*5f20*/  RED.E.ADD.F32.FTZ.RN.STRONG.GPU [R172.64+0x9800], R42 ;  /* 0x0098002aac00798e */ /* 0x000fe8000c10e792 */
[----:B------:R-:W-:Y:S04]  /*5f30*/  RED.E.ADD.F32.FTZ.RN.STRONG.GPU [R172.64+0x9c00], R43 ;  /* 0x009c002bac00798e */ /* 0x000fe8000c10e792 */
[----:B------:R-:W-:Y:S04]  /*5f40*/  LDSM.16.MT88.2 R42, [R212+0x25880] ;  /* 0x02588000d42a783b */ /* 0x000fe80000004100 */
[----:B------:R-:W-:Y:S01]  /*5f50*/  RED.E.ADD.F32.FTZ.RN.STRONG.GPU [R172.64+0xa000], R108 ;  /* 0x00a0006cac00798e */ /* 0x000fe2000c10e792 */
[-C--:B-1----:R-:W-:Y:S03]  /*5f60*/  HMMA.16816.F32 R112, R4, R2.reuse, R112 ;  /* 0x000000020470723c */ /* 0x082fe60000001870 */
[----:B------:R-:W-:Y:S04]  /*5f70*/  RED.E.ADD.F32.FTZ.RN.STRONG.GPU [R172.64+0xa400], R109 ;  /* 0x00a4006dac00798e */ /* 0x000fe8000c10e792 */
[----:B------:R-:W-:Y:S01]  /*5f80*/  RED.E.ADD.F32.FTZ.RN.STRONG.GPU [R172.64+0xa800], R110 ;  /* 0x00a8006eac00798e */ /* 0x000fe2000c10e792 */
[-C--:B--2---:R-:W-:Y:S03]  /*5f90*/  HMMA.16816.F32 R116, R8, R2.reuse, R116 ;  /* 0x000000020874723c */ /* 0x084fe60000001874 */
[----:B------:R-:W-:Y:S04]  /*5fa0*/  RED.E.ADD.F32.FTZ.RN.STRONG.GPU [R172.64+0xac00], R111 ;  /* 0x00ac006fac00798e */ /* 0x000fe8000c10e792 */
[----:B------:R-:W-:Y:S01]  /*5fb0*/  RED.E.ADD.F32.FTZ.RN.STRONG.GPU [R172.64+0xb000], R104 ;  /* 0x00b00068ac00798e */ /* 0x000fe2000c10e792 */
[C---:B---3--:R-:W-:Y:S03]  /*5fc0*/  HMMA.16816.F32 R120, R12.reuse, R2, R120 ;  /* 0x000000020c78723c */ /* 0x048fe60000001878 */
[----:B------:R-:W1:Y:S04]  /*5fd0*/  LDSM.16.MT88.2 R2, [R212+0x24c80] ;  /* 0x024c8000d402783b */ /* 0x000e680000004100 */
[----:B------:R-:W-:Y:S01]  /*5fe0*/  RED.E.ADD.F32.FTZ.RN.STRONG.GPU [R172.64+0xb400], R105 ;  /* 0x00b40069ac00798e */ /* 0x000fe2000c10e792 */
[-C--:B------:R-:W-:Y:S03]  /*5ff0*/  HMMA.16816.F32 R124, R12, R16.reuse, R124 ;  /* 0x000000100c7c723c */ /* 0x080fe6000000187c */
[----:B------:R-:W-:Y:S04]  /*6000*/  RED.E.ADD.F32.FTZ.RN.STRONG.GPU [R172.64+0xb800], R106 ;  /* 0x00b8006aac00798e */ /* 0x000fe8000c10e792 */
[----:B------:R-:W-:Y:S01]  /*6010*/  RED.E.ADD.F32.FTZ.RN.STRONG.GPU [R172.64+0xbc00], R107 ;  /* 0x00bc006bac00798e */ /* 0x000fe2000c10e792 */
[-C--:B------:R-:W-:Y:S08]  /*6020*/  HMMA.16816.F32 R128, R8, R16.reuse, R128 ;  /* 0x000000100880723c */ /* 0x080ff00000001880 */
[C---:B------:R-:W-:Y:S01]  /*6030*/  HMMA.16816.F32 R132, R4.reuse, R16, R132 ;  /* 0x000000100484723c */ /* 0x040fe20000001884 */
[----:B------:R-:W2:Y:S07]  /*6040*/  LDSM.16.MT88.2 R16, [R212+0x25480] ;  /* 0x02548000d410783b */ /* 0x000eae0000004100 */
[-C--:B------:R-:W-:Y:S08]  /*6050*/  HMMA.16816.F32 R136, R4, R18.reuse, R136 ;  /* 0x000000120488723c */ /* 0x080ff00000001888 */
[-C--:B------:R-:W-:Y:S08]  /*6060*/  HMMA.16816.F32 R140, R8, R18.reuse, R140 ;  /* 0x00000012088c723c */ /* 0x080ff0000000188c */
[C---:B------:R-:W-:Y:S01]  /*6070*/  HMMA.16816.F32 R144, R12.reuse, R18, R144 ;  /* 0x000000120c90723c */ /* 0x040fe20000001890 */
[----:B------:R-:W-:Y:S07]  /*6080*/  LDSM.16.MT88.2 R18, [R211+0x25880] ;  /* 0x02588000d312783b */ /* 0x000fee0000004100 */
[-C--:B------:R-:W-:Y:S08]  /*6090*/  HMMA.16816.F32 R148, R12, R20.reuse, R148 ;  /* 0x000000140c94723c */ /* 0x080ff00000001894 */
[-C--:B------:R-:W-:Y:S08]  /*60a0*/  HMMA.16816.F32 R152, R8, R20.reuse, R152 ;  /* 0x000000140898723c */ /* 0x080ff00000001898 */
[C---:B------:R-:W-:Y:S08]  /*60b0*/  HMMA.16816.F32 R156, R4.reuse, R20, R156 ;  /* 0x00000014049c723c */ /* 0x040ff0000000189c */
[-C--:B------:R-:W-:Y:S01]  /*60c0*/  HMMA.16816.F32 R160, R4, R22.reuse, R160 ;  /* 0x0000001604a0723c */ /* 0x080fe200000018a0 */
[----:B------:R-:W3:Y:S04]  /*60d0*/  LDSM.16.MT88.2 R4, [R212+0x25c80] ;  /* 0x025c8000d404783b */ /* 0x000ee80000004100 */
[----:B------:R-:W-:Y:S03]  /*60e0*/  LDSM.16.MT88.2 R6, [R211+0x24880] ;  /* 0x02488000d306783b */ /* 0x000fe60000004100 */
[-C--:B------:R-:W-:Y:S01]  /*60f0*/  HMMA.16816.F32 R164, R8, R22.reuse, R164 ;  /* 0x0000001608a4723c */ /* 0x080fe200000018a4 */
[----:B------:R-:W-:Y:S07]  /*6100*/  LDSM.16.MT88.4 R8, [R40+0x10080] ;  /* 0x010080002808783b */ /* 0x000fee0000004200 */
[----:B------:R-:W-:Y:S01]  /*6110*/  HMMA.16816.F32 R168, R12, R22, R168 ;  /* 0x000000160ca8723c */ /* 0x000fe200000018a8 */
[----:B------:R-:W-:Y:S04]  /*6120*/  LDSM.16.MT88.4 R12, [R40+0x12080] ;  /* 0x01208000280c783b */ /* 0x000fe80000004200 */
[----:B------:R-:W-:Y:S03]  /*6130*/  LDSM.16.MT88.4 R20, [R40+0x14080] ;  /* 0x014080002814783b */ /* 0x000fe60000004200 */
[-C--:B----4-:R-:W-:Y:S08]  /*6140*/  HMMA.16816.F32 R112, R24, R28.reuse, R112 ;  /* 0x0000001c1870723c */ /* 0x090ff00000001870 */
[-C--:B-----5:R-:W-:Y:S08]  /*6150*/  HMMA.16816.F32 R116, R32, R28.reuse, R116 ;  /* 0x0000001c2074723c */ /* 0x0a0ff00000001874 */
[C---:B------:R-:W-:Y:S08]  /*6160*/  HMMA.16816.F32 R120, R36.reuse, R28, R120 ;  /* 0x0000001c2478723c */ /* 0x040ff00000001878 */
[-C--:B------:R-:W-:Y:S08]  /*6170*/  HMMA.16816.F32 R124, R36, R30.reuse, R124 ;  /* 0x0000001e247c723c */ /* 0x080ff0000000187c */
[-C--:B------:R-:W-:Y:S08]  /*6180*/  HMMA.16816.F32 R128, R32, R30.reuse, R128 ;  /* 0x0000001e2080723c */ /* 0x080ff00000001880 */
[C---:B------:R-:W-:Y:S01]  /*6190*/  HMMA.16816.F32 R132, R24.reuse, R30, R132 ;  /* 0x0000001e1884723c */ /* 0x040fe20000001884 */
[----:B------:R-:W-:Y:S07]  /*61a0*/  LDSM.16.MT88.4 R28, [R40+0x10880] ;  /* 0x01088000281c783b */ /* 0x000fee0000004200 */
[-C--:B-1----:R-:W-:Y:S08]  /*61b0*/  HMMA.16816.F32 R136, R24, R2.reuse, R136 ;  /* 0x000000021888723c */ /* 0x082ff00000001888 */
[-C--:B------:R-:W-:Y:S08]  /*61c0*/  HMMA.16816.F32 R140, R32, R2.reuse, R140 ;  /* 0x00000002208c723c */ /* 0x080ff0000000188c */
[C---:B------:R-:W-:Y:S01]  /*61d0*/  HMMA.16816.F32 R144, R36.reuse, R2, R144 ;  /* 0x000000022490723c */ /* 0x040fe20000001890 */
[----:B------:R-:W1:Y:S07]  /*61e0*/  LDSM.16.MT88.2 R2, [R211+0x24080] ;  /* 0x02408000d302783b */ /* 0x000e6e0000004100 */
[-C--:B--2---:R-:W-:Y:S08]  /*61f0*/  HMMA.16816.F32 R148, R36, R16.reuse, R148 ;  /* 0x000000102494723c */ /* 0x084ff00000001894 */
[-C--:B------:R-:W-:Y:S08]  /*6200*/  HMMA.16816.F32 R152, R32, R16.reuse, R152 ;  /* 0x000000102098723c */ /* 0x080ff00000001898 */
[C---:B------:R-:W-:Y:S01]  /*6210*/  HMMA.16816.F32 R156, R24.reuse, R16, R156 ;  /* 0x00000010189c723c */ /* 0x040fe2000000189c */
[----:B------:R-:W2:Y:S07]  /*6220*/  LDSM.16.MT88.2 R16, [R211+0x25080] ;  /* 0x02508000d310783b */ /* 0x000eae0000004100 */
[-C--:B---3--:R-:W-:Y:S01]  /*6230*/  HMMA.16816.F32 R160, R24, R4.reuse, R160 ;  /* 0x0000000418a0723c */ /* 0x088fe200000018a0 */
[----:B------:R-:W3:Y:S04]  /*6240*/  LDSM.16.MT88.2 R24, [R211+0x26080] ;  /* 0x02608000d318783b */ /* 0x000ee80000004100 */
[----:B------:R-:W-:Y:S03]  /*6250*/  LDSM.16.MT88.2 R26, [R212+0x24880] ;  /* 0x02488000d41a783b */ /* 0x000fe60000004100 */
[-C--:B------:R-:W-:Y:S01]  /*6260*/  HMMA.16816.F32 R164, R32, R4.reuse, R164 ;  /* 0x0000000420a4723c */ /* 0x080fe200000018a4 */
[----:B------:R-:W-:Y:S07]  /*6270*/  LDSM.16.MT88.4 R32, [R40+0x12880] ;  /* 0x012880002820783b */ /* 0x000fee0000004200 */
[----:B------:R-:W-:Y:S01]  /*6280*/  HMMA.16816.F32 R168, R36, R4, R168 ;  /* 0x0000000424a8723c */ /* 0x000fe200000018a8 */
[----:B------:R-:W4:Y:S04]  /*6290*/  LDSM.16.MT88.2 R4, [R212+0x24080] ;  /* 0x02408000d404783b */ /* 0x000f280000004100 */
[----:B------:R-:W5:Y:S03]  /*62a0*/  LDSM.16.MT88.4 R36, [R40+0x14880] ;  /* 0x014880002824783b */ /* 0x000f660000004200 */
[-C--:B-1----:R-:W-:Y:S01]  /*62b0*/  HMMA.16816.F32 R112, R8, R2.reuse, R112 ;  /* 0x000000020870723c */ /* 0x082fe20000001870 */
[----:B------:R-:W1:Y:S07]  /*62c0*/  LDSM.16.MT88.2 R40, [R212+0x25080] ;  /* 0x02508000d428783b */ /* 0x000e6e0000004100 */
        /* <DEDUP_REMOVED lines=21> */
[-C--:B-1----:R-:W-:Y:S08]  /*6420*/  HMMA.16816.F32 R136, R28, R40.reuse, R136 ;  /* 0x000000281c88723c */ /* 0x082ff00000001888 */
[-C--:B------:R-:W-:Y:S08]  /*6430*/  HMMA.16816.F32 R140, R32, R40.reuse, R140 ;  /* 0x00000028208c723c */ /* 0x080ff0000000188c */
[C---:B------:R-:W-:Y:S08]  /*6440*/  HMMA.16816.F32 R144, R36.reuse, R40, R144 ;  /* 0x000000282490723c */ /* 0x040ff00000001890 */
[-C--:B------:R-:W-:Y:S08]  /*6450*/  HMMA.16816.F32 R148, R36, R42.reuse, R148 ;  /* 0x0000002a2494723c */ /* 0x080ff00000001894 */
[-C--:B------:R-:W-:Y:S08]  /*6460*/  HMMA.16816.F32 R152, R32, R42.reuse, R152 ;  /* 0x0000002a2098723c */ /* 0x080ff00000001898 */
[C---:B------:R-:W-:Y:S08]  /*6470*/  HMMA.16816.F32 R156, R28.reuse, R42, R156 ;  /* 0x0000002a1c9c723c */ /* 0x040ff0000000189c */
[-C--:B------:R-:W-:Y:S08]  /*6480*/  HMMA.16816.F32 R160, R28, R2.reuse, R160 ;  /* 0x000000021ca0723c */ /* 0x080ff000000018a0 */
        /* <DEDUP_REMOVED lines=64> */
.L_x_831:
[----:B------:R-:W-:Y:S05]  /*6890*/  @P1 BRA `(.L_x_843) ;  /* 0x0000371000001947 */ /* 0x000fea0003800000 */
[----:B------:R-:W-:Y:S01]  /*68a0*/  SHF.R.S32.HI R4, RZ, 0x1f, R228 ;  /* 0x0000001fff047819 */ /* 0x000fe200000114e4 */
[----:B------:R-:W-:Y:S01]  /*68b0*/  BAR.SYNC.DEFER_BLOCKING 0x1, 0x100 ;  /* 0x0044000000007b1d */ /* 0x000fe20000010000 */
[----:B------:R-:W-:Y:S02]  /*68c0*/  F2FP.PACK_AB R91, R91, R90 ;  /* 0x0000005a5b5b723e */ /* 0x000fe400000000ff */
[----:B------:R-:W-:-:S02]  /*68d0*/  LEA.HI R0, R4, R228, RZ, 0x3 ;  /* 0x000000e404007211 */ /* 0x000fc400078f18ff */
[-C--:B------:R-:W-:Y:S01]  /*68e0*/  LEA.HI R2, R4, R228.reuse, RZ, 0x2 ;  /* 0x000000e404027211 */ /* 0x080fe200078f10ff */
[----:B------:R-:W-:Y:S01]  /*68f0*/  BSSY B0, `(.L_x_844) ;  /* 0x0000304000007945 */ /* 0x000fe20003800000 */
[----:B------:R-:W-:Y:S02]  /*6900*/  LOP3.LUT R3, R0, 0x1ffffff8, RZ, 0xc0, !PT ;  /* 0x1ffffff800037812 */ /* 0x000fe400078ec0ff */
[----:B------:R-:W-:Y:S02]  /*6910*/  SHF.R.S32.HI R90, RZ, 0x3, R0 ;  /* 0x00000003ff5a7819 */ /* 0x000fe40000011400 */
[-C--:B------:R-:W-:Y:S01]  /*6920*/  LEA.HI R5, R4, R228.reuse, RZ, 0x7 ;  /* 0x000000e404057211 */ /* 0x080fe200078f38ff */
[----:B------:R-:W-:Y:S01]  /*6930*/  IMAD.IADD R6, R228, 0x1, -R3 ;  /* 0x00000001e4067824 */ /* 0x000fe200078e0a03 */
[-C--:B------:R-:W-:Y:S01]  /*6940*/  LEA.HI R7, R4, R228.reuse, RZ, 0x5 ;  /* 0x000000e404077211 */ /* 0x080fe200078f28ff */
[----:B------:R-:W-:Y:S01]  /*6950*/  IMAD.SHL.U32 R3, R228, 0x80, RZ ;  /* 0x00000080e4037824 */ /* 0x000fe200078e00ff */
[----:B------:R-:W-:-:S02]  /*6960*/  LEA.HI R9, R4, R228, RZ, 0x6 ;  /* 0x000000e404097211 */ /* 0x000fc400078f30ff */
[--C-:B------:R-:W-:Y:S02]  /*6970*/  SHF.R.S32.HI R4, RZ, 0x2, R2.reuse ;  /* 0x00000002ff047819 */ /* 0x100fe40000011402 */
[----:B------:R-:W-:Y:S01]  /*6980*/  SHF.R.S32.HI R0, RZ, 0x1f, R2 ;  /* 0x0000001fff007819 */ /* 0x000fe20000011402 */
[----:B------:R-:W-:Y:S01]  /*6990*/  IMAD.SHL.U32 R2, R90, 0x40, RZ ;  /* 0x000000405a027824 */ /* 0x000fe200078e00ff */
[----:B------:R-:W-:Y:S01]  /*69a0*/  LOP3.LUT R10, R3, 0x180, RZ, 0xc0, !PT ;  /* 0x00000180030a7812 */ /* 0x000fe200078ec0ff */
[----:B------:R-:W-:Y:S01]  /*69b0*/  IMAD.SHL.U32 R3, R5, 0x4, RZ ;  /* 0x0000000405037824 */ /* 0x000fe200078e00ff */
[----:B------:R-:W-:Y:S01]  /*69c0*/  F2FP.PACK_AB R182, R89, R88 ;  /* 0x0000005859b6723e */ /* 0x000fe200000000ff */
[----:B------:R-:W-:Y:S01]  /*69d0*/  IMAD.SHL.U32 R88, R6, 0x8, RZ ;  /* 0x0000000806587824 */ /* 0x000fe200078e00ff */
[----:B------:R-:W-:Y:S02]  /*69e0*/  LEA.HI R0, R0, R4, RZ, 0x3 ;  /* 0x0000000400007211 */ /* 0x000fe400078f18ff */
[----:B------:R-:W-:-:S02]  /*69f0*/  LOP3.LUT R8, R2, 0x1c0, RZ, 0xc0, !PT ;  /* 0x000001c002087812 */ /* 0x000fc400078ec0ff */
[----:B------:R-:W-:Y:S02]  /*6a00*/  SHF.R.U32.HI R6, RZ, 0x1, R7 ;  /* 0x00000001ff067819 */ /* 0x000fe40000011607 */
[----:B------:R-:W-:Y:S02]  /*6a10*/  LOP3.LUT R5, R3, 0xfffffe00, RZ, 0xc0, !PT ;  /* 0xfffffe0003057812 */ /* 0x000fe400078ec0ff */
[----:B------:R-:W-:Y:S02]  /*6a20*/  LOP3.LUT R2, R0, 0xfffffff8, RZ, 0xc0, !PT ;  /* 0xfffffff800027812 */ /* 0x000fe400078ec0ff */
[----:B------:R-:W-:Y:S02]  /*6a30*/  LOP3.LUT R3, R8, 0x38, R88, 0xf8, !PT ;  /* 0x0000003808037812 */ /* 0x000fe400078ef858 */
[----:B------:R-:W-:Y:S02]  /*6a40*/  LOP3.LUT R0, R10, 0x30, R6, 0xf8, !PT ;  /* 0x000000300a007812 */ /* 0x000fe400078ef806 */
[----:B------:R-:W-:-:S02]  /*6a50*/  SHF.R.U32.HI R8, RZ, 0x3, R8 ;  /* 0x00000003ff087819 */ /* 0x000fc40000011608 */
[----:B------:R-:W-:Y:S02]  /*6a60*/  SHF.R.U32.HI R6, RZ, 0x3, R10 ;  /* 0x00000003ff067819 */ /* 0x000fe4000001160a */
[----:B------:R-:W-:Y:S01]  /*6a70*/  F2FP.PACK_AB R186, R83, R82 ;  /* 0x0000005253ba723e */ /* 0x000fe200000000ff */
[----:B------:R-:W-:Y:S01]  /*6a80*/  IMAD.SHL.U32 R83, R9, 0x8, RZ ;  /* 0x0000000809537824 */ /* 0x000fe200078e00ff */
[C---:B------:R-:W-:Y:S02]  /*6a90*/  LOP3.LUT R10, R0.reuse, 0x2800, RZ, 0xfc, !PT ;  /* 0x00002800000a7812 */ /* 0x040fe400078efcff */
[----:B------:R-:W-:Y:S02]  /*6aa0*/  F2FP.PACK_AB R105, R49, R48 ;  /* 0x000000303169723e */ /* 0x000fe400000000ff */
[----:B------:R-:W-:Y:S02]  /*6ab0*/  LOP3.LUT R82, R3, R8, RZ, 0x3c, !PT ;  /* 0x0000000803527212 */ /* 0x000fe400078e3cff */
[----:B------:R-:W-:-:S02]  /*6ac0*/  LOP3.LUT R27, R0, 0x2c40, RZ, 0xfc, !PT ;  /* 0x00002c40001b7812 */ /* 0x000fc400078efcff */
[----:B------:R-:W-:Y:S02]  /*6ad0*/  F2FP.PACK_AB R174, R57, R56 ;  /* 0x0000003839ae723e */ /* 0x000fe400000000ff */
[----:B------:R-:W-:Y:S02]  /*6ae0*/  IADD3 R2, R5, R4, -R2 ;  /* 0x0000000405027210 */ /* 0x000fe40007ffe802 */
[----:B------:R-:W-:Y:S02]  /*6af0*/  LOP3.LUT R43, R6, R0, RZ, 0x3c, !PT ;  /* 0x00000000062b7212 */ /* 0x000fe400078e3cff */
[C---:B------:R-:W-:Y:S02]  /*6b00*/  LOP3.LUT R3, R0.reuse, 0x3848, RZ, 0xfc, !PT ;  /* 0x0000384800037812 */ /* 0x040fe400078efcff */
[C---:B------:R-:W-:Y:S02]  /*6b10*/  LOP3.LUT R16, R0.reuse, 0x8, RZ, 0xfc, !PT ;  /* 0x0000000800107812 */ /* 0x040fe400078efcff */
[----:B------:R-:W-:-:S02]  /*6b20*/  LOP3.LUT R48, R0, 0x3040, RZ, 0xfc, !PT ;  /* 0x0000304000307812 */ /* 0x000fc400078efcff */
[----:B------:R-:W-:Y:S02]  /*6b30*/  F2FP.PACK_AB R176, R59, R58 ;  /* 0x0000003a3bb0723e */ /* 0x000fe400000000ff */
[C---:B------:R-:W-:Y:S02]  /*6b40*/  LOP3.LUT R17, R0.reuse, 0x40, RZ, 0xfc, !PT ;  /* 0x0000004000117812 */ /* 0x040fe400078efcff */
[C---:B------:R-:W-:Y:S02]  /*6b50*/  LOP3.LUT R14, R0.reuse, 0x1400, RZ, 0xfc, !PT ;  /* 0x00001400000e7812 */ /* 0x040fe400078efcff */
[C---:B------:R-:W-:Y:S02]  /*6b60*/  LOP3.LUT R7, R0.reuse, 0x2848, RZ, 0xfc, !PT ;  /* 0x0000284800077812 */ /* 0x040fe400078efcff */
[C---:B------:R-:W-:Y:S02]  /*6b70*/  LOP3.LUT R6, R0.reuse, 0x400, RZ, 0xfc, !PT ;  /* 0x0000040000067812 */ /* 0x040fe400078efcff */
[----:B------:R-:W-:-:S02]  /*6b80*/  LOP3.LUT R5, R0, 0x440, RZ, 0xfc, !PT ;  /* 0x0000044000057812 */ /* 0x000fc400078efcff */
[C---:B------:R-:W-:Y:S02]  /*6b90*/  LOP3.LUT R18, R0.reuse, 0x448, RZ, 0xfc, !PT ;  /* 0x0000044800127812 */ /* 0x040fe400078efcff */
[C---:B------:R-:W-:Y:S02]  /*6ba0*/  LOP3.LUT R56, R0.reuse, 0xc08, RZ, 0xfc, !PT ;  /* 0x00000c0800387812 */ /* 0x040fe400078efcff */
[----:B------:R-:W-:Y:S02]  /*6bb0*/  F2FP.PACK_AB R109, R55, R54 ;  /* 0x00000036376d723e */ /* 0x000fe400000000ff */
[C---:B------:R-:W-:Y:S02]  /*6bc0*/  LOP3.LUT R15, R0.reuse, 0x48, RZ, 0xfc, !PT ;  /* 0x00000048000f7812 */ /* 0x040fe400078efcff */
[C---:B------:R-:W-:Y:S02]  /*6bd0*/  LOP3.LUT R4, R0.reuse, 0x408, RZ, 0xfc, !PT ;  /* 0x0000040800047812 */ /* 0x040fe400078efcff */
[----:B------:R-:W-:-:S02]  /*6be0*/  LOP3.LUT R33, R0, 0x840, RZ, 0xfc, !PT ;  /* 0x0000084000217812 */ /* 0x000fc400078efcff */
[C---:B------:R-:W-:Y:S02]  /*6bf0*/  LOP3.LUT R34, R0.reuse, 0x808, RZ, 0xfc, !PT ;  /* 0x0000080800227812 */ /* 0x040fe400078efcff */
[C---:B------:R-:W-:Y:S02]  /*6c00*/  LOP3.LUT R40, R0.reuse, 0x1c40, RZ, 0xfc, !PT ;  /* 0x00001c4000287812 */ /* 0x040fe400078efcff */
[----:B------:R-:W-:Y:S02]  /*6c10*/  LOP3.LUT R58, R0, 0x2000, RZ, 0xfc, !PT ;  /* 0x00002000003a7812 */ /* 0x000fe400078efcff */
[----:B------:R-:W-:Y:S02]  /*6c20*/  LOP3.LUT R35, R10, 0x180, RZ, 0xc0, !PT ;  /* 0x000001800a237812 */ /* 0x000fe400078ec0ff */
[----:B------:R-:W-:Y:S02]  /*6c30*/  F2FP.PACK_AB R104, R45, R44 ;  /* 0x0000002c2d68723e */ /* 0x000fe400000000ff */
[----:B------:R-:W-:-:S02]  /*6c40*/  F2FP.PACK_AB R107, R53, R52 ;  /* 0x00000034356b723e */ /* 0x000fc400000000ff */
        /* <DEDUP_REMOVED lines=11> */
[----:B------:R-:W-:-:S02]  /*6d00*/  F2FP.PACK_AB R106, R47, R46 ;  /* 0x0000002e2f6a723e */ /* 0x000fc400000000ff */
[----:B------:R-:W-:Y:S02]  /*6d10*/  F2FP.PACK_AB R108, R51, R50 ;  /* 0x00000032336c723e */ /* 0x000fe400000000ff */
[----:B------:R-:W-:Y:S02]  /*6d20*/  F2FP.PACK_AB R173, R61, R60 ;  /* 0x0000003c3dad723e */ /* 0x000fe400000000ff */
[----:B------:R-:W-:Y:S02]  /*6d30*/  F2FP.PACK_AB R180, R79, R78 ;  /* 0x0000004e4fb4723e */ /* 0x000fe400000000ff */
        /* <DEDUP_REMOVED lines=10> */
[----:B------:R-:W-:Y:S02]  /*6de0*/  LOP3.LUT R77, R0, 0x2448, RZ, 0xfc, !PT ;  /* 0x00002448004d7812 */ /* 0x000fe400078efcff */
[----:B------:R-:W-:Y:S02]  /*6df0*/  LOP3.LUT R52, R3, 0x1c0, RZ, 0xc0, !PT ;  /* 0x000001c003347812 */ /* 0x000fe400078ec0ff */
[----:B------:R-:W-:Y:S02]  /*6e00*/  LOP3.LUT R49, R16, 0x180, RZ, 0xc0, !PT ;  /* 0x0000018010317812 */ /* 0x000fe400078ec0ff */
[----:B------:R-:W-:Y:S02]  /*6e10*/  LOP3.LUT R27, R48, 0x1c0, RZ, 0xc0, !PT ;  /* 0x000001c0301b7812 */ /* 0x000fe400078ec0ff */
[----:B------:R-:W-:-:S02]  /*6e20*/  F2FP.PACK_AB R111, R65, R64 ;  /* 0x00000040416f723e */ /* 0x000fc400000000ff */
[----:B------:R-:W-:Y:S02]  /*6e30*/  F2FP.PACK_AB R172, R63, R62 ;  /* 0x0000003e3fac723e */ /* 0x000fe400000000ff */
[----:B------:R-:W-:Y:S02]  /*6e40*/  F2FP.PACK_AB R175, R69, R68 ;  /* 0x0000004445af723e */ /* 0x000fe400000000ff */
[----:B------:R-:W-:Y:S02]  /*6e50*/  F2FP.PACK_AB R178, R71, R70 ;  /* 0x0000004647b2723e */ /* 0x000fe400000000ff */
[----:B------:R-:W-:Y:S02]  /*6e60*/  F2FP.PACK_AB R177, R73, R72 ;  /* 0x0000004849b1723e */ /* 0x000fe400000000ff */
[----:B------:R-:W-:Y:S02]  /*6e70*/  F2FP.PACK_AB R179, R75, R74 ;  /* 0x0000004a4bb3723e */ /* 0x000fe400000000ff */
[----:B------:R-:W-:-:S02]  /*6e80*/  LOP3.LUT R44, R0, 0x1c08, RZ, 0xfc, !PT ;  /* 0x00001c08002c7812 */ /* 0x000fc400078efcff */
[C---:B------:R-:W-:Y:S02]  /*6e90*/  LOP3.LUT R47, R0.reuse, 0x3000, RZ, 0xfc, !PT ;  /* 0x00003000002f7812 */ /* 0x040fe400078efcff */
[C---:B------:R-:W-:Y:S02]  /*6ea0*/  LOP3.LUT R50, R0.reuse, 0x3008, RZ, 0xfc, !PT ;  /* 0x0000300800327812 */ /* 0x040fe400078efcff */
[C---:B------:R-:W-:Y:S02]  /*6eb0*/  LOP3.LUT R53, R0.reuse, 0x3048, RZ, 0xfc, !PT ;  /* 0x0000304800357812 */ /* 0x040fe400078efcff */
[C---:B------:R-:W-:Y:S02]  /*6ec0*/  LOP3.LUT R55, R0.reuse, 0xc40, RZ, 0xfc, !PT ;  /* 0x00000c4000377812 */ /* 0x040fe400078efcff */
[C---:B------:R-:W-:Y:S02]  /*6ed0*/  LOP3.LUT R60, R0.reuse, 0x2008, RZ, 0xfc, !PT ;  /* 0x00002008003c7812 */ /* 0x040fe400078efcff */
        /* <DEDUP_REMOVED lines=8> */
[----:B------:R-:W-:Y:S01]  /*6f60*/  F2FP.PACK_AB R184, R81, R80 ;  /* 0x0000005051b8723e */ /* 0x000fe200000000ff */
[----:B------:R-:W-:Y:S01]  /*6f70*/  IMAD.IADD R81, R2, 0x1, R43 ;  /* 0x0000000102517824 */ /* 0x000fe200078e022b */
        /* <DEDUP_REMOVED lines=43> */
[----:B------:R-:W-:Y:S02]  /*7230*/  LOP3.LUT R31, R50, 0x180, RZ, 0xc0, !PT ;  /* 0x00000180321f7812 */ /* 0x000fe400078ec0ff */
[----:B------:R-:W-:Y:S02]  /*7240*/  LOP3.LUT R34, R53, 0x1c0, RZ, 0xc0, !PT ;  /* 0x000001c035227812 */ /* 0x000fe400078ec0ff */
[----:B------:R-:W-:-:S02]  /*7250*/  LOP3.LUT R45, R55, 0x1c0, RZ, 0xc0, !PT ;  /* 0x000001c0372d7812 */ /* 0x000fc400078ec0ff */
[----:B------:R-:W-:Y:S02]  /*7260*/  LOP3.LUT R60, R60, 0x180, RZ, 0xc0, !PT ;  /* 0x000001803c3c7812 */ /* 0x000fe400078ec0ff */
[----:B------:R-:W-:Y:S02]  /*7270*/  LOP3.LUT R78, R78, 0x180, RZ, 0xc0, !PT ;  /* 0x000001804e4e7812 */ /* 0x000fe400078ec0ff */
[----:B------:R-:W-:Y:S02]  /*7280*/  SHF.R.U32.HI R57, RZ, 0x3, R51 ;  /* 0x00000003ff397819 */ /* 0x000fe40000011633 */
[----:B------:R-:W-:Y:S02]  /*7290*/  SHF.R.U32.HI R52, RZ, 0x3, R42 ;  /* 0x00000003ff347819 */ /* 0x000fe4000001162a */
[----:B------:R-:W-:Y:S02]  /*72a0*/  SHF.R.U32.HI R43, RZ, 0x3, R25 ;  /* 0x00000003ff2b7819 */ /* 0x000fe40000011619 */
        /* <DEDUP_REMOVED lines=15> */
[----:B------:R-:W-:Y:S02]  /*73a0*/  SHF.R.U32.HI R42, RZ, 0x3, R22 ;  /* 0x00000003ff2a7819 */ /* 0x000fe40000011616 */
[----:B------:R-:W-:Y:S02]  /*73b0*/  SHF.R.U32.HI R25, RZ, 0x3, R6 ;  /* 0x00000003ff197819 */ /* 0x000fe40000011606 */
[----:B------:R-:W-:Y:S02]  /*73c0*/  SHF.R.U32.HI R24, RZ, 0x3, R5 ;  /* 0x00000003ff187819 */ /* 0x000fe40000011605 */
[----:B------:R-:W-:-:S02]  /*73d0*/  LOP3.LUT R80, R80, 0x180, RZ, 0xc0, !PT ;  /* 0x0000018050507812 */ /* 0x000fc400078ec0ff */
        /* <DEDUP_REMOVED lines=22> */
[----:B------:R-:W-:Y:S02]  /*7540*/  F2FP.PACK_AB R110, R67, R66 ;  /* 0x00000042436e723e */ /* 0x000fe400000000ff */
        /* <DEDUP_REMOVED lines=14> */
[----:B------:R-:W-:Y:S02]  /*7630*/  LOP3.LUT R68, R57, 0x40, R0, 0x1e, !PT ;  /* 0x0000004039447812 */ /* 0x000fe400078e1e00 */
[----:B------:R-:W-:Y:S02]  /*7640*/  F2FP.PACK_AB R185, R87, R86 ;  /* 0x0000005657b9723e */ /* 0x000fe400000000ff */
        /* <DEDUP_REMOVED lines=13> */
[--C-:B------:R-:W-:Y:S02]  /*7720*/  LOP3.LUT R67, R55, 0x8, R0.reuse, 0x1e, !PT ;  /* 0x0000000837437812 */ /* 0x100fe400078e1e00 */
[----:B------:R-:W-:-:S02]  /*7730*/  LOP3.LUT R45, R25, 0x840, R0, 0x1e, !PT ;  /* 0x00000840192d7812 */ /* 0x000fc400078e1e00 */
[----:B------:R-:W-:Y:S02]  /*7740*/  SHF.R.U32.HI R80, RZ, 0x3, R80 ;  /* 0x00000003ff507819 */ /* 0x000fe40000011650 */
[--C-:B------:R-:W-:Y:S01]  /*7750*/  LOP3.LUT R86, R59, 0x3848, R0.reuse, 0x1e, !PT ;  /* 0x000038483b567812 */ /* 0x100fe200078e1e00 */
[C---:B------:R-:W-:Y:S01]  /*7760*/  IMAD.IADD R45, R2.reuse, 0x1, R45 ;  /* 0x00000001022d7824 */ /* 0x040fe200078e022d */
[--C-:B------:R-:W-:Y:S02]  /*7770*/  LOP3.LUT R66, R53, 0x48, R0.reuse, 0x1e, !PT ;  /* 0x0000004835427812 */ /* 0x100fe400078e1e00 */
[----:B------:R-:W-:Y:S01]  /*7780*/  LOP3.LUT R64, R51, 0x1440, R0, 0x1e, !PT ;  /* 0x0000144033407812 */ /* 0x000fe200078e1e00 */
[----:B------:R-:W-:Y:S01]  /*7790*/  IMAD.IADD R86, R2, 0x1, R86 ;  /* 0x0000000102567824 */ /* 0x000fe200078e0256 */
[--C-:B------:R-:W-:Y:S02]  /*77a0*/  LOP3.LUT R62, R47, 0x2800, R0.reuse, 0x1e, !PT ;  /* 0x000028002f3e7812 */ /* 0x100fe400078e1e00 */
[----:B------:R-:W-:-:S02]  /*77b0*/  LOP3.LUT R61, R46, 0x2840, R0, 0x1e, !PT ;  /* 0x000028402e3d7812 */ /* 0x000fc400078e1e00 */
[--C-:B------:R-:W-:Y:S02]  /*77c0*/  LOP3.LUT R25, R5, 0x2000, R0.reuse, 0x1e, !PT ;  /* 0x0000200005197812 */ /* 0x100fe400078e1e00 */
[--C-:B------:R-:W-:Y:S02]  /*77d0*/  LOP3.LUT R65, R52, 0x1400, R0.reuse, 0x1e, !PT ;  /* 0x0000140034417812 */ /* 0x100fe400078e1e00 */
[--C-:B------:R-:W-:Y:S02]  /*77e0*/  LOP3.LUT R31, R49, 0x1448, R0.reuse, 0x1e, !PT ;  /* 0x00001448311f7812 */ /* 0x100fe400078e1e00 */
[--C-:B------:R-:W-:Y:S02]  /*77f0*/  LOP3.LUT R60, R44, 0x2808, R0.reuse, 0x1e, !PT ;  /* 0x000028082c3c7812 */ /* 0x100fe400078e1e00 */
[--C-:B------:R-:W-:Y:S01]  /*7800*/  LOP3.LUT R51, R42, 0x400, R0.reuse, 0x1e, !PT ;  /* 0x000004002a337812 */ /* 0x100fe200078e1e00 */
[----:B------:R-:W-:Y:S01]  /*7810*/  IMAD.IADD R31, R2, 0x1, R31 ;  /* 0x00000001021f7824 */ /* 0x000fe200078e021f */
[----:B------:R-:W-:-:S02]  /*7820*/  LOP3.LUT R55, R39, 0x408, R0, 0x1e, !PT ;  /* 0x0000040827377812 */ /* 0x000fc400078e1e00 */
[--C-:B------:R-:W-:Y:S01]  /*7830*/  LOP3.LUT R57, R38, 0x448, R0.reuse, 0x1e, !PT ;  /* 0x0000044826397812 */ /* 0x100fe200078e1e00 */
[C---:B------:R-:W-:Y:S01]  /*7840*/  IMAD.IADD R51, R2.reuse, 0x1, R51 ;  /* 0x0000000102337824 */ /* 0x040fe200078e0233 */
[--C-:B------:R-:W-:Y:S01]  /*7850*/  LOP3.LUT R59, R37, 0x1800, R0.reuse, 0x1e, !PT ;  /* 0x00001800253b7812 */ /* 0x100fe200078e1e00 */
[----:B------:R-:W-:Y:S01]  /*7860*/  IMAD.IADD R55, R2, 0x1, R55 ;  /* 0x0000000102377824 */ /* 0x000fe200078e0237 */
[--C-:B------:R-:W-:Y:S01]  /*7870*/  LOP3.LUT R58, R36, 0x1840, R0.reuse, 0x1e, !PT ;  /* 0x00001840243a7812 */ /* 0x100fe200078e1e00 */
[C---:B------:R-:W-:Y:S01]  /*7880*/  IMAD.IADD R57, R2.reuse, 0x1, R57 ;  /* 0x0000000102397824 */ /* 0x040fe200078e0239 */
[--C-:B------:R-:W-:Y:S01]  /*7890*/  LOP3.LUT R56, R35, 0x1808, R0.reuse, 0x1e, !PT ;  /* 0x0000180823387812 */ /* 0x100fe200078e1e00 */
[C---:B------:R-:W-:Y:S01]  /*78a0*/  IMAD.IADD R59, R2.reuse, 0x1, R59 ;  /* 0x00000001023b7824 */ /* 0x040fe200078e023b */
[----:B------:R-:W-:Y:S01]  /*78b0*/  LOP3.LUT R54, R33, 0x1848, R0, 0x1e, !PT ;  /* 0x0000184821367812 */ /* 0x000fe200078e1e00 */
[C---:B------:R-:W-:Y:S01]  /*78c0*/  IMAD.IADD R58, R2.reuse, 0x1, R58 ;  /* 0x00000001023a7824 */ /* 0x040fe200078e023a */
[----:B------:R-:W-:Y:S01]  /*78d0*/  LOP3.LUT R48, R29, 0x2c08, R0, 0x1e, !PT ;  /* 0x00002c081d307812 */ /* 0x000fe200078e1e00 */
[----:B------:R-:W-:Y:S01]  /*78e0*/  IMAD.IADD R56, R2, 0x1, R56 ;  /* 0x0000000102387824 */ /* 0x000fe200078e0238 */
[----:B------:R-:W-:Y:S01]  /*78f0*/  LOP3.LUT R47, R28, 0x2c48, R0, 0x1e, !PT ;  /* 0x00002c481c2f7812 */ /* 0x000fe200078e1e00 */
[----:B------:R-:W-:Y:S01]  /*7900*/  IMAD.IADD R54, R2, 0x1, R54 ;  /* 0x0000000102367824 */ /* 0x000fe200078e0236 */
[----:B------:R-:W-:Y:S01]  /*7910*/  LOP3.LUT R46, R26, 0x800, R0, 0x1e, !PT ;  /* 0x000008001a2e7812 */ /* 0x000fe200078e1e00 */
[----:B------:R-:W-:Y:S01]  /*7920*/  IMAD.IADD R48, R2, 0x1, R48 ;  /* 0x0000000102307824 */ /* 0x000fe200078e0230 */
[--C-:B------:R-:W-:Y:S01]  /*7930*/  LOP3.LUT R19, R4, 0x2040, R0.reuse, 0x1e, !PT ;  /* 0x0000204004137812 */ /* 0x100fe200078e1e00 */
[C---:B------:R-:W-:Y:S01]  /*7940*/  IMAD.IADD R47, R2.reuse, 0x1, R47 ;  /* 0x00000001022f7824 */ /* 0x040fe200078e022f */
[----:B------:R-:W-:Y:S01]  /*7950*/  LOP3.LUT R5, R77, 0x2448, R0, 0x1e, !PT ;  /* 0x000024484d057812 */ /* 0x000fe200078e1e00 */
[----:B------:R-:W-:Y:S01]  /*7960*/  IMAD.IADD R46, R2, 0x1, R46 ;  /* 0x00000001022e7824 */ /* 0x000fe200078e022e */
[--C-:B------:R-:W-:Y:S01]  /*7970*/  LOP3.LUT R63, R50, 0x1408, R0.reuse, 0x1e, !PT ;  /* 0x00001408323f7812 */ /* 0x100fe200078e1e00 */
[----:B------:R-:W-:Y:S01]  /*7980*/  IMAD.SHL.U32 R31, R31, 0x2, RZ ;  /* 0x000000021f1f7824 */ /* 0x000fe200078e00ff */
[----:B------:R-:W-:-:S02]  /*7990*/  LOP3.LUT R49, R43, 0x2848, R0, 0x1e, !PT ;  /* 0x000028482b317812 */ /* 0x000fc400078e1e00 */
[----:B------:R-:W-:Y:S01]  /*79a0*/  LOP3.LUT R44, R24, 0x808, R0, 0x1e, !PT ;  /* 0x00000808182c7812 */ /* 0x000fe200078e1e00 */
[C---:B------:R-:W-:Y:S01]  /*79b0*/  IMAD.IADD R24, R2.reuse, 0x1, R68 ;  /* 0x0000000102187824 */ /* 0x040fe200078e0244 */
[--C-:B------:R-:W-:Y:S01]  /*79c0*/  LOP3.LUT R42, R17, 0x1c00, R0.reuse, 0x1e, !PT ;  /* 0x00001c00112a7812 */ /* 0x100fe200078e1e00 */
[----:B------:R-:W-:Y:S01]  /*79d0*/  IMAD.IADD R49, R2, 0x1, R49 ;  /* 0x0000000102317824 */ /* 0x000fe200078e0231 */
[--C-:B------:R-:W-:Y:S01]  /*79e0*/  LOP3.LUT R40, R16, 0x1c40, R0.reuse, 0x1e, !PT ;  /* 0x00001c4010287812 */ /* 0x100fe200078e1e00 */
[----:B------:R-:W-:Y:S01]  /*79f0*/  IMAD.SHL.U32 R24, R24, 0x2, RZ ;  /* 0x0000000218187824 */ /* 0x000fe200078e00ff */
[----:B------:R-:W-:Y:S01]  /*7a00*/  LOP3.LUT R39, R15, 0x1c08, R0, 0x1e, !PT ;  /* 0x00001c080f277812 */ /* 0x000fe200078e1e00 */
[----:B------:R-:W-:Y:S01]  /*7a10*/  IMAD.IADD R44, R2, 0x1, R44 ;  /* 0x00000001022c7824 */ /* 0x000fe200078e022c */
[----:B------:R-:W-:Y:S01]  /*7a20*/  LOP3.LUT R38, R14, 0x1c48, R0, 0x1e, !PT ;  /* 0x00001c480e267812 */ /* 0x000fe200078e1e00 */
[C---:B------:R-:W-:Y:S01]  /*7a30*/  IMAD.IADD R42, R2.reuse, 0x1, R42 ;  /* 0x00000001022a7824 */ /* 0x040fe200078e022a */
[----:B------:R-:W-:Y:S01]  /*7a40*/  LOP3.LUT R37, R13, 0x3000, R0, 0x1e, !PT ;  /* 0x000030000d257812 */ /* 0x000fe200078e1e00 */
[----:B------:R-:W-:Y:S01]  /*7a50*/  IMAD.IADD R40, R2, 0x1, R40 ;  /* 0x0000000102287824 */ /* 0x000fe200078e0228 */
[--C-:B------:R-:W-:Y:S01]  /*7a60*/  LOP3.LUT R36, R12, 0x3040, R0.reuse, 0x1e, !PT ;  /* 0x000030400c247812 */ /* 0x100fe200078e1e00 */
[----:B------:R-:W-:Y:S01]  /*7a70*/  IMAD.IADD R39, R2, 0x1, R39 ;  /* 0x0000000102277824 */ /* 0x000fe200078e0227 */
[----:B------:R-:W-:-:S02]  /*7a80*/  LOP3.LUT R35, R11, 0x3008, R0, 0x1e, !PT ;  /* 0x000030080b237812 */ /* 0x000fc400078e1e00 */
[--C-:B------:R-:W-:Y:S02]  /*7a90*/  LOP3.LUT R34, R10, 0x3048, R0.reuse, 0x1e, !PT ;  /* 0x000030480a227812 */ /* 0x100fe400078e1e00 */
[--C-:B------:R-:W-:Y:S02]  /*7aa0*/  LOP3.LUT R33, R9, 0xc00, R0.reuse, 0x1e, !PT ;  /* 0x00000c0009217812 */ /* 0x100fe400078e1e00 */
[--C-:B------:R-:W-:Y:S02]  /*7ab0*/  LOP3.LUT R29, R8, 0xc40, R0.reuse, 0x1e, !PT ;  /* 0x00000c40081d7812 */ /* 0x100fe400078e1e00 */
[--C-:B------:R-:W-:Y:S02]  /*7ac0*/  LOP3.LUT R28, R7, 0xc08, R0.reuse, 0x1e, !PT ;  /* 0x00000c08071c7812 */ /* 0x100fe400078e1e00 */
[--C-:B------:R-:W-:Y:S02]  /*7ad0*/  LOP3.LUT R26, R6, 0xc48, R0.reuse, 0x1e, !PT ;  /* 0x00000c48061a7812 */ /* 0x100fe400078e1e00 */
[----:B------:R-:W-:-:S02]  /*7ae0*/  LOP3.LUT R18, R3, 0x2008, R0, 0x1e, !PT ;  /* 0x0000200803127812 */ /* 0x000fc400078e1e00 */
[--C-:B------:R-:W-:Y:S02]  /*7af0*/  LOP3.LUT R4, R78, 0x3800, R0.reuse, 0x1e, !PT ;  /* 0x000038004e047812 */ /* 0x100fe400078e1e00 */
[----:B------:R-:W-:Y:S01]  /*7b00*/  LOP3.LUT R53, R41, 0x440, R0, 0x1e, !PT ;  /* 0x0000044029357812 */ /* 0x000fe200078e1e00 */
[----:B------:R-:W-:Y:S01]  /*7b10*/  IMAD.IADD R41, R2, 0x1, R60 ;  /* 0x0000000102297824 */ /* 0x000fe200078e023c */
[--C-:B------:R-:W-:Y:S01]  /*7b20*/  LOP3.LUT R52, R32, 0x2c00, R0.reuse, 0x1e, !PT ;  /* 0x00002c0020347812 */ /* 0x100fe200078e1e00 */
[----:B------:R-:W-:Y:S01]  /*7b30*/  IMAD.IADD R32, R2, 0x1, R63 ;  /* 0x0000000102207824 */ /* 0x000fe200078e023f */
[----:B------:R-:W-:Y:S01]  /*7b40*/  LOP3.LUT R50, R30, 0x2c40, R0, 0x1e, !PT ;  /* 0x00002c401e327812 */ /* 0x000fe200078e1e00 */
[----:B------:R-:W-:Y:S01]  /*7b50*/  IMAD.IADD R30, R2, 0x1, R62 ;  /* 0x00000001021e7824 */ /* 0x000fe200078e023e */
[----:B------:R-:W-:Y:S01]  /*7b60*/  LOP3.LUT R43, R22, 0x848, R0, 0x1e, !PT ;  /* 0x00000848162b7812 */ /* 0x000fe200078e1e00 */
[----:B------:R-:W-:Y:S01]  /*7b70*/  IMAD.IADD R22, R2, 0x1, R66 ;  /* 0x0000000102167824 */ /* 0x000fe200078e0242 */
[----:B------:R-:W-:Y:S01]  /*7b80*/  LOP3.LUT R17, R20, 0x2048, R0, 0x1e, !PT ;  /* 0x0000204814117812 */ /* 0x000fe200078e1e00 */
[C---:B------:R-:W-:Y:S01]  /*7b90*/  IMAD.IADD R20, R2.reuse, 0x1, R64 ;  /* 0x0000000102147824 */ /* 0x040fe200078e0240 */
[--C-:B------:R-:W-:Y:S01]  /*7ba0*/  LOP3.LUT R16, R21, 0x3400, R0.reuse, 0x1e, !PT ;  /* 0x0000340015107812 */ /* 0x100fe200078e1e00 */
[C---:B------:R-:W-:Y:S01]  /*7bb0*/  IMAD.IADD R21, R2.reuse, 0x1, R65 ;  /* 0x0000000102157824 */ /* 0x040fe200078e0241 */
[--C-:B------:R-:W-:Y:S01]  /*7bc0*/  LOP3.LUT R15, R23, 0x3440, R0.reuse, 0x1e, !PT ;  /* 0x00003440170f7812 */ /* 0x100fe200078e1e00 */
[C---:B------:R-:W-:Y:S01]  /*7bd0*/  IMAD.IADD R23, R2.reuse, 0x1, R67 ;  /* 0x0000000102177824 */ /* 0x040fe200078e0243 */
[--C-:B------:R-:W-:Y:S01]  /*7be0*/  LOP3.LUT R14, R27, 0x3408, R0.reuse, 0x1e, !PT ;  /* 0x000034081b0e7812 */ /* 0x100fe200078e1e00 */
[C---:B------:R-:W-:Y:S01]  /*7bf0*/  IMAD.IADD R27, R2.reuse, 0x1, R61 ;  /* 0x00000001021b7824 */ /* 0x040fe200078e023d */
[----:B------:R-:W-:Y:S01]  /*7c00*/  LOP3.LUT R13, R69, 0x3448, R0, 0x1e, !PT ;  /* 0x00003448450d7812 */ /* 0x000fe200078e1e00 */
[----:B------:R-:W-:Y:S01]  /*7c10*/  IMAD.IADD R62, R2, 0x1, R38 ;  /* 0x00000001023e7824 */ /* 0x000fe200078e0226 */
[--C-:B------:R-:W-:Y:S01]  /*7c20*/  LOP3.LUT R12, R70, 0x1000, R0.reuse, 0x1e, !PT ;  /* 0x00001000460c7812 */ /* 0x100fe200078e1e00 */
[----:B------:R-:W-:Y:S01]  /*7c30*/  IMAD.IADD R61, R2, 0x1, R37 ;  /* 0x00000001023d7824 */ /* 0x000fe200078e0225 */
[--C-:B------:R-:W-:Y:S01]  /*7c40*/  LOP3.LUT R11, R71, 0x1040, R0.reuse, 0x1e, !PT ;  /* 0x00001040470b7812 */ /* 0x100fe200078e1e00 */
[----:B------:R-:W-:Y:S01]  /*7c50*/  IMAD.SHL.U32 R23, R23, 0x2, RZ ;  /* 0x0000000217177824 */ /* 0x000fe200078e00ff */
[--C-:B------:R-:W-:Y:S01]  /*7c60*/  LOP3.LUT R10, R72, 0x1008, R0.reuse, 0x1e, !PT ;  /* 0x00001008480a7812 */ /* 0x100fe200078e1e00 */
[----:B------:R-:W-:Y:S01]  /*7c70*/  IMAD.IADD R53, R2, 0x1, R53 ;  /* 0x0000000102357824 */ /* 0x000fe200078e0235 */
[--C-:B------:R-:W-:Y:S01]  /*7c80*/  LOP3.LUT R9, R73, 0x1048, R0.reuse, 0x1e, !PT ;  /* 0x0000104849097812 */ /* 0x100fe200078e1e00 */
[----:B------:R-:W-:Y:S01]  /*7c90*/  IMAD.SHL.U32 R73, R81, 0x2, RZ ;  /* 0x0000000251497824 */ /* 0x000fe200078e00ff */
[----:B------:R-:W-:Y:S01]  /*7ca0*/  LOP3.LUT R8, R74, 0x2400, R0, 0x1e, !PT ;  /* 0x000024004a087812 */ /* 0x000fe200078e1e00 */
[C---:B------:R-:W-:Y:S01]  /*7cb0*/  IMAD.IADD R52, R2.reuse, 0x1, R52 ;  /* 0x0000000102347824 */ /* 0x040fe200078e0234 */
[----:B------:R-:W-:Y:S01]  /*7cc0*/  LOP3.LUT R7, R75, 0x2440, R0, 0x1e, !PT ;  /* 0x000024404b077812 */ /* 0x000fe200078e1e00 */
[----:B------:R-:W-:Y:S01]  /*7cd0*/  IMAD.IADD R50, R2, 0x1, R50 ;  /* 0x0000000102327824 */ /* 0x000fe200078e0232 */
[--C-:B------:R-:W-:Y:S01]  /*7ce0*/  LOP3.LUT R6, R76, 0x2408, R0.reuse, 0x1e, !PT ;  /* 0x000024084c067812 */ /* 0x100fe200078e1e00 */
[C---:B------:R-:W-:Y:S01]  /*7cf0*/  IMAD.IADD R43, R2.reuse, 0x1, R43 ;  /* 0x00000001022b7824 */ /* 0x040fe200078e022b */
[--C-:B------:R-:W-:Y:S01]  /*7d00*/  LOP3.LUT R3, R79, 0x3840, R0.reuse, 0x1e, !PT ;  /* 0x000038404f037812 */ /* 0x100fe200078e1e00 */
[----:B------:R-:W-:Y:S01]  /*7d10*/  IMAD.IADD R79, R2, 0x1, R5 ;  /* 0x00000001024f7824 */ /* 0x000fe200078e0205 */
[----:B------:R-:W-:Y:S01]  /*7d20*/  LOP3.LUT R0, R80, 0x3808, R0, 0x1e, !PT ;  /* 0x0000380850007812 */ /* 0x000fe200078e1e00 */
[C---:B------:R-:W-:Y:S01]  /*7d30*/  IMAD.IADD R60, R2.reuse, 0x1, R36 ;  /* 0x00000001023c7824 */ /* 0x040fe200078e0224 */
[----:B------:R-:W-:Y:S01]  /*7d40*/  F2FP.PACK_AB R183, R85, R84 ;  /* 0x0000005455b7723e */ /* 0x000fe200000000ff */
[----:B------:R-:W-:Y:S01]  /*7d50*/  IMAD.IADD R85, R2, 0x1, R4 ;  /* 0x0000000102557824 */ /* 0x000fe200078e0204 */
[----:B------:R-:W-:Y:S01]  /*7d60*/  PRMT R89, R104, 0x7610, R89 ;  /* 0x0000761068597816 */ /* 0x000fe20000000059 */
[C---:B------:R-:W-:Y:S01]  /*7d70*/  IMAD.IADD R84, R2.reuse, 0x1, R3 ;  /* 0x0000000102547824 */ /* 0x040fe200078e0203 */
[----:B------:R-:W-:Y:S01]  /*7d80*/  F2FP.PACK_AB R92, R93, R92 ;  /* 0x0000005c5d5c723e */ /* 0x000fe200000000ff */
[----:B------:R-:W-:Y:S01]  /*7d90*/  IMAD.IADD R37, R2, 0x1, R35 ;  /* 0x0000000102257824 */ /* 0x000fe200078e0223 */
[----:B------:R-:W-:Y:S01]  /*7da0*/  PRMT R5, R104, 0x7632, R5 ;  /* 0x0000763268057816 */ /* 0x000fe20000000005 */
[----:B------:R-:W-:Y:S01]  /*7db0*/  IMAD.IADD R38, R2, 0x1, R34 ;  /* 0x0000000102267824 */ /* 0x000fe200078e0222 */
[----:B------:R-:W-:Y:S01]  /*7dc0*/  LOP3.LUT R93, R82, 0x7ffffe00, R83, 0xf8, !PT ;  /* 0x7ffffe00525d7812 */ /* 0x000fe200078ef853 */
[----:B------:R-:W-:Y:S01]  /*7dd0*/  IMAD.IADD R67, R2, 0x1, R33 ;  /* 0x0000000102437824 */ /* 0x000fe200078e0221 */
[----:B------:R-:W-:Y:S01]  /*7de0*/  PRMT R4, R106, 0x7610, R4 ;  /* 0x000076106a047816 */ /* 0x000fe20000000004 */
[----:B------:R-:W-:Y:S01]  /*7df0*/  IMAD.IADD R66, R2, 0x1, R29 ;  /* 0x0000000102427824 */ /* 0x000fe200078e021d */
[----:B------:R-:W-:Y:S01]  /*7e00*/  PRMT R3, R106, 0x7632, R3 ;  /* 0x000076326a037816 */ /* 0x000fe20000000003 */
[C---:B------:R-:W-:Y:S01]  /*7e10*/  IMAD.IADD R65, R2.reuse, 0x1, R28 ;  /* 0x0000000102417824 */ /* 0x040fe200078e021c */
[----:B------:R1:W-:Y:S01]  /*7e20*/  STS.U16 [R73+0x7880], R89 ;  /* 0x0078805949007388 */ /* 0x0003e20000000400 */
[C---:B------:R-:W-:Y:S01]  /*7e30*/  IMAD.IADD R64, R2.reuse, 0x1, R26 ;  /* 0x0000000102407824 */ /* 0x040fe200078e021a */
[----:B------:R-:W-:Y:S01]  /*7e40*/  F2FP.PACK_AB R94, R95, R94 ;  /* 0x0000005e5f5e723e */ /* 0x000fe200000000ff */
        /* <DEDUP_REMOVED lines=9> */
[----:B------:R-:W-:Y:S01]  /*7ee0*/  F2FP.PACK_AB R100, R101, R100 ;  /* 0x000000646564723e */ /* 0x000fe200000000ff */
[C---:B------:R-:W-:Y:S01]  /*7ef0*/  IMAD.IADD R68, R2.reuse, 0x1, R15 ;  /* 0x0000000102447824 */ /* 0x040fe200078e020f */
[----:B------:R-:W-:Y:S01]  /*7f00*/  F2FP.PACK_AB R102, R103, R102 ;  /* 0x000000666766723e */ /* 0x000fe200000000ff */
[----:B------:R-:W-:Y:S01]  /*7f10*/  IMAD.IADD R78, R2, 0x1, R14 ;  /* 0x00000001024e7824 */ /* 0x000fe200078e020e */
[----:B------:R-:W-:Y:S01]  /*7f20*/  ISETP.GT.AND P2, PT, R228, 0x27f, PT ;  /* 0x0000027fe400780c */ /* 0x000fe20003f44270 */
[----:B------:R-:W-:Y:S01]  /*7f30*/  IMAD.IADD R77, R2, 0x1, R13 ;  /* 0x00000001024d7824 */ /* 0x000fe200078e020d */
[----:B------:R-:W-:Y:S01]  /*7f40*/  ISETP.GT.AND P1, PT, R228, 0x17f, PT ;  /* 0x0000017fe400780c */ /* 0x000fe20003f24270 */
[----:B------:R-:W-:Y:S01]  /*7f50*/  IMAD.IADD R76, R2, 0x1, R12 ;  /* 0x00000001024c7824 */ /* 0x000fe200078e020c */
[----:B------:R-:W-:Y:S01]  /*7f60*/  ISETP.GT.AND P0, PT, R228, 0x7f, PT ;  /* 0x0000007fe400780c */ /* 0x000fe20003f04270 */
[----:B------:R-:W-:-:S02]  /*7f70*/  IMAD.IADD R75, R2, 0x1, R11 ;  /* 0x00000001024b7824 */ /* 0x000fc400078e020b */
[C---:B------:R-:W-:Y:S02]  /*7f80*/  IMAD.IADD R74, R2.reuse, 0x1, R10 ;  /* 0x00000001024a7824 */ /* 0x040fe400078e020a */
[C---:B------:R-:W-:Y:S01]  /*7f90*/  IMAD.IADD R83, R2.reuse, 0x1, R9 ;  /* 0x0000000102537824 */ /* 0x040fe200078e0209 */
[----:B-1----:R-:W-:Y:S01]  /*7fa0*/  SHF.R.S32.HI R89, RZ, 0x1f, R88 ;  /* 0x0000001fff597819 */ /* 0x002fe20000011458 */
[C---:B------:R-:W-:Y:S02]  /*7fb0*/  IMAD.IADD R82, R2.reuse, 0x1, R8 ;  /* 0x0000000102527824 */ /* 0x040fe400078e0208 */
[----:B------:R-:W-:Y:S01]  /*7fc0*/  IMAD.IADD R81, R2, 0x1, R7 ;  /* 0x0000000102517824 */ /* 0x000fe200078e0207 */
[----:B--2---:R-:W-:Y:S01]  /*7fd0*/  PRMT R5, R108, 0x7610, R5 ;  /* 0x000076106c057816 */ /* 0x004fe20000000005 */
[C---:B------:R-:W-:Y:S02]  /*7fe0*/  IMAD.IADD R80, R2.reuse, 0x1, R6 ;  /* 0x0000000102507824 */ /* 0x040fe400078e0206 */
[----:B------:R-:W-:Y:S01]  /*7ff0*/  IMAD.IADD R87, R2, 0x1, R0 ;  /* 0x0000000102577824 */ /* 0x000fe200078e0200 */
[C---:B------:R-:W-:Y:S01]  /*8000*/  PRMT R2, R105.reuse, 0x7610, R2 ;  /* 0x0000761069027816 */ /* 0x040fe20000000002 */
[----:B------:R-:W-:Y:S01]  /*8010*/  IMAD.SHL.U32 R22, R22, 0x2, RZ ;  /* 0x0000000216167824 */ /* 0x000fe200078e00ff */
[----:B------:R-:W-:Y:S01]  /*8020*/  PRMT R0, R105, 0x7632, R0 ;  /* 0x0000763269007816 */ /* 0x000fe20000000000 */
[----:B------:R-:W-:Y:S01]  /*8030*/  IMAD.SHL.U32 R21, R21, 0x2, RZ ;  /* 0x0000000215157824 */ /* 0x000fe200078e00ff */
[----:B---3--:R-:W-:Y:S01]  /*8040*/  PRMT R4, R108, 0x7632, R4 ;  /* 0x000076326c047816 */ /* 0x008fe20000000004 */
[----:B------:R-:W-:Y:S01]  /*8050*/  IMAD.SHL.U32 R20, R20, 0x2, RZ ;  /* 0x0000000214147824 */ /* 0x000fe200078e00ff */
[----:B------:R1:W-:Y:S01]  /*8060*/  STS.U16 [R22+0x7880], R3 ;  /* 0x0078800316007388 */ /* 0x0003e20000000400 */
[----:B------:R-:W-:-:S02]  /*8070*/  IMAD.SHL.U32 R32, R32, 0x2, RZ ;  /* 0x0000000220207824 */ /* 0x000fc400078e00ff */
[----:B------:R-:W-:Y:S01]  /*8080*/  IMAD.SHL.U32 R30, R30, 0x2, RZ ;  /* 0x000000021e1e7824 */ /* 0x000fe200078e00ff */
[----:B------:R2:W-:Y:S01]  /*8090*/  STS.U16 [R21+0x7880], R2 ;  /* 0x0078800215007388 */ /* 0x0005e20000000400 */
[----:B------:R-:W-:Y:S02]  /*80a0*/  IMAD.SHL.U32 R27, R27, 0x2, RZ ;  /* 0x000000021b1b7824 */ /* 0x000fe400078e00ff */
[----:B------:R-:W-:Y:S01]  /*80b0*/  IMAD.SHL.U32 R41, R41, 0x2, RZ ;  /* 0x0000000229297824 */ /* 0x000fe200078e00ff */
[----:B------:R3:W-:Y:S01]  /*80c0*/  STS.U16 [R20+0x7880], R0 ;  /* 0x0078800014007388 */ /* 0x0007e20000000400 */
[----:B------:R-:W-:Y:S02]  /*80d0*/  IMAD.SHL.U32 R6, R49, 0x2, RZ ;  /* 0x0000000231067824 */ /* 0x000fe400078e00ff */
[----:B------:R-:W-:Y:S01]  /*80e0*/  IMAD.SHL.U32 R8, R51, 0x2, RZ ;  /* 0x0000000233087824 */ /* 0x000fe200078e00ff */
[----:B------:R4:W-:Y:S01]  /*80f0*/  STS.U16 [R32+0x7880], R5 ;  /* 0x0078800520007388 */ /* 0x0009e20000000400 */
[----:B------:R-:W-:-:S02]  /*8100*/  IMAD.SHL.U32 R7, R53, 0x2, RZ ;  /* 0x0000000235077824 */ /* 0x000fc400078e00ff */
[----:B------:R-:W-:Y:S01]  /*8110*/  IMAD.SHL.U32 R9, R55, 0x2, RZ ;  /* 0x0000000237097824 */ /* 0x000fe200078e00ff */
[----:B------:R5:W-:Y:S01]  /*8120*/  STS.U16 [R31+0x7880], R4 ;  /* 0x007880041f007388 */ /* 0x000be20000000400 */
[----:B------:R-:W-:Y:S02]  /*8130*/  IMAD.SHL.U32 R14, R57, 0x2, RZ ;  /* 0x00000002390e7824 */ /* 0x000fe400078e00ff */
[----:B------:R-:W-:Y:S02]  /*8140*/  IMAD.SHL.U32 R11, R59, 0x2, RZ ;  /* 0x000000023b0b7824 */ /* 0x000fe400078e00ff */
[----:B------:R-:W-:Y:S02]  /*8150*/  IMAD.SHL.U32 R10, R58, 0x2, RZ ;  /* 0x000000023a0a7824 */ /* 0x000fe400078e00ff */
[----:B------:R-:W-:Y:S01]  /*8160*/  IMAD.SHL.U32 R13, R56, 0x2, RZ ;  /* 0x00000002380d7824 */ /* 0x000fe200078e00ff */
[----:B-1----:R-:W-:Y:S01]  /*8170*/  PRMT R3, R107, 0x7610, R3 ;  /* 0x000076106b037816 */ /* 0x002fe20000000003 */
[----:B------:R-:W-:-:S02]  /*8180*/  IMAD.SHL.U32 R12, R54, 0x2, RZ ;  /* 0x00000002360c7824 */ /* 0x000fc400078e00ff */
[----:B------:R-:W-:Y:S01]  /*8190*/  IMAD.SHL.U32 R26, R52, 0x2, RZ ;  /* 0x00000002341a7824 */ /* 0x000fe200078e00ff */
[----:B--2---:R-:W-:Y:S01]  /*81a0*/  PRMT R2, R107, 0x7632, R2 ;  /* 0x000076326b027816 */ /* 0x004fe20000000002 */
[----:B------:R1:W-:Y:S01]  /*81b0*/  STS.U16 [R30+0x7880], R3 ;  /* 0x007880031e007388 */ /* 0x0003e20000000400 */
[----:B------:R-:W-:Y:S01]  /*81c0*/  IMAD.SHL.U32 R15, R50, 0x2, RZ ;  /* 0x00000002320f7824 */ /* 0x000fe200078e00ff */
[C---:B---3--:R-:W-:Y:S02]  /*81d0*/  PRMT R0, R109.reuse, 0x7610, R0 ;  /* 0x000076106d007816 */ /* 0x048fe40000000000 */
[----:B------:R2:W-:Y:S01]  /*81e0*/  STS.U16 [R27+0x7880], R2 ;  /* 0x007880021b007388 */ /* 0x0005e20000000400 */
[----:B------:R-:W-:Y:S01]  /*81f0*/  IMAD.SHL.U32 R17, R48, 0x2, RZ ;  /* 0x0000000230117824 */ /* 0x000fe200078e00ff */
[----:B----4-:R-:W-:Y:S02]  /*8200*/  PRMT R5, R109, 0x7632, R5 ;  /* 0x000076326d057816 */ /* 0x010fe40000000005 */
[----:B------:R3:W-:Y:S01]  /*8210*/  STS.U16 [R41+0x7880], R0 ;  /* 0x0078800029007388 */ /* 0x0007e20000000400 */
[----:B------:R-:W-:Y:S01]  /*8220*/  IMAD.SHL.U32 R16, R47, 0x2, RZ ;  /* 0x000000022f107824 */ /* 0x000fe200078e00ff */
[----:B-----5:R-:W-:-:S02]  /*8230*/  PRMT R4, R111, 0x7610, R4 ;  /* 0x000076106f047816 */ /* 0x020fc40000000004 */
[----:B------:R4:W-:Y:S01]  /*8240*/  STS.U16 [R6+0x7880], R5 ;  /* 0x0078800506007388 */ /* 0x0009e20000000400 */
[----:B------:R-:W-:Y:S02]  /*8250*/  IMAD.SHL.U32 R18, R46, 0x2, RZ ;  /* 0x000000022e127824 */ /* 0x000fe400078e00ff */
        /* <DEDUP_REMOVED lines=9> */
[C---:B--2---:R-:W-:Y:S01]  /*82f0*/  PRMT R2, R110.reuse, 0x7610, R2 ;  /* 0x000076106e027816 */ /* 0x044fe20000000002 */
[----:B------:R1:W-:Y:S01]  /*8300*/  STS.U16 [R7+0x7880], R3 ;  /* 0x0078800307007388 */ /* 0x0003e20000000400 */
[----:B------:R-:W-:Y:S01]  /*8310*/  IMAD.SHL.U32 R36, R61, 0x2, RZ ;  /* 0x000000023d247824 */ /* 0x000fe200078e00ff */
[----:B---3--:R-:W-:Y:S02]  /*8320*/  PRMT R0, R110, 0x7632, R0 ;  /* 0x000076326e007816 */ /* 0x008fe40000000000 */
        /* <DEDUP_REMOVED lines=11> */
[----:B------:R-:W-:Y:S01]  /*83e0*/  IMAD.SHL.U32 R43, R65, 0x2, RZ ;  /* 0x00000002412b7824 */ /* 0x000fe200078e00ff */
[----:B------:R-:W-:Y:S01]  /*83f0*/  CS2R R66, SRZ ;  /* 0x0000000000427805 */ /* 0x000fe2000001ff00 */
        /* <DEDUP_REMOVED lines=11> */
[----:B------:R-:W-:Y:S01]  /*84b0*/  CS2R R70, SRZ ;  /* 0x0000000000467805 */ /* 0x000fe2000001ff00 */
[----:B----4-:R-:W-:Y:S01]  /*84c0*/  PRMT R5, R174, 0x7632, R5 ;  /* 0x00007632ae057816 */ /* 0x010fe20000000005 */
[----:B------:R3:W-:Y:S01]  /*84d0*/  STS.U16 [R26+0x7880], R0 ;  /* 0x007880001a007388 */ /* 0x0007e20000000400 */
[----:B------:R-:W-:Y:S01]  /*84e0*/  IMAD.SHL.U32 R54, R68, 0x2, RZ ;  /* 0x0000000244367824 */ /* 0x000fe200078e00ff */
[----:B-----5:R-:W-:-:S02]  /*84f0*/  PRMT R4, R176, 0x7610, R4 ;  /* 0x00007610b0047816 */ /* 0x020fc40000000004 */
[----:B------:R4:W-:Y:S01]  /*8500*/  STS.U16 [R15+0x7880], R5 ;  /* 0x007880050f007388 */ /* 0x0009e20000000400 */
[----:B------:R-:W-:Y:S01]  /*8510*/  IMAD.SHL.U32 R50, R78, 0x2, RZ ;  /* 0x000000024e327824 */ /* 0x000fe200078e00ff */
[----:B------:R-:W-:Y:S01]  /*8520*/  CS2R R68, SRZ ;  /* 0x0000000000447805 */ /* 0x000fe2000001ff00 */
[----:B------:R-:W-:Y:S01]  /*8530*/  IMAD.SHL.U32 R49, R77, 0x2, RZ ;  /* 0x000000024d317824 */ /* 0x000fe200078e00ff */
[----:B------:R5:W-:Y:S01]  /*8540*/  STS.U16 [R17+0x7880], R4 ;  /* 0x0078800411007388 */ /* 0x000be20000000400 */
[----:B------:R-:W-:Y:S02]  /*8550*/  IMAD.SHL.U32 R53, R76, 0x2, RZ ;  /* 0x000000024c357824 */ /* 0x000fe400078e00ff */
[----:B------:R-:W-:Y:S01]  /*8560*/  IMAD.SHL.U32 R52, R75, 0x2, RZ ;  /* 0x000000024b347824 */ /* 0x000fe200078e00ff */
[----:B------:R-:W-:Y:S01]  /*8570*/  CS2R R76, SRZ ;  /* 0x00000000004c7805 */ /* 0x000fe2000001ff00 */
[----:B------:R-:W-:Y:S02]  /*8580*/  IMAD.SHL.U32 R63, R74, 0x2, RZ ;  /* 0x000000024a3f7824 */ /* 0x000fe400078e00ff */
[----:B------:R-:W-:Y:S01]  /*8590*/  IMAD.SHL.U32 R57, R83, 0x2, RZ ;  /* 0x0000000253397824 */ /* 0x000fe200078e00ff */
[----:B------:R-:W-:Y:S01]  /*85a0*/  CS2R R74, SRZ ;  /* 0x00000000004a7805 */ /* 0x000fe2000001ff00 */
[----:B-1----:R-:W-:Y:S01]  /*85b0*/  PRMT R3, R176, 0x7632, R3 ;  /* 0x00007632b0037816 */ /* 0x002fe20000000003 */
[----:B------:R-:W-:-:S02]  /*85c0*/  IMAD.SHL.U32 R56, R82, 0x2, RZ ;  /* 0x0000000252387824 */ /* 0x000fc400078e00ff */
[----:B------:R-:W-:Y:S01]  /*85d0*/  IMAD.SHL.U32 R55, R81, 0x2, RZ ;  /* 0x0000000251377824 */ /* 0x000fe200078e00ff */
[C---:B--2---:R-:W-:Y:S01]  /*85e0*/  PRMT R2, R175.reuse, 0x7610, R2 ;  /* 0x00007610af027816 */ /* 0x044fe20000000002 */
[----:B------:R1:W-:Y:S01]  /*85f0*/  STS.U16 [R16+0x7880], R3 ;  /* 0x0078800310007388 */ /* 0x0003e20000000400 */
[----:B------:R-:W-:Y:S01]  /*8600*/  IMAD.SHL.U32 R58, R80, 0x2, RZ ;  /* 0x00000002503a7824 */ /* 0x000fe200078e00ff */
[----:B------:R-:W-:Y:S01]  /*8610*/  CS2R R82, SRZ ;  /* 0x0000000000527805 */ /* 0x000fe2000001ff00 */
[----:B---3--:R-:W-:Y:S01]  /*8620*/  PRMT R0, R175, 0x7632, R0 ;  /* 0x00007632af007816 */ /* 0x008fe20000000000 */
[----:B------:R2:W-:Y:S01]  /*8630*/  STS.U16 [R18+0x7880], R2 ;  /* 0x0078800212007388 */ /* 0x0005e20000000400 */
[----:B------:R-:W-:Y:S01]  /*8640*/  IMAD.SHL.U32 R64, R79, 0x2, RZ ;  /* 0x000000024f407824 */ /* 0x000fe200078e00ff */
[----:B------:R-:W-:Y:S01]  /*8650*/  CS2R R80, SRZ ;  /* 0x0000000000507805 */ /* 0x000fe2000001ff00 */
[C---:B----4-:R-:W-:Y:S01]  /*8660*/  PRMT R5, R178.reuse, 0x7610, R5 ;  /* 0x00007610b2057816 */ /* 0x050fe20000000005 */
[----:B------:R3:W-:Y:S01]  /*8670*/  STS.U16 [R33+0x7880], R0 ;  /* 0x0078800021007388 */ /* 0x0007e20000000400 */
[----:B------:R-:W-:Y:S01]  /*8680*/  IMAD.SHL.U32 R62, R85, 0x2, RZ ;  /* 0x00000002553e7824 */ /* 0x000fe200078e00ff */
[----:B------:R-:W-:Y:S01]  /*8690*/  CS2R R78, SRZ ;  /* 0x00000000004e7805 */ /* 0x000fe2000001ff00 */
[----:B-----5:R-:W-:Y:S01]  /*86a0*/  PRMT R4, R178, 0x7632, R4 ;  /* 0x00007632b2047816 */ /* 0x020fe20000000004 */
[----:B------:R4:W-:Y:S01]  /*86b0*/  STS.U16 [R25+0x7880], R5 ;  /* 0x0078800519007388 */ /* 0x0009e20000000400 */
[----:B------:R-:W-:-:S02]  /*86c0*/  IMAD.SHL.U32 R61, R84, 0x2, RZ ;  /* 0x00000002543d7824 */ /* 0x000fc400078e00ff */
[----:B------:R-:W-:Y:S01]  /*86d0*/  IMAD.SHL.U32 R60, R87, 0x2, RZ ;  /* 0x00000002573c7824 */ /* 0x000fe200078e00ff */
[----:B------:R5:W-:Y:S01]  /*86e0*/  STS.U16 [R19+0x7880], R4 ;  /* 0x0078800413007388 */ /* 0x000be20000000400 */
[----:B------:R-:W-:Y:S01]  /*86f0*/  IMAD.SHL.U32 R59, R86, 0x2, RZ ;  /* 0x00000002563b7824 */ /* 0x000fe200078e00ff */
[----:B------:R-:W-:Y:S01]  /*8700*/  CS2R R84, SRZ ;  /* 0x0000000000547805 */ /* 0x000fe2000001ff00 */
[----:B------:R-:W-:Y:S01]  /*8710*/  CS2R R86, SRZ ;  /* 0x0000000000567805 */ /* 0x000fe2000001ff00 */
[C---:B-1----:R-:W-:Y:S02]  /*8720*/  PRMT R3, R177.reuse, 0x7610, R3 ;  /* 0x00007610b1037816 */ /* 0x042fe40000000003 */
[----:B--2---:R-:W-:-:S03]  /*8730*/  PRMT R2, R177, 0x7632, R2 ;  /* 0x00007632b1027816 */ /* 0x004fc60000000002 */
[----:B------:R1:W-:Y:S01]  /*8740*/  STS.U16 [R29+0x7880], R3 ;  /* 0x007880031d007388 */ /* 0x0003e20000000400 */
[----:B---3--:R-:W-:-:S03]  /*8750*/  PRMT R0, R179, 0x7610, R0 ;  /* 0x00007610b3007816 */ /* 0x008fc60000000000 */
[----:B------:R2:W-:Y:S01]  /*8760*/  STS.U16 [R28+0x7880], R2 ;  /* 0x007880021c007388 */ /* 0x0005e20000000400 */
[----:B----4-:R-:W-:-:S03]  /*8770*/  PRMT R5, R179, 0x7632, R5 ;  /* 0x00007632b3057816 */ /* 0x010fc60000000005 */
[----:B------:R3:W-:Y:S01]  /*8780*/  STS.U16 [R40+0x7880], R0 ;  /* 0x0078800028007388 */ /* 0x0007e20000000400 */
[----:B-----5:R-:W-:-:S03]  /*8790*/  PRMT R4, R181, 0x7610, R4 ;  /* 0x00007610b5047816 */ /* 0x020fc60000000004 */
[----:B------:R4:W-:Y:S04]  /*87a0*/  STS.U16 [R34+0x7880], R5 ;  /* 0x0078800522007388 */ /* 0x0009e80000000400 */
[----:B------:R5:W-:Y:S01]  /*87b0*/  STS.U16 [R36+0x7880], R4 ;  /* 0x0078800424007388 */ /* 0x000be20000000400 */
[----:B-1----:R-:W-:Y:S02]  /*87c0*/  PRMT R3, R181, 0x7632, R3 ;  /* 0x00007632b5037816 */ /* 0x002fe40000000003 */
        /* <DEDUP_REMOVED lines=9> */
[C---:B-1----:R-:W-:Y:S02]  /*8860*/  PRMT R3, R91.reuse, 0x7610, R3 ;  /* 0x000076105b037816 */ /* 0x042fe40000000003 */
[----:B--2---:R-:W-:-:S03]  /*8870*/  PRMT R2, R91, 0x7632, R2 ;  /* 0x000076325b027816 */ /* 0x004fc60000000002 */
[----:B------:R1:W-:Y:S01]  /*8880*/  STS.U16 [R43+0x7880], R3 ;  /* 0x007880032b007388 */ /* 0x0003e20000000400 */
[----:B------:R-:W-:Y:S02]  /*8890*/  SHF.R.S32.HI R91, RZ, 0x1f, R90 ;  /* 0x0000001fff5b7819 */ /* 0x000fe4000001145a */
[C---:B---3--:R-:W-:Y:S01]  /*88a0*/  PRMT R0, R183.reuse, 0x7610, R0 ;  /* 0x00007610b7007816 */ /* 0x048fe20000000000 */
        /* <DEDUP_REMOVED lines=24> */
[----:B------:R-:W-:Y:S04]  /*8a30*/  STS.U16 [R57+0x7880], R5 ;  /* 0x0078800539007388 */ /* 0x000fe80000000400 */
[----:B------:R4:W-:Y:S04]  /*8a40*/  STS.U16 [R56+0x7880], R4 ;  /* 0x0078800438007388 */ /* 0x0009e80000000400 */
[----:B------:R-:W5:Y:S01]  /*8a50*/  S2R R92, SR_CTAID.Z ;  /* 0x00000000005c7919 */ /* 0x000f620000002700 */
[----:B-1----:R-:W-:Y:S02]  /*8a60*/  PRMT R3, R96, 0x7632, R3 ;  /* 0x0000763260037816 */ /* 0x002fe40000000003 */
[----:B--2---:R-:W-:-:S03]  /*8a70*/  PRMT R2, R98, 0x7610, R2 ;  /* 0x0000761062027816 */ /* 0x004fc60000000002 */
[----:B------:R1:W-:Y:S01]  /*8a80*/  STS.U16 [R55+0x7880], R3 ;  /* 0x0078800337007388 */ /* 0x0003e20000000400 */
[----:B---3--:R-:W-:-:S03]  /*8a90*/  PRMT R0, R98, 0x7632, R0 ;  /* 0x0000763262007816 */ /* 0x008fc60000000000 */
[----:B------:R2:W-:Y:S04]  /*8aa0*/  STS.U16 [R58+0x7880], R2 ;  /* 0x007880023a007388 */ /* 0x0005e80000000400 */
[----:B------:R3:W-:Y:S01]  /*8ab0*/  STS.U16 [R64+0x7880], R0 ;  /* 0x0078800040007388 */ /* 0x0007e20000000400 */
[C---:B----4-:R-:W-:Y:S02]  /*8ac0*/  PRMT R4, R102.reuse, 0x7610, R4 ;  /* 0x0000761066047816 */ /* 0x050fe40000000004 */
[----:B-----5:R-:W-:Y:S02]  /*8ad0*/  SHF.R.S32.HI R94, RZ, 0x1f, R92 ;  /* 0x0000001fff5e7819 */ /* 0x020fe4000001145c */
[----:B-1----:R-:W-:Y:S02]  /*8ae0*/  PRMT R3, R102, 0x7632, R3 ;  /* 0x0000763266037816 */ /* 0x002fe40000000003 */
[----:B--2---:R-:W-:-:S02]  /*8af0*/  PRMT R2, R100, 0x7610, R2 ;  /* 0x0000761064027816 */ /* 0x004fc40000000002 */
[----:B---3--:R-:W-:-:S03]  /*8b00*/  PRMT R0, R100, 0x7632, R0 ;  /* 0x0000763264007816 */ /* 0x008fc60000000000 */
[----:B------:R1:W-:Y:S04]  /*8b10*/  STS.U16 [R62+0x7880], R2 ;  /* 0x007880023e007388 */ /* 0x0003e80000000400 */
[----:B------:R2:W-:Y:S04]  /*8b20*/  STS.U16 [R61+0x7880], R0 ;  /* 0x007880003d007388 */ /* 0x0005e80000000400 */
[----:B------:R3:W-:Y:S04]  /*8b30*/  STS.U16 [R60+0x7880], R4 ;  /* 0x007880043c007388 */ /* 0x0007e80000000400 */
[----:B------:R4:W-:Y:S01]  /*8b40*/  STS.U16 [R59+0x7880], R3 ;  /* 0x007880033b007388 */ /* 0x0009e20000000400 */
[----:B-1----:R-:W-:-:S02]  /*8b50*/  F2FP.PACK_AB R2, R115, R114 ;  /* 0x000000727302723e */ /* 0x002fc400000000ff */
[----:B--2---:R-:W-:-:S04]  /*8b60*/  F2FP.PACK_AB R0, R113, R112 ;  /* 0x000000707100723e */ /* 0x004fc800000000ff */
[C---:B------:R-:W-:Y:S02]  /*8b70*/  PRMT R5, R0.reuse, 0x7610, R5 ;  /* 0x0000761000057816 */ /* 0x040fe40000000005 */
[----:B---3--:R-:W-:Y:S02]  /*8b80*/  PRMT R4, R0, 0x7632, R4 ;  /* 0x0000763200047816 */ /* 0x008fe40000000004 */
[C---:B----4-:R-:W-:Y:S01]  /*8b90*/  PRMT R3, R2.reuse, 0x7610, R3 ;  /* 0x0000761002037816 */ /* 0x050fe20000000003 */
[----:B------:R1:W-:Y:S01]  /*8ba0*/  STS.U16 [R73+0x80], R5 ;  /* 0x0000800549007388 */ /* 0x0003e20000000400 */
[----:B------:R-:W-:Y:S02]  /*8bb0*/  PRMT R2, R2, 0x7632, R2 ;  /* 0x0000763202027816 */ /* 0x000fe40000000002 */
[----:B------:R-:W-:Y:S01]  /*8bc0*/  F2FP.PACK_AB R0, R117, R116 ;  /* 0x000000747500723e */ /* 0x000fe200000000ff */
[----:B------:R2:W-:Y:S04]  /*8bd0*/  STS.U16 [R24+0x80], R4 ;  /* 0x0000800418007388 */ /* 0x0005e80000000400 */
[----:B------:R-:W-:Y:S04]  /*8be0*/  STS.U16 [R23+0x80], R3 ;  /* 0x0000800317007388 */ /* 0x000fe80000000400 */
[----:B------:R3:W-:Y:S04]  /*8bf0*/  STS.U16 [R22+0x80], R2 ;  /* 0x0000800216007388 */ /* 0x0007e80000000400 */
[----:B------:R4:W-:Y:S01]  /*8c00*/  STS.U16 [R21+0x80], R0 ;  /* 0x0000800015007388 */ /* 0x0009e20000000400 */
[----:B-1----:R-:W-:Y:S01]  /*8c10*/  CS2R R72, SRZ ;  /* 0x0000000000487805 */ /* 0x002fe2000001ff00 */
[----:B--2---:R-:W-:-:S05]  /*8c20*/  PRMT R4, R0, 0x7632, R4 ;  /* 0x0000763200047816 */ /* 0x004fca0000000004 */
[----:B------:R1:W-:Y:S01]  /*8c30*/  STS.U16 [R20+0x80], R4 ;  /* 0x0000800414007388 */ /* 0x0003e20000000400 */
[----:B---3--:R-:W-:Y:S01]  /*8c40*/  F2FP.PACK_AB R2, R119, R118 ;  /* 0x000000767702723e */ /* 0x008fe200000000ff */
[----:B------:R-:W-:Y:S01]  /*8c50*/  CS2R R22, SRZ ;  /* 0x0000000000167805 */ /* 0x000fe2000001ff00 */
[----:B----4-:R-:W-:Y:S02]  /*8c60*/  F2FP.PACK_AB R0, R121, R120 ;  /* 0x000000787900723e */ /* 0x010fe400000000ff */
[C---:B------:R-:W-:Y:S02]  /*8c70*/  PRMT R5, R2.reuse, 0x7610, R5 ;  /* 0x0000761002057816 */ /* 0x040fe40000000005 */
[----:B------:R-:W-:Y:S02]  /*8c80*/  PRMT R3, R2, 0x7632, R3 ;  /* 0x0000763202037816 */ /* 0x000fe40000000003 */
[C---:B------:R-:W-:Y:S01]  /*8c90*/  PRMT R2, R0.reuse, 0x7632, R2 ;  /* 0x0000763200027816 */ /* 0x040fe20000000002 */
[----:B------:R2:W-:Y:S04]  /*8ca0*/  STS.U16 [R32+0x80], R5 ;  /* 0x0000800520007388 */ /* 0x0005e80000000400 */
[----:B------:R-:W-:Y:S01]  /*8cb0*/  STS.U16 [R31+0x80], R3 ;  /* 0x000080031f007388 */ /* 0x000fe20000000400 */
[----:B-1----:R-:W-:Y:S01]  /*8cc0*/  PRMT R4, R0, 0x7610, R4 ;  /* 0x0000761000047816 */ /* 0x002fe20000000004 */
[----:B------:R-:W-:Y:S01]  /*8cd0*/  CS2R R20, SRZ ;  /* 0x0000000000147805 */ /* 0x000fe2000001ff00 */
[----:B------:R-:W-:-:S03]  /*8ce0*/  F2FP.PACK_AB R0, R123, R122 ;  /* 0x0000007a7b00723e */ /* 0x000fc600000000ff */
[----:B------:R1:W-:Y:S04]  /*8cf0*/  STS.U16 [R30+0x80], R4 ;  /* 0x000080041e007388 */ /* 0x0003e80000000400 */
[----:B------:R3:W-:Y:S01]  /*8d00*/  STS.U16 [R27+0x80], R2 ;  /* 0x000080021b007388 */ /* 0x0007e20000000400 */
[----:B--2---:R-:W-:-:S05]  /*8d10*/  PRMT R5, R0, 0x7610, R5 ;  /* 0x0000761000057816 */ /* 0x004fca0000000005 */
[----:B------:R-:W-:Y:S01]  /*8d20*/  STS.U16 [R41+0x80], R5 ;  /* 0x0000800529007388 */ /* 0x000fe20000000400 */
[----:B-1----:R-:W-:Y:S01]  /*8d30*/  PRMT R4, R0, 0x7632, R4 ;  /* 0x0000763200047816 */ /* 0x002fe20000000004 */
[----:B------:R-:W-:Y:S01]  /*8d40*/  CS2R R30, SRZ ;  /* 0x00000000001e7805 */ /* 0x000fe2000001ff00 */
[----:B------:R-:W-:Y:S02]  /*8d50*/  F2FP.PACK_AB R0, R135, R134 ;  /* 0x000000868700723e */ /* 0x000fe400000000ff */
[----:B---3--:R-:W-:Y:S01]  /*8d60*/  F2FP.PACK_AB R2, R133, R132 ;  /* 0x000000848502723e */ /* 0x008fe200000000ff */
[----:B------:R1:W-:Y:S03]  /*8d70*/  STS.U16 [R6+0x80], R4 ;  /* 0x0000800406007388 */ /* 0x0003e60000000400 */
[C---:B------:R-:W-:Y:S02]  /*8d80*/  PRMT R3, R2.reuse, 0x7610, R3 ;  /* 0x0000761002037816 */ /* 0x040fe40000000003 */
[----:B------:R-:W-:-:S03]  /*8d90*/  PRMT R2, R2, 0x7632, R2 ;  /* 0x0000763202027816 */ /* 0x000fc60000000002 */
[----:B------:R-:W-:Y:S04]  /*8da0*/  STS.U16 [R8+0x80], R3 ;  /* 0x0000800308007388 */ /* 0x000fe80000000400 */
[----:B------:R2:W-:Y:S04]  /*8db0*/  STS.U16 [R7+0x80], R2 ;  /* 0x0000800207007388 */ /* 0x0005e80000000400 */
[----:B------:R3:W-:Y:S01]  /*8dc0*/  STS.U16 [R9+0x80], R0 ;  /* 0x0000800009007388 */ /* 0x0007e20000000400 */
[----:B-1----:R-:W-:Y:S01]  /*8dd0*/  PRMT R4, R0, 0x7632, R4 ;  /* 0x0000763200047816 */ /* 0x002fe20000000004 */
[----:B------:R-:W-:-:S04]  /*8de0*/  IMAD R6, R94, c[0x0][0x340], RZ ;  /* 0x0000d0005e067a24 */ /* 0x000fc800078e02ff */
[----:B------:R1:W-:Y:S01]  /*8df0*/  STS.U16 [R14+0x80], R4 ;  /* 0x000080040e007388 */ /* 0x0003e20000000400 */
[----:B------:R-:W-:Y:S01]  /*8e00*/  IMAD R6, R92, c[0x0][0x344], R6 ;  /* 0x0000d1005c067a24 */ /* 0x000fe200078e0206 */
[----:B--2---:R-:W-:Y:S02]  /*8e10*/  F2FP.PACK_AB R2, R129, R128 ;  /* 0x000000808102723e */ /* 0x004fe400000000ff */
[----:B---3--:R-:W-:Y:S02]  /*8e20*/  F2FP.PACK_AB R0, R131, R130 ;  /* 0x000000828300723e */ /* 0x008fe400000000ff */
[C---:B------:R-:W-:Y:S02]  /*8e30*/  PRMT R5, R2.reuse, 0x7610, R5 ;  /* 0x0000761002057816 */ /* 0x040fe40000000005 */
[----:B------:R-:W-:Y:S02]  /*8e40*/  PRMT R3, R2, 0x7632, R3 ;  /* 0x0000763202037816 */ /* 0x000fe40000000003 */
[C---:B------:R-:W-:Y:S01]  /*8e50*/  PRMT R2, R0.reuse, 0x7632, R2 ;  /* 0x0000763200027816 */ /* 0x040fe20000000002 */
[----:B------:R2:W-:Y:S04]  /*8e60*/  STS.U16 [R11+0x80], R5 ;  /* 0x000080050b007388 */ /* 0x0005e80000000400 */
[----:B------:R-:W-:Y:S01]  /*8e70*/  STS.U16 [R10+0x80], R3 ;  /* 0x000080030a007388 */ /* 0x000fe20000000400 */
[----:B-1----:R-:W-:-:S02]  /*8e80*/  PRMT R4, R0, 0x7610, R4 ;  /* 0x0000761000047816 */ /* 0x002fc40000000004 */
[----:B------:R-:W-:-:S03]  /*8e90*/  F2FP.PACK_AB R0, R125, R124 ;  /* 0x0000007c7d00723e */ /* 0x000fc600000000ff */
[----:B------:R1:W-:Y:S04]  /*8ea0*/  STS.U16 [R13+0x80], R4 ;  /* 0x000080040d007388 */ /* 0x0003e80000000400 */
[----:B------:R3:W-:Y:S01]  /*8eb0*/  STS.U16 [R12+0x80], R2 ;  /* 0x000080020c007388 */ /* 0x0007e20000000400 */
[----:B--2---:R-:W-:-:S05]  /*8ec0*/  PRMT R5, R0, 0x7610, R5 ;  /* 0x0000761000057816 */ /* 0x004fca0000000005 */
[----:B------:R2:W-:Y:S01]  /*8ed0*/  STS.U16 [R26+0x80], R5 ;  /* 0x000080051a007388 */ /* 0x0005e20000000400 */
[----:B-1----:R-:W-:Y:S02]  /*8ee0*/  PRMT R4, R0, 0x7632, R4 ;  /* 0x0000763200047816 */ /* 0x002fe40000000004 */
[----:B------:R-:W-:Y:S02]  /*8ef0*/  F2FP.PACK_AB R0, R137, R136 ;  /* 0x000000888900723e */ /* 0x000fe400000000ff */
[----:B---3--:R-:W-:Y:S01]  /*8f00*/  F2FP.PACK_AB R2, R127, R126 ;  /* 0x0000007e7f02723e */ /* 0x008fe200000000ff */
[----:B------:R1:W-:Y:S01]  /*8f10*/  STS.U16 [R15+0x80], R4 ;  /* 0x000080040f007388 */ /* 0x0003e20000000400 */
[----:B------:R-:W-:Y:S02]  /*8f20*/  CS2R R12, SRZ ;  /* 0x00000000000c7805 */ /* 0x000fe4000001ff00 */
[C---:B------:R-:W-:Y:S02]  /*8f30*/  PRMT R3, R2.reuse, 0x7610, R3 ;  /* 0x0000761002037816 */ /* 0x040fe40000000003 */
[----:B------:R-:W-:-:S03]  /*8f40*/  PRMT R2, R2, 0x7632, R2 ;  /* 0x0000763202027816 */ /* 0x000fc60000000002 */
[----:B------:R-:W-:Y:S04]  /*8f50*/  STS.U16 [R17+0x80], R3 ;  /* 0x0000800311007388 */ /* 0x000fe80000000400 */
[----:B------:R3:W-:Y:S01]  /*8f60*/  STS.U16 [R16+0x80], R2 ;  /* 0x0000800210007388 */ /* 0x0007e20000000400 */
[----:B--2---:R-:W-:-:S03]  /*8f70*/  CS2R R26, SRZ ;  /* 0x00000000001a7805 */ /* 0x004fc6000001ff00 */
[----:B------:R2:W-:Y:S01]  /*8f80*/  STS.U16 [R18+0x80], R0 ;  /* 0x0000800012007388 */ /* 0x0005e20000000400 */
[----:B-1----:R-:W-:Y:S01]  /*8f90*/  PRMT R4, R0, 0x7632, R4 ;  /* 0x0000763200047816 */ /* 0x002fe20000000004 */
[----:B------:R-:W-:-:S04]  /*8fa0*/  CS2R R14, SRZ ;  /* 0x00000000000e7805 */ /* 0x000fc8000001ff00 */
[----:B------:R1:W-:Y:S01]  /*8fb0*/  STS.U16 [R33+0x80], R4 ;  /* 0x0000800421007388 */ /* 0x0003e20000000400 */
[----:B---3--:R-:W-:Y:S01]  /*8fc0*/  F2FP.PACK_AB R2, R139, R138 ;  /* 0x0000008a8b02723e */ /* 0x008fe200000000ff */
[----:B------:R-:W-:Y:S01]  /*8fd0*/  CS2R R16, SRZ ;  /* 0x0000000000107805 */ /* 0x000fe2000001ff00 */
[----:B--2---:R-:W-:Y:S02]  /*8fe0*/  F2FP.PACK_AB R0, R141, R140 ;  /* 0x0000008c8d00723e */ /* 0x004fe400000000ff */
[C---:B------:R-:W-:Y:S02]  /*8ff0*/  PRMT R5, R2.reuse, 0x7610, R5 ;  /* 0x0000761002057816 */ /* 0x040fe40000000005 */
[----:B------:R-:W-:Y:S02]  /*9000*/  PRMT R3, R2, 0x7632, R3 ;  /* 0x0000763202037816 */ /* 0x000fe40000000003 */
[C---:B------:R-:W-:Y:S01]  /*9010*/  PRMT R2, R0.reuse, 0x7632, R2 ;  /* 0x0000763200027816 */ /* 0x040fe20000000002 */
[----:B------:R2:W-:Y:S04]  /*9020*/  STS.U16 [R25+0x80], R5 ;  /* 0x0000800519007388 */ /* 0x0005e80000000400 */
[----:B------:R3:W-:Y:S01]  /*9030*/  STS.U16 [R19+0x80], R3 ;  /* 0x0000800313007388 */ /* 0x0007e20000000400 */
[----:B-1----:R-:W-:Y:S01]  /*9040*/  PRMT R4, R0, 0x7610, R4 ;  /* 0x0000761000047816 */ /* 0x002fe20000000004 */
[----:B------:R-:W-:Y:S01]  /*9050*/  CS2R R32, SRZ ;  /* 0x0000000000207805 */ /* 0x000fe2000001ff00 */
[----:B------:R-:W-:-:S03]  /*9060*/  F2FP.PACK_AB R0, R143, R142 ;  /* 0x0000008e8f00723e */ /* 0x000fc600000000ff */
[----:B------:R1:W-:Y:S04]  /*9070*/  STS.U16 [R29+0x80], R4 ;  /* 0x000080041d007388 */ /* 0x0003e80000000400 */
[----:B------:R4:W-:Y:S01]  /*9080*/  STS.U16 [R28+0x80], R2 ;  /* 0x000080021c007388 */ /* 0x0009e20000000400 */
[----:B--2---:R-:W-:Y:S01]  /*9090*/  PRMT R5, R0, 0x7610, R5 ;  /* 0x0000761000057816 */ /* 0x004fe20000000005 */
[----:B------:R-:W-:Y:S01]  /*90a0*/  CS2R R24, SRZ ;  /* 0x0000000000187805 */ /* 0x000fe2000001ff00 */
[----:B---3--:R-:W-:-:S03]  /*90b0*/  CS2R R18, SRZ ;  /* 0x0000000000127805 */ /* 0x008fc6000001ff00 */
[----:B------:R2:W-:Y:S01]  /*90c0*/  STS.U16 [R40+0x80], R5 ;  /* 0x0000800528007388 */ /* 0x0005e20000000400 */
[----:B-1----:R-:W-:Y:S02]  /*90d0*/  PRMT R4, R0, 0x7632, R4 ;  /* 0x0000763200047816 */ /* 0x002fe40000000004 */
[----:B------:R-:W-:Y:S02]  /*90e0*/  F2FP.PACK_AB R0, R147, R146 ;  /* 0x000000929300723e */ /* 0x000fe400000000ff */
[----:B----4-:R-:W-:Y:S01]  /*90f0*/  F2FP.PACK_AB R2, R145, R144 ;  /* 0x000000909102723e */ /* 0x010fe200000000ff */
        /* <DEDUP_REMOVED lines=8> */
[----:B-1----:R-:W-:-:S05]  /*9180*/  PRMT R4, R0, 0x7632, R4 ;  /* 0x0000763200047816 */ /* 0x002fca0000000004 */
[----:B------:R1:W-:Y:S01]  /*9190*/  STS.U16 [R44+0x80], R4 ;  /* 0x000080042c007388 */ /* 0x0003e20000000400 */
[----:B---3--:R-:W-:Y:S01]  /*91a0*/  F2FP.PACK_AB R2, R157, R156 ;  /* 0x0000009c9d02723e */ /* 0x008fe200000000ff */
[----:B------:R-:W-:Y:S01]  /*91b0*/  CS2R R34, SRZ ;  /* 0x0000000000227805 */ /* 0x000fe2000001ff00 */
[----:B--2---:R-:W-:Y:S01]  /*91c0*/  F2FP.PACK_AB R0, R159, R158 ;  /* 0x0000009e9f00723e */ /* 0x004fe200000000ff */
[----:B------:R-:W-:Y:S01]  /*91d0*/  CS2R R36, SRZ ;  /* 0x0000000000247805 */ /* 0x000fe2000001ff00 */
[C---:B------:R-:W-:Y:S02]  /*91e0*/  PRMT R5, R2.reuse, 0x7610, R5 ;  /* 0x0000761002057816 */ /* 0x040fe40000000005 */
[----:B------:R-:W-:Y:S02]  /*91f0*/  PRMT R3, R2, 0x7632, R3 ;  /* 0x0000763202037816 */ /* 0x000fe40000000003 */
[C---:B------:R-:W-:Y:S01]  /*9200*/  PRMT R2, R0.reuse, 0x7632, R2 ;  /* 0x0000763200027816 */ /* 0x040fe20000000002 */
[----:B------:R2:W-:Y:S04]  /*9210*/  STS.U16 [R39+0x80], R5 ;  /* 0x0000800527007388 */ /* 0x0005e80000000400 */
[----:B------:R3:W-:Y:S01]  /*9220*/  STS.U16 [R38+0x80], R3 ;  /* 0x0000800326007388 */ /* 0x0007e20000000400 */
[----:B-1----:R-:W-:-:S02]  /*9230*/  PRMT R4, R0, 0x7610, R4 ;  /* 0x0000761000047816 */ /* 0x002fc40000000004 */
[----:B------:R-:W-:-:S03]  /*9240*/  F2FP.PACK_AB R0, R153, R152 ;  /* 0x000000989900723e */ /* 0x000fc600000000ff */
[----:B------:R1:W-:Y:S04]  /*9250*/  STS.U16 [R43+0x80], R4 ;  /* 0x000080042b007388 */ /* 0x0003e80000000400 */
[----:B------:R4:W-:Y:S01]  /*9260*/  STS.U16 [R42+0x80], R2 ;  /* 0x000080022a007388 */ /* 0x0009e20000000400 */
[----:B--2---:R-:W-:Y:S01]  /*9270*/  PRMT R5, R0, 0x7610, R5 ;  /* 0x0000761000057816 */ /* 0x004fe20000000005 */
[----:B---3--:R-:W-:-:S04]  /*9280*/  CS2R R38, SRZ ;  /* 0x0000000000267805 */ /* 0x008fc8000001ff00 */
        /* <DEDUP_REMOVED lines=8> */
[----:B------:R3:W-:Y:S04]  /*9310*/  STS.U16 [R47+0x80], R3 ;  /* 0x000080032f007388 */ /* 0x0007e80000000400 */
[----:B------:R4:W-:Y:S04]  /*9320*/  STS.U16 [R46+0x80], R2 ;  /* 0x000080022e007388 */ /* 0x0009e80000000400 */
[----:B------:R5:W-:Y:S04]  /*9330*/  STS.U16 [R48+0x80], R0 ;  /* 0x0000800030007388 */ /* 0x000be80000000400 */
[----:B--2---:R-:W2:Y:S01]  /*9340*/  S2R R51, SR_CTAID.Y ;  /* 0x0000000000337919 */ /* 0x004ea20000002600 */
[----:B-1----:R-:W-:Y:S01]  /*9350*/  CS2R R44, SRZ ;  /* 0x00000000002c7805 */ /* 0x002fe2000001ff00 */
[----:B---3--:R-:W-:-:S02]  /*9360*/  PRMT R3, R0, 0x7632, R3 ;  /* 0x0000763200037816 */ /* 0x008fc40000000003 */
[----:B----4-:R-:W-:-:S03]  /*9370*/  F2FP.PACK_AB R2, R151, R150 ;  /* 0x000000969702723e */ /* 0x010fc600000000ff */
[----:B------:R1:W-:Y:S01]  /*9380*/  STS.U16 [R54+0x80], R3 ;  /* 0x0000800336007388 */ /* 0x0003e20000000400 */
[----:B------:R-:W-:Y:S01]  /*9390*/  CS2R R46, SRZ ;  /* 0x00000000002e7805 */ /* 0x000fe2000001ff00 */
[----:B-----5:R-:W-:Y:S02]  /*93a0*/  F2FP.PACK_AB R0, R161, R160 ;  /* 0x000000a0a100723e */ /* 0x020fe400000000ff */
[C---:B------:R-:W-:Y:S02]  /*93b0*/  PRMT R4, R2.reuse, 0x7610, R4 ;  /* 0x0000761002047816 */ /* 0x040fe40000000004 */
[----:B------:R-:W-:Y:S02]  /*93c0*/  PRMT R2, R2, 0x7632, R2 ;  /* 0x0000763202027816 */ /* 0x000fe40000000002 */
[----:B------:R-:W-:Y:S01]  /*93d0*/  IADD3 R48, R88, 0x40, RZ ;  /* 0x0000004058307810 */ /* 0x000fe20007ffe0ff */
[----:B------:R3:W-:Y:S04]  /*93e0*/  STS.U16 [R50+0x80], R4 ;  /* 0x0000800432007388 */ /* 0x0007e80000000400 */
[----:B------:R4:W-:Y:S01]  /*93f0*/  STS.U16 [R49+0x80], R2 ;  /* 0x0000800231007388 */ /* 0x0009e20000000400 */
[----:B-1----:R-:W-:-:S02]  /*9400*/  PRMT R3, R0, 0x7610, R3 ;  /* 0x0000761000037816 */ /* 0x002fc40000000003 */
[----:B------:R-:W-:-:S03]  /*9410*/  PRMT R0, R0, 0x7632, R0 ;  /* 0x0000763200007816 */ /* 0x000fc60000000000 */
[----:B------:R1:W-:Y:S04]  /*9420*/  STS.U16 [R53+0x80], R3 ;  /* 0x0000800335007388 */ /* 0x0003e80000000400 */
[----:B------:R5:W-:Y:S01]  /*9430*/  STS.U16 [R52+0x80], R0 ;  /* 0x0000800034007388 */ /* 0x000be20000000400 */
[----:B---3--:R-:W-:Y:S01]  /*9440*/  IMAD.MOV.U32 R50, RZ, RZ, -0x50 ;  /* 0xffffffb0ff327424 */ /* 0x008fe200078e00ff */
[----:B----4-:R-:W-:Y:S02]  /*9450*/  F2FP.PACK_AB R2, R163, R162 ;  /* 0x000000a2a302723e */ /* 0x010fe400000000ff */
[----:B------:R-:W-:Y:S02]  /*9460*/  IADD3 R49, R88, 0x80, RZ ;  /* 0x0000008058317810 */ /* 0x000fe40007ffe0ff */
[----:B------:R-:W-:-:S02]  /*9470*/  PRMT R5, R2, 0x7610, R5 ;  /* 0x0000761002057816 */ /* 0x000fc40000000005 */
[----:B------:R-:W-:-:S03]  /*9480*/  PRMT R4, R2, 0x7632, R4 ;  /* 0x0000763202047816 */ /* 0x000fc60000000004 */
[----:B------:R3:W-:Y:S04]  /*9490*/  STS.U16 [R63+0x80], R5 ;  /* 0x000080053f007388 */ /* 0x0007e80000000400 */
[----:B------:R-:W-:Y:S01]  /*94a0*/  STS.U16 [R57+0x80], R4 ;  /* 0x0000800439007388 */ /* 0x000fe20000000400 */
[----:B-1----:R-:W-:Y:S02]  /*94b0*/  F2FP.PACK_AB R3, R167, R166 ;  /* 0x000000a6a703723e */ /* 0x002fe400000000ff */
[----:B-----5:R-:W-:Y:S01]  /*94c0*/  F2FP.PACK_AB R0, R165, R164 ;  /* 0x000000a4a500723e */ /* 0x020fe200000000ff */
[----:B------:R-:W-:-:S03]  /*94d0*/  CS2R R52, SRZ ;  /* 0x0000000000347805 */ /* 0x000fc6000001ff00 */
[C---:B------:R-:W-:Y:S02]  /*94e0*/  PRMT R2, R0.reuse, 0x7610, R2 ;  /* 0x0000761000027816 */ /* 0x040fe40000000002 */
[----:B------:R-:W-:-:S03]  /*94f0*/  PRMT R0, R0, 0x7632, R0 ;  /* 0x0000763200007816 */ /* 0x000fc60000000000 */
[----:B------:R1:W-:Y:S04]  /*9500*/  STS.U16 [R56+0x80], R2 ;  /* 0x0000800238007388 */ /* 0x0003e80000000400 */
[----:B------:R4:W-:Y:S01]  /*9510*/  STS.U16 [R55+0x80], R0 ;  /* 0x0000800037007388 */ /* 0x0009e20000000400 */
[----:B---3--:R-:W-:-:S03]  /*9520*/  PRMT R5, R3, 0x7632, R5 ;  /* 0x0000763203057816 */ /* 0x008fc60000000005 */
[----:B------:R3:W-:Y:S04]  /*9530*/  STS.U16 [R58+0x80], R3 ;  /* 0x000080033a007388 */ /* 0x0007e80000000400 */
[----:B------:R5:W-:Y:S01]  /*9540*/  STS.U16 [R64+0x80], R5 ;  /* 0x0000800540007388 */ /* 0x000be20000000400 */
[----:B-1----:R-:W-:Y:S01]  /*9550*/  F2FP.PACK_AB R2, R169, R168 ;  /* 0x000000a8a902723e */ /* 0x002fe200000000ff */
[----:B------:R-:W-:-:S03]  /*9560*/  CS2R R56, SRZ ;  /* 0x0000000000387805 */ /* 0x000fc6000001ff00 */
[C---:B------:R-:W-:Y:S01]  /*9570*/  PRMT R4, R2.reuse, 0x7610, R4 ;  /* 0x0000761002047816 */ /* 0x040fe20000000004 */
[----:B----4-:R-:W-:Y:S01]  /*9580*/  CS2R R54, SRZ ;  /* 0x0000000000367805 */ /* 0x010fe2000001ff00 */
[----:B------:R-:W-:Y:S02]  /*9590*/  F2FP.PACK_AB R0, R171, R170 ;  /* 0x000000aaab00723e */ /* 0x000fe400000000ff */
[----:B---3--:R-:W-:Y:S01]  /*95a0*/  PRMT R3, R2, 0x7632, R3 ;  /* 0x0000763202037816 */ /* 0x008fe20000000003 */
[----:B------:R1:W-:Y:S01]  /*95b0*/  STS.U16 [R62+0x80], R4 ;  /* 0x000080043e007388 */ /* 0x0003e20000000400 */
[C---:B------:R-:W-:Y:S02]  /*95c0*/  PRMT R2, R0.reuse, 0x7610, R2 ;  /* 0x0000761000027816 */ /* 0x040fe40000000002 */
[----:B------:R-:W-:Y:S01]  /*95d0*/  PRMT R0, R0, 0x7632, R0 ;  /* 0x0000763200007816 */ /* 0x000fe20000000000 */
[----:B------:R-:W-:Y:S01]  /*95e0*/  STS.U16 [R61+0x80], R3 ;  /* 0x000080033d007388 */ /* 0x000fe20000000400 */
[----:B-----5:R-:W-:-:S03]  /*95f0*/  CS2R R64, SRZ ;  /* 0x0000000000407805 */ /* 0x020fc6000001ff00 */
[----:B------:R3:W-:Y:S04]  /*9600*/  STS.U16 [R60+0x80], R2 ;  /* 0x000080023c007388 */ /* 0x0007e80000000400 */
[----:B------:R4:W-:Y:S04]  /*9610*/  STS.U16 [R59+0x80], R0 ;  /* 0x000080003b007388 */ /* 0x0009e80000000400 */
[----:B-1----:R-:W1:Y:S01]  /*9620*/  S2R R4, SR_CTAID.X ;  /* 0x0000000000047919 */ /* 0x002e620000002500 */
[----:B------:R-:W-:Y:S01]  /*9630*/  CS2R R62, SRZ ;  /* 0x00000000003e7805 */ /* 0x000fe2000001ff00 */
[----:B---3--:R-:W-:Y:S01]  /*9640*/  CS2R R60, SRZ ;  /* 0x00000000003c7805 */ /* 0x008fe2000001ff00 */
[----:B--2---:R-:W-:Y:S01]  /*9650*/  IMAD.WIDE.U32 R2, R51, c[0x0][0x338], R88 ;  /* 0x0000ce0033027a25 */ /* 0x004fe200078e0058 */
[----:B----4-:R-:W-:-:S03]  /*9660*/  CS2R R58, SRZ ;  /* 0x00000000003a7805 */ /* 0x010fc6000001ff00 */
[----:B------:R-:W-:Y:S01]  /*9670*/  IMAD.SHL.U32 R0, R93, 0x2, RZ ;  /* 0x000000025d007824 */ /* 0x000fe200078e00ff */
[----:B------:R-:W-:Y:S01]  /*9680*/  BAR.SYNC.DEFER_BLOCKING 0x1, 0x100 ;  /* 0x0044000000007b1d */ /* 0x000fe20000010000 */
[----:B------:R-:W-:Y:S01]  /*9690*/  SHF.R.S32.HI R93, RZ, 0x1f, R51 ;  /* 0x0000001fff5d7819 */ /* 0x000fe20000011433 */
[----:B-1----:R-:W-:-:S05]  /*96a0*/  IMAD R50, R4, R50, c[0x0][0x2f0] ;  /* 0x0000bc0004327624 */ /* 0x002fca00078e0232 */
[----:B------:R-:W-:-:S04]  /*96b0*/  IMNMX R50, R50, 0x50, PT ;  /* 0x0000005032327817 */ /* 0x000fc80003800200 */
[----:B------:R-:W-:Y:S01]  /*96c0*/  ISETP.GE.AND P6, PT, R90, R50, PT ;  /* 0x000000325a00720c */ /* 0x000fe20003fc6270 */
[----:B------:R-:W1:Y:S04]  /*96d0*/  @!P2 LDS.128 R12, [R0+0x7880] ;  /* 0x00788000000ca984 */ /* 0x000e680000000c00 */
[----:B------:R-:W2:Y:S04]  /*96e0*/  @!P2 LDS.128 R16, [R0+0xa080] ;  /* 0x00a080000010a984 */ /* 0x000ea80000000c00 */
[----:B------:R-:W3:Y:S04]  /*96f0*/  @!P2 LDS.128 R20, [R0+0xc880] ;  /* 0x00c880000014a984 */ /* 0x000ee80000000c00 */
[----:B------:R-:W4:Y:S04]  /*9700*/  @!P1 LDS.128 R24, [R0+0x8880] ;  /* 0x0088800000189984 */ /* 0x000f280000000c00 */
[----:B------:R-:W5:Y:S04]  /*9710*/  @!P1 LDS.128 R28, [R0+0xb080] ;  /* 0x00b08000001c9984 */ /* 0x000f680000000c00 */
        /* <DEDUP_REMOVED lines=15> */
[----:B------:R-:W-:-:S04]  /*9810*/  IMAD.IADD R3, R3, 0x1, R0 ;  /* 0x0000000103037824 */ /* 0x000fc800078e0200 */
[----:B------:R-:W-:-:S04]  /*9820*/  IMAD.WIDE.U32 R10, R92, c[0x0][0x340], R2 ;  /* 0x0000d0005c0a7a25 */ /* 0x000fc800078e0002 */
[----:B------:R-:W-:-:S04]  /*9830*/  IMAD.WIDE R2, R4, 0x50, R90 ;  /* 0x0000005004027825 */ /* 0x000fc800078e025a */
[----:B------:R-:W-:Y:S01]  /*9840*/  IMAD.IADD R7, R11, 0x1, R6 ;  /* 0x000000010b077824 */ /* 0x000fe200078e0206 */
[----:B------:R-:W-:Y:S05]  /*9850*/  @P6 BRA `(.L_x_845) ;  /* 0x000000d000006947 */ /* 0x000fea0003800000 */
[----:B-1-345:R-:W-:Y:S01]  /*9860*/  IMAD R0, R3, c[0x0][0x330], RZ ;  /* 0x0000cc0003007a24 */ /* 0x03afe200078e02ff */
        /* <DEDUP_REMOVED lines=12> */
.L_x_845:
[----:B-1-345:R-:W-:Y:S05]  /*9930*/  BSYNC B0 ;  /* 0x0000000000007941 */ /* 0x03afea0003800000 */
.L_x_844:
[----:B------:R-:W-:Y:S01]  /*9940*/  IADD3 R0, R90, 0x20, RZ ;  /* 0x000000205a007810 */ /* 0x000fe20007ffe0ff */
[----:B------:R-:W-:Y:S03]  /*9950*/  BSSY B0, `(.L_x_846) ;  /* 0x0000013000007945 */ /* 0x000fe60003800000 */
[----:B------:R-:W-:-:S13]  /*9960*/  ISETP.GE.AND P5, PT, R0, R50, PT ;  /* 0x000000320000720c */ /* 0x000fda0003fa6270 */
[----:B------:R-:W-:Y:S05]  /*9970*/  @P5 BRA `(.L_x_847) ;  /* 0x0000010000005947 */ /* 0x000fea0003800000 */
[----:B------:R-:W-:Y:S02]  /*9980*/  IADD3 R0, P0, R2, 0x20, RZ ;  /* 0x0000002002007810 */ /* 0x000fe40007f1e0ff */
[----:B------:R-:W-:Y:S02]  /*9990*/  MOV R5, R7 ;  /* 0x0000000700057202 */ /* 0x000fe40000000f00 */
        /* <DEDUP_REMOVED lines=11> */
[----:B------:R1:W-:Y:S04]  /*9a50*/  @!P2 STG.E.128 [R4.64], R24 ;  /* 0x000000180400a986 */ /* 0x0003e8000c101d12 */
[----:B------:R1:W-:Y:S04]  /*9a60*/  @!P1 STG.E.128 [R4.64+0x80], R28 ;  /* 0x0000801c04009986 */ /* 0x0003e8000c101d12 */
[----:B------:R1:W-:Y:S02]  /*9a70*/  @!P0 STG.E.128 [R4.64+0x100], R32 ;  /* 0x0001002004008986 */ /* 0x0003e4000c101d12 */
.L_x_847:
[----:B------:R-:W-:Y:S05]  /*9a80*/  BSYNC B0 ;  /* 0x0000000000007941 */ /* 0x000fea0003800000 */
.L_x_846:
[----:B------:R-:W-:Y:S01]  /*9a90*/  IADD3 R0, R90, 0x40, RZ ;  /* 0x000000405a007810 */ /* 0x000fe20007ffe0ff */
[----:B------:R-:W-:Y:S03]  /*9aa0*/  BSSY B0, `(.L_x_848) ;  /* 0x0000012000007945 */ /* 0x000fe60003800000 */
[----:B------:R-:W-:-:S13]  /*9ab0*/  ISETP.GE.AND P4, PT, R0, R50, PT ;  /* 0x000000320000720c */ /* 0x000fda0003f86270 */
[----:B------:R-:W-:Y:S05]  /*9ac0*/  @P4 BRA `(.L_x_849) ;  /* 0x000000f000004947 */ /* 0x000fea0003800000 */
[----:B------:R-:W-:Y:S01]  /*9ad0*/  IADD3 R0, P0, R2, 0x40, RZ ;  /* 0x0000004002007810 */ /* 0x000fe20007f1e0ff */
[----:B------:R-:W-:Y:S01]  /*9ae0*/  IMAD.MOV.U32 R6, RZ, RZ, R10 ;  /* 0x000000ffff067224 */ /* 0x000fe200078e000a */
[----:B------:R-:W-:Y:S02]  /*9af0*/  ISETP.GE.AND P2, PT, R88, c[0x0][0x324], PT ;  /* 0x0000c90058007a0c */ /* 0x000fe40003f46270 */
[----:B------:R-:W-:Y:S01]  /*9b00*/  ISETP.GE.AND P1, PT, R48, c[0x0][0x324], PT ;  /* 0x0000c90030007a0c */ /* 0x000fe20003f26270 */
[----:B-1----:R-:W-:Y:S01]  /*9b10*/  IMAD.X R4, RZ, RZ, R3, P0 ;  /* 0x000000ffff047224 */ /* 0x002fe200000e0603 */
[----:B------:R-:W-:Y:S01]  /*9b20*/  ISETP.GE.AND P0, PT, R49, c[0x0][0x324], PT ;  /* 0x0000c90031007a0c */ /* 0x000fe20003f06270 */
[----:B------:R-:W-:-:S04]  /*9b30*/  IMAD.WIDE.U32 R6, R0, c[0x0][0x330], R6 ;  /* 0x0000cc0000067a25 */ /* 0x000fc800078e0006 */
        /* <DEDUP_REMOVED lines=8> */
.L_x_849:
[----:B------:R-:W-:Y:S05]  /*9bc0*/  BSYNC B0 ;  /* 0x0000000000007941 */ /* 0x000fea0003800000 */
.L_x_848:
        /* <DEDUP_REMOVED lines=23> */
.L_x_851:
[----:B------:R-:W-:Y:S05]  /*9d40*/  BSYNC B0 ;  /* 0x0000000000007941 */ /* 0x000fea0003800000 */
.L_x_850:
        /* <DEDUP_REMOVED lines=18> */
.L_x_853:
[----:B------:R-:W-:Y:S05]  /*9e70*/  BSYNC B0 ;  /* 0x0000000000007941 */ /* 0x000fea0003800000 */
.L_x_852:
[----:B------:R-:W-:Y:S05]  /*9e80*/  @P4 EXIT ;  /* 0x000000000000494d */ /* 0x000fea0003800000 */
[----:B------:R-:W-:Y:S02]  /*9e90*/  IADD3 R0, P0, R2, 0x40, RZ ;  /* 0x0000004002007810 */ /* 0x000fe40007f1e0ff */
[----:B------:R-:W-:-:S03]  /*9ea0*/  ISETP.GE.AND P1, PT, R88, c[0x0][0x2f4], PT ;  /* 0x0000bd0058007a0c */ /* 0x000fc60003f26270 */
[----:B------:R-:W-:Y:S01]  /*9eb0*/  IMAD.X R2, RZ, RZ, R3, P0 ;  /* 0x000000ffff027224 */ /* 0x000fe200000e0603 */
[----:B------:R-:W-:Y:S02]  /*9ec0*/  MOV R3, R7 ;  /* 0x0000000700037202 */ /* 0x000fe40000000f00 */
[----:B------:R-:W-:Y:S01]  /*9ed0*/  ISETP.GE.AND P0, PT, R48, c[0x0][0x2f4], PT ;  /* 0x0000bd0030007a0c */ /* 0x000fe20003f06270 */
[----:B------:R-:W-:Y:S02]  /*9ee0*/  IMAD R6, R2, c[0x0][0x300], RZ ;  /* 0x0000c00002067a24 */ /* 0x000fe400078e02ff */
[----:B------:R-:W-:-:S04]  /*9ef0*/  IMAD.MOV.U32 R2, RZ, RZ, R10 ;  /* 0x000000ffff027224 */ /* 0x000fc800078e000a */
[----:B-1----:R-:W-:-:S04]  /*9f00*/  IMAD.WIDE.U32 R4, R0, c[0x0][0x300], R2 ;  /* 0x0000c00000047a25 */ /* 0x002fc800078e0002 */
[----:B------:R-:W-:Y:S01]  /*9f10*/  IMAD R0, R0, c[0x0][0x304], R6 ;  /* 0x0000c10000007a24 */ /* 0x000fe200078e0206 */
[----:B------:R-:W-:-:S03]  /*9f20*/  LEA R2, P2, R4, c[0x0][0x2e8], 0x1 ;  /* 0x0000ba0004027a11 */ /* 0x000fc600078408ff */
        /* <DEDUP_REMOVED lines=8> */
.L_x_843:
[----:B------:R-:W1:Y:S01]  /*9fb0*/  S2R R19, SR_CTAID.Y ;  /* 0x0000000000137919 */ /* 0x000e620000002600 */
[----:B------:R-:W-:Y:S01]  /*9fc0*/  SHF.R.S32.HI R0, RZ, 0x1f, R228 ;  /* 0x0000001fff007819 */ /* 0x000fe200000114e4 */
[----:B------:R-:W-:Y:S01]  /*9fd0*/  BSSY B0, `(.L_x_854) ;  /* 0x0000028000007945 */ /* 0x000fe20003800000 */
[----:B------:R-:W-:Y:S01]  /*9fe0*/  MOV R18, 0xffffffb0 ;  /* 0xffffffb000127802 */ /* 0x000fe20000000f00 */
[----:B------:R-:W2:Y:S01]  /*9ff0*/  S2R R4, SR_CTAID.X ;  /* 0x0000000000047919 */ /* 0x000ea20000002500 */
[----:B------:R-:W-:-:S03]  /*a000*/  LEA.HI R8, R0, R228, RZ, 0x3 ;  /* 0x000000e400087211 */ /* 0x000fc600078f18ff */
[----:B------:R-:W3:Y:S01]  /*a010*/  S2R R20, SR_CTAID.Z ;  /* 0x0000000000147919 */ /* 0x000ee20000002700 */
[----:B------:R-:W-:Y:S02]  /*a020*/  LOP3.LUT R0, R8, 0x1ffffff8, RZ, 0xc0, !PT ;  /* 0x1ffffff808007812 */ /* 0x000fe400078ec0ff */
[----:B------:R-:W-:-:S03]  /*a030*/  SHF.R.S32.HI R8, RZ, 0x3, R8 ;  /* 0x00000003ff087819 */ /* 0x000fc60000011408 */
[----:B------:R-:W-:Y:S01]  /*a040*/  IMAD.IADD R0, R228, 0x1, -R0 ;  /* 0x00000001e4007824 */ /* 0x000fe200078e0a00 */
[----:B------:R-:W-:-:S03]  /*a050*/  SHF.R.S32.HI R9, RZ, 0x1f, R8 ;  /* 0x0000001fff097819 */ /* 0x000fc60000011408 */
[----:B------:R-:W-:-:S05]  /*a060*/  IMAD.SHL.U32 R10, R0, 0x8, RZ ;  /* 0x00000008000a7824 */ /* 0x000fca00078e00ff */
[----:B------:R-:W-:Y:S02]  /*a070*/  SHF.R.S32.HI R11, RZ, 0x1f, R10 ;  /* 0x0000001fff0b7819 */ /* 0x000fe4000001140a */
[----:B-1----:R-:W-:Y:S02]  /*a080*/  SHF.R.S32.HI R21, RZ, 0x1f, R19 ;  /* 0x0000001fff157819 */ /* 0x002fe40000011413 */
[----:B------:R-:W-:Y:S01]  /*a090*/  IADD3 R16, R10, 0x40, RZ ;  /* 0x000000400a107810 */ /* 0x000fe20007ffe0ff */
[----:B--2---:R-:W-:Y:S01]  /*a0a0*/  IMAD R18, R4, R18, c[0x0][0x2f0] ;  /* 0x0000bc0004127624 */ /* 0x004fe200078e0212 */
[----:B------:R-:W-:Y:S01]  /*a0b0*/  IADD3 R17, R10, 0x80, RZ ;  /* 0x000000800a117810 */ /* 0x000fe20007ffe0ff */
[----:B------:R-:W-:Y:S01]  /*a0c0*/  IMAD R0, R21, c[0x0][0x308], RZ ;  /* 0x0000c20015007a24 */ /* 0x000fe200078e02ff */
[----:B---3--:R-:W-:Y:S01]  /*a0d0*/  SHF.R.S32.HI R22, RZ, 0x1f, R20 ;  /* 0x0000001fff167819 */ /* 0x008fe20000011414 */
[----:B------:R-:W-:Y:S01]  /*a0e0*/  IMAD.WIDE.U32 R2, R19, c[0x0][0x308], R10 ;  /* 0x0000c20013027a25 */ /* 0x000fe200078e000a */
[----:B------:R-:W-:-:S03]  /*a0f0*/  ISETP.GE.AND P6, PT, R8, R18, PT ;  /* 0x000000120800720c */ /* 0x000fc60003fc6270 */
[----:B------:R-:W-:Y:S02]  /*a100*/  IMAD R0, R19, c[0x0][0x30c], R0 ;  /* 0x0000c30013007a24 */ /* 0x000fe400078e0200 */
[----:B------:R-:W-:Y:S02]  /*a110*/  IMAD R6, R22, c[0x0][0x310], RZ ;  /* 0x0000c40016067a24 */ /* 0x000fe400078e02ff */
[----:B------:R-:W-:Y:S02]  /*a120*/  IMAD.IADD R3, R3, 0x1, R0 ;  /* 0x0000000103037824 */ /* 0x000fe400078e0200 */
[C---:B------:R-:W-:Y:S02]  /*a130*/  IMAD R6, R20.reuse, c[0x0][0x314], R6 ;  /* 0x0000c50014067a24 */ /* 0x040fe400078e0206 */
[----:B------:R-:W-:-:S04]  /*a140*/  IMAD.WIDE.U32 R14, R20, c[0x0][0x310], R2 ;  /* 0x0000c400140e7a25 */ /* 0x000fc800078e0002 */
[----:B------:R-:W-:Y:S01]  /*a150*/  IMAD.WIDE R2, R4, 0x50, R8 ;  /* 0x0000005004027825 */ /* 0x000fe200078e0208 */
        /* <DEDUP_REMOVED lines=15> */
.L_x_855:
[----:B------:R-:W-:Y:S05]  /*a250*/  BSYNC B0 ;  /* 0x0000000000007941 */ /* 0x000fea0003800000 */
.L_x_854:
        /* <DEDUP_REMOVED lines=8> */
[----:B-1----:R-:W-:Y:S01]  /*a2e0*/  IMAD.X R4, RZ, RZ, R3, P0 ;  /* 0x000000ffff047224 */ /* 0x002fe200000e0603 */
        /* <DEDUP_REMOVED lines=11> */
.L_x_857:
[----:B------:R-:W-:Y:S05]  /*a3a0*/  BSYNC B0 ;  /* 0x0000000000007941 */ /* 0x000fea0003800000 */
.L_x_856:
        /* <DEDUP_REMOVED lines=19> */
.L_x_859:
[----:B------:R-:W-:Y:S05]  /*a4e0*/  BSYNC B0 ;  /* 0x0000000000007941 */ /* 0x000fea0003800000 */
.L_x_858:
        /* <DEDUP_REMOVED lines=23> */
.L_x_861:
[----:B------:R-:W-:Y:S05]  /*a660*/  BSYNC B0 ;  /* 0x0000000000007941 */ /* 0x000fea0003800000 */
.L_x_860:
[----:B------:R-:W-:Y:S01]  /*a670*/  BSSY B0, `(.L_x_862) ;  /* 0x0000012000007945 */ /* 0x000fe20003800000 */
[----:B------:R-:W-:Y:S05]  /*a680*/  @P5 BRA `(.L_x_863) ;  /* 0x0000010000005947 */ /* 0x000fea0003800000 */
[----:B------:R-:W-:Y:S01]  /*a690*/  IADD3 R0, P0, R2, 0x20, RZ ;  /* 0x0000002002007810 */ /* 0x000fe20007f1e0ff */
[----:B------:R-:W-:Y:S01]  /*a6a0*/  IMAD.MOV.U32 R8, RZ, RZ, R12 ;  /* 0x000000ffff087224 */ /* 0x000fe200078e000c */
[----:B------:R-:W-:-:S02]  /*a6b0*/  MOV R9, R7 ;  /* 0x0000000700097202 */ /* 0x000fc40000000f00 */
        /* <DEDUP_REMOVED lines=13> */
.L_x_863:
[----:B------:R-:W-:Y:S05]  /*a790*/  BSYNC B0 ;  /* 0x0000000000007941 */ /* 0x000fea0003800000 */
.L_x_862:
        /* <DEDUP_REMOVED lines=19> */
.L_x_864:
        /* <DEDUP_REMOVED lines=11> */
.L_x_1411:


//--------------------- .text._ZN7cutlass13device_kernelIN5flash19enable_sm80_to_sm89INS1_16FlashAttnBwdSm80INS1_25CollectiveMainloopBwdSm80ILi2ELi1EN4cute5tupleIJNS5_1CILi64EEENS7_ILi80EEENS7_ILi192EEEEEENS_6half_tEfNS_4arch4Sm80ELb0ELb1ELb0ELb0ELb1ELb0ELb1ELb0ELi2ELi4ELi2ELi2ELb0EEENS1_21CollectiveEpilogueBwdISB_SC_SE_Li256ELb0ELb1ELi4EEENS1_19SingleTileSchedulerILb0ELb0ELb0ELi80EEEEEEEEEvNT_6ParamsE --------------------------
	.section	.text._ZN7cutlass13device_kernelIN5flash19enable_sm80_to_sm89INS1_16FlashAttnBwdSm80INS1_25CollectiveMainloopBwdSm80ILi2ELi1EN4cute5tupleIJNS5_1CILi64EEENS7_ILi80EEENS7_ILi192EEEEEENS_6half_tEfNS_4arch4Sm80ELb0ELb1ELb0ELb0ELb1ELb0ELb1ELb0ELi2ELi4ELi2ELi2ELb0EEENS1_21CollectiveEpilogueBwdISB_SC_SE_Li256ELb0ELb1ELi4EEENS1_19SingleTileSchedulerILb0ELb0ELb0ELi80EEEEEEEEEvNT_6ParamsE,"ax",@progbits
	.sectioninfo	@"SHI_REGISTERS=255"
	.align	128
.text._ZN7cutlass13device_kernelIN5flash19enable_sm80_to_sm89INS1_16FlashAttnBwdSm80INS1_25CollectiveMainloopBwdSm80ILi2ELi1EN4cute5tupleIJNS5_1CILi64EEENS7_ILi80EEENS7_ILi192EEEEEENS_6half_tEfNS_4arch4Sm80ELb0ELb1ELb0ELb0ELb1ELb0ELb1ELb0ELi2ELi4ELi2ELi2ELb0EEENS1_21CollectiveEpilogueBwdISB_SC_SE_Li256ELb0ELb1ELi4EEENS1_19SingleTileSchedulerILb0ELb0ELb0ELi80EEEEEEEEEvNT_6ParamsE:
        .type           _ZN7cutlass13device_kernelIN5flash19enable_sm80_to_sm89INS1_16FlashAttnBwdSm80INS1_25CollectiveMainloopBwdSm80ILi2ELi1EN4cute5tupleIJNS5_1CILi64EEENS7_ILi80EEENS7_ILi192EEEEEENS_6half_tEfNS_4arch4Sm80ELb0ELb1ELb0ELb0ELb1ELb0ELb1ELb0ELi2ELi4ELi2ELi2ELb0EEENS1_21CollectiveEpilogueBwdISB_SC_SE_Li256ELb0ELb1ELi4EEENS1_19SingleTileSchedulerILb0ELb0ELb0ELi80EEEEEEEEEvNT_6ParamsE,@function
        .size           _ZN7cutlass13device_kernelIN5flash19enable_sm80_to_sm89INS1_16FlashAttnBwdSm80INS1_25CollectiveMainloopBwdSm80ILi2ELi1EN4cute5tupleIJNS5_1CILi64EEENS7_ILi80EEENS7_ILi192EEEEEENS_6half_tEfNS_4arch4Sm80ELb0ELb1ELb0ELb0ELb1ELb0ELb1ELb0ELi2ELi4ELi2ELi2ELb0EEENS1_21CollectiveEpilogueBwdISB_SC_SE_Li256ELb0ELb1ELi4EEENS1_19SingleTileSchedulerILb0ELb0ELb0ELi80EEEEEEEEEvNT_6ParamsE,(.L_x_1412 - _ZN7cutlass13device_kernelIN5flash19enable_sm80_to_sm89INS1_16FlashAttnBwdSm80INS1_25CollectiveMainloopBwdSm80ILi2ELi1EN4cute5tupleIJNS5_1CILi64EEENS7_ILi80EEENS7_ILi192EEEEEENS_6half_tEfNS_4arch4Sm80ELb0ELb1ELb0ELb0ELb1ELb0ELb1ELb0ELi2ELi4ELi2ELi2ELb0EEENS1_21CollectiveEpilogueBwdISB_SC_SE_Li256ELb0ELb1ELi4EEENS1_19SingleTileSchedulerILb0ELb0ELb0ELi80EEEEEEEEEvNT_6ParamsE)
        .other          _ZN7cutlass13device_kernelIN5flash19enable_sm80_to_sm89INS1_16FlashAttnBwdSm80INS1_25CollectiveMainloopBwdSm80ILi2ELi1EN4cute5tupleIJNS5_1CILi64EEENS7_ILi80EEENS7_ILi192EEEEEENS_6half_tEfNS_4arch4Sm80ELb0ELb1ELb0ELb0ELb1ELb0ELb1ELb0ELi2ELi4ELi2ELi2ELb0EEENS1_21CollectiveEpilogueBwdISB_SC_SE_Li256ELb0ELb1ELi4EEENS1_19SingleTileSchedulerILb0ELb0ELb0ELi80EEEEEEEEEvNT_6ParamsE,@"STO_CUDA_ENTRY STV_DEFAULT"
_ZN7cutlass13device_kernelIN5flash19enable_sm80_to_sm89INS1_16FlashAttnBwdSm80INS1_25CollectiveMainloopBwdSm80ILi2ELi1EN4cute5tupleIJNS5_1CILi64EEENS7_ILi80EEENS7_ILi192EEEEEENS_6half_tEfNS_4arch4Sm80ELb0ELb1ELb0ELb0ELb1ELb0ELb1ELb0ELi2ELi4ELi2ELi2ELb0EEENS1_21CollectiveEpilogueBwdISB_SC_SE_Li256ELb0ELb1ELi4EEENS1_19SingleTileSchedulerILb0ELb0ELb0ELi80EEEEEEEEEvNT_6ParamsE:
        /* <DEDUP_REMOVED lines=25> */
.L_x_865:
        /* <DEDUP_REMOVED lines=565> */
.L_x_877:
        /* <DEDUP_REMOVED lines=173> */
.L_x_869:
[----:B------:R-:W-:Y:S11]  /*2fb0*/  ISETP.NE.AND P0, PT, R249, c[0x0][0x2a8], PT ;  /* 0x0000aa00f9007a0c */ /* 0x000ff60003f05270 */
[----:B------:R-:W-:Y:S02]  /*2fc0*/  @!UPT UIADD3 URZ, URZ, URZ, URZ ;  /* 0x0000003f3f3ff290 */ /* 0x000fe4000fffe03f */
[----:B------:R-:W-:Y:S05]  /*2fd0*/  @P0 IMAD.HI.U32 R24, R3, c[0x0][0x2ac], RZ ;  /* 0x0000ab0003180a27 */ /* 0x000fea00078e00ff */
[----:B------:R-:W-:Y:S02]  /*2fe0*/  @P0 SHF.R.U32.HI R3, RZ, c[0x0][0x2b0], R24 ;  /* 0x0000ac00ff030a19 */ /* 0x000fe40000011618 */
.L_x_870:
[----:B------:R-:W-:Y:S05]  /*2ff0*/  BSYNC B0 ;  /* 0x0000000000007941 */ /* 0x000fea0003800000 */
.L_x_868:
[C-C-:B------:R-:W-:Y:S01]  /*3000*/  IADD3 R24, R2.reuse, c[0x0][0x2a4], R230.reuse ;  /* 0x0000a90002187a10 */ /* 0x140fe20007ffe0e6 */
[----:B------:R-:W-:Y:S01]  /*3010*/  IMAD R3, R3, c[0x0][0x2a8], R235 ;  /* 0x0000aa0003037a24 */ /* 0x000fe200078e02eb */
[----:B------:R-:W-:Y:S02]  /*3020*/  IADD3 R192, R2, UR10, R230 ;  /* 0x0000000a02c07c10 */ /* 0x000fe4000fffe0e6 */
[----:B------:R-:W-:Y:S02]  /*3030*/  IMNMX R24, R231, R24, PT ;  /* 0x00000018e7187217 */ /* 0x000fe40003800200 */
[----:B------:R-:W-:Y:S02]  /*3040*/  IADD3 R193, R3, c[0x0][0x2a8], RZ ;  /* 0x0000aa0003c17a10 */ /* 0x000fe40007ffe0ff */
[----:B------:R-:W-:Y:S02]  /*3050*/  IMNMX R192, R192, R3, !PT ;  /* 0x00000003c0c07217 */ /* 0x000fe40007800200 */
[----:B------:R-:W-:Y:S02]  /*3060*/  IMNMX R193, R24, R193, PT ;  /* 0x000000c118c17217 */ /* 0x000fe40003800200 */
.L_x_867:
        /* <DEDUP_REMOVED lines=17> */
.L_x_873:
[----:B------:R-:W-:Y:S11]  /*3180*/  ISETP.NE.AND P0, PT, R249, c[0x0][0x2a8], PT ;  /* 0x0000aa00f9007a0c */ /* 0x000ff60003f05270 */
[----:B------:R-:W-:Y:S02]  /*3190*/  @!UPT UIADD3 URZ, URZ, URZ, URZ ;  /* 0x0000003f3f3ff290 */ /* 0x000fe4000fffe03f */
[----:B------:R-:W-:Y:S05]  /*31a0*/  @P0 IMAD.HI.U32 R3, R2, c[0x0][0x2ac], RZ ;  /* 0x0000ab0002030a27 */ /* 0x000fea00078e00ff */
[----:B------:R-:W-:Y:S02]  /*31b0*/  @P0 SHF.R.U32.HI R2, RZ, c[0x0][0x2b0], R3 ;  /* 0x0000ac00ff020a19 */ /* 0x000fe40000011603 */
.L_x_874:
[----:B------:R-:W-:Y:S05]  /*31c0*/  BSYNC B0 ;  /* 0x0000000000007941 */ /* 0x000fea0003800000 */
.L_x_872:
[----:B------:R-:W-:Y:S05]  /*31d0*/  IMAD R2, R2, c[0x0][0x2a8], R235 ;  /* 0x0000aa0002027a24 */ /* 0x000fea00078e02eb */
[----:B------:R-:W-:Y:S02]  /*31e0*/  IADD3 R3, R2, c[0x0][0x2a8], RZ ;  /* 0x0000aa0002037a10 */ /* 0x000fe40007ffe0ff */
[----:B------:R-:W-:Y:S02]  /*31f0*/  IMNMX R190, R190, R2, !PT ;  /* 0x00000002bebe7217 */ /* 0x000fe40007800200 */
[----:B------:R-:W-:Y:S02]  /*3200*/  IMNMX R191, R191, R3, PT ;  /* 0x00000003bfbf7217 */ /* 0x000fe40003800200 */
.L_x_871:
        /* <DEDUP_REMOVED lines=77> */
.L_x_875:
        /* <DEDUP_REMOVED lines=499> */
.L_x_876:
        /* <DEDUP_REMOVED lines=296> */
.L_x_866:
        /* <DEDUP_REMOVED lines=778> */
.L_x_880:
[----:B-1-345:R-:W-:Y:S05]  /*9930*/  BSYNC B0 ;  /* 0x0000000000007941 */ /* 0x03afea0003800000 */
.L_x_879:
        /* <DEDUP_REMOVED lines=20> */
.L_x_882:
[----:B------:R-:W-:Y:S05]  /*9a80*/  BSYNC B0 ;  /* 0x0000000000007941 */ /* 0x000fea0003800000 */
.L_x_881:
        /* <DEDUP_REMOVED lines=19> */
.L_x_884:
[----:B------:R-:W-:Y:S05]  /*9bc0*/  BSYNC B0 ;  /* 0x0000000000007941 */ /* 0x000fea0003800000 */
.L_x_883:
        /* <DEDUP_REMOVED lines=23> */
.L_x_886:
[----:B------:R-:W-:Y:S05]  /*9d40*/  BSYNC B0 ;  /* 0x0000000000007941 */ /* 0x000fea0003800000 */
.L_x_885:
        /* <DEDUP_REMOVED lines=18> */
.L_x_888:
[----:B------:R-:W-:Y:S05]  /*9e70*/  BSYNC B0 ;  /* 0x0000000000007941 */ /* 0x000fea0003800000 */
.L_x_887:
        /* <DEDUP_REMOVED lines=19> */
.L_x_878:
        /* <DEDUP_REMOVED lines=42> */
.L_x_890:
[----:B------:R-:W-:Y:S05]  /*a250*/  BSYNC B0 ;  /* 0x0000000000007941 */ /* 0x000fea0003800000 */
.L_x_889:
        /* <DEDUP_REMOVED lines=20> */
.L_x_892:
[----:B------:R-:W-:Y:S05]  /*a3a0*/  BSYNC B0 ;  /* 0x0000000000007941 */ /* 0x000fea0003800000 */
.L_x_891:
        /* <DEDUP_REMOVED lines=19> */
.L_x_894:
[----:B------:R-:W-:Y:S05]  /*a4e0*/  BSYNC B0 ;  /* 0x0000000000007941 */ /* 0x000fea0003800000 */
.L_x_893:
        /* <DEDUP_REMOVED lines=23> */
.L_x_896:
[----:B------:R-:W-:Y:S05]  /*a660*/  BSYNC B0 ;  /* 0x0000000000007941 */ /* 0x000fea0003800000 */
.L_x_895:
        /* <DEDUP_REMOVED lines=18> */
.L_x_898:
[----:B------:R-:W-:Y:S05]  /*a790*/  BSYNC B0 ;  /* 0x0000000000007941 */ /* 0x000fea0003800000 */
.L_x_897:
        /* <DEDUP_REMOVED lines=19> */
.L_x_899:
        /* <DEDUP_REMOVED lines=11> */
.L_x_1412:


//--------------------- .text._ZN7cutlass13device_kernelIN5flash19enable_sm80_to_sm89INS1_16FlashAttnBwdSm80INS1_25CollectiveMainloopBwdSm80ILi2ELi1EN4cute5tupleIJNS5_1CILi64EEENS7_ILi80EEENS7_ILi192EEEEEENS_6half_tEfNS_4arch4Sm80ELb0ELb1ELb0ELb0ELb0ELb0ELb1ELb0ELi2ELi4ELi2ELi2ELb0EEENS1_24CollectiveEpilogueBwdGQAISB_fSE_Li256ELb0ELb0EEENS1_19SingleTileSchedulerILb0ELb0ELb0ELi80EEEEEEEEEvNT_6ParamsE --------------------------
	.section	.text._ZN7cutlass13device_kernelIN5flash19enable_sm80_to_sm89INS1_16FlashAttnBwdSm80INS1_25CollectiveMainloopBwdSm80ILi2ELi1EN4cute5tupleIJNS5_1CILi64EEENS7_ILi80EEENS7_ILi192EEEEEENS_6half_tEfNS_4arch4Sm80ELb0ELb1ELb0ELb0ELb0ELb0ELb1ELb0ELi2ELi4ELi2ELi2ELb0EEENS1_24CollectiveEpilogueBwdGQAISB_fSE_Li256ELb0ELb0EEENS1_19SingleTileSchedulerILb0ELb0ELb0ELi80EEEEEEEEEvNT_6ParamsE,"ax",@progbits
	.sectioninfo	@"SHI_REGISTERS=255"
	.align	128
.text._ZN7cutlass13device_kernelIN5flash19enable_sm80_to_sm89INS1_16FlashAttnBwdSm80INS1_25CollectiveMainloopBwdSm80ILi2ELi1EN4cute5tupleIJNS5_1CILi64EEENS7_ILi80EEENS7_ILi192EEEEEENS_6half_tEfNS_4arch4Sm80ELb0ELb1ELb0ELb0ELb0ELb0ELb1ELb0ELi2ELi4ELi2ELi2ELb0EEENS1_24CollectiveEpilogueBwdGQAISB_fSE_Li256ELb0ELb0EEENS1_19SingleTileSchedulerILb0ELb0ELb0ELi80EEEEEEEEEvNT_6ParamsE:
        .type           _ZN7cutlass13device_kernelIN5flash19enable_sm80_to_sm89INS1_16FlashAttnBwdSm80INS1_25CollectiveMainloopBwdSm80ILi2ELi1EN4cute5tupleIJNS5_1CILi64EEENS7_ILi80EEENS7_ILi192EEEEEENS_6half_tEfNS_4arch4Sm80ELb0ELb1ELb0ELb0ELb0ELb0ELb1ELb0ELi2ELi4ELi2ELi2ELb0EEENS1_24CollectiveEpilogueBwdGQAISB_fSE_Li256ELb0ELb0EEENS1_19SingleTileSchedulerILb0ELb0ELb0ELi80EEEEEEEEEvNT_6ParamsE,@function
        .size           _ZN7cutlass13device_kernelIN5flash19enable_sm80_to_sm89INS1_16FlashAttnBwdSm80INS1_25CollectiveMainloopBwdSm80ILi2ELi1EN4cute5tupleIJNS5_1CILi64EEENS7_ILi80EEENS7_ILi192EEEEEENS_6half_tEfNS_4arch4Sm80ELb0ELb1ELb0ELb0ELb0ELb0ELb1ELb0ELi2ELi4ELi2ELi2ELb0EEENS1_24CollectiveEpilogueBwdGQAISB_fSE_Li256ELb0ELb0EEENS1_19SingleTileSchedulerILb0ELb0ELb0ELi80EEEEEEEEEvNT_6ParamsE,(.L_x_1413 - _ZN7cutlass13device_kernelIN5flash19enable_sm80_to_sm89INS1_16FlashAttnBwdSm80INS1_25CollectiveMainloopBwdSm80ILi2ELi1EN4cute5tupleIJNS5_1CILi64EEENS7_ILi80EEENS7_ILi192EEEEEENS_6half_tEfNS_4arch4Sm80ELb0ELb1ELb0ELb0ELb0ELb0ELb1ELb0ELi2ELi4ELi2ELi2ELb0EEENS1_24CollectiveEpilogueBwdGQAISB_fSE_Li256ELb0ELb0EEENS1_19SingleTileSchedulerILb0ELb0ELb0ELi80EEEEEEEEEvNT_6ParamsE)
        .other          _ZN7cutlass13device_kernelIN5flash19enable_sm80_to_sm89INS1_16FlashAttnBwdSm80INS1_25CollectiveMainloopBwdSm80ILi2ELi1EN4cute5tupleIJNS5_1CILi64EEENS7_ILi80EEENS7_ILi192EEEEEENS_6half_tEfNS_4arch4Sm80ELb0ELb1ELb0ELb0ELb0ELb0ELb1ELb0ELi2ELi4ELi2ELi2ELb0EEENS1_24CollectiveEpilogueBwdGQAISB_fSE_Li256ELb0ELb0EEENS1_19SingleTileSchedulerILb0ELb0ELb0ELi80EEEEEEEEEvNT_6ParamsE,@"STO_CUDA_ENTRY STV_DEFAULT"
_ZN7cutlass13device_kernelIN5flash19enable_sm80_to_sm89INS1_16FlashAttnBwdSm80INS1_25CollectiveMainloopBwdSm80ILi2ELi1EN4cute5tupleIJNS5_1CILi64EEENS7_ILi80EEENS7_ILi192EEEEEENS_6half_tEfNS_4arch4Sm80ELb0ELb1ELb0ELb0ELb0ELb0ELb1ELb0ELi2ELi4ELi2ELi2ELb0EEENS1_24CollectiveEpilogueBwdGQAISB_fSE_Li256ELb0ELb0EEENS1_19SingleTileSchedulerILb0ELb0ELb0ELi80EEEEEEEEEvNT_6ParamsE:
        /* <DEDUP_REMOVED lines=25> */
.L_x_900:
        /* <DEDUP_REMOVED lines=77> */
[--C-:B------:R-:W-:Y:S01]  /*0660*/  IMAD.MOV.U32 R6, RZ, RZ, R29.reuse ;  /* 0x000000ffff067224 */ /* 0x100fe200078e001d */
[----:B------:R-:W1:Y:S01]  /*0670*/  S2R R248, SR_CTAID.Z ;  /* 0x0000000000f87919 */ /* 0x000e620000002700 */
[----:B------:R-:W-:Y:S01]  /*0680*/  USHF.R.S32.HI UR18, URZ, 0x1f, UR19 ;  /* 0x0000001f3f127899 */ /* 0x000fe20008011413 */
[----:B------:R-:W-:Y:S01]  /*0690*/  ISETP.NE.AND P0, PT, R0, 0x1, PT ;  /* 0x000000010000780c */ /* 0x000fe20003f05270 */
[----:B------:R-:W-:Y:S01]  /*06a0*/  IMAD.SHL.U32 R236, R230, 0x4, RZ ;  /* 0x00000004e6ec7824 */ /* 0x000fe200078e00ff */
[-C--:B------:R-:W-:Y:S01]  /*06b0*/  LEA.HI R19, R16, R230.reuse, RZ, 0x3 ;  /* 0x000000e610137211 */ /* 0x080fe200078f18ff */
[----:B------:R-:W2:Y:S01]  /*06c0*/  S2R R20, SR_CTAID.X ;  /* 0x0000000000147919 */ /* 0x000ea20000002500 */
[----:B------:R-:W-:Y:S01]  /*06d0*/  ULDC.64 UR4, c[0x0][0x278] ;  /* 0x00009e0000047ab9 */ /* 0x000fe20000000a00 */
[----:B------:R-:W-:Y:S01]  /*06e0*/  SHF.R.S32.HI R28, RZ, 0x1f, R29 ;  /* 0x0000001fff1c7819 */ /* 0x000fe2000001141d */
[----:B------:R-:W-:Y:S01]  /*06f0*/  UIMAD UR8, UR18, UR4, URZ ;  /* 0x00000004120872a4 */ /* 0x000fe2000f8e023f */
[--C-:B------:R-:W-:Y:S01]  /*0700*/  SHF.R.S32.HI R237, RZ, 0x1f, R236.reuse ;  /* 0x0000001fffed7819 */ /* 0x100fe200000114ec */
[----:B------:R-:W-:Y:S01]  /*0710*/  USHF.L.U32 UR20, UR14, 0x6, URZ ;  /* 0x000000060e147899 */ /* 0x000fe2000800063f */
[----:B------:R-:W-:Y:S01]  /*0720*/  SHF.R.S32.HI R234, RZ, 0x3, R19 ;  /* 0x00000003ffea7819 */ /* 0x000fe20000011413 */
[C---:B------:R-:W-:Y:S01]  /*0730*/  IMAD R8, R28.reuse, c[0x0][0x270], RZ ;  /* 0x00009c001c087a24 */ /* 0x040fe200078e02ff */
[----:B------:R-:W-:Y:S01]  /*0740*/  UIMAD.WIDE.U32 UR12, UR19, UR4, URZ ;  /* 0x00000004130c72a5 */ /* 0x000fe2000f8e003f */
[C---:B------:R-:W-:Y:S01]  /*0750*/  IMAD.WIDE.U32 R4, R29.reuse, c[0x0][0x270], R236 ;  /* 0x00009c001d047a25 */ /* 0x040fe200078e00ec */
[----:B------:R-:W-:Y:S01]  /*0760*/  UIMAD UR8, UR19, UR5, UR8 ;  /* 0x00000005130872a4 */ /* 0x000fe2000f8e0208 */
[----:B------:R-:W-:Y:S01]  /*0770*/  SHF.R.S32.HI R235, RZ, 0x1f, R234 ;  /* 0x0000001fffeb7819 */ /* 0x000fe200000114ea */
[----:B------:R-:W-:Y:S01]  /*0780*/  ULDC.64 UR6, c[0x0][0x290] ;  /* 0x0000a40000067ab9 */ /* 0x000fe20000000a00 */
[C---:B------:R-:W-:Y:S01]  /*0790*/  @P0 IMAD.HI.U32 R0, R29.reuse, c[0x0][0x24c], RZ ;  /* 0x000093001d000a27 */ /* 0x040fe200078e00ff */
[----:B------:R-:W-:Y:S01]  /*07a0*/  ULDC.64 UR4, c[0x0][0x1e8] ;  /* 0x00007a0000047ab9 */ /* 0x000fe20000000a00 */
[----:B------:R-:W-:Y:S01]  /*07b0*/  SHF.R.S32.HI R231, RZ, 0x1f, R230 ;  /* 0x0000001fffe77819 */ /* 0x000fe200000114e6 */
[----:B------:R-:W-:Y:S01]  /*07c0*/  UIMAD UR4, UR18, UR4, URZ ;  /* 0x00000004120472a4 */ /* 0x000fe2000f8e023f */
[----:B------:R-:W-:Y:S01]  /*07d0*/  IMAD R8, R29, c[0x0][0x274], R8 ;  /* 0x00009d001d087a24 */ /* 0x000fe200078e0208 */
[----:B------:R-:W-:Y:S01]  /*07e0*/  @P0 SHF.R.U32.HI R6, RZ, c[0x0][0x250], R0 ;  /* 0x00009400ff060a19 */ /* 0x000fe20000011600 */
[----:B------:R-:W-:Y:S01]  /*07f0*/  IMAD.U32 R13, RZ, RZ, UR20 ;  /* 0x00000014ff0d7e24 */ /* 0x000fe2000f8e00ff */
[----:B------:R-:W-:Y:S01]  /*0800*/  LOP3.LUT R0, R19, 0xfffffff8, RZ, 0xc0, !PT ;  /* 0xfffffff813007812 */ /* 0x000fe200078ec0ff */
[----:B------:R-:W-:Y:S01]  /*0810*/  IMAD R12, R28, c[0x0][0x288], RZ ;  /* 0x0000a2001c0c7a24 */ /* 0x000fe200078e02ff */
[----:B------:R-:W-:Y:S01]  /*0820*/  SHF.R.S32.HI R7, RZ, 0x1f, R6 ;  /* 0x0000001fff077819 */ /* 0x000fe20000011406 */
[----:B------:R-:W-:Y:S01]  /*0830*/  UIMAD.WIDE.U32 UR10, UR19, UR6, URZ ;  /* 0x00000006130a72a5 */ /* 0x000fe2000f8e003f */
[----:B------:R-:W-:Y:S01]  /*0840*/  IMAD.IADD R15, R5, 0x1, R8 ;  /* 0x00000001050f7824 */ /* 0x000fe200078e0208 */
[----:B------:R-:W-:Y:S01]  /*0850*/  UIMAD UR6, UR18, UR6, URZ ;  /* 0x00000006120672a4 */ /* 0x000fe2000f8e023f */
[----:B------:R-:W-:Y:S01]  /*0860*/  IMAD.IADD R17, R230, 0x1, -R0 ;  /* 0x00000001e6117824 */ /* 0x000fe200078e0a00 */
[----:B------:R-:W-:Y:S01]  /*0870*/  UIMAD UR21, UR19, UR5, UR4 ;  /* 0x00000005131572a4 */ /* 0x000fe2000f8e0204 */
[----:B------:R-:W-:Y:S01]  /*0880*/  IMAD R0, R7, c[0x0][0x1e0], RZ ;  /* 0x0000780007007a24 */ /* 0x000fe200078e02ff */
[----:B------:R-:W-:Y:S01]  /*0890*/  IADD3 R18, P3, P2, R13, UR12, R4 ;  /* 0x0000000c0d127c10 */ /* 0x000fe2000fa7e004 */
[----:B------:R-:W-:Y:S01]  /*08a0*/  IMAD.SHL.U32 R10, R17, 0x8, RZ ;  /* 0x00000008110a7824 */ /* 0x000fe200078e00ff */
[----:B------:R-:W-:Y:S01]  /*08b0*/  ULDC.64 UR4, c[0x0][0x1b8] ;  /* 0x00006e0000047ab9 */ /* 0x000fe20000000a00 */
[----:B------:R-:W-:Y:S01]  /*08c0*/  IMAD R0, R6, c[0x0][0x1e4], R0 ;  /* 0x0000790006007a24 */ /* 0x000fe200078e0200 */
[----:B------:R-:W-:Y:S01]  /*08d0*/  UIMAD UR7, UR19, UR7, UR6 ;  /* 0x00000007130772a4 */ /* 0x000fe2000f8e0206 */
[----:B------:R-:W-:Y:S01]  /*08e0*/  IMAD R7, R7, c[0x0][0x1b0], RZ ;  /* 0x00006c0007077a24 */ /* 0x000fe200078e02ff */
[----:B------:R-:W-:Y:S01]  /*08f0*/  SHF.R.S32.HI R11, RZ, 0x1f, R10 ;  /* 0x0000001fff0b7819 */ /* 0x000fe2000001140a */
[----:B------:R-:W-:Y:S01]  /*0900*/  IMAD.WIDE.U32 R8, R29, c[0x0][0x288], R236 ;  /* 0x0000a2001d087a25 */ /* 0x000fe200078e00ec */
[----:B------:R-:W-:Y:S01]  /*0910*/  UIMAD UR6, UR18, UR4, URZ ;  /* 0x00000004120672a4 */ /* 0x000fe2000f8e023f */
[----:B------:R-:W-:Y:S01]  /*0920*/  ISETP.GE.AND P6, PT, R10, c[0x0][0x1cc], PT ;  /* 0x000073000a007a0c */ /* 0x000fe20003fc6270 */
[----:B------:R-:W-:Y:S01]  /*0930*/  USHF.R.S32.HI UR4, URZ, 0x1f, UR20 ;  /* 0x0000001f3f047899 */ /* 0x000fe20008011414 */
[----:B------:R-:W-:Y:S01]  /*0940*/  IMAD.WIDE.U32 R2, R6, c[0x0][0x1e0], R10 ;  /* 0x0000780006027a25 */ /* 0x000fe200078e000a */
[----:B------:R-:W-:Y:S01]  /*0950*/  IADD3 R22, P1, P0, R13, UR10, R8 ;  /* 0x0000000a0d167c10 */ /* 0x000fe2000f83e008 */
[----:B------:R-:W-:Y:S01]  /*0960*/  UIMAD UR6, UR19, UR5, UR6 ;  /* 0x00000005130672a4 */ /* 0x000fe2000f8e0206 */
[----:B------:R-:W-:Y:S01]  /*0970*/  IADD3 R23, R10, 0x80, RZ ;  /* 0x000000800a177810 */ /* 0x000fe20007ffe0ff */
[----:B------:R-:W-:Y:S01]  /*0980*/  IMAD.IADD R3, R3, 0x1, R0 ;  /* 0x0000000103037824 */ /* 0x000fe200078e0200 */
[----:B------:R-:W-:Y:S01]  /*0990*/  UIADD3 UR5, UR13, UR8, URZ ;  /* 0x000000080d057290 */ /* 0x000fe2000fffe03f */
[----:B------:R-:W-:Y:S01]  /*09a0*/  IMAD R12, R29, c[0x0][0x28c], R12 ;  /* 0x0000a3001d0c7a24 */ /* 0x000fe200078e020c */
[----:B------:R-:W-:Y:S01]  /*09b0*/  UIADD3 UR8, UR11, UR7, URZ ;  /* 0x000000070b087290 */ /* 0x000fe2000fffe03f */
[C---:B------:R-:W-:Y:S01]  /*09c0*/  IMAD R0, R6.reuse, c[0x0][0x1b4], R7 ;  /* 0x00006d0006007a24 */ /* 0x040fe200078e0207 */
[----:B------:R-:W-:Y:S01]  /*09d0*/  UIMAD UR15, UR15, -0x50, URZ ;  /* 0xffffffb00f0f78a4 */ /* 0x000fe2000f8e023f */
[----:B------:R-:W-:Y:S01]  /*09e0*/  IMAD.WIDE.U32 R4, R6, c[0x0][0x1b0], R10 ;  /* 0x00006c0006047a25 */ /* 0x000fe200078e000a */
[----:B------:R-:W-:Y:S01]  /*09f0*/  ULDC UR26, c[0x0][0x198] ;  /* 0x00006600001a7ab9 */ /* 0x000fe20000000800 */
[----:B------:R-:W-:Y:S01]  /*0a00*/  CS2R R170, SRZ ;  /* 0x0000000000aa7805 */ /* 0x000fe2000001ff00 */
[----:B------:R-:W-:Y:S01]  /*0a10*/  UIADD3 UR26, UR15, UR26, URZ ;  /* 0x0000001a0f1a7290 */ /* 0x000fe2000fffe03f */
[----:B-1----:R-:W-:Y:S01]  /*0a20*/  IMAD.WIDE.U32 R6, R248, c[0x0][0x1e8], R2 ;  /* 0x00007a00f8067a25 */ /* 0x002fe200078e0002 */
[----:B------:R-:W-:Y:S01]  /*0a30*/  UISETP.GE.AND UP1, UPT, UR15, 0x1, UPT ;  /* 0x000000010f00788c */ /* 0x000fe2000bf26270 */
[----:B------:R-:W-:Y:S01]  /*0a40*/  CS2R R168, SRZ ;  /* 0x0000000000a87805 */ /* 0x000fe2000001ff00 */
[----:B------:R-:W-:Y:S01]  /*0a50*/  UISETP.GE.AND UP0, UPT, UR15, 0x2, UPT ;  /* 0x000000020f00788c */ /* 0x000fe2000bf06270 */
[----:B------:R-:W-:Y:S01]  /*0a60*/  IMAD.IADD R14, R9, 0x1, R12 ;  /* 0x00000001090e7824 */ /* 0x000fe200078e020c */
[----:B------:R-:W-:Y:S01]  /*0a70*/  UP2UR UR24, UPR, URZ, 0x2 ;  /* 0x000000023f187883 */ /* 0x000fe20008000000 */
[----:B--2---:R-:W-:Y:S01]  /*0a80*/  IMAD.WIDE R12, R20, 0x50, R234 ;  /* 0x00000050140c7825 */ /* 0x004fe200078e02ea */
[----:B------:R-:W-:Y:S01]  /*0a90*/  IADD3 R20, R10, 0x40, RZ ;  /* 0x000000400a147810 */ /* 0x000fe20007ffe0ff */
[----:B------:R-:W-:Y:S01]  /*0aa0*/  UISETP.GE.AND UP1, UPT, UR15, 0x11, UPT ;  /* 0x000000110f00788c */ /* 0x000fe2000bf26270 */
[----:B------:R-:W-:Y:S01]  /*0ab0*/  CS2R R166, SRZ ;  /* 0x0000000000a67805 */ /* 0x000fe2000001ff00 */
[----:B------:R-:W-:Y:S01]  /*0ac0*/  IMAD.IADD R3, R5, 0x1, R0 ;  /* 0x0000000105037824 */ /* 0x000fe200078e0200 */
[----:B------:R-:W-:Y:S01]  /*0ad0*/  IADD3 R5, R7, UR21, RZ ;  /* 0x0000001507057c10 */ /* 0x000fe2000fffe0ff */
[----:B------:R-:W-:Y:S01]  /*0ae0*/  IMAD.SHL.U32 R0, R234, 0x40, RZ ;  /* 0x00000040ea007824 */ /* 0x000fe200078e00ff */
[----:B------:R-:W-:Y:S01]  /*0af0*/  ISETP.GE.AND P5, PT, R20, c[0x0][0x1cc], PT ;  /* 0x0000730014007a0c */ /* 0x000fe20003fa6270 */
[----:B------:R-:W-:Y:S01]  /*0b00*/  IMAD.MOV.U32 R2, RZ, RZ, R4 ;  /* 0x000000ffff027224 */ /* 0x000fe200078e0004 */
[----:B------:R-:W-:Y:S01]  /*0b10*/  UP2UR UR23, UPR, URZ, 0x1 ;  /* 0x000000013f177883 */ /* 0x000fe20008000000 */
[----:B------:R-:W-:Y:S01]  /*0b20*/  IMAD.MOV.U32 R4, RZ, RZ, R6 ;  /* 0x000000ffff047224 */ /* 0x000fe200078e0006 */
[----:B------:R-:W-:Y:S01]  /*0b30*/  LOP3.LUT R0, R0, 0x1c0, RZ, 0xc0, !PT ;  /* 0x000001c000007812 */ /* 0x000fe200078ec0ff */
[----:B------:R-:W-:Y:S01]  /*0b40*/  IMAD R7, R13, c[0x0][0x1d8], RZ ;  /* 0x000076000d077a24 */ /* 0x000fe200078e02ff */
[----:B------:R-:W-:Y:S01]  /*0b50*/  UISETP.GE.AND UP0, UPT, UR15, 0x12, UPT ;  /* 0x000000120f00788c */ /* 0x000fe2000bf06270 */
[----:B------:R-:W-:Y:S01]  /*0b60*/  IMAD.U32 R6, RZ, RZ, UR4 ;  /* 0x00000004ff067e24 */ /* 0x000fe2000f8e00ff */
[----:B------:R-:W-:Y:S01]  /*0b70*/  USHF.R.S32.HI UR4, URZ, 0x1f, UR14 ;  /* 0x0000001f3f047899 */ /* 0x000fe2000801140e */
[----:B------:R-:W-:Y:S01]  /*0b80*/  IMAD.WIDE.U32 R8, R248, c[0x0][0x1b8], R2 ;  /* 0x00006e00f8087a25 */ /* 0x000fe200078e0002 */
[----:B------:R-:W-:Y:S01]  /*0b90*/  CS2R R164, SRZ ;  /* 0x0000000000a47805 */ /* 0x000fe2000001ff00 */
[----:B------:R-:W-:Y:S01]  /*0ba0*/  CS2R R162, SRZ ;  /* 0x0000000000a27805 */ /* 0x000fe2000001ff00 */
[----:B------:R-:W-:Y:S01]  /*0bb0*/  IADD3.X R15, R6, UR5, R15, P3, P2 ;  /* 0x00000005060f7c10 */ /* 0x000fe20009fe440f */
[----:B------:R-:W-:Y:S01]  /*0bc0*/  IMAD R7, R12, c[0x0][0x1dc], R7 ;  /* 0x000077000c077a24 */ /* 0x000fe200078e0207 */
[----:B------:R-:W-:Y:S01]  /*0bd0*/  IADD3.X R24, R6, UR8, R14, P1, P0 ;  /* 0x0000000806187c10 */ /* 0x000fe20008fe040e */
[----:B------:R-:W-:Y:S01]  /*0be0*/  IMAD.WIDE.U32 R2, R12, c[0x0][0x1d8], R4 ;  /* 0x000076000c027a25 */ /* 0x000fe200078e0004 */
[----:B------:R-:W-:Y:S01]  /*0bf0*/  LOP3.LUT R6, R0, 0x38, R10, 0xf8, !PT ;  /* 0x0000003800067812 */ /* 0x000fe200078ef80a */
[----:B------:R-:W-:Y:S01]  /*0c00*/  CS2R R160, SRZ ;  /* 0x0000000000a07805 */ /* 0x000fe2000001ff00 */
[----:B------:R-:W-:Y:S01]  /*0c10*/  SHF.R.U32.HI R5, RZ, 0x3, R0 ;  /* 0x00000003ff057819 */ /* 0x000fe20000011600 */
[----:B------:R-:W-:Y:S01]  /*0c20*/  IMAD.IADD R0, R3, 0x1, R7 ;  /* 0x0000000103007824 */ /* 0x000fe200078e0207 */
[----:B------:R-:W-:Y:S01]  /*0c30*/  LEA R4, P0, R2, c[0x0][0x1c0], 0x1 ;  /* 0x0000700002047a11 */ /* 0x000fe200078008ff */
[----:B------:R-:W-:Y:S01]  /*0c40*/  IMAD.MOV.U32 R7, RZ, RZ, c[0x0][0x1d8] ;  /* 0x00007600ff077624 */ /* 0x000fe200078e00ff */
[----:B------:R-:W-:Y:S01]  /*0c50*/  LOP3.LUT R6, R6, R5, RZ, 0x3c, !PT ;  /* 0x0000000506067212 */ /* 0x000fe200078e3cff */
[----:B------:R-:W-:Y:S01]  /*0c60*/  IMAD.MOV.U32 R3, RZ, RZ, c[0x0][0x1dc] ;  /* 0x00007700ff037624 */ /* 0x000fe200078e00ff */
[----:B------:R-:W-:Y:S01]  /*0c70*/  LEA.HI.X R5, R2, c[0x0][0x1c4], R0, 0x1, P0 ;  /* 0x0000710002057a11 */ /* 0x000fe200000f0c00 */
[----:B------:R-:W-:Y:S01]  /*0c80*/  IMAD.U32 R0, RZ, RZ, UR15 ;  /* 0x0000000fff007e24 */ /* 0x000fe2000f8e00ff */
[----:B------:R-:W-:Y:S01]  /*0c90*/  LEA.HI R2, R16, R230, RZ, 0x6 ;  /* 0x000000e610027211 */ /* 0x000fe200078f30ff */
[----:B------:R-:W-:Y:S01]  /*0ca0*/  IMAD.MOV.U32 R25, RZ, RZ, 0x5 ;  /* 0x00000005ff197424 */ /* 0x000fe200078e00ff */
[----:B------:R-:W-:Y:S01]  /*0cb0*/  ISETP.GE.AND P0, PT, R23, c[0x0][0x1cc], PT ;  /* 0x0000730017007a0c */ /* 0x000fe20003f06270 */
[C---:B------:R-:W-:Y:S01]  /*0cc0*/  IMAD.SHL.U32 R14, R7.reuse, 0x20, RZ ;  /* 0x00000020070e7824 */ /* 0x040fe200078e00ff */
[----:B------:R-:W-:Y:S01]  /*0cd0*/  IADD3 R0, R0, c[0x0][0x198], -R234 ;  /* 0x0000660000007a10 */ /* 0x000fe20007ffe8ea */
[----:B------:R-:W-:Y:S01]  /*0ce0*/  IMAD.MOV.U32 R27, RZ, RZ, 0x6 ;  /* 0x00000006ff1b7424 */ /* 0x000fe200078e00ff */
[----:B------:R-:W-:Y:S01]  /*0cf0*/  SHF.R.S32.HI R21, RZ, 0x6, R2 ;  /* 0x00000006ff157819 */ /* 0x000fe20000011402 */
[----:B------:R-:W-:Y:S01]  /*0d00*/  IMAD.MOV.U32 R222, RZ, RZ, 0x10 ;  /* 0x00000010ffde7424 */ /* 0x000fe200078e00ff */
[C---:B------:R-:W-:Y:S01]  /*0d10*/  ISETP.LT.OR P2, PT, R0.reuse, 0x1, P6 ;  /* 0x000000010000780c */ /* 0x040fe20003741670 */
[----:B------:R-:W-:Y:S01]  /*0d20*/  IMAD.MOV.U32 R212, RZ, RZ, 0x120 ;  /* 0x00000120ffd47424 */ /* 0x000fe200078e00ff */
[----:B------:R-:W-:Y:S01]  /*0d30*/  LEA R2, P4, R7, R4, 0x6 ;  /* 0x0000000407027211 */ /* 0x000fe200078830ff */
[----:B------:R-:W-:Y:S01]  /*0d40*/  IMAD R6, R21, 0x200, R6 ;  /* 0x0000020015067824 */ /* 0x000fe200078e0206 */
[----:B------:R-:W-:Y:S01]  /*0d50*/  ISETP.LT.OR P3, PT, R0, 0x1, P5 ;  /* 0x000000010000780c */ /* 0x000fe20002f61670 */
[----:B------:R-:W-:Y:S01]  /*0d60*/  IMAD.MOV.U32 R251, RZ, RZ, 0x1 ;  /* 0x00000001fffb7424 */ /* 0x000fe200078e00ff */
[----:B------:R-:W-:Y:S01]  /*0d70*/  LEA.HI.X R3, R7, R5, R3, 0x6, P4 ;  /* 0x0000000507037211 */ /* 0x000fe200020f3403 */
[----:B------:R-:W-:Y:S01]  /*0d80*/  IMAD.SHL.U32 R226, R6, 0x2, RZ ;  /* 0x0000000206e27824 */ /* 0x000fe200078e00ff */
[----:B------:R-:W-:Y:S01]  /*0d90*/  ISETP.LT.OR P4, PT, R0, 0x1, P0 ;  /* 0x000000010000780c */ /* 0x000fe20000781670 */
[----:B------:R-:W-:Y:S01]  /*0da0*/  IMAD R6, R13, c[0x0][0x1a8], RZ ;  /* 0x00006a000d067a24 */ /* 0x000fe200078e02ff */
[----:B------:R-:W-:Y:S01]  /*0db0*/  ISETP.GT.AND P1, PT, R230, 0x7f, PT ;  /* 0x0000007fe600780c */ /* 0x000fe20003f24270 */
[----:B------:R-:W-:Y:S01]  /*0dc0*/  CS2R R158, SRZ ;  /* 0x00000000009e7805 */ /* 0x000fe2000001ff00 */
[C---:B------:R-:W-:Y:S01]  /*0dd0*/  ISETP.LT.OR P6, PT, R0.reuse, 0x21, P6 ;  /* 0x000000210000780c */ /* 0x040fe200037c1670 */
[----:B------:R-:W-:Y:S01]  /*0de0*/  @!PT LDS RZ, [RZ] ;  /* 0x00000000fffff984 */ /* 0x000fe20000000800 */
[----:B------:R-:W-:Y:S01]  /*0df0*/  @!PT LDS RZ, [RZ] ;  /* 0x00000000fffff984 */ /* 0x000fe20000000800 */
[----:B------:R-:W-:Y:S01]  /*0e00*/  @!PT LDS RZ, [RZ] ;  /* 0x00000000fffff984 */ /* 0x000fe20000000800 */
[----:B------:R1:W-:Y:S01]  /*0e10*/  LDGSTS.E.BYPASS.LTC128B.128 [R226+0x7880], [R4.64], !P2 ;  /* 0x0788000004e27fae */ /* 0x0003e2000d101d50 */
[----:B------:R-:W-:Y:S01]  /*0e20*/  ISETP.LT.OR P2, PT, R0, 0x21, P5 ;  /* 0x000000210000780c */ /* 0x000fe20002f41670 */
[----:B------:R-:W-:Y:S01]  /*0e30*/  IMAD R13, R12, c[0x0][0x1ac], R6 ;  /* 0x00006b000c0d7a24 */ /* 0x000fe200078e0206 */
[C---:B------:R-:W-:Y:S01]  /*0e40*/  ISETP.LT.OR P0, PT, R0.reuse, 0x21, P0 ;  /* 0x000000210000780c */ /* 0x040fe20000701670 */
[----:B------:R1:W-:Y:S01]  /*0e50*/  LDGSTS.E.BYPASS.LTC128B.128 [R226+0xa080], [R4.64+0x80], !P3 ;  /* 0x0a08008004e27fae */ /* 0x0003e2000d901d50 */
[----:B------:R-:W-:Y:S01]  /*0e60*/  IADD3 R9, R9, UR6, RZ ;  /* 0x0000000609097c10 */ /* 0x000fe2000fffe0ff */
[----:B------:R-:W-:Y:S01]  /*0e70*/  ULDC.64 UR6, c[0x0][0x188] ;  /* 0x0000620000067ab9 */ /* 0x000fe20000000a00 */
[----:B------:R-:W-:Y:S01]  /*0e80*/  SHF.L.U64.HI R7, R7, R25, c[0x0][0x1dc] ;  /* 0x0000770007077619 */ /* 0x000fe20000010219 */
[----:B------:R1:W-:Y:S01]  /*0e90*/  LDGSTS.E.BYPASS.LTC128B.128 [R226+0xc880], [R4.64+0x100], !P4 ;  /* 0x0c88010004e27fae */ /* 0x0003e2000e101d50 */
[----:B------:R-:W-:Y:S01]  /*0ea0*/  UIMAD UR6, UR18, UR6, URZ ;  /* 0x00000006120672a4 */ /* 0x000fe2000f8e023f */
[----:B------:R-:W-:Y:S01]  /*0eb0*/  @!P1 ISETP.GE.AND P4, PT, R0, 0x41, PT ;  /* 0x000000410000980c */ /* 0x000fe20003f86270 */
[----:B------:R-:W-:Y:S01]  /*0ec0*/  IMAD.WIDE.U32 R8, R12, c[0x0][0x1a8], R8 ;  /* 0x00006a000c087a25 */ /* 0x000fe200078e0008 */
[----:B------:R2:W-:Y:S01]  /*0ed0*/  LDGSTS.E.BYPASS.LTC128B.128 [R226+0x8880], [R2.64], !P6 ;  /* 0x0888000002e27fae */ /* 0x0005e2000f101d50 */
[----:B------:R-:W-:Y:S01]  /*0ee0*/  @!P1 ISETP.LT.OR P5, PT, R0, 0x41, P5 ;  /* 0x000000410000980c */ /* 0x000fe20002fa1670 */
[----:B------:R-:W-:Y:S01]  /*0ef0*/  UIMAD UR7, UR19, UR7, UR6 ;  /* 0x00000007130772a4 */ /* 0x000fe2000f8e0206 */
[C---:B------:R-:W-:Y:S01]  /*0f00*/  @!P1 ISETP.GE.OR P6, PT, R10.reuse, c[0x0][0x1cc], !P4 ;  /* 0x000073000a009a0c */ /* 0x040fe200067c6670 */
[----:B------:R2:W-:Y:S01]  /*0f10*/  LDGSTS.E.BYPASS.LTC128B.128 [R226+0xb080], [R2.64+0x80], !P2 ;  /* 0x0b08008002e27fae */ /* 0x0005e2000d101d50 */
[C---:B------:R-:W-:Y:S01]  /*0f20*/  @!P1 ISETP.GE.OR P4, PT, R23.reuse, c[0x0][0x1cc], !P4 ;  /* 0x0000730017009a0c */ /* 0x040fe20006786670 */
[----:B------:R-:W-:Y:S01]  /*0f30*/  CS2R R156, SRZ ;  /* 0x00000000009c7805 */ /* 0x000fe2000001ff00 */
[----:B------:R-:W-:Y:S01]  /*0f40*/  ISETP.GE.AND P2, PT, R10, c[0x0][0x19c], PT ;  /* 0x000067000a007a0c */ /* 0x000fe20003f46270 */
[----:B------:R2:W-:Y:S01]  /*0f50*/  LDGSTS.E.BYPASS.LTC128B.128 [R226+0xd880], [R2.64+0x100], !P0 ;  /* 0x0d88010002e27fae */ /* 0x0005e2000c101d50 */
[----:B------:R-:W-:Y:S01]  /*0f60*/  @!P1 LEA R6, P3, R14, R2, 0x1 ;  /* 0x000000020e069211 */ /* 0x000fe200078608ff */
[----:B------:R-:W-:Y:S01]  /*0f70*/  CS2R R154, SRZ ;  /* 0x00000000009a7805 */ /* 0x000fe2000001ff00 */
[----:B------:R-:W-:Y:S01]  /*0f80*/  ISETP.LT.OR P0, PT, R0, 0x1, P2 ;  /* 0x000000010000780c */ /* 0x000fe20001701670 */
[----:B------:R-:W-:Y:S01]  /*0f90*/  CS2R R152, SRZ ;  /* 0x0000000000987805 */ /* 0x000fe2000001ff00 */
[----:B------:R-:W-:Y:S01]  /*0fa0*/  @!P1 LEA.HI.X R7, R14, R3, R7, 0x1, P3 ;  /* 0x000000030e079211 */ /* 0x000fe200018f0c07 */
[----:B------:R-:W-:Y:S01]  /*0fb0*/  IMAD R14, R28, c[0x0][0x180], RZ ;  /* 0x000060001c0e7a24 */ /* 0x000fe200078e02ff */
[----:B------:R-:W-:Y:S01]  /*0fc0*/  CS2R R150, SRZ ;  /* 0x0000000000967805 */ /* 0x000fe2000001ff00 */
[----:B------:R-:W-:Y:S01]  /*0fd0*/  CS2R R148, SRZ ;  /* 0x0000000000947805 */ /* 0x000fe2000001ff00 */
[----:B------:R-:W-:Y:S01]  /*0fe0*/  CS2R R146, SRZ ;  /* 0x0000000000927805 */ /* 0x000fe2000001ff00 */
[----:B------:R3:W-:Y:S01]  /*0ff0*/  @!P1 LDGSTS.E.BYPASS.LTC128B.128 [R226+0x9880], [R6.64], !P6 ;  /* 0x0988000006e29fae */ /* 0x0007e2000f101d50 */
[----:B------:R-:W-:Y:S01]  /*1000*/  ISETP.GE.AND P6, PT, R20, c[0x0][0x19c], PT ;  /* 0x0000670014007a0c */ /* 0x000fe20003fc6270 */
[----:B------:R-:W-:Y:S01]  /*1010*/  CS2R R144, SRZ ;  /* 0x0000000000907805 */ /* 0x000fe2000001ff00 */
[----:B------:R-:W-:Y:S01]  /*1020*/  CS2R R142, SRZ ;  /* 0x00000000008e7805 */ /* 0x000fe2000001ff00 */
[----:B------:R3:W-:Y:S01]  /*1030*/  @!P1 LDGSTS.E.BYPASS.LTC128B.128 [R226+0xc080], [R6.64+0x80], !P5 ;  /* 0x0c08008006e29fae */ /* 0x0007e2000e901d50 */
[----:B------:R-:W-:Y:S01]  /*1040*/  ISETP.GE.AND P5, PT, R23, c[0x0][0x19c], PT ;  /* 0x0000670017007a0c */ /* 0x000fe20003fa6270 */
[----:B-1----:R-:W-:Y:S01]  /*1050*/  IMAD.MOV.U32 R5, RZ, RZ, c[0x0][0x1ac] ;  /* 0x00006b00ff057624 */ /* 0x002fe200078e00ff */
[----:B------:R-:W-:Y:S01]  /*1060*/  CS2R R140, SRZ ;  /* 0x00000000008c7805 */ /* 0x000fe2000001ff00 */
[----:B------:R3:W-:Y:S01]  /*1070*/  @!P1 LDGSTS.E.BYPASS.LTC128B.128 [R226+0xe880], [R6.64+0x100], !P4 ;  /* 0x0e88010006e29fae */ /* 0x0007e2000e101d50 */
[----:B------:R-:W-:Y:S01]  /*1080*/  ISETP.LT.OR P4, PT, R0, 0x1, P6 ;  /* 0x000000010000780c */ /* 0x000fe20003781670 */
[----:B------:R-:W-:Y:S01]  /*1090*/  CS2R R138, SRZ ;  /* 0x00000000008a7805 */ /* 0x000fe2000001ff00 */
[----:B------:R-:W-:Y:S01]  /*10a0*/  CS2R R136, SRZ ;  /* 0x0000000000887805 */ /* 0x000fe2000001ff00 */
[----:B------:R-:W-:Y:S01]  /*10b0*/  CS2R R134, SRZ ;  /* 0x0000000000867805 */ /* 0x000fe2000001ff00 */
[----:B------:R-:W-:Y:S01]  /*10c0*/  CS2R R132, SRZ ;  /* 0x0000000000847805 */ /* 0x000fe2000001ff00 */
[----:B------:R-:W-:Y:S01]  /*10d0*/  CS2R R130, SRZ ;  /* 0x0000000000827805 */ /* 0x000fe2000001ff00 */
[----:B------:R-:W-:Y:S01]  /*10e0*/  CS2R R128, SRZ ;  /* 0x0000000000807805 */ /* 0x000fe2000001ff00 */
[----:B------:R-:W-:Y:S01]  /*10f0*/  CS2R R126, SRZ ;  /* 0x00000000007e7805 */ /* 0x000fe2000001ff00 */
[----:B--2---:R-:W-:Y:S01]  /*1100*/  IMAD.IADD R3, R9, 0x1, R13 ;  /* 0x0000000109037824 */ /* 0x004fe200078e020d */
[C---:B------:R-:W-:Y:S01]  /*1110*/  LEA R2, P3, R8.reuse, c[0x0][0x190], 0x1 ;  /* 0x0000640008027a11 */ /* 0x040fe200078608ff */
[----:B------:R-:W-:Y:S01]  /*1120*/  CS2R R124, SRZ ;  /* 0x00000000007c7805 */ /* 0x000fe2000001ff00 */
[----:B------:R-:W-:Y:S01]  /*1130*/  CS2R R122, SRZ ;  /* 0x00000000007a7805 */ /* 0x000fe2000001ff00 */
[----:B------:R-:W-:Y:S01]  /*1140*/  CS2R R120, SRZ ;  /* 0x0000000000787805 */ /* 0x000fe2000001ff00 */
[----:B------:R-:W-:Y:S01]  /*1150*/  LEA.HI.X R3, R8, c[0x0][0x194], R3, 0x1, P3 ;  /* 0x0000650008037a11 */ /* 0x000fe200018f0c03 */
[----:B------:R-:W-:Y:S01]  /*1160*/  CS2R R118, SRZ ;  /* 0x0000000000767805 */ /* 0x000fe2000001ff00 */
[C---:B------:R-:W-:Y:S01]  /*1170*/  ISETP.LT.OR P3, PT, R0.reuse, 0x1, P5 ;  /* 0x000000010000780c */ /* 0x040fe20002f61670 */
[----:B------:R-:W-:Y:S01]  /*1180*/  CS2R R116, SRZ ;  /* 0x0000000000747805 */ /* 0x000fe2000001ff00 */
[----:B------:R-:W-:Y:S01]  /*1190*/  CS2R R114, SRZ ;  /* 0x0000000000727805 */ /* 0x000fe2000001ff00 */
[----:B------:R1:W-:Y:S01]  /*11a0*/  LDGSTS.E.BYPASS.LTC128B.128 [R226+0x80], [R2.64], !P0 ;  /* 0x0008000002e27fae */ /* 0x0003e2000c101d50 */
[----:B------:R-:W-:Y:S01]  /*11b0*/  CS2R R112, SRZ ;  /* 0x0000000000707805 */ /* 0x000fe2000001ff00 */
[----:B------:R-:W-:Y:S01]  /*11c0*/  CS2R R102, SRZ ;  /* 0x0000000000667805 */ /* 0x000fe2000001ff00 */
[----:B------:R-:W-:Y:S01]  /*11d0*/  CS2R R100, SRZ ;  /* 0x0000000000647805 */ /* 0x000fe2000001ff00 */
[----:B------:R1:W-:Y:S01]  /*11e0*/  LDGSTS.E.BYPASS.LTC128B.128 [R226+0x2880], [R2.64+0x80], !P4 ;  /* 0x0288008002e27fae */ /* 0x0003e2000e101d50 */
[C---:B------:R-:W-:Y:S01]  /*11f0*/  ISETP.LT.OR P4, PT, R0.reuse, 0x21, P2 ;  /* 0x000000210000780c */ /* 0x040fe20001781670 */
[----:B------:R-:W-:Y:S01]  /*1200*/  CS2R R98, SRZ ;  /* 0x0000000000627805 */ /* 0x000fe2000001ff00 */
[----:B------:R-:W-:Y:S01]  /*1210*/  @!P1 ISETP.LT.OR P2, PT, R0, 0x41, P2 ;  /* 0x000000410000980c */ /* 0x000fe20001741670 */
[----:B---3--:R-:W-:Y:S01]  /*1220*/  IMAD.MOV.U32 R6, RZ, RZ, c[0x0][0x1a8] ;  /* 0x00006a00ff067624 */ /* 0x008fe200078e00ff */
[----:B------:R-:W-:Y:S01]  /*1230*/  CS2R R96, SRZ ;  /* 0x0000000000607805 */ /* 0x000fe2000001ff00 */
[----:B------:R1:W-:Y:S01]  /*1240*/  LDGSTS.E.BYPASS.LTC128B.128 [R226+0x5080], [R2.64+0x100], !P3 ;  /* 0x0508010002e27fae */ /* 0x0003e2000d901d50 */
[----:B------:R-:W-:Y:S01]  /*1250*/  ISETP.GE.AND P3, PT, R20, c[0x0][0x16c], PT ;  /* 0x00005b0014007a0c */ /* 0x000fe20003f66270 */
[C---:B------:R-:W-:Y:S01]  /*1260*/  IMAD.SHL.U32 R7, R6.reuse, 0x20, RZ ;  /* 0x0000002006077824 */ /* 0x040fe200078e00ff */
[C---:B------:R-:W-:Y:S01]  /*1270*/  LEA R4, P0, R6.reuse, R2, 0x6 ;  /* 0x0000000206047211 */ /* 0x040fe200078030ff */
[----:B------:R-:W-:Y:S01]  /*1280*/  CS2R R94, SRZ ;  /* 0x00000000005e7805 */ /* 0x000fe2000001ff00 */
[----:B------:R-:W-:Y:S01]  /*1290*/  SEL R12, RZ, 0xffffffff, P3 ;  /* 0xffffffffff0c7807 */ /* 0x000fe20001800000 */
[----:B------:R-:W-:Y:S01]  /*12a0*/  CS2R R92, SRZ ;  /* 0x00000000005c7805 */ /* 0x000fe2000001ff00 */
[C---:B------:R-:W-:Y:S01]  /*12b0*/  LEA.HI.X R5, R6.reuse, R3, R5, 0x6, P0 ;  /* 0x0000000306057211 */ /* 0x040fe200000f3405 */
[----:B------:R-:W-:Y:S01]  /*12c0*/  CS2R R90, SRZ ;  /* 0x00000000005a7805 */ /* 0x000fe2000001ff00 */
[----:B------:R-:W-:Y:S01]  /*12d0*/  SHF.L.U64.HI R6, R6, R25, c[0x0][0x1ac] ;  /* 0x00006b0006067619 */ /* 0x000fe20000010219 */
[----:B------:R-:W-:Y:S01]  /*12e0*/  IMAD.SHL.U32 R12, R12, 0x2, RZ ;  /* 0x000000020c0c7824 */ /* 0x000fe200078e00ff */
[C---:B------:R-:W-:Y:S01]  /*12f0*/  @!P1 LEA R8, P0, R7.reuse, R4, 0x1 ;  /* 0x0000000407089211 */ /* 0x040fe200078008ff */
[----:B------:R2:W-:Y:S01]  /*1300*/  LDGSTS.E.BYPASS.LTC128B.128 [R226+0x1080], [R4.64], !P4 ;  /* 0x0108000004e27fae */ /* 0x0005e2000e101d50 */
[----:B------:R-:W-:Y:S01]  /*1310*/  ISETP.LT.OR P3, PT, R0, 0x21, P6 ;  /* 0x000000210000780c */ /* 0x000fe20003761670 */
[----:B------:R-:W-:Y:S01]  /*1320*/  CS2R R88, SRZ ;  /* 0x0000000000587805 */ /* 0x000fe2000001ff00 */
[----:B------:R-:W-:Y:S01]  /*1330*/  @!P1 LEA.HI.X R9, R7, R5, R6, 0x1, P0 ;  /* 0x0000000507099211 */ /* 0x000fe200000f0c06 */
[----:B------:R-:W-:Y:S01]  /*1340*/  IMAD R6, R235, c[0x0][0x178], RZ ;  /* 0x00005e00eb067a24 */ /* 0x000fe200078e02ff */
[----:B------:R-:W-:Y:S01]  /*1350*/  ISETP.GE.AND P0, PT, R10, c[0x0][0x16c], PT ;  /* 0x00005b000a007a0c */ /* 0x000fe20003f06270 */
[----:B------:R-:W-:Y:S01]  /*1360*/  CS2R R86, SRZ ;  /* 0x0000000000567805 */ /* 0x000fe2000001ff00 */
[----:B------:R-:W-:Y:S01]  /*1370*/  @!P1 ISETP.LT.OR P6, PT, R0, 0x41, P6 ;  /* 0x000000410000980c */ /* 0x000fe200037c1670 */
[----:B------:R-:W-:Y:S01]  /*1380*/  IMAD R6, R234, c[0x0][0x17c], R6 ;  /* 0x00005f00ea067a24 */ /* 0x000fe200078e0206 */
[----:B------:R-:W-:Y:S01]  /*1390*/  SEL R7, RZ, 0x1, P0 ;  /* 0x00000001ff077807 */ /* 0x000fe20000000000 */
[----:B------:R-:W-:Y:S01]  /*13a0*/  CS2R R84, SRZ ;  /* 0x0000000000547805 */ /* 0x000fe2000001ff00 */
[----:B------:R-:W-:Y:S01]  /*13b0*/  ISETP.GE.AND P0, PT, R23, c[0x0][0x16c], PT ;  /* 0x00005b0017007a0c */ /* 0x000fe20003f06270 */
[----:B------:R-:W-:Y:S01]  /*13c0*/  CS2R R82, SRZ ;  /* 0x0000000000527805 */ /* 0x000fe2000001ff00 */
[----:B------:R-:W-:Y:S01]  /*13d0*/  LOP3.LUT R12, R12, 0x2, R7, 0xe2, !PT ;  /* 0x000000020c0c7812 */ /* 0x000fe200078ee207 */
[----:B------:R2:W-:Y:S01]  /*13e0*/  LDGSTS.E.BYPASS.LTC128B.128 [R226+0x3880], [R4.64+0x80], !P3 ;  /* 0x0388008004e27fae */ /* 0x0005e2000d901d50 */
[----:B-1----:R-:W-:Y:S01]  /*13f0*/  IMAD.WIDE.U32 R2, R234, c[0x0][0x178], R10 ;  /* 0x00005e00ea027a25 */ /* 0x002fe200078e000a */
[----:B------:R-:W-:Y:S01]  /*1400*/  SEL R13, RZ, 0x4, P0 ;  /* 0x00000004ff0d7807 */ /* 0x000fe20000000000 */
[----:B------:R-:W-:Y:S01]  /*1410*/  CS2R R80, SRZ ;  /* 0x0000000000507805 */ /* 0x000fe2000001ff00 */
[C---:B------:R-:W-:Y:S01]  /*1420*/  ISETP.LT.OR P0, PT, R0.reuse, 0x21, P5 ;  /* 0x000000210000780c */ /* 0x040fe20002f01670 */
[----:B------:R-:W-:Y:S01]  /*1430*/  IMAD.IADD R3, R3, 0x1, R6 ;  /* 0x0000000103037824 */ /* 0x000fe200078e0206 */
[----:B------:R-:W-:Y:S01]  /*1440*/  @!P1 ISETP.LT.OR P5, PT, R0, 0x41, P5 ;  /* 0x000000410000980c */ /* 0x000fe20002fa1670 */
[C---:B------:R-:W-:Y:S01]  /*1450*/  IMAD R6, R29.reuse, c[0x0][0x184], R14 ;  /* 0x000061001d067a24 */ /* 0x040fe200078e020e */
[----:B------:R-:W-:Y:S01]  /*1460*/  CS2R R78, SRZ ;  /* 0x00000000004e7805 */ /* 0x000fe2000001ff00 */
[----:B------:R-:W-:Y:S01]  /*1470*/  IMAD.WIDE.U32 R2, R29, c[0x0][0x180], R2 ;  /* 0x000060001d027a25 */ /* 0x000fe200078e0002 */
[----:B------:R-:W-:Y:S01]  /*1480*/  CS2R R76, SRZ ;  /* 0x00000000004c7805 */ /* 0x000fe2000001ff00 */
[----:B------:R-:W-:Y:S01]  /*1490*/  CS2R R74, SRZ ;  /* 0x00000000004a7805 */ /* 0x000fe2000001ff00 */
[----:B------:R-:W-:Y:S01]  /*14a0*/  CS2R R72, SRZ ;  /* 0x0000000000487805 */ /* 0x000fe2000001ff00 */
[----:B------:R-:W-:Y:S01]  /*14b0*/  IMAD.MOV.U32 R14, RZ, RZ, c[0x0][0x178] ;  /* 0x00005e00ff0e7624 */ /* 0x000fe200078e00ff */
[----:B------:R-:W-:Y:S01]  /*14c0*/  CS2R R70, SRZ ;  /* 0x0000000000467805 */ /* 0x000fe2000001ff00 */
[----:B------:R-:W-:Y:S01]  /*14d0*/  IMAD R0, R235, c[0x0][0x208], RZ ;  /* 0x00008200eb007a24 */ /* 0x000fe200078e02ff */
[----:B------:R-:W-:Y:S01]  /*14e0*/  CS2R R68, SRZ ;  /* 0x0000000000447805 */ /* 0x000fe2000001ff00 */
[----:B------:R-:W-:Y:S01]  /*14f0*/  IMAD.IADD R3, R3, 0x1, R6 ;  /* 0x0000000103037824 */ /* 0x000fe200078e0206 */
[----:B------:R2:W-:Y:S01]  /*1500*/  LDGSTS.E.BYPASS.LTC128B.128 [R226+0x6080], [R4.64+0x100], !P0 ;  /* 0x0608010004e27fae */ /* 0x0005e2000c101d50 */
[----:B------:R-:W-:Y:S01]  /*1510*/  IMAD.WIDE.U32 R6, R234, c[0x0][0x208], R10 ;  /* 0x00008200ea067a25 */ /* 0x000fe200078e000a */
[----:B------:R-:W-:Y:S01]  /*1520*/  SHF.L.U64.HI R11, R14, R27, c[0x0][0x17c] ;  /* 0x00005f000e0b7619 */ /* 0x000fe2000001021b */
[----:B------:R-:W-:Y:S01]  /*1530*/  CS2R R66, SRZ ;  /* 0x0000000000427805 */ /* 0x000fe2000001ff00 */
[----:B------:R1:W-:Y:S01]  /*1540*/  @!P1 LDGSTS.E.BYPASS.LTC128B.128 [R226+0x2080], [R8.64], !P2 ;  /* 0x0208000008e29fae */ /* 0x0003e2000d101d50 */
[----:B------:R-:W-:Y:S01]  /*1550*/  IMAD R0, R234, c[0x0][0x20c], R0 ;  /* 0x00008300ea007a24 */ /* 0x000fe200078e0200 */
[----:B------:R-:W-:Y:S01]  /*1560*/  SHF.L.U64.HI R30, R14, R25, c[0x0][0x17c] ;  /* 0x00005f000e1e7619 */ /* 0x000fe20000010219 */
[----:B------:R-:W-:Y:S01]  /*1570*/  IMAD.WIDE.U32 R244, R248, c[0x0][0x188], R2 ;  /* 0x00006200f8f47a25 */ /* 0x000fe200078e0002 */
[----:B------:R1:W-:Y:S01]  /*1580*/  @!P1 LDGSTS.E.BYPASS.LTC128B.128 [R226+0x4880], [R8.64+0x80], !P6 ;  /* 0x0488008008e29fae */ /* 0x0003e2000f101d50 */
[----:B------:R-:W-:Y:S01]  /*1590*/  CS2R R64, SRZ ;  /* 0x0000000000407805 */ /* 0x000fe2000001ff00 */
[----:B------:R-:W-:Y:S01]  /*15a0*/  CS2R R62, SRZ ;  /* 0x00000000003e7805 */ /* 0x000fe2000001ff00 */
[----:B------:R-:W-:Y:S01]  /*15b0*/  IMAD.IADD R3, R7, 0x1, R0 ;  /* 0x0000000107037824 */ /* 0x000fe200078e0200 */
[----:B------:R-:W-:Y:S01]  /*15c0*/  LOP3.LUT R0, R12, R13, RZ, 0xfc, !PT ;  /* 0x0000000d0c007212 */ /* 0x000fe200078efcff */
[----:B------:R-:W-:Y:S01]  /*15d0*/  IMAD R7, R11, UR14, RZ ;  /* 0x0000000e0b077c24 */ /* 0x000fe2000f8e02ff */
[----:B------:R-:W-:Y:S01]  /*15e0*/  IADD3 R241, R245, UR7, RZ ;  /* 0x00000007f5f17c10 */ /* 0x000fe2000fffe0ff */
[----:B------:R-:W-:Y:S01]  /*15f0*/  IMAD.MOV.U32 R2, RZ, RZ, R6 ;  /* 0x000000ffff027224 */ /* 0x000fe200078e0006 */
[----:B------:R-:W-:Y:S01]  /*1600*/  LOP3.LUT P4, RZ, R0, 0x1, RZ, 0xc0, !PT ;  /* 0x0000000100ff7812 */ /* 0x000fe2000788c0ff */
[----:B------:R-:W-:Y:S01]  /*1610*/  IMAD R11, R28, c[0x0][0x210], RZ ;  /* 0x000084001c0b7a24 */ /* 0x000fe200078e02ff */
[C---:B------:R-:W-:Y:S01]  /*1620*/  LOP3.LUT P3, RZ, R0.reuse, 0x2, RZ, 0xc0, !PT ;  /* 0x0000000200ff7812 */ /* 0x040fe2000786c0ff */
[C---:B------:R-:W-:Y:S01]  /*1630*/  IMAD.WIDE.U32 R2, R29.reuse, c[0x0][0x210], R2 ;  /* 0x000084001d027a25 */ /* 0x040fe200078e0002 */
[----:B------:R-:W-:Y:S01]  /*1640*/  LOP3.LUT P2, RZ, R0, 0x4, RZ, 0xc0, !PT ;  /* 0x0000000400ff7812 */ /* 0x000fe2000784c0ff */
[----:B------:R1:W-:Y:S01]  /*1650*/  @!P1 LDGSTS.E.BYPASS.LTC128B.128 [R226+0x7080], [R8.64+0x100], !P5 ;  /* 0x0708010008e29fae */ /* 0x0003e2000e901d50 */
[----:B------:R-:W-:Y:S01]  /*1660*/  ULDC.64 UR6, c[0x0][0x218] ;  /* 0x0000860000067ab9 */ /* 0x000fe20000000a00 */
[----:B------:R-:W-:Y:S01]  /*1670*/  IMAD R11, R29, c[0x0][0x214], R11 ;  /* 0x000085001d0b7a24 */ /* 0x000fe200078e020b */
[----:B------:R-:W-:Y:S01]  /*1680*/  UIMAD UR6, UR18, UR6, URZ ;  /* 0x00000006120672a4 */ /* 0x000fe2000f8e023f */
[----:B------:R-:W-:Y:S01]  /*1690*/  IMAD.SHL.U32 R26, R14, 0x40, RZ ;  /* 0x000000400e1a7824 */ /* 0x000fe200078e00ff */
[----:B------:R-:W0:Y:S01]  /*16a0*/  LDGDEPBAR ;  /* 0x00000000000079af */ /* 0x000e220000000000 */
[----:B------:R-:W-:Y:S01]  /*16b0*/  IMAD.IADD R3, R3, 0x1, R11 ;  /* 0x0000000103037824 */ /* 0x000fe200078e020b */
[----:B------:R-:W-:Y:S01]  /*16c0*/  UIMAD UR6, UR19, UR7, UR6 ;  /* 0x00000007130672a4 */ /* 0x000fe2000f8e0206 */
[----:B------:R-:W-:Y:S01]  /*16d0*/  IMAD.U32 R11, RZ, RZ, UR20 ;  /* 0x00000014ff0b7e24 */ /* 0x000fe2000f8e00ff */
[----:B------:R-:W-:Y:S01]  /*16e0*/  CS2R R60, SRZ ;  /* 0x00000000003c7805 */ /* 0x000fe2000001ff00 */
[----:B------:R-:W-:Y:S01]  /*16f0*/  IMAD.MOV.U32 R240, RZ, RZ, R244 ;  /* 0x000000fffff07224 */ /* 0x000fe200078e00f4 */
[----:B------:R-:W-:Y:S01]  /*1700*/  CS2R R58, SRZ ;  /* 0x00000000003a7805 */ /* 0x000fe2000001ff00 */
[----:B------:R-:W-:Y:S01]  /*1710*/  IMAD R12, R26, UR4, R7 ;  /* 0x000000041a0c7c24 */ /* 0x000fe2000f8e0207 */
[----:B------:R-:W-:Y:S01]  /*1720*/  IADD3 R0, -R234, c[0x0][0x168], -R11 ;  /* 0x00005a00ea007a10 */ /* 0x000fe20007ffe90b */
[----:B------:R-:W-:Y:S01]  /*1730*/  IMAD.WIDE.U32 R6, R26, UR14, R240 ;  /* 0x0000000e1a067c25 */ /* 0x000fe2000f8e00f0 */
[----:B------:R-:W-:Y:S01]  /*1740*/  IADD3 R11, -R11, c[0x0][0x168], -R234 ;  /* 0x00005a000b0b7a10 */ /* 0x000fe20007ffe9ea */
[----:B------:R-:W-:Y:S01]  /*1750*/  CS2R R56, SRZ ;  /* 0x0000000000387805 */ /* 0x000fe2000001ff00 */
[C---:B------:R-:W-:Y:S01]  /*1760*/  ISETP.LT.OR P6, PT, R0.reuse, 0x1, !P4 ;  /* 0x000000010000780c */ /* 0x040fe200067c1670 */
[----:B--2---:R-:W-:Y:S01]  /*1770*/  IMAD.IADD R5, R7, 0x1, R12 ;  /* 0x0000000107057824 */ /* 0x004fe200078e020c */
[C---:B------:R-:W-:Y:S01]  /*1780*/  ISETP.LT.OR P1, PT, R0.reuse, 0x1, !P3 ;  /* 0x000000010000780c */ /* 0x040fe20005f21670 */
[----:B------:R-:W-:Y:S01]  /*1790*/  IMAD.MOV.U32 R13, RZ, RZ, c[0x0][0x208] ;  /* 0x00008200ff0d7624 */ /* 0x000fe200078e00ff */
[----:B------:R-:W-:Y:S01]  /*17a0*/  ISETP.LT.OR P5, PT, R0, 0x1, !P2 ;  /* 0x000000010000780c */ /* 0x000fe200057a1670 */
[----:B------:R-:W-:Y:S01]  /*17b0*/  IMAD.WIDE.U32 R242, R248, c[0x0][0x218], R2 ;  /* 0x00008600f8f27a25 */ /* 0x000fe200078e0002 */
[C---:B------:R-:W-:Y:S01]  /*17c0*/  LEA R4, P0, R6.reuse, c[0x0][0x160], 0x1 ;  /* 0x0000580006047a11 */ /* 0x040fe200078008ff */
[----:B------:R-:W-:Y:S01]  /*17d0*/  CS2R R54, SRZ ;  /* 0x0000000000367805 */ /* 0x000fe2000001ff00 */
[C---:B------:R-:W-:Y:S01]  /*17e0*/  SHF.L.U64.HI R7, R13.reuse, R27, c[0x0][0x20c] ;  /* 0x000083000d077619 */ /* 0x040fe2000001021b */
[----:B------:R-:W-:Y:S01]  /*17f0*/  IMAD.MOV.U32 R238, RZ, RZ, R242 ;  /* 0x000000ffffee7224 */ /* 0x000fe200078e00f2 */
[----:B------:R-:W-:Y:S01]  /*1800*/  LEA.HI.X R5, R6, c[0x0][0x164], R5, 0x1, P0 ;  /* 0x0000590006057a11 */ /* 0x000fe200000f0c05 */
[----:B-1----:R-:W-:Y:S01]  /*1810*/  IMAD.SHL.U32 R9, R14, 0x20, RZ ;  /* 0x000000200e097824 */ /* 0x002fe200078e00ff */
[C---:B------:R-:W-:Y:S01]  /*1820*/  ISETP.LT.OR P0, PT, R0.reuse, 0x21, !P4 ;  /* 0x000000210000780c */ /* 0x040fe20006701670 */
[----:B------:R-:W-:Y:S01]  /*1830*/  IMAD.SHL.U32 R8, R13, 0x40, RZ ;  /* 0x000000400d087824 */ /* 0x000fe200078e00ff */
[----:B------:R-:W-:Y:S01]  /*1840*/  IADD3 R239, R243, UR6, RZ ;  /* 0x00000006f3ef7c10 */ /* 0x000fe2000fffe0ff */
[----:B------:R1:W-:Y:S01]  /*1850*/  LDGSTS.E.BYPASS.LTC128B.128 [R226+0xf080], [R4.64], !P6 ;  /* 0x0f08000004e27fae */ /* 0x0003e2000f101d50 */
[----:B------:R-:W-:Y:S01]  /*1860*/  IMAD R7, R7, UR14, RZ ;  /* 0x0000000e07077c24 */ /* 0x000fe2000f8e02ff */
[----:B------:R-:W-:Y:S01]  /*1870*/  ISETP.LT.OR P6, PT, R0, 0x21, !P3 ;  /* 0x000000210000780c */ /* 0x000fe20005fc1670 */
[----:B------:R-:W-:Y:S01]  /*1880*/  IMAD.SHL.U32 R14, R13, 0x20, RZ ;  /* 0x000000200d0e7824 */ /* 0x000fe200078e00ff */
[----:B------:R1:W-:Y:S01]  /*1890*/  LDGSTS.E.BYPASS.LTC128B.128 [R226+0x11080], [R4.64+0x80], !P1 ;  /* 0x1108008004e27fae */ /* 0x0003e2000c901d50 */
[C---:B------:R-:W-:Y:S01]  /*18a0*/  LEA R6, P1, R9.reuse, R4, 0x1 ;  /* 0x0000000409067211 */ /* 0x040fe200078208ff */
[----:B------:R-:W-:Y:S01]  /*18b0*/  IMAD.WIDE.U32 R2, R8, UR14, R238 ;  /* 0x0000000e08027c25 */ /* 0x000fe2000f8e00ee */
[----:B------:R-:W-:Y:S01]  /*18c0*/  P2R R12, PR, RZ, 0x10 ;  /* 0x00000010ff0c7803 */ /* 0x000fe20000000000 */
[----:B------:R1:W-:Y:S01]  /*18d0*/  LDGSTS.E.BYPASS.LTC128B.128 [R226+0x13080], [R4.64+0x100], !P5 ;  /* 0x1308010004e27fae */ /* 0x0003e2000e901d50 */
[----:B------:R-:W-:Y:S01]  /*18e0*/  ISETP.LT.OR P5, PT, R0, 0x21, !P2 ;  /* 0x000000210000780c */ /* 0x000fe200057a1670 */
[----:B------:R-:W-:Y:S01]  /*18f0*/  IMAD R0, R8, UR4, R7 ;  /* 0x0000000408007c24 */ /* 0x000fe2000f8e0207 */
[----:B------:R-:W-:Y:S01]  /*1900*/  LEA.HI.X R7, R9, R5, R30, 0x1, P1 ;  /* 0x0000000509077211 */ /* 0x000fe200008f0c1e */
[----:B------:R-:W-:Y:S01]  /*1910*/  ULDC.64 UR6, c[0x0][0x240] ;  /* 0x0000900000067ab9 */ /* 0x000fe20000000a00 */
[----:B------:R-:W-:Y:S01]  /*1920*/  ISETP.GT.AND P1, PT, R230, 0xf, PT ;  /* 0x0000000fe600780c */ /* 0x000fe20003f24270 */
[----:B------:R-:W-:Y:S01]  /*1930*/  IMAD.IADD R0, R3, 0x1, R0 ;  /* 0x0000000103007824 */ /* 0x000fe200078e0200 */
[----:B------:R-:W-:Y:S01]  /*1940*/  ISETP.GE.AND P4, PT, R10, c[0x0][0x1fc], PT ;  /* 0x00007f000a007a0c */ /* 0x000fe20003f86270 */
[----:B------:R2:W-:Y:S01]  /*1950*/  LDGSTS.E.BYPASS.LTC128B.128 [R226+0x10080], [R6.64], !P0 ;  /* 0x1008000006e27fae */ /* 0x0005e2000c101d50 */
[C---:B------:R-:W-:Y:S01]  /*1960*/  LEA R8, P0, R18.reuse, c[0x0][0x258], 0x2 ;  /* 0x0000960012087a11 */ /* 0x040fe200078010ff */
[----:B------:R-:W-:Y:S01]  /*1970*/  UIMAD UR6, UR18, UR6, URZ ;  /* 0x00000006120672a4 */ /* 0x000fe2000f8e023f */
[----:B------:R-:W-:Y:S01]  /*1980*/  SHF.L.U64.HI R252, R13, R25, c[0x0][0x20c] ;  /* 0x000083000dfc7619 */ /* 0x000fe20000010219 */
[----:B------:R2:W-:Y:S01]  /*1990*/  LDGSTS.E.BYPASS.LTC128B.128 [R226+0x12080], [R6.64+0x80], !P6 ;  /* 0x1208008006e27fae */ /* 0x0005e2000f101d50 */
[----:B------:R-:W-:Y:S01]  /*19a0*/  LEA.HI.X R9, R18, c[0x0][0x25c], R15, 0x2, P0 ;  /* 0x0000970012097a11 */ /* 0x000fe200000f140f */
[----:B------:R-:W-:Y:S01]  /*19b0*/  UIMAD UR25, UR19, UR7, UR6 ;  /* 0x00000007131972a4 */ /* 0x000fe2000f8e0206 */
[----:B------:R-:W-:Y:S01]  /*19c0*/  ISETP.LT.OR P0, PT, R11, 0x1, P4 ;  /* 0x000000010b00780c */ /* 0x000fe20002701670 */
[----:B------:R2:W-:Y:S01]  /*19d0*/  LDGSTS.E.BYPASS.LTC128B.128 [R226+0x14080], [R6.64+0x100], !P5 ;  /* 0x1408010006e27fae */ /* 0x0005e2000e901d50 */
[----:B------:R-:W-:Y:S01]  /*19e0*/  ISETP.GE.AND P6, PT, R20, c[0x0][0x1fc], PT ;  /* 0x00007f0014007a0c */ /* 0x000fe20003fc6270 */
[----:B------:R-:W-:Y:S01]  /*19f0*/  @!P1 IMAD.SHL.U32 R3, R230, 0x10, RZ ;  /* 0x00000010e6039824 */ /* 0x000fe200078e00ff */
[----:B------:R-:W-:Y:S01]  /*1a00*/  LEA.HI R13, R16, R230, RZ, 0x4 ;  /* 0x000000e6100d7211 */ /* 0x000fe200078f20ff */
[----:B------:R-:W-:Y:S01]  /*1a10*/  UMOV UR7, 0x1 ;  /* 0x0000000100077882 */ /* 0x000fe20000000000 */
[----:B------:R-:W-:Y:S01]  /*1a20*/  CS2R R52, SRZ ;  /* 0x0000000000347805 */ /* 0x000fe2000001ff00 */
[----:B------:R-:W-:Y:S01]  /*1a30*/  ULDC UR6, c[0x0][0x168] ;  /* 0x00005a0000067ab9 */ /* 0x000fe20000000800 */
[----:B------:R3:W-:Y:S01]  /*1a40*/  @!P1 LDGSTS.E.BYPASS.LTC128B.128 [R3+0x21080], [R8.64] ;  /* 0x2108000008039fae */ /* 0x0007e2000b901d50 */
[----:B------:R-:W-:Y:S01]  /*1a50*/  UIADD3 UR6, UR26, -UR6, UR7 ;  /* 0x800000061a067290 */ /* 0x000fe2000fffe007 */
[----:B------:R-:W-:Y:S01]  /*1a60*/  CS2R R50, SRZ ;  /* 0x0000000000327805 */ /* 0x000fe2000001ff00 */
[----:B------:R-:W-:Y:S01]  /*1a70*/  CS2R R48, SRZ ;  /* 0x0000000000307805 */ /* 0x000fe2000001ff00 */
[C---:B-1----:R-:W-:Y:S01]  /*1a80*/  LEA R4, P5, R2.reuse, c[0x0][0x1f0], 0x1 ;  /* 0x00007c0002047a11 */ /* 0x042fe200078a08ff */
[----:B------:R-:W0:Y:S01]  /*1a90*/  LDGDEPBAR ;  /* 0x00000000000079af */ /* 0x000e220000000000 */
[----:B------:R-:W-:Y:S01]  /*1aa0*/  CS2R R46, SRZ ;  /* 0x00000000002e7805 */ /* 0x000fe2000001ff00 */
[----:B------:R-:W-:Y:S01]  /*1ab0*/  CS2R R44, SRZ ;  /* 0x00000000002c7805 */ /* 0x000fe2000001ff00 */
[----:B------:R-:W-:Y:S01]  /*1ac0*/  LEA.HI.X R5, R2, c[0x0][0x1f4], R0, 0x1, P5 ;  /* 0x00007d0002057a11 */ /* 0x000fe200028f0c00 */
[----:B------:R-:W-:Y:S01]  /*1ad0*/  IMAD R0, R28, c[0x0][0x238], RZ ;  /* 0x00008e001c007a24 */ /* 0x000fe200078e02ff */
[----:B------:R-:W-:Y:S01]  /*1ae0*/  ISETP.GE.AND P5, PT, R23, c[0x0][0x1fc], PT ;  /* 0x00007f0017007a0c */ /* 0x000fe20003fa6270 */
[----:B------:R-:W-:Y:S01]  /*1af0*/  ULDC UR19, c[0x0][0x2a0] ;  /* 0x0000a80000137ab9 */ /* 0x000fe20000000800 */
[----:B------:R-:W-:Y:S01]  /*1b00*/  IADD3 R247, R226, 0xf080, RZ ;  /* 0x0000f080e2f77810 */ /* 0x000fe20007ffe0ff */
[----:B------:R1:W-:Y:S01]  /*1b10*/  LDGSTS.E.BYPASS.LTC128B.128 [R226+0x1b080], [R4.64], !P0 ;  /* 0x1b08000004e27fae */ /* 0x0003e2000c101d50 */
[----:B------:R-:W-:Y:S01]  /*1b20*/  ISETP.LT.OR P0, PT, R11, 0x1, P6 ;  /* 0x000000010b00780c */ /* 0x000fe20003701670 */
[----:B------:R-:W-:Y:S01]  /*1b30*/  IMAD R0, R29, c[0x0][0x23c], R0 ;  /* 0x00008f001d007a24 */ /* 0x000fe200078e0200 */
[----:B------:R-:W-:Y:S01]  /*1b40*/  ISETP.LT.OR P6, PT, R11, 0x21, P6 ;  /* 0x000000210b00780c */ /* 0x000fe200037c1670 */
[----:B------:R-:W-:-:S02]  /*1b50*/  UP2UR UR22, UPR, URZ, 0x2 ;  /* 0x000000023f167883 */ /* 0x000fc40008000000 */
[----:B------:R-:W-:Y:S02]  /*1b60*/  UMOV UR4, URZ ;  /* 0x0000003f00047c82 */ /* 0x000fe40008000000 */
[----:B------:R-:W-:Y:S02]  /*1b70*/  UMOV UR20, 0x1 ;  /* 0x0000000100147882 */ /* 0x000fe40000000000 */
[----:B------:R-:W-:Y:S02]  /*1b80*/  ULDC UR18, c[0x0][0x168] ;  /* 0x00005a0000127ab9 */ /* 0x000fe40000000800 */
[----:B------:R-:W-:Y:S02]  /*1b90*/  ULOP3.LUT UR19, URZ, UR19, URZ, 0x33, !UPT ;  /* 0x000000133f137292 */ /* 0x000fe4000f8e333f */
[----:B------:R1:W-:Y:S01]  /*1ba0*/  LDGSTS.E.BYPASS.LTC128B.128 [R226+0x1d080], [R4.64+0x80], !P0 ;  /* 0x1d08008004e27fae */ /* 0x0003e2000c101d50 */
[----:B--2---:R-:W-:Y:S01]  /*1bb0*/  LEA R6, P0, R14, R4, 0x1 ;  /* 0x000000040e067211 */ /* 0x004fe200078008ff */
[----:B---3--:R-:W-:Y:S01]  /*1bc0*/  IMAD.WIDE.U32 R2, R29, c[0x0][0x238], R230 ;  /* 0x00008e001d027a25 */ /* 0x008fe200078e00e6 */
[----:B------:R-:W-:-:S02]  /*1bd0*/  UISETP.GE.AND UP6, UPT, UR15, 0x21, UPT ;  /* 0x000000210f00788c */ /* 0x000fc4000bfc6270 */
[----:B------:R-:W-:Y:S01]  /*1be0*/  LEA.HI.X R7, R14, R5, R252, 0x1, P0 ;  /* 0x000000050e077211 */ /* 0x000fe200000f0cfc */
[----:B------:R-:W-:Y:S01]  /*1bf0*/  IMAD.IADD R3, R3, 0x1, R0 ;  /* 0x0000000103037824 */ /* 0x000fe200078e0200 */
[C---:B------:R-:W-:Y:S01]  /*1c00*/  ISETP.LT.OR P0, PT, R11.reuse, 0x1, P5 ;  /* 0x000000010b00780c */ /* 0x040fe20002f01670 */
[----:B------:R-:W-:Y:S01]  /*1c10*/  UP2UR UR21, UPR, URZ, 0x1 ;  /* 0x000000013f157883 */ /* 0x000fe20008000000 */
[----:B------:R-:W-:Y:S01]  /*1c20*/  ISETP.LT.OR P5, PT, R11, 0x21, P5 ;  /* 0x000000210b00780c */ /* 0x000fe20002fa1670 */
[----:B------:R-:W-:Y:S01]  /*1c30*/  IMAD.WIDE.U32 R248, R248, c[0x0][0x240], R2 ;  /* 0x00009000f8f87a25 */ /* 0x000fe200078e0002 */
[----:B------:R-:W-:Y:S02]  /*1c40*/  UISETP.GE.AND UP5, UPT, UR15, 0x22, UPT ;  /* 0x000000220f00788c */ /* 0x000fe4000bfa6270 */
[----:B------:R-:W-:Y:S02]  /*1c50*/  UISETP.GE.AND UP4, UPT, UR15, 0x31, UPT ;  /* 0x000000310f00788c */ /* 0x000fe4000bf86270 */
[----:B------:R-:W-:Y:S01]  /*1c60*/  IADD3 R250, R249, UR25, RZ ;  /* 0x00000019f9fa7c10 */ /* 0x000fe2000fffe0ff */
[----:B------:R-:W-:-:S02]  /*1c70*/  UISETP.GE.AND UP3, UPT, UR15, 0x32, UPT ;  /* 0x000000320f00788c */ /* 0x000fc4000bf66270 */
[----:B------:R-:W-:Y:S02]  /*1c80*/  UISETP.GE.AND UP2, UPT, UR15, 0x41, UPT ;  /* 0x000000410f00788c */ /* 0x000fe4000bf46270 */
[----:B------:R1:W-:Y:S01]  /*1c90*/  LDGSTS.E.BYPASS.LTC128B.128 [R226+0x1f080], [R4.64+0x100], !P0 ;  /* 0x1f08010004e27fae */ /* 0x0003e2000c101d50 */
[----:B------:R-:W-:Y:S01]  /*1ca0*/  ISETP.LT.OR P0, PT, R11, 0x21, P4 ;  /* 0x000000210b00780c */ /* 0x000fe20002701670 */
[----:B------:R-:W-:Y:S01]  /*1cb0*/  UISETP.GE.AND UP1, UPT, UR15, 0x42, UPT ;  /* 0x000000420f00788c */ /* 0x000fe2000bf26270 */
[----:B------:R-:W-:Y:S02]  /*1cc0*/  ISETP.NE.AND P4, PT, R12, RZ, PT ;  /* 0x000000ff0c00720c */ /* 0x000fe40003f85270 */
[CC--:B------:R-:W-:Y:S02]  /*1cd0*/  LEA.HI R12, R16.reuse, R230.reuse, RZ, 0x2 ;  /* 0x000000e6100c7211 */ /* 0x0c0fe400078f10ff */
[----:B------:R-:W-:Y:S02]  /*1ce0*/  LEA.HI R11, R16, R230, RZ, 0x5 ;  /* 0x000000e6100b7211 */ /* 0x000fe400078f28ff */
[----:B------:R-:W-:-:S02]  /*1cf0*/  SHF.R.S32.HI R0, RZ, 0x2, R12 ;  /* 0x00000002ff007819 */ /* 0x000fc4000001140c */
[--C-:B------:R-:W-:Y:S02]  /*1d00*/  SHF.R.S32.HI R8, RZ, 0x1f, R11.reuse ;  /* 0x0000001fff087819 */ /* 0x100fe4000001140b */
[----:B------:R-:W-:Y:S01]  /*1d10*/  SHF.R.S32.HI R15, RZ, 0x5, R11 ;  /* 0x00000005ff0f7819 */ /* 0x000fe2000001140b */
[----:B------:R2:W-:Y:S01]  /*1d20*/  LDGSTS.E.BYPASS.LTC128B.128 [R226+0x1c080], [R6.64], !P0 ;  /* 0x1c08000006e27fae */ /* 0x0005e2000c101d50 */
[----:B------:R-:W-:Y:S02]  /*1d30*/  ISETP.GE.AND P0, PT, R10, c[0x0][0x1fc], PT ;  /* 0x00007f000a007a0c */ /* 0x000fe40003f06270 */
[----:B------:R-:W-:Y:S01]  /*1d40*/  LEA.HI R10, R16, R230, RZ, 0x7 ;  /* 0x000000e6100a7211 */ /* 0x000fe200078f38ff */
[----:B------:R2:W-:Y:S01]  /*1d50*/  LDGSTS.E.BYPASS.LTC128B.128 [R226+0x1e080], [R6.64+0x80], !P6 ;  /* 0x1e08008006e27fae */ /* 0x0005e2000f101d50 */
[----:B------:R-:W-:Y:S02]  /*1d60*/  ISETP.GE.AND P6, PT, R20, c[0x0][0x1fc], PT ;  /* 0x00007f0014007a0c */ /* 0x000fe40003fc6270 */
[----:B------:R-:W-:Y:S01]  /*1d70*/  SHF.R.S32.HI R18, RZ, 0x7, R10 ;  /* 0x00000007ff127819 */ /* 0x000fe2000001140a */
[----:B------:R2:W-:Y:S01]  /*1d80*/  LDGSTS.E.BYPASS.LTC128B.128 [R226+0x20080], [R6.64+0x100], !P5 ;  /* 0x2008010006e27fae */ /* 0x0005e2000e901d50 */
[----:B------:R-:W-:-:S02]  /*1d90*/  ISETP.GE.AND P5, PT, R230, 0x10, PT ;  /* 0x00000010e600780c */ /* 0x000fc40003fa6270 */
[----:B------:R-:W-:Y:S01]  /*1da0*/  SEL R20, RZ, 0x1, P0 ;  /* 0x00000001ff147807 */ /* 0x000fe20000000000 */
[----:B------:R-:W-:Y:S01]  /*1db0*/  IMAD.SHL.U32 R3, R18, 0x8, RZ ;  /* 0x0000000812037824 */ /* 0x000fe200078e00ff */
[----:B-1----:R-:W-:Y:S02]  /*1dc0*/  SHF.R.S32.HI R5, RZ, 0x1f, R12 ;  /* 0x0000001fff057819 */ /* 0x002fe4000001140c */
[----:B------:R-:W-:Y:S02]  /*1dd0*/  SHF.R.S32.HI R4, RZ, 0x4, R13 ;  /* 0x00000004ff047819 */ /* 0x000fe4000001140d */
[----:B------:R-:W-:Y:S02]  /*1de0*/  LEA.HI R5, R5, R0, RZ, 0x3 ;  /* 0x0000000005057211 */ /* 0x000fe400078f18ff */
[----:B------:R-:W-:Y:S02]  /*1df0*/  LEA.HI R9, R13, R4, RZ, 0x1 ;  /* 0x000000040d097211 */ /* 0x000fe400078f08ff */
[----:B------:R-:W-:-:S02]  /*1e00*/  LOP3.LUT R5, R5, 0xfffffff8, RZ, 0xc0, !PT ;  /* 0xfffffff805057812 */ /* 0x000fc400078ec0ff */
[----:B------:R-:W-:Y:S02]  /*1e10*/  LOP3.LUT R9, R9, 0xfffffffe, RZ, 0xc0, !PT ;  /* 0xfffffffe09097812 */ /* 0x000fe400078ec0ff */
[----:B------:R-:W-:Y:S01]  /*1e20*/  LOP3.LUT R10, R3, 0x8, RZ, 0xc0, !PT ;  /* 0x00000008030a7812 */ /* 0x000fe200078ec0ff */
[----:B------:R-:W-:Y:S01]  /*1e30*/  IMAD.IADD R14, R0, 0x1, -R5 ;  /* 0x00000001000e7824 */ /* 0x000fe200078e0a05 */
[----:B------:R-:W-:Y:S01]  /*1e40*/  LEA.HI R5, R8, R15, RZ, 0x2 ;  /* 0x0000000f08057211 */ /* 0x000fe200078f10ff */
[----:B------:R-:W-:Y:S01]  /*1e50*/  IMAD.IADD R0, R4, 0x1, -R9 ;  /* 0x0000000104007824 */ /* 0x000fe200078e0a09 */
[----:B------:R-:W-:Y:S02]  /*1e60*/  LEA R8, P0, R22, c[0x0][0x280], 0x2 ;  /* 0x0000a00016087a11 */ /* 0x000fe400078010ff */
[----:B------:R-:W-:Y:S02]  /*1e70*/  LOP3.LUT R2, R5, 0xfffffffc, RZ, 0xc0, !PT ;  /* 0xfffffffc05027812 */ /* 0x000fe400078ec0ff */
[----:B------:R-:W-:-:S02]  /*1e80*/  LOP3.LUT R5, R12, 0x3ffffffc, RZ, 0xc0, !PT ;  /* 0x3ffffffc0c057812 */ /* 0x000fc400078ec0ff */
[----:B--2---:R-:W-:Y:S01]  /*1e90*/  LOP3.LUT R6, R11, 0xffffffe0, RZ, 0xc0, !PT ;  /* 0xffffffe00b067812 */ /* 0x004fe200078ec0ff */
[----:B------:R-:W-:Y:S01]  /*1ea0*/  IMAD.IADD R16, R15, 0x1, -R2 ;  /* 0x000000010f107824 */ /* 0x000fe200078e0a02 */
[----:B------:R-:W-:Y:S01]  /*1eb0*/  LEA.HI.X R9, R22, c[0x0][0x284], R24, 0x2, P0 ;  /* 0x0000a10016097a11 */ /* 0x000fe200000f1418 */
[C---:B------:R-:W-:Y:S01]  /*1ec0*/  IMAD.SHL.U32 R2, R14.reuse, 0x10, RZ ;  /* 0x000000100e027824 */ /* 0x040fe200078e00ff */
[----:B------:R-:W-:Y:S01]  /*1ed0*/  LOP3.LUT P0, RZ, R14, 0x1, RZ, 0xc0, !PT ;  /* 0x000000010eff7812 */ /* 0x000fe2000780c0ff */
[C---:B------:R-:W-:Y:S01]  /*1ee0*/  IMAD.SHL.U32 R3, R16.reuse, 0x100, RZ ;  /* 0x0000010010037824 */ /* 0x040fe200078e00ff */
[----:B------:R-:W-:Y:S01]  /*1ef0*/  LEA.HI R4, R16, R16, RZ, 0x1 ;  /* 0x0000001010047211 */ /* 0x000fe200078f08ff */
[----:B------:R-:W-:Y:S01]  /*1f00*/  IMAD.IADD R5, R230, 0x1, -R5 ;  /* 0x00000001e6057824 */ /* 0x000fe200078e0a05 */
[----:B------:R-:W-:Y:S02]  /*1f10*/  LOP3.LUT R2, R10, 0x70, R2, 0xf8, !PT ;  /* 0x000000700a027812 */ /* 0x000fe400078ef802 */
[----:B------:R-:W-:Y:S01]  /*1f20*/  LEA.HI R12, R18, R18, RZ, 0x1 ;  /* 0x00000012120c7211 */ /* 0x000fe200078f08ff */
[----:B------:R-:W-:Y:S01]  /*1f30*/  IMAD.SHL.U32 R4, R4, 0x100, RZ ;  /* 0x0000010004047824 */ /* 0x000fe200078e00ff */
[----:B------:R-:W-:-:S04]  /*1f40*/  LOP3.LUT R2, R2, 0x100, R3, 0xf8, !PT ;  /* 0x0000010002027812 */ /* 0x000fc800078ef803 */
[----:B------:R-:W-:Y:S02]  /*1f50*/  LOP3.LUT R4, R4, 0x7ffffe00, RZ, 0xc0, !PT ;  /* 0x7ffffe0004047812 */ /* 0x000fe400078ec0ff */
[----:B------:R-:W-:-:S03]  /*1f60*/  SHF.R.U32.HI R3, RZ, 0x3, R2 ;  /* 0x00000003ff037819 */ /* 0x000fc60000011602 */
[----:B------:R-:W-:Y:S01]  /*1f70*/  IMAD R7, R5, 0x2, R4 ;  /* 0x0000000205077824 */ /* 0x000fe200078e0204 */
[----:B------:R-:W-:Y:S01]  /*1f80*/  LOP3.LUT R2, R2, 0x28, R3, 0x78, !PT ;  /* 0x0000002802027812 */ /* 0x000fe200078e7803 */
[C---:B------:R-:W-:Y:S01]  /*1f90*/  IMAD.IADD R3, R230.reuse, 0x1, -R6 ;  /* 0x00000001e6037824 */ /* 0x040fe200078e0a06 */
[----:B------:R-:W-:Y:S01]  /*1fa0*/  LOP3.LUT R4, R13, 0xfffffff0, RZ, 0xc0, !PT ;  /* 0xfffffff00d047812 */ /* 0x000fe200078ec0ff */
[C---:B------:R-:W-:Y:S01]  /*1fb0*/  @!P5 IMAD.SHL.U32 R5, R230.reuse, 0x10, RZ ;  /* 0x00000010e605d824 */ /* 0x040fe200078e00ff */
[----:B------:R-:W-:Y:S01]  /*1fc0*/  SEL R13, RZ, 0xffffffff, P6 ;  /* 0xffffffffff0d7807 */ /* 0x000fe20003000000 */
[----:B------:R-:W-:Y:S01]  /*1fd0*/  IMAD.IADD R6, R7, 0x1, R2 ;  /* 0x0000000107067824 */ /* 0x000fe200078e0202 */
[----:B------:R-:W-:Y:S01]  /*1fe0*/  LOP3.LUT P6, RZ, R17, 0x2, RZ, 0xc0, !PT ;  /* 0x0000000211ff7812 */ /* 0x000fe200078cc0ff */
[----:B------:R-:W-:Y:S01]  /*1ff0*/  IMAD.IADD R2, R230, 0x1, -R4 ;  /* 0x00000001e6027824 */ /* 0x000fe200078e0a04 */
[----:B------:R-:W-:Y:S01]  /*2000*/  SHF.R.S32.HI R4, RZ, 0x1f, R3 ;  /* 0x0000001fff047819 */ /* 0x000fe20000011403 */
[----:B------:R1:W-:Y:S01]  /*2010*/  @!P5 LDGSTS.E.BYPASS.LTC128B.128 [R5+0x21280], [R8.64] ;  /* 0x212800000805dfae */ /* 0x0003e2000b901d50 */
[----:B------:R-:W-:Y:S01]  /*2020*/  IMAD.SHL.U32 R224, R6, 0x2, RZ ;  /* 0x0000000206e07824 */ /* 0x000fe200078e00ff */
[----:B------:R-:W-:Y:S01]  /*2030*/  SEL R208, R222, 0xfffffff0, !P6 ;  /* 0xfffffff0ded07807 */ /* 0x000fe20007000000 */
[----:B------:R-:W-:Y:S01]  /*2040*/  IMAD.SHL.U32 R7, R15, 0x100, RZ ;  /* 0x000001000f077824 */ /* 0x000fe200078e00ff */
[C---:B------:R-:W-:Y:S01]  /*2050*/  LOP3.LUT P6, RZ, R2.reuse, 0x2, RZ, 0xc0, !PT ;  /* 0x0000000202ff7812 */ /* 0x040fe200078cc0ff */
[----:B------:R-:W-:Y:S01]  /*2060*/  IMAD.SHL.U32 R211, R2, 0x2, RZ ;  /* 0x0000000202d37824 */ /* 0x000fe200078e00ff */
[----:B------:R-:W-:Y:S01]  /*2070*/  IADD3 R225, R224, 0x215a0, RZ ;  /* 0x000215a0e0e17810 */ /* 0x000fe20007ffe0ff */
[----:B------:R-:W0:Y:S01]  /*2080*/  LDGDEPBAR ;  /* 0x00000000000079af */ /* 0x000e220000000000 */
[----:B------:R-:W-:-:S02]  /*2090*/  ISETP.GE.AND P5, PT, R23, c[0x0][0x1fc], PT ;  /* 0x00007f0017007a0c */ /* 0x000fc40003fa6270 */
[----:B------:R-:W-:Y:S01]  /*20a0*/  SEL R212, R212, 0xe0, !P6 ;  /* 0x000000e0d4d47807 */ /* 0x000fe20007000000 */
[----:B------:R-:W0:Y:S01]  /*20b0*/  LDGDEPBAR ;  /* 0x00000000000079af */ /* 0x000e220000000000 */
[----:B-1----:R-:W-:Y:S01]  /*20c0*/  LEA.HI R8, R4, R3, RZ, 0x2 ;  /* 0x0000000304087211 */ /* 0x002fe200078f10ff */
[----:B------:R-:W-:-:S03]  /*20d0*/  IMAD.SHL.U32 R5, R2, 0x10, RZ ;  /* 0x0000001002057824 */ /* 0x000fc600078e00ff */
[----:B------:R-:W-:Y:S02]  /*20e0*/  LOP3.LUT R6, R8, 0x7ffffffc, RZ, 0xc0, !PT ;  /* 0x7ffffffc08067812 */ /* 0x000fe400078ec0ff */
[----:B------:R-:W-:Y:S02]  /*20f0*/  LOP3.LUT R4, R5, 0xf0, RZ, 0xc0, !PT ;  /* 0x000000f005047812 */ /* 0x000fe400078ec0ff */
[----:B------:R-:W-:Y:S01]  /*2100*/  IADD3 R5, R224, 0x21480, RZ ;  /* 0x00021480e0057810 */ /* 0x000fe20007ffe0ff */
[----:B------:R-:W-:Y:S01]  /*2110*/  IMAD.IADD R11, R3, 0x1, -R6 ;  /* 0x00000001030b7824 */ /* 0x000fe200078e0a06 */
[----:B------:R-:W-:Y:S02]  /*2120*/  SHF.R.S32.HI R3, RZ, 0x1f, R2 ;  /* 0x0000001fff037819 */ /* 0x000fe40000011402 */
[C---:B------:R-:W-:Y:S02]  /*2130*/  LOP3.LUT R10, R4.reuse, R10, RZ, 0xfc, !PT ;  /* 0x0000000a040a7212 */ /* 0x040fe400078efcff */
[----:B------:R-:W-:Y:S01]  /*2140*/  LEA.HI R213, R3, R2, RZ, 0x3 ;  /* 0x0000000203d57211 */ /* 0x000fe200078f18ff */
[----:B------:R-:W-:Y:S01]  /*2150*/  IMAD.SHL.U32 R3, R17, 0x40, RZ ;  /* 0x0000004011037824 */ /* 0x000fe200078e00ff */
[----:B------:R-:W-:Y:S01]  /*2160*/  LOP3.LUT R9, R4, 0x100, R7, 0xf8, !PT ;  /* 0x0000010004097812 */ /* 0x000fe200078ef807 */
[----:B------:R-:W-:Y:S01]  /*2170*/  IMAD.SHL.U32 R7, R21, 0x8, RZ ;  /* 0x0000000815077824 */ /* 0x000fe200078e00ff */
[C---:B------:R-:W-:Y:S01]  /*2180*/  LOP3.LUT R4, R213.reuse, 0xfffffff8, RZ, 0xc0, !PT ;  /* 0xfffffff8d5047812 */ /* 0x040fe200078ec0ff */
[----:B------:R-:W-:Y:S01]  /*2190*/  IMAD.SHL.U32 R213, R213, 0x40, RZ ;  /* 0x00000040d5d57824 */ /* 0x000fe200078e00ff */
[----:B------:R-:W-:Y:S01]  /*21a0*/  LOP3.LUT R6, R3, 0x1c0, RZ, 0xc0, !PT ;  /* 0x000001c003067812 */ /* 0x000fe200078ec0ff */
[----:B------:R-:W-:Y:S01]  /*21b0*/  IMAD.SHL.U32 R3, R16, 0x10, RZ ;  /* 0x0000001010037824 */ /* 0x000fe200078e00ff */
[----:B------:R-:W-:Y:S01]  /*21c0*/  @P0 IADD3 R225, R5, 0xe0, RZ ;  /* 0x000000e005e10810 */ /* 0x000fe20007ffe0ff */
[----:B------:R-:W-:Y:S01]  /*21d0*/  IMAD.IADD R4, R2, 0x1, -R4 ;  /* 0x0000000102047824 */ /* 0x000fe200078e0a04 */
[----:B------:R-:W-:Y:S01]  /*21e0*/  LOP3.LUT R5, R6, 0x8, R19, 0xf8, !PT ;  /* 0x0000000806057812 */ /* 0x000fe200078ef813 */
[----:B------:R-:W-:Y:S01]  /*21f0*/  IMAD.SHL.U32 R2, R0, 0x20, RZ ;  /* 0x0000002000027824 */ /* 0x000fe200078e00ff */
[----:B------:R-:W-:-:S02]  /*2200*/  LEA.HI.SX32 R227, R8, R3, 0x1e ;  /* 0x0000000308e37211 */ /* 0x000fc400078ff2ff */
[----:B------:R-:W-:Y:S02]  /*2210*/  LOP3.LUT R3, R6, 0x30, R3, 0xf8, !PT ;  /* 0x0000003006037812 */ /* 0x000fe400078ef803 */
[----:B------:R-:W-:Y:S02]  /*2220*/  SHF.R.U32.HI R14, RZ, 0x3, R6 ;  /* 0x00000003ff0e7819 */ /* 0x000fe40000011606 */
[----:B------:R-:W-:Y:S02]  /*2230*/  LOP3.LUT R2, R2, 0x20, RZ, 0xc0, !PT ;  /* 0x0000002002027812 */ /* 0x000fe400078ec0ff */
[----:B------:R-:W-:Y:S01]  /*2240*/  LOP3.LUT R6, R12, 0x1ffffffe, RZ, 0xc0, !PT ;  /* 0x1ffffffe0c067812 */ /* 0x000fe200078ec0ff */
[----:B------:R-:W-:Y:S01]  /*2250*/  IMAD.MOV.U32 R12, RZ, RZ, 0x20 ;  /* 0x00000020ff0c7424 */ /* 0x000fe200078e00ff */
[----:B------:R-:W-:Y:S02]  /*2260*/  LOP3.LUT R211, R10, 0x18, R211, 0x78, !PT ;  /* 0x000000180ad37812 */ /* 0x000fe400078e78d3 */
[----:B------:R-:W-:Y:S01]  /*2270*/  LOP3.LUT R10, R2, 0x18, R7, 0xf8, !PT ;  /* 0x00000018020a7812 */ /* 0x000fe200078ef807 */
[----:B------:R-:W-:Y:S01]  /*2280*/  IMAD.IADD R6, R18, 0x1, -R6 ;  /* 0x0000000112067824 */ /* 0x000fe200078e0a06 */
[----:B------:R-:W-:Y:S01]  /*2290*/  LOP3.LUT P0, RZ, R17, 0x4, RZ, 0xc0, !PT ;  /* 0x0000000411ff7812 */ /* 0x000fe2000780c0ff */
[----:B------:R-:W-:Y:S01]  /*22a0*/  IMAD.SHL.U32 R2, R0, 0x8, RZ ;  /* 0x0000000800027824 */ /* 0x000fe200078e00ff */
[----:B------:R-:W-:Y:S01]  /*22b0*/  LOP3.LUT R5, R5, R14, RZ, 0x3c, !PT ;  /* 0x0000000e05057212 */ /* 0x000fe200078e3cff */
[----:B------:R-:W-:Y:S01]  /*22c0*/  IMAD R11, R6, 0x4, R11 ;  /* 0x00000004060b7824 */ /* 0x000fe200078e020b */
[----:B------:R-:W-:Y:S01]  /*22d0*/  SEL R209, R12, 0xffffffe0, !P0 ;  /* 0xffffffe00cd17807 */ /* 0x000fe20004000000 */
[----:B------:R-:W-:Y:S01]  /*22e0*/  IMAD.SHL.U32 R211, R211, 0x2, RZ ;  /* 0x00000002d3d37824 */ /* 0x000fe200078e00ff */
[----:B------:R-:W-:Y:S01]  /*22f0*/  LOP3.LUT R6, R2, 0x8, RZ, 0xc0, !PT ;  /* 0x0000000802067812 */ /* 0x000fe200078ec0ff */
[----:B------:R-:W-:Y:S01]  /*2300*/  IMAD.SHL.U32 R2, R13, 0x2, RZ ;  /* 0x000000020d027824 */ /* 0x000fe200078e00ff */
[----:B------:R-:W-:Y:S01]  /*2310*/  SEL R8, RZ, 0x4, P5 ;  /* 0x00000004ff087807 */ /* 0x000fe20002800000 */
[----:B------:R-:W-:Y:S01]  /*2320*/  IMAD R212, R212, 0x2, R211 ;  /* 0x00000002d4d47824 */ /* 0x000fe200078e02d3 */
[----:B------:R-:W-:-:S02]  /*2330*/  LOP3.LUT P5, RZ, R4, 0x4, RZ, 0xc0, !PT ;  /* 0x0000000404ff7812 */ /* 0x000fc400078ac0ff */
[C---:B------:R-:W-:Y:S01]  /*2340*/  LOP3.LUT P0, RZ, R4.reuse, 0x2, RZ, 0xc0, !PT ;  /* 0x0000000204ff7812 */ /* 0x040fe2000780c0ff */
[----:B------:R-:W-:Y:S01]  /*2350*/  IMAD.SHL.U32 R4, R4, 0x40, RZ ;  /* 0x0000004004047824 */ /* 0x000fe200078e00ff */
[----:B------:R-:W-:Y:S01]  /*2360*/  LOP3.LUT R7, R3, 0x8, R19, 0xf8, !PT ;  /* 0x0000000803077812 */ /* 0x000fe200078ef813 */
[----:B------:R-:W-:Y:S01]  /*2370*/  IMAD R3, R18, 0x200, R5 ;  /* 0x0000020012037824 */ /* 0x000fe200078e0205 */
[----:B------:R-:W-:Y:S02]  /*2380*/  LOP3.LUT R5, R2, 0x2, R20, 0xe2, !PT ;  /* 0x0000000202057812 */ /* 0x000fe400078ee214 */
[----:B------:R-:W-:Y:S02]  /*2390*/  LOP3.LUT R4, R4, 0x1c0, RZ, 0xc0, !PT ;  /* 0x000001c004047812 */ /* 0x000fe400078ec0ff */
[----:B------:R-:W-:Y:S02]  /*23a0*/  LOP3.LUT R2, R7, R14, RZ, 0x3c, !PT ;  /* 0x0000000e07027212 */ /* 0x000fe400078e3cff */
[----:B------:R-:W-:-:S02]  /*23b0*/  LOP3.LUT R228, R5, R8, RZ, 0xfc, !PT ;  /* 0x0000000805e47212 */ /* 0x000fc400078efcff */
[----:B------:R-:W-:Y:S01]  /*23c0*/  LOP3.LUT R213, R213, 0xfffffe00, RZ, 0xc0, !PT ;  /* 0xfffffe00d5d57812 */ /* 0x000fe200078ec0ff */
[----:B------:R-:W-:Y:S01]  /*23d0*/  IMAD R218, R0, 0x200, R2 ;  /* 0x0000020000da7824 */ /* 0x000fe200078e0202 */
[----:B------:R-:W-:Y:S02]  /*23e0*/  SHF.R.U32.HI R5, RZ, 0x3, R4 ;  /* 0x00000003ff057819 */ /* 0x000fe40000011604 */
[----:B------:R-:W-:Y:S01]  /*23f0*/  SHF.R.U32.HI R214, RZ, 0x3, R9 ;  /* 0x00000003ffd67819 */ /* 0x000fe20000011609 */
[----:B------:R-:W-:Y:S01]  /*2400*/  IMAD R2, R16, 0x400, R213 ;  /* 0x0000040010027824 */ /* 0x000fe200078e02d5 */
[C---:B------:R-:W-:Y:S02]  /*2410*/  LOP3.LUT R0, R5.reuse, R4, R6, 0x1e, !PT ;  /* 0x0000000405007212 */ /* 0x040fe400078e1e06 */
[----:B------:R-:W-:Y:S02]  /*2420*/  SEL R222, R222, 0xfffffff0, !P0 ;  /* 0xfffffff0dede7807 */ /* 0x000fe40004000000 */
[----:B------:R-:W-:Y:S01]  /*2430*/  LOP3.LUT R214, R214, 0x38, RZ, 0xc0, !PT ;  /* 0x00000038d6d67812 */ /* 0x000fe200078ec0ff */
[----:B------:R-:W-:Y:S01]  /*2440*/  IMAD.IADD R219, R2, 0x1, R0 ;  /* 0x0000000102db7824 */ /* 0x000fe200078e0200 */
[----:B------:R-:W-:Y:S01]  /*2450*/  LOP3.LUT R4, R5, R10, R4, 0x1e, !PT ;  /* 0x0000000a05047212 */ /* 0x000fe200078e1e04 */
[----:B------:R-:W-:Y:S01]  /*2460*/  IMAD.SHL.U32 R0, R3, 0x2, RZ ;  /* 0x0000000203007824 */ /* 0x000fe200078e00ff */
[----:B------:R-:W-:Y:S01]  /*2470*/  SEL R2, R12, 0xffffffe0, !P5 ;  /* 0xffffffe00c027807 */ /* 0x000fe20006800000 */
[----:B------:R-:W-:Y:S01]  /*2480*/  IMAD.SHL.U32 R216, R219, 0x2, RZ ;  /* 0x00000002dbd87824 */ /* 0x000fe200078e00ff */
[----:B------:R-:W-:Y:S01]  /*2490*/  LOP3.LUT R214, R214, R9, R6, 0x1e, !PT ;  /* 0x00000009d6d67212 */ /* 0x000fe200078e1e06 */
[----:B------:R-:W-:Y:S01]  /*24a0*/  IMAD.SHL.U32 R3, R11, 0x2, RZ ;  /* 0x000000020b037824 */ /* 0x000fe200078e00ff */
[----:B------:R-:W-:Y:S01]  /*24b0*/  LOP3.LUT R213, R4, R213, RZ, 0xfc, !PT ;  /* 0x000000d504d57212 */ /* 0x000fe200078efcff */
[--C-:B------:R-:W-:Y:S01]  /*24c0*/  IMAD R208, R208, 0x2, R0.reuse ;  /* 0x00000002d0d07824 */ /* 0x100fe200078e0200 */
[----:B------:R-:W-:Y:S01]  /*24d0*/  IADD3 R215, R216, 0x1b080, RZ ;  /* 0x0001b080d8d77810 */ /* 0x000fe20007ffe0ff */
[----:B------:R-:W-:Y:S01]  /*24e0*/  IMAD.SHL.U32 R221, R222, 0x2, RZ ;  /* 0x00000002dedd7824 */ /* 0x000fe200078e00ff */
[----:B------:R-:W-:Y:S01]  /*24f0*/  IADD3 R229, -R3, UR6, RZ ;  /* 0x0000000603e57c10 */ /* 0x000fe2000fffe1ff */
[C---:B------:R-:W-:Y:S01]  /*2500*/  IMAD R210, R209.reuse, 0x2, R0 ;  /* 0x00000002d1d27824 */ /* 0x040fe200078e0200 */
[----:B------:R-:W-:Y:S01]  /*2510*/  LEA R214, R214, 0x23c80, 0x1 ;  /* 0x00023c80d6d67811 */ /* 0x000fe200078e08ff */
[----:B------:R-:W-:Y:S01]  /*2520*/  IMAD R209, R209, 0x2, R208 ;  /* 0x00000002d1d17824 */ /* 0x000fe200078e02d0 */
[C---:B------:R-:W-:Y:S01]  /*2530*/  IADD3 R232, -R3.reuse, UR26, RZ ;  /* 0x0000001a03e87c10 */ /* 0x040fe2000fffe1ff */
[----:B------:R-:W-:Y:S01]  /*2540*/  IMAD R215, R2, 0x2, R215 ;  /* 0x0000000202d77824 */ /* 0x000fe200078e02d7 */
[----:B------:R-:W-:Y:S01]  /*2550*/  IADD3 R246, -R3, UR15, RZ ;  /* 0x0000000f03f67c10 */ /* 0x000fe2000fffe1ff */
[----:B------:R-:W-:Y:S01]  /*2560*/  IMAD.IADD R220, R219, 0x1, R2 ;  /* 0x00000001dbdc7824 */ /* 0x000fe200078e0202 */
[----:B------:R-:W-:Y:S01]  /*2570*/  LEA R213, R213, 0x80, 0x1 ;  /* 0x00000080d5d57811 */ /* 0x000fe200078e08ff */
[----:B------:R-:W-:Y:S01]  /*2580*/  IMAD.IADD R217, R216, 0x1, R221 ;  /* 0x00000001d8d97824 */ /* 0x000fe200078e02dd */
[----:B------:R-:W-:Y:S01]  /*2590*/  ISETP.LE.AND P0, PT, R251, c[0x0][0x2a8], PT ;  /* 0x0000aa00fb007a0c */ /* 0x000fe20003f03270 */
[----:B------:R-:W-:Y:S01]  /*25a0*/  IMAD.IADD R223, R219, 0x1, R222 ;  /* 0x00000001dbdf7824 */ /* 0x000fe200078e02de */
[----:B------:R-:W-:-:S02]  /*25b0*/  IADD3 R233, R229, c[0x0][0x2a4], RZ ;  /* 0x0000a900e5e97a10 */ /* 0x000fc40007ffe0ff */
.L_x_912:
        /* <DEDUP_REMOVED lines=173> */
.L_x_904:
[----:B------:R-:W-:Y:S11]  /*3090*/  ISETP.NE.AND P0, PT, R251, c[0x0][0x2a8], PT ;  /* 0x0000aa00fb007a0c */ /* 0x000ff60003f05270 */
[----:B------:R-:W-:Y:S02]  /*30a0*/  @!UPT UIADD3 URZ, URZ, URZ, URZ ;  /* 0x0000003f3f3ff290 */ /* 0x000fe4000fffe03f */
[----:B------:R-:W-:Y:S05]  /*30b0*/  @P0 IMAD.HI.U32 R24, R3, c[0x0][0x2ac], RZ ;  /* 0x0000ab0003180a27 */ /* 0x000fea00078e00ff */
[----:B------:R-:W-:Y:S02]  /*30c0*/  @P0 SHF.R.U32.HI R3, RZ, c[0x0][0x2b0], R24 ;  /* 0x0000ac00ff030a19 */ /* 0x000fe40000011618 */
.L_x_905:
[----:B------:R-:W-:Y:S05]  /*30d0*/  BSYNC B0 ;  /* 0x0000000000007941 */ /* 0x000fea0003800000 */
.L_x_903:
[C-C-:B------:R-:W-:Y:S01]  /*30e0*/  IADD3 R24, R2.reuse, c[0x0][0x2a4], R229.reuse ;  /* 0x0000a90002187a10 */ /* 0x140fe20007ffe0e5 */
[----:B------:R-:W-:Y:S01]  /*30f0*/  IMAD R3, R3, c[0x0][0x2a8], R246 ;  /* 0x0000aa0003037a24 */ /* 0x000fe200078e02f6 */
[----:B------:R-:W-:Y:S02]  /*3100*/  IADD3 R191, R2, UR19, R229 ;  /* 0x0000001302bf7c10 */ /* 0x000fe4000fffe0e5 */
[----:B------:R-:W-:Y:S02]  /*3110*/  IMNMX R24, R232, R24, PT ;  /* 0x00000018e8187217 */ /* 0x000fe40003800200 */
[----:B------:R-:W-:Y:S02]  /*3120*/  IADD3 R192, R3, c[0x0][0x2a8], RZ ;  /* 0x0000aa0003c07a10 */ /* 0x000fe40007ffe0ff */
[----:B------:R-:W-:Y:S02]  /*3130*/  IMNMX R191, R191, R3, !PT ;  /* 0x00000003bfbf7217 */ /* 0x000fe40007800200 */
[----:B------:R-:W-:Y:S02]  /*3140*/  IMNMX R192, R24, R192, PT ;  /* 0x000000c018c07217 */ /* 0x000fe40003800200 */
.L_x_902:
        /* <DEDUP_REMOVED lines=17> */
.L_x_908:
[----:B------:R-:W-:Y:S11]  /*3260*/  ISETP.NE.AND P0, PT, R251, c[0x0][0x2a8], PT ;  /* 0x0000aa00fb007a0c */ /* 0x000ff60003f05270 */
[----:B------:R-:W-:Y:S02]  /*3270*/  @!UPT UIADD3 URZ, URZ, URZ, URZ ;  /* 0x0000003f3f3ff290 */ /* 0x000fe4000fffe03f */
[----:B------:R-:W-:Y:S05]  /*3280*/  @P0 IMAD.HI.U32 R3, R2, c[0x0][0x2ac], RZ ;  /* 0x0000ab0002030a27 */ /* 0x000fea00078e00ff */
[----:B------:R-:W-:Y:S02]  /*3290*/  @P0 SHF.R.U32.HI R2, RZ, c[0x0][0x2b0], R3 ;  /* 0x0000ac00ff020a19 */ /* 0x000fe40000011603 */
.L_x_909:
[----:B------:R-:W-:Y:S05]  /*32a0*/  BSYNC B0 ;  /* 0x0000000000007941 */ /* 0x000fea0003800000 */
.L_x_907:
[----:B------:R-:W-:Y:S05]  /*32b0*/  IMAD R2, R2, c[0x0][0x2a8], R246 ;  /* 0x0000aa0002027a24 */ /* 0x000fea00078e02f6 */
[----:B------:R-:W-:Y:S02]  /*32c0*/  IADD3 R3, R2, c[0x0][0x2a8], RZ ;  /* 0x0000aa0002037a10 */ /* 0x000fe40007ffe0ff */
[----:B------:R-:W-:Y:S02]  /*32d0*/  IMNMX R189, R189, R2, !PT ;  /* 0x00000002bdbd7217 */ /* 0x000fe40007800200 */
[----:B------:R-:W-:Y:S02]  /*32e0*/  IMNMX R190, R190, R3, PT ;  /* 0x00000003bebe7217 */ /* 0x000fe40003800200 */
.L_x_906:
[----:B------:R-:W-:Y:S04]  /*32f0*/  DEPBAR.LE SB0, 0x0 ;  /* 0x000080000000791a */ /* 0x000fe80000000000 */
[----:B------:R-:W-:Y:S01]  /*3300*/  BAR.SYNC.DEFER_BLOCKING 0x0 ;  /* 0x0000000000007b1d */ /* 0x000fe20000010000 */
[----:B------:R-:W-:Y:S04]  /*3310*/  UIADD3 UR15, UR14, 0x1, URZ ;  /* 0x000000010e0f7890 */ /* 0x000fe8000fffe03f */
[----:B------:R-:W-:Y:S06]  /*3320*/  UISETP.GE.AND UP0, UPT, UR15, UR9, UPT ;  /* 0x000000090f00728c */ /* 0x000fec000bf06270 */
        /* <DEDUP_REMOVED lines=16> */
[----:B------:R-:W-:Y:S01]  /*3430*/  IMAD.U32 R30, RZ, RZ, UR14 ;  /* 0x0000000eff1e7e24 */ /* 0x000fe2000f8e00ff */
[----:B------:R-:W-:Y:S01]  /*3440*/  UIMAD.WIDE.U32 UR26, UR15, UR6, URZ ;  /* 0x000000060f1a72a5 */ /* 0x000fe2000f8e003f */
[----:B------:R-:W-:Y:S01]  /*3450*/  IMAD.MOV.U32 R34, RZ, RZ, 0x5 ;  /* 0x00000005ff227424 */ /* 0x000fe200078e00ff */
[----:B------:R-:W-:Y:S01]  /*3460*/  USHF.R.S32.HI UR25, URZ, 0x1f, UR15 ;  /* 0x0000001f3f197899 */ /* 0x000fe2000801140f */
[----:B------:R-:W-:Y:S02]  /*3470*/  IMAD.MOV.U32 R31, RZ, RZ, c[0x0][0x178] ;  /* 0x00005e00ff1f7624 */ /* 0x000fe400078e00ff */
[----:B------:R-:W-:Y:S01]  /*3480*/  @!P1 IMAD.MOV.U32 R25, RZ, RZ, R237 ;  /* 0x000000ffff199224 */ /* 0x000fe200078e00ed */
[----:B------:R-:W-:Y:S01]  /*3490*/  UIMAD UR25, UR25, UR6, URZ ;  /* 0x00000006191972a4 */ /* 0x000fe2000f8e023f */
[----:B------:R-:W-:Y:S01]  /*34a0*/  IMAD.MOV.U32 R38, RZ, RZ, c[0x0][0x178] ;  /* 0x00005e00ff267624 */ /* 0x000fe200078e00ff */
[----:B------:R-:W-:Y:S01]  /*34b0*/  SHF.L.U64.HI R31, R31, R34, c[0x0][0x17c] ;  /* 0x00005f001f1f7619 */ /* 0x000fe20000010222 */
[----:B------:R-:W-:Y:S02]  /*34c0*/  USHF.L.U32 UR6, UR26, 0x6, URZ ;  /* 0x000000061a067899 */ /* 0x000fe4000800063f */
[----:B------:R-:W-:Y:S01]  /*34d0*/  IMAD.SHL.U32 R38, R38, 0x20, RZ ;  /* 0x0000002026267824 */ /* 0x000fe200078e00ff */
[----:B------:R-:W-:Y:S04]  /*34e0*/  UIMAD UR25, UR15, UR7, UR25 ;  /* 0x000000070f1972a4 */ /* 0x000fe8000f8e0219 */
[----:B------:R-:W-:Y:S04]  /*34f0*/  UIADD3 UR25, UR27, UR25, URZ ;  /* 0x000000191b197290 */ /* 0x000fe8000fffe03f */
[----:B------:R-:W-:Y:S01]  /*3500*/  USHF.L.U64.HI UR25, UR26, 0x6, UR25 ;  /* 0x000000061a197899 */ /* 0x000fe20008010219 */
[----:B--2---:R-:W-:Y:S05]  /*3510*/  @!P1 SHF.R.S32.HI R24, RZ, 0x1f, R26 ;  /* 0x0000001fff189819 */ /* 0x004fea000001141a */
[----:B------:R-:W-:Y:S02]  /*3520*/  @!P1 IMAD R27, R24, c[0x0][0x270], RZ ;  /* 0x00009c00181b9a24 */ /* 0x000fe400078e02ff */
[----:B------:R-:W-:Y:S02]  /*3530*/  @!P1 IMAD.MOV.U32 R24, RZ, RZ, R236 ;  /* 0x000000ffff189224 */ /* 0x000fe400078e00ec */
[C---:B------:R-:W-:Y:S02]  /*3540*/  @!P1 IMAD R27, R26.reuse, c[0x0][0x274], R27 ;  /* 0x00009d001a1b9a24 */ /* 0x040fe400078e021b */
[----:B------:R-:W-:Y:S01]  /*3550*/  @!P1 IMAD.WIDE.U32 R24, R26, c[0x0][0x270], R24 ;  /* 0x00009c001a189a25 */ /* 0x000fe200078e0018 */
[----:B------:R-:W-:Y:S04]  /*3560*/  @!P1 LEA R26, R30, 0x40, 0x6 ;  /* 0x000000401e1a9811 */ /* 0x000fe800078e30ff */
[----:B------:R-:W-:Y:S01]  /*3570*/  @!P1 IADD3 R35, P5, P0, R26, UR12, R24 ;  /* 0x0000000c1a239c10 */ /* 0x000fe2000f8be018 */
[----:B------:R-:W-:Y:S01]  /*3580*/  @!P1 IMAD.IADD R24, R25, 0x1, R27 ;  /* 0x0000000119189824 */ /* 0x000fe200078e021b */
[----:B------:R-:W-:Y:S04]  /*3590*/  @!P1 SHF.R.S32.HI R26, RZ, 0x1f, R26 ;  /* 0x0000001fff1a9819 */ /* 0x000fe8000001141a */
[----:B------:R-:W-:Y:S02]  /*35a0*/  @!P1 IADD3.X R39, R26, UR5, R24, P5, P0 ;  /* 0x000000051a279c10 */ /* 0x000fe4000afe0418 */
[C---:B------:R-:W-:Y:S04]  /*35b0*/  IADD3 R27, P5, P0, R244.reuse, UR6, R38 ;  /* 0x00000006f41b7c10 */ /* 0x040fe8000f8be026 */
[C---:B------:R-:W-:Y:S02]  /*35c0*/  IADD3.X R38, R241.reuse, UR25, R31, P5, P0 ;  /* 0x00000019f1267c10 */ /* 0x040fe4000afe041f */
[----:B------:R-:W-:Y:S01]  /*35d0*/  IADD3 R24, P5, R244, UR6, RZ ;  /* 0x00000006f4187c10 */ /* 0x000fe2000ffbe0ff */
[----:B------:R-:W-:Y:S03]  /*35e0*/  UIMAD UR6, UR15, -0x40, UR18 ;  /* 0xffffffc00f0678a4 */ /* 0x000fe6000f8e0212 */
[----:B------:R-:W-:Y:S02]  /*35f0*/  IADD3.X R31, R241, UR25, RZ, P5, !PT ;  /* 0x00000019f11f7c10 */ /* 0x000fe4000affe4ff */
[C---:B------:R-:W-:Y:S02]  /*3600*/  LEA R26, P5, R27.reuse, c[0x0][0x160], 0x1 ;  /* 0x000058001b1a7a11 */ /* 0x040fe400078a08ff */
[----:B------:R-:W-:Y:S02]  /*3610*/  IADD3 R25, -R234, UR6, RZ ;  /* 0x00000006ea197c10 */ /* 0x000fe4000fffe1ff */
[C---:B------:R-:W-:Y:S02]  /*3620*/  LEA R30, P0, R24.reuse, c[0x0][0x160], 0x1 ;  /* 0x00005800181e7a11 */ /* 0x040fe400078008ff */
[----:B------:R-:W-:Y:S02]  /*3630*/  LEA.HI.X R27, R27, c[0x0][0x164], R38, 0x1, P5 ;  /* 0x000059001b1b7a11 */ /* 0x000fe400028f0c26 */
[----:B------:R-:W-:Y:S02]  /*3640*/  ISETP.LT.OR P5, PT, R25, 0x1, !P4 ;  /* 0x000000011900780c */ /* 0x000fe400067a1670 */
[----:B------:R-:W-:Y:S01]  /*3650*/  LEA.HI.X R31, R24, c[0x0][0x164], R31, 0x1, P0 ;  /* 0x00005900181f7a11 */ /* 0x000fe200000f0c1f */
[----:B------:R-:W-:Y:S01]  /*3660*/  IMAD.U32 R24, RZ, RZ, UR20 ;  /* 0x00000014ff187e24 */ /* 0x000fe2000f8e00ff */
[C---:B------:R-:W-:Y:S03]  /*3670*/  @!P1 LEA R34, P0, R35.reuse, c[0x0][0x258], 0x2 ;  /* 0x0000960023229a11 */ /* 0x040fe600078010ff */
[----:B------:R-:W-:Y:S01]  /*3680*/  IMAD R24, R24, 0x6000, R247 ;  /* 0x0000600018187824 */ /* 0x000fe200078e02f7 */
[----:B------:R-:W-:Y:S02]  /*3690*/  @!P1 LEA.HI.X R35, R35, c[0x0][0x25c], R39, 0x2, P0 ;  /* 0x0000970023239a11 */ /* 0x000fe400000f1427 */
[C---:B------:R-:W-:Y:S03]  /*36a0*/  ISETP.LT.OR P0, PT, R25.reuse, 0x1, !P3 ;  /* 0x000000011900780c */ /* 0x040fe60005f01670 */
[----:B------:R-:W-:Y:S01]  /*36b0*/  @!PT LDS RZ, [RZ] ;  /* 0x00000000fffff984 */ /* 0x000fe20000000800 */
[----:B------:R-:W-:Y:S01]  /*36c0*/  @!PT LDS RZ, [RZ] ;  /* 0x00000000fffff984 */ /* 0x000fe20000000800 */
[----:B------:R-:W-:Y:S01]  /*36d0*/  @!PT LDS RZ, [RZ] ;  /* 0x00000000fffff984 */ /* 0x000fe20000000800 */
[----:B------:R2:W-:Y:S01]  /*36e0*/  LDGSTS.E.BYPASS.LTC128B.128 [R24], [R30.64], !P5 ;  /* 0x000000001e187fae */ /* 0x0005e2000e901d50 */
[C---:B------:R-:W-:Y:S09]  /*36f0*/  ISETP.LT.OR P5, PT, R25.reuse, 0x1, !P2 ;  /* 0x000000011900780c */ /* 0x040ff200057a1670 */
[----:B------:R2:W-:Y:S01]  /*3700*/  LDGSTS.E.BYPASS.LTC128B.128 [R24+0x2000], [R30.64+0x80], !P0 ;  /* 0x020000801e187fae */ /* 0x0005e2000c101d50 */
[C---:B------:R-:W-:Y:S04]  /*3710*/  ISETP.LT.OR P0, PT, R25.reuse, 0x21, !P4 ;  /* 0x000000211900780c */ /* 0x040fe80006701670 */
[----:B------:R2:W-:Y:S01]  /*3720*/  LDGSTS.E.BYPASS.LTC128B.128 [R24+0x4000], [R30.64+0x100], !P5 ;  /* 0x040001001e187fae */ /* 0x0005e2000e901d50 */
[C---:B------:R-:W-:Y:S08]  /*3730*/  ISETP.LT.OR P5, PT, R25.reuse, 0x21, !P3 ;  /* 0x000000211900780c */ /* 0x040ff00005fa1670 */
[----:B------:R3:W-:Y:S01]  /*3740*/  LDGSTS.E.BYPASS.LTC128B.128 [R24+0x1000], [R26.64], !P0 ;  /* 0x010000001a187fae */ /* 0x0007e2000c101d50 */
[----:B------:R-:W-:Y:S04]  /*3750*/  ISETP.LT.OR P0, PT, R25, 0x21, !P2 ;  /* 0x000000211900780c */ /* 0x000fe80005701670 */
[----:B------:R3:W-:Y:S09]  /*3760*/  LDGSTS.E.BYPASS.LTC128B.128 [R24+0x3000], [R26.64+0x80], !P5 ;  /* 0x030000801a187fae */ /* 0x0007f2000e901d50 */
[----:B------:R3:W-:Y:S01]  /*3770*/  LDGSTS.E.BYPASS.LTC128B.128 [R24+0x5000], [R26.64+0x100], !P0 ;  /* 0x050001001a187fae */ /* 0x0007e2000c101d50 */
[----:B--2---:R-:W-:Y:S04]  /*3780*/  IMAD.U32 R30, RZ, RZ, UR20 ;  /* 0x00000014ff1e7e24 */ /* 0x004fe8000f8e00ff */
[----:B------:R-:W-:Y:S04]  /*3790*/  @!P1 IMAD R25, R30, 0x10, R230 ;  /* 0x000000101e199824 */ /* 0x000fe800078e02e6 */
[----:B------:R-:W-:Y:S04]  /*37a0*/  @!P1 IMAD.SHL.U32 R25, R25, 0x4, RZ ;  /* 0x0000000419199824 */ /* 0x000fe800078e00ff */
[----:B------:R-:W-:Y:S05]  /*37b0*/  @!P1 IMAD.SHL.U32 R25, R25, 0x4, RZ ;  /* 0x0000000419199824 */ /* 0x000fea00078e00ff */
[----:B------:R3:W-:Y:S02]  /*37c0*/  @!P1 LDGSTS.E.BYPASS.LTC128B.128 [R25+0x21080], [R34.64] ;  /* 0x2108000022199fae */ /* 0x0007e4000b901d50 */
.L_x_910:
        /* <DEDUP_REMOVED lines=15> */
[C---:B------:R-:W-:Y:S04]  /*38c0*/  ISETP.GT.AND P5, PT, R189.reuse, RZ, P5 ;  /* 0x000000ffbd00720c */ /* 0x040fe80002fa4270 */
[----:B------:R-:W-:Y:S02]  /*38d0*/  ISETP.LT.OR P5, PT, R190, 0x1, P5 ;  /* 0x00000001be00780c */ /* 0x000fe40002fa1670 */
        /* <DEDUP_REMOVED lines=68> */
[----:B------:R-:W-:Y:S01]  /*3d20*/  ISETP.GT.AND P5, PT, R191, 0x1, P5 ;  /* 0x00000001bf00780c */ /* 0x000fe20002fa4270 */
[----:B------:R-:W1:Y:S01]  /*3d30*/  LDSM.16.M88.2 R6, [R209+0xb880] ;  /* 0x00b88000d106783b */ /* 0x000e620000000100 */
[C---:B--2---:R-:W-:Y:S03]  /*3d40*/  HMMA.16816.F32 R36, R172.reuse, R104, R36 ;  /* 0x00000068ac24723c */ /* 0x044fe60000001824 */
[C---:B------:R-:W-:Y:S01]  /*3d50*/  ISETP.LT.OR P5, PT, R192.reuse, 0x2, P5 ;  /* 0x00000002c000780c */ /* 0x040fe20002fa1670 */
        /* <DEDUP_REMOVED lines=17> */
[C---:B------:R-:W-:Y:S01]  /*3e70*/  ISETP.GT.AND P5, PT, R189.reuse, 0x10, P5 ;  /* 0x00000010bd00780c */ /* 0x040fe20002fa4270 */
[----:B------:R-:W1:Y:S01]  /*3e80*/  LDSM.16.M88.2 R2, [R0+0xd880] ;  /* 0x00d880000002783b */ /* 0x000e620000000100 */
[----:B------:R-:W-:Y:S02]  /*3e90*/  UP2UR UR6, UPR, URZ, 0x1 ;  /* 0x000000013f067883 */ /* 0x000fe40008000000 */
[----:B------:R-:W-:Y:S01]  /*3ea0*/  ISETP.LT.OR P5, PT, R190, 0x11, P5 ;  /* 0x00000011be00780c */ /* 0x000fe20002fa1670 */
        /* <DEDUP_REMOVED lines=21> */
[----:B------:R-:W-:Y:S04]  /*4000*/  ISETP.GT.AND P5, PT, R189, 0x21, P5 ;  /* 0x00000021bd00780c */ /* 0x000fe80002fa4270 */
[C---:B------:R-:W-:Y:S01]  /*4010*/  ISETP.LT.OR P5, PT, R190.reuse, 0x22, P5 ;  /* 0x00000022be00780c */ /* 0x040fe20002fa1670 */
[C---:B-1----:R-:W-:Y:S01]  /*4020*/  HMMA.16816.F32 R32, R172.reuse, R2, R32 ;  /* 0x00000002ac20723c */ /* 0x042fe20000001820 */
[----:B------:R-:W-:Y:S02]  /*4030*/  LDSM.16.M88.2 R2, [R208+0xd880] ;  /* 0x00d88000d002783b */ /* 0x000fe40000000100 */
[----:B------:R1:W5:Y:S01]  /*4040*/  MUFU.EX2 R186, R14 ;  /* 0x0000000e00ba7308 */ /* 0x0003620000000800 */
[----:B------:R-:W-:Y:S02]  /*4050*/  FSEL R177, R15, -INF , !P5 ;  /* 0xff8000000fb17808 */ /* 0x000fe40006800000 */
[----:B------:R-:W-:Y:S02]  /*4060*/  PLOP3.LUT P5, PT, PT, PT, UP4, 0x40, 0x0 ;  /* 0x000000000000781c */ /* 0x000fe40003fae848 */
[C---:B----4-:R-:W-:Y:S01]  /*4070*/  HMMA.16816.F32 R36, R172.reuse, R6, R36 ;  /* 0x00000006ac24723c */ /* 0x050fe20000001824 */
[----:B------:R-:W-:Y:S02]  /*4080*/  LDSM.16.M88.2 R6, [R208+0xe080] ;  /* 0x00e08000d006783b */ /* 0x000fe40000000100 */
[C---:B------:R-:W-:Y:S04]  /*4090*/  ISETP.GT.AND P5, PT, R189.reuse, 0x30, P5 ;  /* 0x00000030bd00780c */ /* 0x040fe80002fa4270 */
[----:B------:R-:W-:Y:S01]  /*40a0*/  ISETP.LT.OR P5, PT, R190, 0x31, P5 ;  /* 0x00000031be00780c */ /* 0x000fe20002fa1670 */
        /* <DEDUP_REMOVED lines=8> */
[----:B------:R-:W-:Y:S02]  /*4130*/  ISETP.GT.AND P5, PT, R189, 0x31, P5 ;  /* 0x00000031bd00780c */ /* 0x000fe40002fa4270 */
[----:B------:R-:W-:Y:S02]  /*4140*/  LDSM.16.M88.2 R4, [R210+0xc880] ;  /* 0x00c88000d204783b */ /* 0x000fe40000000100 */
[C---:B------:R-:W-:Y:S04]  /*4150*/  ISETP.LT.OR P5, PT, R190.reuse, 0x32, P5 ;  /* 0x00000032be00780c */ /* 0x040fe80002fa1670 */
        /* <DEDUP_REMOVED lines=31> */
[----:B------:R-:W-:Y:S03]  /*4350*/  ISETP.GT.AND P5, PT, R191, 0x11, P5 ;  /* 0x00000011bf00780c */ /* 0x000fe60002fa4270 */
[----:B------:R-:W-:Y:S01]  /*4360*/  MUFU.EX2 R175, R8 ;  /* 0x0000000800af7308 */ /* 0x000fe20000000800 */
[C---:B------:R-:W-:Y:S01]  /*4370*/  ISETP.LT.OR P5, PT, R192.reuse, 0x12, P5 ;  /* 0x00000012c000780c */ /* 0x040fe20002fa1670 */
        /* <DEDUP_REMOVED lines=26> */
[C---:B------:R-:W-:Y:S01]  /*4520*/  ISETP.GT.AND P5, PT, R191.reuse, 0x30, P5 ;  /* 0x00000030bf00780c */ /* 0x040fe20002fa4270 */
[----:B------:R3:W-:Y:S01]  /*4530*/  MUFU.EX2 R23, R13 ;  /* 0x0000000d00177308 */ /* 0x0007e20000000800 */
[C---:B------:R-:W-:Y:S01]  /*4540*/  HMMA.16816.F32 R36, R104.reuse, R6, R36 ;  /* 0x000000066824723c */ /* 0x040fe20000001824 */
[----:B------:R-:W4:Y:S02]  /*4550*/  LDSM.16.M88.2 R6, [R209+0xe080] ;  /* 0x00e08000d106783b */ /* 0x000f240000000100 */
[----:B------:R-:W-:Y:S01]  /*4560*/  ISETP.LT.OR P5, PT, R192, 0x31, P5 ;  /* 0x00000031c000780c */ /* 0x000fe20002fa1670 */
        /* <DEDUP_REMOVED lines=18> */
[C---:B------:R-:W-:Y:S03]  /*4690*/  ISETP.GT.AND P5, PT, R191.reuse, 0x40, P5 ;  /* 0x00000040bf00780c */ /* 0x040fe60002fa4270 */
        /* <DEDUP_REMOVED lines=208> */
[----:B------:R-:W-:Y:S01]  /*53a0*/  ULDC.64 UR6, c[0x0][0x208] ;  /* 0x0000820000067ab9 */ /* 0x000fe20000000a00 */
[----:B------:R-:W-:Y:S01]  /*53b0*/  IMAD.MOV.U32 R2, RZ, RZ, R236 ;  /* 0x000000ffff027224 */ /* 0x000fe200078e00ec */
[----:B------:R-:W-:Y:S01]  /*53c0*/  USHF.L.U32 UR26, UR15, 0x6, URZ ;  /* 0x000000060f1a7899 */ /* 0x000fe2000800063f */
[----:B------:R-:W-:Y:S01]  /*53d0*/  IMAD.MOV.U32 R3, RZ, RZ, R237 ;  /* 0x000000ffff037224 */ /* 0x000fe200078e00ed */
[----:B------:R-:W-:Y:S01]  /*53e0*/  UIMAD.WIDE.U32 UR28, UR15, UR6, URZ ;  /* 0x000000060f1c72a5 */ /* 0x000fe2000f8e003f */
[----:B------:R-:W-:Y:S01]  /*53f0*/  IMAD.MOV.U32 R196, RZ, RZ, c[0x0][0x208] ;  /* 0x00008200ffc47624 */ /* 0x000fe200078e00ff */
[----:B------:R-:W-:Y:S02]  /*5400*/  USHF.R.S32.HI UR25, URZ, 0x1f, UR15 ;  /* 0x0000001f3f197899 */ /* 0x000fe4000801140f */
[----:B------:R-:W-:Y:S02]  /*5410*/  IMAD.U32 R9, RZ, RZ, UR26 ;  /* 0x0000001aff097e24 */ /* 0x000fe4000f8e00ff */
[----:B------:R-:W-:Y:S01]  /*5420*/  IMAD.SHL.U32 R196, R196, 0x20, RZ ;  /* 0x00000020c4c47824 */ /* 0x000fe200078e00ff */
[----:B------:R-:W-:Y:S02]  /*5430*/  UIMAD UR25, UR25, UR6, URZ ;  /* 0x00000006191972a4 */ /* 0x000fe4000f8e023f */
[----:B------:R-:W-:Y:S02]  /*5440*/  USHF.R.S32.HI UR6, URZ, 0x1f, UR26 ;  /* 0x0000001f3f067899 */ /* 0x000fe4000801141a */
[----:B------:R-:W-:Y:S02]  /*5450*/  UIMAD UR25, UR15, UR7, UR25 ;  /* 0x000000070f1972a4 */ /* 0x000fe4000f8e0219 */
[----:B------:R-:W-:Y:S02]  /*5460*/  USHF.L.U32 UR7, UR28, 0x6, URZ ;  /* 0x000000061c077899 */ /* 0x000fe4000800063f */
[----:B------:R-:W-:Y:S01]  /*5470*/  IMAD.U32 R10, RZ, RZ, UR6 ;  /* 0x00000006ff0a7e24 */ /* 0x000fe2000f8e00ff */
[----:B------:R-:W-:Y:S01]  /*5480*/  UIADD3 UR25, UR29, UR25, URZ ;  /* 0x000000191d197290 */ /* 0x000fe2000fffe03f */
[----:B-1----:R-:W-:Y:S01]  /*5490*/  SHF.R.S32.HI R4, RZ, 0x1f, R5 ;  /* 0x0000001fff047819 */ /* 0x002fe20000011405 */
[----:B------:R-:W-:Y:S02]  /*54a0*/  IMAD.WIDE.U32 R2, R5, c[0x0][0x288], R2 ;  /* 0x0000a20005027a25 */ /* 0x000fe400078e0002 */
[----:B------:R-:W-:Y:S02]  /*54b0*/  USHF.L.U64.HI UR25, UR28, 0x6, UR25 ;  /* 0x000000061c197899 */ /* 0x000fe40008010219 */
[----:B------:R-:W-:Y:S01]  /*54c0*/  IMAD R4, R4, c[0x0][0x288], RZ ;  /* 0x0000a20004047a24 */ /* 0x000fe200078e02ff */
[----:B------:R-:W-:Y:S03]  /*54d0*/  IADD3 R9, P5, P0, R9, UR10, R2 ;  /* 0x0000000a09097c10 */ /* 0x000fe6000f8be002 */
[----:B------:R-:W-:Y:S04]  /*54e0*/  IMAD R4, R5, c[0x0][0x28c], R4 ;  /* 0x0000a30005047a24 */ /* 0x000fe800078e0204 */
[----:B------:R-:W-:Y:S05]  /*54f0*/  IMAD.IADD R2, R3, 0x1, R4 ;  /* 0x0000000103027824 */ /* 0x000fea00078e0204 */
[----:B------:R-:W-:Y:S02]  /*5500*/  IADD3.X R10, R10, UR8, R2, P5, P0 ;  /* 0x000000080a0a7c10 */ /* 0x000fe4000afe0402 */
[C---:B------:R-:W-:Y:S04]  /*5510*/  IADD3 R3, P5, P0, R242.reuse, UR7, R196 ;  /* 0x00000007f2037c10 */ /* 0x040fe8000f8be0c4 */
[C---:B------:R-:W-:Y:S02]  /*5520*/  IADD3.X R8, R239.reuse, UR25, R252, P5, P0 ;  /* 0x00000019ef087c10 */ /* 0x040fe4000afe04fc */
[----:B------:R-:W-:Y:S04]  /*5530*/  IADD3 R2, P0, R242, UR7, RZ ;  /* 0x00000007f2027c10 */ /* 0x000fe8000ff1e0ff */
[C---:B------:R-:W-:Y:S02]  /*5540*/  LEA R6, P5, R2.reuse, c[0x0][0x1f0], 0x1 ;  /* 0x00007c0002067a11 */ /* 0x040fe400078a08ff */
[----:B------:R-:W-:Y:S02]  /*5550*/  IADD3.X R5, R239, UR25, RZ, P0, !PT ;  /* 0x00000019ef057c10 */ /* 0x000fe400087fe4ff */
[C---:B------:R-:W-:Y:S02]  /*5560*/  LEA R4, P0, R3.reuse, c[0x0][0x1f0], 0x1 ;  /* 0x00007c0003047a11 */ /* 0x040fe400078008ff */
[----:B------:R-:W-:Y:S01]  /*5570*/  LEA.HI.X R7, R2, c[0x0][0x1f4], R5, 0x1, P5 ;  /* 0x00007d0002077a11 */ /* 0x000fe200028f0c05 */
[----:B------:R-:W-:Y:S01]  /*5580*/  IMAD.U32 R2, RZ, RZ, UR26 ;  /* 0x0000001aff027e24 */ /* 0x000fe2000f8e00ff */
[----:B------:R-:W-:Y:S02]  /*5590*/  LEA.HI.X R5, R3, c[0x0][0x1f4], R8, 0x1, P0 ;  /* 0x00007d0003057a11 */ /* 0x000fe400000f0c08 */
[C---:B------:R-:W-:Y:S02]  /*55a0*/  LEA R8, P0, R9.reuse, c[0x0][0x280], 0x2 ;  /* 0x0000a00009087a11 */ /* 0x040fe400078010ff */
[----:B------:R-:W-:Y:S02]  /*55b0*/  IADD3 R2, -R234, c[0x0][0x168], -R2 ;  /* 0x00005a00ea027a10 */ /* 0x000fe40007ffe902 */
[----:B------:R-:W-:Y:S02]  /*55c0*/  LEA.HI.X R9, R9, c[0x0][0x284], R10, 0x2, P0 ;  /* 0x0000a10009097a11 */ /* 0x000fe400000f140a */
[----:B------:R-:W-:Y:S02]  /*55d0*/  ISETP.LT.OR P0, PT, R2, 0x1, !P6 ;  /* 0x000000010200780c */ /* 0x000fe40007701670 */
[----:B------:R-:W-:Y:S02]  /*55e0*/  LOP3.LUT P5, RZ, R228, 0x2, RZ, 0xc0, !PT ;  /* 0x00000002e4ff7812 */ /* 0x000fe400078ac0ff */
[C---:B------:R-:W-:Y:S09]  /*55f0*/  ISETP.LT.OR P6, PT, R2.reuse, 0x21, !P6 ;  /* 0x000000210200780c */ /* 0x040ff200077c1670 */
        /* <DEDUP_REMOVED lines=17> */
.L_x_911:
[-C--:B-12345:R-:W-:Y:S01]  /*5710*/  HMMA.16816.F32 R4, R108, R16.reuse, RZ ;  /* 0x000000106c04723c */ /* 0x0befe200000018ff */
[----:B------:R-:W-:Y:S01]  /*5720*/  LDSM.16.M88.4 R196, [R214+0x1400] ;  /* 0x00140000d6c4783b */ /* 0x000fe20000000200 */
[----:B------:R-:W-:Y:S02]  /*5730*/  UIMAD UR14, UR14, 0x3000, URZ ;  /* 0x000030000e0e78a4 */ /* 0x000fe4000f8e023f */
[----:B------:R-:W-:Y:S01]  /*5740*/  IMAD.U32 R2, RZ, RZ, UR4 ;  /* 0x00000004ff027e24 */ /* 0x000fe2000f8e00ff */
[----:B------:R-:W-:Y:S01]  /*5750*/  LDSM.16.MT88.4 R200, [R213+0x6000] ;  /* 0x00600000d5c8783b */ /* 0x000fe20000004200 */
        /* <DEDUP_REMOVED lines=34> */
[-C--:B------:R-:W-:Y:S08]  /*5980*/  HMMA.16816.F32 R36, R176, R192.reuse, R36 ;  /* 0x000000c0b024723c */ /* 0x080ff00000001824 */
[C---:B------:R-:W-:Y:S08]  /*5990*/  HMMA.16816.F32 R40, R184.reuse, R192, R40 ;  /* 0x000000c0b828723c */ /* 0x040ff00000001828 */
[-C--:B------:R-:W-:Y:S01]  /*59a0*/  HMMA.16816.F32 R104, R184, R194.reuse, R104 ;  /* 0x000000c2b868723c */ /* 0x080fe20000001868 */
[----:B------:R-:W3:Y:S07]  /*59b0*/  LDSM.16.M88.4 R184, [R214+0x1800] ;  /* 0x00180000d6b8783b */ /* 0x000eee0000000200 */
[----:B------:R-:W-:Y:S01]  /*59c0*/  HMMA.16816.F32 R108, R176, R194, R108 ;  /* 0x000000c2b06c723c */ /* 0x000fe2000000186c */
[----:B------:R-:W4:Y:S04]  /*59d0*/  LDSM.16.M88.4 R176, [R214+0x1c00] ;  /* 0x001c0000d6b0783b */ /* 0x000f280000000200 */
[----:B------:R-:W-:Y:S03]  /*59e0*/  LDSM.16.MT88.4 R192, [R213+0x2000] ;  /* 0x00200000d5c0783b */ /* 0x000fe60000004200 */
[-C--:B-1----:R-:W-:Y:S08]  /*59f0*/  HMMA.16816.F32 R4, R172, R180.reuse, R4 ;  /* 0x000000b4ac04723c */ /* 0x082ff00000001804 */
[C---:B------:R-:W-:Y:S08]  /*5a00*/  HMMA.16816.F32 R8, R196.reuse, R180, R8 ;  /* 0x000000b4c408723c */ /* 0x040ff00000001808 */
[-C--:B------:R-:W-:Y:S08]  /*5a10*/  HMMA.16816.F32 R12, R196, R182.reuse, R12 ;  /* 0x000000b6c40c723c */ /* 0x080ff0000000180c */
[C---:B------:R-:W-:Y:S01]  /*5a20*/  HMMA.16816.F32 R16, R172.reuse, R182, R16 ;  /* 0x000000b6ac10723c */ /* 0x040fe20000001810 */
[----:B------:R-:W1:Y:S07]  /*5a30*/  LDSM.16.MT88.4 R180, [R213+0x4000] ;  /* 0x00400000d5b4783b */ /* 0x000e6e0000004200 */
[-C--:B--2---:R-:W-:Y:S08]  /*5a40*/  HMMA.16816.F32 R20, R172, R188.reuse, R20 ;  /* 0x000000bcac14723c */ /* 0x084ff00000001814 */
[C---:B------:R-:W-:Y:S08]  /*5a50*/  HMMA.16816.F32 R24, R196.reuse, R188, R24 ;  /* 0x000000bcc418723c */ /* 0x040ff00000001818 */
[-C--:B------:R-:W-:Y:S08]  /*5a60*/  HMMA.16816.F32 R28, R196, R190.reuse, R28 ;  /* 0x000000bec41c723c */ /* 0x080ff0000000181c */
[C---:B------:R-:W-:Y:S01]  /*5a70*/  HMMA.16816.F32 R32, R172.reuse, R190, R32 ;  /* 0x000000beac20723c */ /* 0x040fe20000001820 */
[----:B------:R-:W-:Y:S07]  /*5a80*/  LDSM.16.M88.4 R188, [R214+0x2000] ;  /* 0x00200000d6bc783b */ /* 0x000fee0000000200 */
[-C--:B------:R-:W-:Y:S08]  /*5a90*/  HMMA.16816.F32 R36, R172, R200.reuse, R36 ;  /* 0x000000c8ac24723c */ /* 0x080ff00000001824 */
[C---:B------:R-:W-:Y:S08]  /*5aa0*/  HMMA.16816.F32 R40, R196.reuse, R200, R40 ;  /* 0x000000c8c428723c */ /* 0x040ff00000001828 */
[-C--:B------:R-:W-:Y:S01]  /*5ab0*/  HMMA.16816.F32 R104, R196, R202.reuse, R104 ;  /* 0x000000cac468723c */ /* 0x080fe20000001868 */
[----:B------:R-:W-:Y:S07]  /*5ac0*/  LDSM.16.M88.4 R196, [R214+0x2400] ;  /* 0x00240000d6c4783b */ /* 0x000fee0000000200 */
[----:B------:R-:W-:Y:S01]  /*5ad0*/  HMMA.16816.F32 R108, R172, R202, R108 ;  /* 0x000000caac6c723c */ /* 0x000fe2000000186c */
[----:B------:R-:W2:Y:S04]  /*5ae0*/  LDSM.16.MT88.4 R172, [R213+0x6800] ;  /* 0x00680000d5ac783b */ /* 0x000ea80000004200 */
[----:B------:R-:W5:Y:S03]  /*5af0*/  LDSM.16.MT88.4 R200, [R213+0x4800] ;  /* 0x00480000d5c8783b */ /* 0x000f660000004200 */
[-C--:B---3--:R-:W-:Y:S08]  /*5b00*/  HMMA.16816.F32 R4, R184, R204.reuse, R4 ;  /* 0x000000ccb804723c */ /* 0x088ff00000001804 */
[C---:B----4-:R-:W-:Y:S08]  /*5b10*/  HMMA.16816.F32 R8, R176.reuse, R204, R8 ;  /* 0x000000ccb008723c */ /* 0x050ff00000001808 */
[-C--:B------:R-:W-:Y:S08]  /*5b20*/  HMMA.16816.F32 R12, R176, R206.reuse, R12 ;  /* 0x000000ceb00c723c */ /* 0x080ff0000000180c */
[C---:B------:R-:W-:Y:S01]  /*5b30*/  HMMA.16816.F32 R16, R184.reuse, R206, R16 ;  /* 0x000000ceb810723c */ /* 0x040fe20000001810 */
[----:B------:R-:W3:Y:S07]  /*5b40*/  LDSM.16.MT88.4 R204, [R213+0x7000] ;  /* 0x00700000d5cc783b */ /* 0x000eee0000004200 */
[-C--:B-1----:R-:W-:Y:S08]  /*5b50*/  HMMA.16816.F32 R20, R184, R180.reuse, R20 ;  /* 0x000000b4b814723c */ /* 0x082ff00000001814 */
[C---:B------:R-:W-:Y:S08]  /*5b60*/  HMMA.16816.F32 R24, R176.reuse, R180, R24 ;  /* 0x000000b4b018723c */ /* 0x040ff00000001818 */
[-C--:B------:R-:W-:Y:S08]  /*5b70*/  HMMA.16816.F32 R28, R176, R182.reuse, R28 ;  /* 0x000000b6b01c723c */ /* 0x080ff0000000181c */
[C---:B------:R-:W-:Y:S08]  /*5b80*/  HMMA.16816.F32 R32, R184.reuse, R182, R32 ;  /* 0x000000b6b820723c */ /* 0x040ff00000001820 */
[-C--:B--2---:R-:W-:Y:S08]  /*5b90*/  HMMA.16816.F32 R36, R184, R172.reuse, R36 ;  /* 0x000000acb824723c */ /* 0x084ff00000001824 */
        /* <DEDUP_REMOVED lines=8> */
[-C--:B------:R-:W-:Y:S08]  /*5c20*/  HMMA.16816.F32 R4, R188, R192.reuse, R4 ;  /* 0x000000c0bc04723c */ /* 0x080ff00000001804 */
[C---:B------:R-:W-:Y:S08]  /*5c30*/  HMMA.16816.F32 R8, R196.reuse, R192, R8 ;  /* 0x000000c0c408723c */ /* 0x040ff00000001808 */
[-C--:B------:R-:W-:Y:S07]  /*5c40*/  HMMA.16816.F32 R12, R196, R194.reuse, R12 ;  /* 0x000000c2c40c723c */ /* 0x080fee000000180c */
[----:B------:R-:W-:Y:S01]  /*5c50*/  RED.E.ADD.F32.FTZ.RN.STRONG.GPU [R172.64], R4 ;  /* 0x00000004ac00798e */ /* 0x000fe2000c10e790 */
[C---:B------:R-:W-:Y:S03]  /*5c60*/  HMMA.16816.F32 R16, R188.reuse, R194, R16 ;  /* 0x000000c2bc10723c */ /* 0x040fe60000001810 */
[----:B------:R-:W-:Y:S04]  /*5c70*/  RED.E.ADD.F32.FTZ.RN.STRONG.GPU [R172.64+0x400], R5 ;  /* 0x00040005ac00798e */ /* 0x000fe8000c10e790 */
[----:B------:R-:W-:Y:S01]  /*5c80*/  RED.E.ADD.F32.FTZ.RN.STRONG.GPU [R172.64+0x800], R6 ;  /* 0x00080006ac00798e */ /* 0x000fe2000c10e790 */
[-C--:B-----5:R-:W-:Y:S03]  /*5c90*/  HMMA.16816.F32 R20, R188, R200.reuse, R20 ;  /* 0x000000c8bc14723c */ /* 0x0a0fe60000001814 */
        /* <DEDUP_REMOVED lines=207> */
.L_x_901:
[----:B------:R-:W-:Y:S05]  /*6990*/  @P1 EXIT ;  /* 0x000000000000194d */ /* 0x000fea0003800000 */
[----:B------:R-:W1:Y:S01]  /*69a0*/  S2R R0, SR_CTAID.Y ;  /* 0x0000000000007919 */ /* 0x000e620000002600 */
[----:B------:R-:W2:Y:S01]  /*69b0*/  S2UR UR5, SR_CTAID.X ;  /* 0x00000000000579c3 */ /* 0x000ea20000002500 */
[----:B------:R-:W-:Y:S02]  /*69c0*/  MOV R2, 0x1 ;  /* 0x0000000100027802 */ /* 0x000fe40000000f00 */
[----:B------:R-:W3:Y:S04]  /*69d0*/  S2R R11, SR_CTAID.Z ;  /* 0x00000000000b7919 */ /* 0x000ee80000002700 */
[----:B------:R-:W-:Y:S01]  /*69e0*/  BAR.SYNC.DEFER_BLOCKING 0x1, 0x100 ;  /* 0x0044000000007b1d */ /* 0x000fe20000010000 */
[----:B------:R-:W-:-:S13]  /*69f0*/  ISETP.NE.AND P1, PT, R2, c[0x0][0x338], PT ;  /* 0x0000ce0002007a0c */ /* 0x000fda0003f25270 */
[----:B-1----:R-:W-:Y:S01]  /*6a00*/  @P1 IMAD.HI.U32 R3, R0, c[0x0][0x33c], RZ ;  /* 0x0000cf0000031a27 */ /* 0x002fe200078e00ff */
[----:B--2---:R-:W-:-:S04]  /*6a10*/  UIMAD UR5, UR5, 0x3c00, URZ ;  /* 0x00003c00050578a4 */ /* 0x004fc8000f8e023f */
[----:B------:R-:W-:Y:S01]  /*6a20*/  @P1 SHF.R.U32.HI R0, RZ, c[0x0][0x340], R3 ;  /* 0x0000d000ff001a19 */ /* 0x000fe20000011603 */
[----:B------:R-:W-:Y:S01]  /*6a30*/  USHF.R.S32.HI UR4, URZ, 0x1f, UR5 ;  /* 0x0000001f3f047899 */ /* 0x000fe20008011405 */
[----:B------:R-:W-:Y:S02]  /*6a40*/  IADD3 R2, P0, R230, UR5, RZ ;  /* 0x00000005e6027c10 */ /* 0x000fe4000ff1e0ff */
[----:B------:R-:W-:-:S03]  /*6a50*/  SHF.R.S32.HI R4, RZ, 0x1f, R0 ;  /* 0x0000001fff047819 */ /* 0x000fc60000011400 */
[----:B------:R-:W-:Y:S02]  /*6a60*/  LEA.HI.X.SX32 R3, R230, UR4, 0x1, P0 ;  /* 0x00000004e6037c11 */ /* 0x000fe400080f0eff */
[C---:B------:R-:W-:Y:S02]  /*6a70*/  IMAD R6, R4.reuse, c[0x0][0x328], RZ ;  /* 0x0000ca0004067a24 */ /* 0x040fe400078e02ff */
[----:B------:R-:W-:Y:S02]  /*6a80*/  IMAD R7, R4, c[0x0][0x300], RZ ;  /* 0x0000c00004077a24 */ /* 0x000fe400078e02ff */
[----:B------:R-:W-:-:S04]  /*6a90*/  IMAD.WIDE.U32 R4, R0, c[0x0][0x328], R2 ;  /* 0x0000ca0000047a25 */ /* 0x000fc800078e0002 */
[----:B------:R-:W-:-:S04]  /*6aa0*/  IMAD.WIDE.U32 R2, R0, c[0x0][0x300], R2 ;  /* 0x0000c00000027a25 */ /* 0x000fc800078e0002 */
[C---:B------:R-:W-:Y:S02]  /*6ab0*/  IMAD R6, R0.reuse, c[0x0][0x32c], R6 ;  /* 0x0000cb0000067a24 */ /* 0x040fe400078e0206 */
[----:B------:R-:W-:Y:S01]  /*6ac0*/  IMAD R0, R0, c[0x0][0x304], R7 ;  /* 0x0000c10000007a24 */ /* 0x000fe200078e0207 */
[----:B---3--:R-:W-:Y:S02]  /*6ad0*/  SHF.R.S32.HI R7, RZ, 0x1f, R11 ;  /* 0x0000001fff077819 */ /* 0x008fe4000001140b */
        /* <DEDUP_REMOVED lines=135> */
.L_x_913:
        /* <DEDUP_REMOVED lines=11> */
.L_x_1413:


//--------------------- .text._ZN7cutlass13device_kernelIN5flash19enable_sm80_to_sm89INS1_16FlashAttnBwdSm80INS1_25CollectiveMainloopBwdSm80ILi2ELi1EN4cute5tupleIJNS5_1CILi64EEENS7_ILi80EEENS7_ILi192EEEEEENS_6half_tEfNS_4arch4Sm80ELb0ELb1ELb0ELb0ELb1ELb0ELb1ELb0ELi2ELi4ELi2ELi2ELb0EEENS1_24CollectiveEpilogueBwdGQAISB_fSE_Li256ELb0ELb1EEENS1_19SingleTileSchedulerILb0ELb0ELb0ELi80EEEEEEEEEvNT_6ParamsE --------------------------
	.section	.text._ZN7cutlass13device_kernelIN5flash19enable_sm80_to_sm89INS1_16FlashAttnBwdSm80INS1_25CollectiveMainloopBwdSm80ILi2ELi1EN4cute5tupleIJNS5_1CILi64EEENS7_ILi80EEENS7_ILi192EEEEEENS_6half_tEfNS_4arch4Sm80ELb0ELb1ELb0ELb0ELb1ELb0ELb1ELb0ELi2ELi4ELi2ELi2ELb0EEENS1_24CollectiveEpilogueBwdGQAISB_fSE_Li256ELb0ELb1EEENS1_19SingleTileSchedulerILb0ELb0ELb0ELi80EEEEEEEEEvNT_6ParamsE,"ax",@progbits
	.sectioninfo	@"SHI_REGISTERS=255"
	.align	128
.text._ZN7cutlass13device_kernelIN5flash19enable_sm80_to_sm89INS1_16FlashAttnBwdSm80INS1_25CollectiveMainloopBwdSm80ILi2ELi1EN4cute5tupleIJNS5_1CILi64EEENS7_ILi80EEENS7_ILi192EEEEEENS_6half_tEfNS_4arch4Sm80ELb0ELb1ELb0ELb0ELb1ELb0ELb1ELb0ELi2ELi4ELi2ELi2ELb0EEENS1_24CollectiveEpilogueBwdGQAISB_fSE_Li256ELb0ELb1EEENS1_19SingleTileSchedulerILb0ELb0ELb0ELi80EEEEEEEEEvNT_6ParamsE:
        .type           _ZN7cutlass13device_kernelIN5flash19enable_sm80_to_sm89INS1_16FlashAttnBwdSm80INS1_25CollectiveMainloopBwdSm80ILi2ELi1EN4cute5tupleIJNS5_1CILi64EEENS7_ILi80EEENS7_ILi192EEEEEENS_6half_tEfNS_4arch4Sm80ELb0ELb1ELb0ELb0ELb1ELb0ELb1ELb0ELi2ELi4ELi2ELi2ELb0EEENS1_24CollectiveEpilogueBwdGQAISB_fSE_Li256ELb0ELb1EEENS1_19SingleTileSchedulerILb0ELb0ELb0ELi80EEEEEEEEEvNT_6ParamsE,@function
        .size           _ZN7cutlass13device_kernelIN5flash19enable_sm80_to_sm89INS1_16FlashAttnBwdSm80INS1_25CollectiveMainloopBwdSm80ILi2ELi1EN4cute5tupleIJNS5_1CILi64EEENS7_ILi80EEENS7_ILi192EEEEEENS_6half_tEfNS_4arch4Sm80ELb0ELb1ELb0ELb0ELb1ELb0ELb1ELb0ELi2ELi4ELi2ELi2ELb0EEENS1_24CollectiveEpilogueBwdGQAISB_fSE_Li256ELb0ELb1EEENS1_19SingleTileSchedulerILb0ELb0ELb0ELi80EEEEEEEEEvNT_6ParamsE,(.L_x_1414 - _ZN7cutlass13device_kernelIN5flash19enable_sm80_to_sm89INS1_16FlashAttnBwdSm80INS1_25CollectiveMainloopBwdSm80ILi2ELi1EN4cute5tupleIJNS5_1CILi64EEENS7_ILi80EEENS7_ILi192EEEEEENS_6half_tEfNS_4arch4Sm80ELb0ELb1ELb0ELb0ELb1ELb0ELb1ELb0ELi2ELi4ELi2ELi2ELb0EEENS1_24CollectiveEpilogueBwdGQAISB_fSE_Li256ELb0ELb1EEENS1_19SingleTileSchedulerILb0ELb0ELb0ELi80EEEEEEEEEvNT_6ParamsE)
        .other          _ZN7cutlass13device_kernelIN5flash19enable_sm80_to_sm89INS1_16FlashAttnBwdSm80INS1_25CollectiveMainloopBwdSm80ILi2ELi1EN4cute5tupleIJNS5_1CILi64EEENS7_ILi80EEENS7_ILi192EEEEEENS_6half_tEfNS_4arch4Sm80ELb0ELb1ELb0ELb0ELb1ELb0ELb1ELb0ELi2ELi4ELi2ELi2ELb0EEENS1_24CollectiveEpilogueBwdGQAISB_fSE_Li256ELb0ELb1EEENS1_19SingleTileSchedulerILb0ELb0ELb0ELi80EEEEEEEEEvNT_6ParamsE,@"STO_CUDA_ENTRY STV_DEFAULT"
_ZN7cutlass13device_kernelIN5flash19enable_sm80_to_sm89INS1_16FlashAttnBwdSm80INS1_25CollectiveMainloopBwdSm80ILi2ELi1EN4cute5tupleIJNS5_1CILi64EEENS7_ILi80EEENS7_ILi192EEEEEENS_6half_tEfNS_4arch4Sm80ELb0ELb1ELb0ELb0ELb1ELb0ELb1ELb0ELi2ELi4ELi2ELi2ELb0EEENS1_24CollectiveEpilogueBwdGQAISB_fSE_Li256ELb0ELb1EEENS1_19SingleTileSchedulerILb0ELb0ELb0ELi80EEEEEEEEEvNT_6ParamsE:
        /* <DEDUP_REMOVED lines=25> */
.L_x_914:
        /* <DEDUP_REMOVED lines=88> */
[----:B------:R-:W-:Y:S01]  /*0710*/  UIMAD.WIDE.U32 UR12, UR19, UR4, URZ ;  /* 0x00000004130c72a5 */ /* 0x000fe2000f8e003f */
[----:B------:R-:W-:Y:S01]  /*0720*/  SHF.R.S32.HI R234, RZ, 0x3, R19 ;  /* 0x00000003ffea7819 */ /* 0x000fe20000011413 */
[----:B------:R-:W-:Y:S01]  /*0730*/  IMAD R8, R28, c[0x0][0x270], RZ ;  /* 0x00009c001c087a24 */ /* 0x000fe200078e02ff */
[----:B------:R-:W-:Y:S01]  /*0740*/  UIMAD UR8, UR19, UR5, UR8 ;  /* 0x00000005130872a4 */ /* 0x000fe2000f8e0208 */
[C---:B------:R-:W-:Y:S01]  /*0750*/  IMAD.WIDE.U32 R4, R29.reuse, c[0x0][0x270], R230 ;  /* 0x00009c001d047a25 */ /* 0x040fe200078e00e6 */
[----:B------:R-:W-:Y:S01]  /*0760*/  USHF.L.U32 UR20, UR14, 0x6, URZ ;  /* 0x000000060e147899 */ /* 0x000fe2000800063f */
[----:B------:R-:W-:Y:S01]  /*0770*/  SHF.R.S32.HI R235, RZ, 0x1f, R234 ;  /* 0x0000001fffeb7819 */ /* 0x000fe200000114ea */
[----:B------:R-:W-:Y:S01]  /*0780*/  ULDC.64 UR4, c[0x0][0x1e8] ;  /* 0x00007a0000047ab9 */ /* 0x000fe20000000a00 */
[C---:B------:R-:W-:Y:S01]  /*0790*/  @P0 IMAD.HI.U32 R0, R29.reuse, c[0x0][0x24c], RZ ;  /* 0x000093001d000a27 */ /* 0x040fe200078e00ff */
[----:B------:R-:W-:Y:S01]  /*07a0*/  UIMAD UR4, UR18, UR4, URZ ;  /* 0x00000004120472a4 */ /* 0x000fe2000f8e023f */
[----:B------:R-:W-:Y:S01]  /*07b0*/  SHF.R.S32.HI R237, RZ, 0x1f, R236 ;  /* 0x0000001fffed7819 */ /* 0x000fe200000114ec */
[----:B------:R-:W-:Y:S01]  /*07c0*/  ULDC.64 UR6, c[0x0][0x290] ;  /* 0x0000a40000067ab9 */ /* 0x000fe20000000a00 */
[----:B------:R-:W-:Y:S01]  /*07d0*/  IMAD R8, R29, c[0x0][0x274], R8 ;  /* 0x00009d001d087a24 */ /* 0x000fe200078e0208 */
[----:B------:R-:W-:Y:S01]  /*07e0*/  @P0 SHF.R.U32.HI R6, RZ, c[0x0][0x250], R0 ;  /* 0x00009400ff060a19 */ /* 0x000fe20000011600 */
[----:B------:R-:W-:Y:S01]  /*07f0*/  UIMAD.WIDE.U32 UR10, UR19, UR6, URZ ;  /* 0x00000006130a72a5 */ /* 0x000fe2000f8e003f */
[----:B------:R-:W-:Y:S01]  /*0800*/  LOP3.LUT R0, R19, 0xfffffff8, RZ, 0xc0, !PT ;  /* 0xfffffff813007812 */ /* 0x000fe200078ec0ff */
[----:B------:R-:W-:Y:S01]  /*0810*/  IMAD.U32 R12, RZ, RZ, UR20 ;  /* 0x00000014ff0c7e24 */ /* 0x000fe2000f8e00ff */
[----:B------:R-:W-:Y:S01]  /*0820*/  SHF.R.S32.HI R7, RZ, 0x1f, R6 ;  /* 0x0000001fff077819 */ /* 0x000fe20000011406 */
[----:B------:R-:W-:Y:S01]  /*0830*/  UIMAD UR6, UR18, UR6, URZ ;  /* 0x00000006120672a4 */ /* 0x000fe2000f8e023f */
[----:B------:R-:W-:Y:S01]  /*0840*/  IMAD.IADD R15, R5, 0x1, R8 ;  /* 0x00000001050f7824 */ /* 0x000fe200078e0208 */
[----:B------:R-:W-:Y:S01]  /*0850*/  UIMAD UR21, UR19, UR5, UR4 ;  /* 0x00000005131572a4 */ /* 0x000fe2000f8e0204 */
[----:B------:R-:W-:Y:S01]  /*0860*/  IMAD.IADD R17, R236, 0x1, -R0 ;  /* 0x00000001ec117824 */ /* 0x000fe200078e0a00 */
[----:B------:R-:W-:Y:S01]  /*0870*/  UIMAD UR7, UR19, UR7, UR6 ;  /* 0x00000007130772a4 */ /* 0x000fe2000f8e0206 */
[----:B------:R-:W-:Y:S01]  /*0880*/  IMAD R0, R7, c[0x0][0x1e0], RZ ;  /* 0x0000780007007a24 */ /* 0x000fe200078e02ff */
[----:B------:R-:W-:Y:S01]  /*0890*/  ULDC.64 UR4, c[0x0][0x1b8] ;  /* 0x00006e0000047ab9 */ /* 0x000fe20000000a00 */
[----:B------:R-:W-:Y:S01]  /*08a0*/  IMAD.SHL.U32 R10, R17, 0x8, RZ ;  /* 0x00000008110a7824 */ /* 0x000fe200078e00ff */
[----:B------:R-:W-:Y:S01]  /*08b0*/  IADD3 R18, P3, P2, R12, UR12, R4 ;  /* 0x0000000c0c127c10 */ /* 0x000fe2000fa7e004 */
[----:B------:R-:W-:Y:S01]  /*08c0*/  IMAD R0, R6, c[0x0][0x1e4], R0 ;  /* 0x0000790006007a24 */ /* 0x000fe200078e0200 */
[----:B------:R-:W-:Y:S01]  /*08d0*/  UIMAD UR6, UR18, UR4, URZ ;  /* 0x00000004120672a4 */ /* 0x000fe2000f8e023f */
[----:B------:R-:W-:Y:S01]  /*08e0*/  IMAD.WIDE.U32 R8, R29, c[0x0][0x288], R230 ;  /* 0x0000a2001d087a25 */ /* 0x000fe200078e00e6 */
[----:B------:R-:W-:Y:S01]  /*08f0*/  SHF.R.S32.HI R11, RZ, 0x1f, R10 ;  /* 0x0000001fff0b7819 */ /* 0x000fe2000001140a */
[----:B------:R-:W-:Y:S01]  /*0900*/  USHF.R.S32.HI UR4, URZ, 0x1f, UR20 ;  /* 0x0000001f3f047899 */ /* 0x000fe20008011414 */
[----:B------:R-:W-:Y:S01]  /*0910*/  ISETP.GE.AND P6, PT, R10, c[0x0][0x1cc], PT ;  /* 0x000073000a007a0c */ /* 0x000fe20003fc6270 */
[----:B------:R-:W-:Y:S01]  /*0920*/  IMAD R7, R7, c[0x0][0x1b0], RZ ;  /* 0x00006c0007077a24 */ /* 0x000fe200078e02ff */
[----:B------:R-:W-:Y:S01]  /*0930*/  IADD3 R22, P1, P0, R12, UR10, R8 ;  /* 0x0000000a0c167c10 */ /* 0x000fe2000f83e008 */
[----:B------:R-:W-:Y:S01]  /*0940*/  IMAD.WIDE.U32 R2, R6, c[0x0][0x1e0], R10 ;  /* 0x0000780006027a25 */ /* 0x000fe200078e000a */
[----:B------:R-:W-:Y:S01]  /*0950*/  UIMAD UR6, UR19, UR5, UR6 ;  /* 0x00000005130672a4 */ /* 0x000fe2000f8e0206 */
[----:B------:R-:W-:Y:S01]  /*0960*/  IADD3 R20, R10, 0x40, RZ ;  /* 0x000000400a147810 */ /* 0x000fe20007ffe0ff */
[----:B------:R-:W-:Y:S01]  /*0970*/  UIADD3 UR5, UR13, UR8, URZ ;  /* 0x000000080d057290 */ /* 0x000fe2000fffe03f */
[----:B------:R-:W-:Y:S01]  /*0980*/  IMAD.IADD R3, R3, 0x1, R0 ;  /* 0x0000000103037824 */ /* 0x000fe200078e0200 */
[----:B------:R-:W-:Y:S01]  /*0990*/  UIADD3 UR8, UR11, UR7, URZ ;  /* 0x000000070b087290 */ /* 0x000fe2000fffe03f */
[----:B------:R-:W-:Y:S01]  /*09a0*/  IMAD R0, R28, c[0x0][0x288], RZ ;  /* 0x0000a2001c007a24 */ /* 0x000fe200078e02ff */
[----:B------:R-:W-:Y:S01]  /*09b0*/  UIMAD UR15, UR15, -0x50, URZ ;  /* 0xffffffb00f0f78a4 */ /* 0x000fe2000f8e023f */
[----:B-1----:R-:W-:Y:S01]  /*09c0*/  IMAD.WIDE.U32 R2, R248, c[0x0][0x1e8], R2 ;  /* 0x00007a00f8027a25 */ /* 0x002fe200078e0002 */
[----:B------:R-:W-:Y:S01]  /*09d0*/  IADD3 R23, R10, 0x80, RZ ;  /* 0x000000800a177810 */ /* 0x000fe20007ffe0ff */
[----:B------:R-:W-:Y:S01]  /*09e0*/  ULDC UR26, c[0x0][0x198] ;  /* 0x00006600001a7ab9 */ /* 0x000fe20000000800 */
[----:B------:R-:W-:Y:S01]  /*09f0*/  ISETP.GE.AND P5, PT, R20, c[0x0][0x1cc], PT ;  /* 0x0000730014007a0c */ /* 0x000fe20003fa6270 */
[----:B------:R-:W-:Y:S01]  /*0a00*/  IMAD R0, R29, c[0x0][0x28c], R0 ;  /* 0x0000a3001d007a24 */ /* 0x000fe200078e0200 */
[----:B------:R-:W-:Y:S01]  /*0a10*/  IADD3 R3, R3, UR21, RZ ;  /* 0x0000001503037c10 */ /* 0x000fe2000fffe0ff */
[C---:B------:R-:W-:Y:S01]  /*0a20*/  IMAD R7, R6.reuse, c[0x0][0x1b4], R7 ;  /* 0x00006d0006077a24 */ /* 0x040fe200078e0207 */
[----:B------:R-:W-:Y:S01]  /*0a30*/  UIADD3 UR26, UR15, UR26, URZ ;  /* 0x0000001a0f1a7290 */ /* 0x000fe2000fffe03f */
[----:B------:R-:W-:Y:S01]  /*0a40*/  IMAD.WIDE.U32 R4, R6, c[0x0][0x1b0], R10 ;  /* 0x00006c0006047a25 */ /* 0x000fe200078e000a */
[----:B------:R-:W-:Y:S01]  /*0a50*/  UISETP.GE.AND UP1, UPT, UR15, 0x1, UPT ;  /* 0x000000010f00788c */ /* 0x000fe2000bf26270 */
[----:B------:R-:W-:Y:S01]  /*0a60*/  CS2R R170, SRZ ;  /* 0x0000000000aa7805 */ /* 0x000fe2000001ff00 */
[----:B------:R-:W-:Y:S01]  /*0a70*/  UISETP.GE.AND UP0, UPT, UR15, 0x2, UPT ;  /* 0x000000020f00788c */ /* 0x000fe2000bf06270 */
[----:B--2---:R-:W-:Y:S01]  /*0a80*/  IMAD.WIDE R12, R13, 0x50, R234 ;  /* 0x000000500d0c7825 */ /* 0x004fe200078e02ea */
[----:B------:R-:W-:Y:S01]  /*0a90*/  UP2UR UR24, UPR, URZ, 0x2 ;  /* 0x000000023f187883 */ /* 0x000fe20008000000 */
[----:B------:R-:W-:Y:S01]  /*0aa0*/  CS2R R168, SRZ ;  /* 0x0000000000a87805 */ /* 0x000fe2000001ff00 */
[----:B------:R-:W-:Y:S01]  /*0ab0*/  UISETP.GE.AND UP1, UPT, UR15, 0x11, UPT ;  /* 0x000000110f00788c */ /* 0x000fe2000bf26270 */
[----:B------:R-:W-:Y:S01]  /*0ac0*/  IMAD.IADD R14, R9, 0x1, R0 ;  /* 0x00000001090e7824 */ /* 0x000fe200078e0200 */
[----:B------:R-:W-:Y:S01]  /*0ad0*/  UP2UR UR23, UPR, URZ, 0x1 ;  /* 0x000000013f177883 */ /* 0x000fe20008000000 */
[----:B------:R-:W-:Y:S01]  /*0ae0*/  IMAD.SHL.U32 R0, R234, 0x40, RZ ;  /* 0x00000040ea007824 */ /* 0x000fe200078e00ff */
[----:B------:R-:W-:Y:S01]  /*0af0*/  UISETP.GE.AND UP0, UPT, UR15, 0x12, UPT ;  /* 0x000000120f00788c */ /* 0x000fe2000bf06270 */
[----:B------:R-:W-:Y:S01]  /*0b00*/  IMAD.IADD R5, R5, 0x1, R7 ;  /* 0x0000000105057824 */ /* 0x000fe200078e0207 */
[----:B------:R-:W-:Y:S01]  /*0b10*/  CS2R R166, SRZ ;  /* 0x0000000000a67805 */ /* 0x000fe2000001ff00 */
[----:B------:R-:W-:Y:S01]  /*0b20*/  IMAD R7, R13, c[0x0][0x1d8], RZ ;  /* 0x000076000d077a24 */ /* 0x000fe200078e02ff */
[----:B------:R-:W-:Y:S01]  /*0b30*/  LOP3.LUT R0, R0, 0x1c0, RZ, 0xc0, !PT ;  /* 0x000001c000007812 */ /* 0x000fe200078ec0ff */
[----:B------:R-:W-:Y:S01]  /*0b40*/  IMAD.U32 R6, RZ, RZ, UR4 ;  /* 0x00000004ff067e24 */ /* 0x000fe2000f8e00ff */
[----:B------:R-:W-:Y:S01]  /*0b50*/  USHF.R.S32.HI UR4, URZ, 0x1f, UR14 ;  /* 0x0000001f3f047899 */ /* 0x000fe2000801140e */
[C---:B------:R-:W-:Y:S01]  /*0b60*/  IMAD R7, R12.reuse, c[0x0][0x1dc], R7 ;  /* 0x000077000c077a24 */ /* 0x040fe200078e0207 */
[----:B------:R-:W-:Y:S01]  /*0b70*/  CS2R R164, SRZ ;  /* 0x0000000000a47805 */ /* 0x000fe2000001ff00 */
[----:B------:R-:W-:Y:S01]  /*0b80*/  IMAD.WIDE.U32 R2, R12, c[0x0][0x1d8], R2 ;  /* 0x000076000c027a25 */ /* 0x000fe200078e0002 */
[C---:B------:R-:W-:Y:S01]  /*0b90*/  IADD3.X R15, R6.reuse, UR5, R15, P3, P2 ;  /* 0x00000005060f7c10 */ /* 0x040fe20009fe440f */
[----:B------:R-:W-:Y:S01]  /*0ba0*/  CS2R R162, SRZ ;  /* 0x0000000000a27805 */ /* 0x000fe2000001ff00 */
        /* <DEDUP_REMOVED lines=17> */
[----:B------:R-:W-:Y:S01]  /*0cc0*/  IMAD.MOV.U32 R25, RZ, RZ, c[0x0][0x178] ;  /* 0x00005e00ff197624 */ /* 0x000fe200078e00ff */
        /* <DEDUP_REMOVED lines=13> */
[----:B------:R-:W-:Y:S01]  /*0da0*/  IMAD.MOV.U32 R251, RZ, RZ, 0x1 ;  /* 0x00000001fffb7424 */ /* 0x000fe200078e00ff */
        /* <DEDUP_REMOVED lines=21> */
[----:B------:R-:W-:Y:S01]  /*0f00*/  ISETP.GE.AND P2, PT, R10, c[0x0][0x19c], PT ;  /* 0x000067000a007a0c */ /* 0x000fe20003f46270 */
[----:B------:R-:W-:Y:S01]  /*0f10*/  CS2R R158, SRZ ;  /* 0x00000000009e7805 */ /* 0x000fe2000001ff00 */
[----:B------:R-:W-:Y:S01]  /*0f20*/  @!P1 LEA R6, P3, R14, R2, 0x1 ;  /* 0x000000020e069211 */ /* 0x000fe200078608ff */
[----:B------:R2:W-:Y:S01]  /*0f30*/  LDGSTS.E.BYPASS.LTC128B.128 [R226+0xd880], [R2.64+0x100], !P0 ;  /* 0x0d88010002e27fae */ /* 0x0005e2000c101d50 */
[----:B------:R-:W-:Y:S01]  /*0f40*/  @!P1 ISETP.GE.OR P4, PT, R23, c[0x0][0x1cc], !P4 ;  /* 0x0000730017009a0c */ /* 0x000fe20006786670 */
[----:B------:R-:W-:Y:S01]  /*0f50*/  CS2R R156, SRZ ;  /* 0x00000000009c7805 */ /* 0x000fe2000001ff00 */
[----:B------:R-:W-:Y:S01]  /*0f60*/  ISETP.LT.OR P0, PT, R0, 0x1, P2 ;  /* 0x000000010000780c */ /* 0x000fe20001701670 */
[----:B------:R-:W-:Y:S01]  /*0f70*/  CS2R R154, SRZ ;  /* 0x00000000009a7805 */ /* 0x000fe2000001ff00 */
[----:B------:R-:W-:Y:S01]  /*0f80*/  @!P1 LEA.HI.X R7, R14, R3, R7, 0x1, P3 ;  /* 0x000000030e079211 */ /* 0x000fe200018f0c07 */
[----:B------:R-:W-:Y:S01]  /*0f90*/  CS2R R152, SRZ ;  /* 0x0000000000987805 */ /* 0x000fe2000001ff00 */
[----:B------:R-:W-:Y:S01]  /*0fa0*/  SHF.L.U64.HI R30, R25, R26, c[0x0][0x17c] ;  /* 0x00005f00191e7619 */ /* 0x000fe2000001021a */
[----:B------:R-:W-:Y:S01]  /*0fb0*/  CS2R R150, SRZ ;  /* 0x0000000000967805 */ /* 0x000fe2000001ff00 */
[----:B------:R-:W-:Y:S01]  /*0fc0*/  CS2R R148, SRZ ;  /* 0x0000000000947805 */ /* 0x000fe2000001ff00 */
[----:B------:R3:W-:Y:S01]  /*0fd0*/  @!P1 LDGSTS.E.BYPASS.LTC128B.128 [R226+0x9880], [R6.64], !P6 ;  /* 0x0988000006e29fae */ /* 0x0007e2000f101d50 */
[----:B------:R-:W-:Y:S01]  /*0fe0*/  ISETP.GE.AND P6, PT, R20, c[0x0][0x19c], PT ;  /* 0x0000670014007a0c */ /* 0x000fe20003fc6270 */
[----:B------:R-:W-:Y:S01]  /*0ff0*/  CS2R R146, SRZ ;  /* 0x0000000000927805 */ /* 0x000fe2000001ff00 */
[----:B------:R-:W-:Y:S01]  /*1000*/  CS2R R144, SRZ ;  /* 0x0000000000907805 */ /* 0x000fe2000001ff00 */
[----:B------:R3:W-:Y:S01]  /*1010*/  @!P1 LDGSTS.E.BYPASS.LTC128B.128 [R226+0xc080], [R6.64+0x80], !P5 ;  /* 0x0c08008006e29fae */ /* 0x0007e2000e901d50 */
[----:B-1----:R-:W-:Y:S01]  /*1020*/  IMAD.MOV.U32 R4, RZ, RZ, c[0x0][0x1a8] ;  /* 0x00006a00ff047624 */ /* 0x002fe200078e00ff */
[----:B------:R-:W-:Y:S01]  /*1030*/  ISETP.GE.AND P5, PT, R23, c[0x0][0x19c], PT ;  /* 0x0000670017007a0c */ /* 0x000fe20003fa6270 */
[----:B------:R-:W-:Y:S01]  /*1040*/  CS2R R142, SRZ ;  /* 0x00000000008e7805 */ /* 0x000fe2000001ff00 */
[----:B------:R3:W-:Y:S01]  /*1050*/  @!P1 LDGSTS.E.BYPASS.LTC128B.128 [R226+0xe880], [R6.64+0x100], !P4 ;  /* 0x0e88010006e29fae */ /* 0x0007e2000e101d50 */
[----:B------:R-:W-:Y:S01]  /*1060*/  ISETP.LT.OR P4, PT, R0, 0x1, P6 ;  /* 0x000000010000780c */ /* 0x000fe20003781670 */
[----:B------:R-:W-:Y:S01]  /*1070*/  IMAD.SHL.U32 R5, R4, 0x20, RZ ;  /* 0x0000002004057824 */ /* 0x000fe200078e00ff */
[----:B------:R-:W-:Y:S01]  /*1080*/  CS2R R140, SRZ ;  /* 0x00000000008c7805 */ /* 0x000fe2000001ff00 */
[----:B------:R-:W-:Y:S01]  /*1090*/  CS2R R138, SRZ ;  /* 0x00000000008a7805 */ /* 0x000fe2000001ff00 */
[----:B------:R-:W-:Y:S01]  /*10a0*/  CS2R R136, SRZ ;  /* 0x0000000000887805 */ /* 0x000fe2000001ff00 */
[----:B------:R-:W-:Y:S01]  /*10b0*/  CS2R R134, SRZ ;  /* 0x0000000000867805 */ /* 0x000fe2000001ff00 */
[----:B------:R-:W-:Y:S01]  /*10c0*/  CS2R R132, SRZ ;  /* 0x0000000000847805 */ /* 0x000fe2000001ff00 */
[----:B------:R-:W-:Y:S01]  /*10d0*/  CS2R R130, SRZ ;  /* 0x0000000000827805 */ /* 0x000fe2000001ff00 */
[----:B--2---:R-:W-:Y:S01]  /*10e0*/  IMAD.IADD R3, R9, 0x1, R13 ;  /* 0x0000000109037824 */ /* 0x004fe200078e020d */
[----:B------:R-:W-:Y:S01]  /*10f0*/  LEA R2, P3, R8, c[0x0][0x190], 0x1 ;  /* 0x0000640008027a11 */ /* 0x000fe200078608ff */
[----:B------:R-:W-:Y:S01]  /*1100*/  IMAD R9, R28, c[0x0][0x180], RZ ;  /* 0x000060001c097a24 */ /* 0x000fe200078e02ff */
        /* <DEDUP_REMOVED lines=16> */
[----:B------:R-:W-:Y:S01]  /*1210*/  LEA R6, P0, R4, R2, 0x6 ;  /* 0x0000000204067211 */ /* 0x000fe200078030ff */
[----:B------:R1:W-:Y:S01]  /*1220*/  LDGSTS.E.BYPASS.LTC128B.128 [R226+0x5080], [R2.64+0x100], !P3 ;  /* 0x0508010002e27fae */ /* 0x0003e2000d901d50 */
[----:B------:R-:W-:Y:S01]  /*1230*/  ISETP.GE.AND P3, PT, R20, c[0x0][0x16c], PT ;  /* 0x00005b0014007a0c */ /* 0x000fe20003f66270 */
[----:B------:R-:W-:Y:S01]  /*1240*/  CS2R R102, SRZ ;  /* 0x0000000000667805 */ /* 0x000fe2000001ff00 */
[C---:B------:R-:W-:Y:S01]  /*1250*/  LEA.HI.X R7, R4.reuse, R3, R7, 0x6, P0 ;  /* 0x0000000304077211 */ /* 0x040fe200000f3407 */
[----:B------:R-:W-:Y:S01]  /*1260*/  CS2R R100, SRZ ;  /* 0x0000000000647805 */ /* 0x000fe2000001ff00 */
[----:B------:R-:W-:Y:S01]  /*1270*/  SHF.L.U64.HI R4, R4, R26, c[0x0][0x1ac] ;  /* 0x00006b0004047619 */ /* 0x000fe2000001021a */
[----:B------:R-:W-:Y:S01]  /*1280*/  CS2R R98, SRZ ;  /* 0x0000000000627805 */ /* 0x000fe2000001ff00 */
[C---:B------:R-:W-:Y:S01]  /*1290*/  @!P1 LEA R12, P0, R5.reuse, R6, 0x1 ;  /* 0x00000006050c9211 */ /* 0x040fe200078008ff */
[----:B------:R2:W-:Y:S01]  /*12a0*/  LDGSTS.E.BYPASS.LTC128B.128 [R226+0x1080], [R6.64], !P4 ;  /* 0x0108000006e27fae */ /* 0x0005e2000e101d50 */
[----:B------:R-:W-:Y:S01]  /*12b0*/  SEL R8, RZ, 0xffffffff, P3 ;  /* 0xffffffffff087807 */ /* 0x000fe20001800000 */
[----:B------:R-:W-:Y:S01]  /*12c0*/  CS2R R96, SRZ ;  /* 0x0000000000607805 */ /* 0x000fe2000001ff00 */
[----:B------:R-:W-:Y:S01]  /*12d0*/  @!P1 LEA.HI.X R13, R5, R7, R4, 0x1, P0 ;  /* 0x00000007050d9211 */ /* 0x000fe200000f0c04 */
[----:B------:R-:W-:Y:S01]  /*12e0*/  IMAD R4, R235, c[0x0][0x178], RZ ;  /* 0x00005e00eb047a24 */ /* 0x000fe200078e02ff */
[----:B------:R-:W-:Y:S01]  /*12f0*/  ISETP.GE.AND P0, PT, R10, c[0x0][0x16c], PT ;  /* 0x00005b000a007a0c */ /* 0x000fe20003f06270 */
[----:B------:R-:W-:Y:S01]  /*1300*/  IMAD.SHL.U32 R8, R8, 0x2, RZ ;  /* 0x0000000208087824 */ /* 0x000fe200078e00ff */
[----:B------:R-:W-:Y:S01]  /*1310*/  ISETP.LT.OR P3, PT, R0, 0x21, P6 ;  /* 0x000000210000780c */ /* 0x000fe20003761670 */
[----:B------:R-:W-:Y:S01]  /*1320*/  IMAD R4, R234, c[0x0][0x17c], R4 ;  /* 0x00005f00ea047a24 */ /* 0x000fe200078e0204 */
[----:B------:R-:W-:Y:S01]  /*1330*/  SEL R5, RZ, 0x1, P0 ;  /* 0x00000001ff057807 */ /* 0x000fe20000000000 */
[----:B------:R-:W-:Y:S01]  /*1340*/  CS2R R94, SRZ ;  /* 0x00000000005e7805 */ /* 0x000fe2000001ff00 */
[----:B------:R-:W-:Y:S01]  /*1350*/  ISETP.GE.AND P0, PT, R23, c[0x0][0x16c], PT ;  /* 0x00005b0017007a0c */ /* 0x000fe20003f06270 */
[----:B------:R-:W-:Y:S01]  /*1360*/  CS2R R92, SRZ ;  /* 0x00000000005c7805 */ /* 0x000fe2000001ff00 */
[C---:B------:R-:W-:Y:S01]  /*1370*/  @!P1 ISETP.LT.OR P6, PT, R0.reuse, 0x41, P6 ;  /* 0x000000410000980c */ /* 0x040fe200037c1670 */
[----:B------:R-:W-:Y:S01]  /*1380*/  CS2R R90, SRZ ;  /* 0x00000000005a7805 */ /* 0x000fe2000001ff00 */
[----:B------:R-:W-:Y:S01]  /*1390*/  SEL R14, RZ, 0x4, P0 ;  /* 0x00000004ff0e7807 */ /* 0x000fe20000000000 */
[----:B------:R-:W-:Y:S01]  /*13a0*/  CS2R R88, SRZ ;  /* 0x0000000000587805 */ /* 0x000fe2000001ff00 */
[----:B------:R-:W-:Y:S01]  /*13b0*/  ISETP.LT.OR P0, PT, R0, 0x21, P5 ;  /* 0x000000210000780c */ /* 0x000fe20002f01670 */
[----:B------:R-:W-:Y:S01]  /*13c0*/  CS2R R86, SRZ ;  /* 0x0000000000567805 */ /* 0x000fe2000001ff00 */
[----:B-1----:R-:W-:Y:S01]  /*13d0*/  IMAD.WIDE.U32 R2, R234, c[0x0][0x178], R10 ;  /* 0x00005e00ea027a25 */ /* 0x002fe200078e000a */
[----:B------:R-:W-:Y:S01]  /*13e0*/  @!P1 ISETP.LT.OR P5, PT, R0, 0x41, P5 ;  /* 0x000000410000980c */ /* 0x000fe20002fa1670 */
[----:B------:R2:W-:Y:S01]  /*13f0*/  LDGSTS.E.BYPASS.LTC128B.128 [R226+0x3880], [R6.64+0x80], !P3 ;  /* 0x0388008006e27fae */ /* 0x0005e2000d901d50 */
[----:B------:R-:W-:Y:S01]  /*1400*/  LOP3.LUT R8, R8, 0x2, R5, 0xe2, !PT ;  /* 0x0000000208087812 */ /* 0x000fe200078ee205 */
[----:B------:R-:W-:Y:S01]  /*1410*/  IMAD.IADD R3, R3, 0x1, R4 ;  /* 0x0000000103037824 */ /* 0x000fe200078e0204 */
[----:B------:R-:W-:Y:S01]  /*1420*/  CS2R R84, SRZ ;  /* 0x0000000000547805 */ /* 0x000fe2000001ff00 */
[----:B------:R-:W-:Y:S01]  /*1430*/  IMAD R4, R29, c[0x0][0x184], R9 ;  /* 0x000061001d047a24 */ /* 0x000fe200078e0209 */
[-C--:B------:R-:W-:Y:S01]  /*1440*/  SHF.L.U64.HI R9, R25, R27.reuse, c[0x0][0x17c] ;  /* 0x00005f0019097619 */ /* 0x080fe2000001021b */
[----:B------:R-:W-:Y:S01]  /*1450*/  IMAD.WIDE.U32 R2, R29, c[0x0][0x180], R2 ;  /* 0x000060001d027a25 */ /* 0x000fe200078e0002 */
[----:B------:R-:W-:Y:S01]  /*1460*/  CS2R R82, SRZ ;  /* 0x0000000000527805 */ /* 0x000fe2000001ff00 */
[----:B------:R-:W-:Y:S01]  /*1470*/  CS2R R80, SRZ ;  /* 0x0000000000507805 */ /* 0x000fe2000001ff00 */
[----:B------:R2:W-:Y:S01]  /*1480*/  LDGSTS.E.BYPASS.LTC128B.128 [R226+0x6080], [R6.64+0x100], !P0 ;  /* 0x0608010006e27fae */ /* 0x0005e2000c101d50 */
[----:B------:R-:W-:Y:S01]  /*1490*/  IMAD.IADD R3, R3, 0x1, R4 ;  /* 0x0000000103037824 */ /* 0x000fe200078e0204 */
[----:B------:R-:W-:Y:S01]  /*14a0*/  CS2R R78, SRZ ;  /* 0x00000000004e7805 */ /* 0x000fe2000001ff00 */
[----:B------:R-:W-:Y:S01]  /*14b0*/  IMAD R0, R235, c[0x0][0x208], RZ ;  /* 0x00008200eb007a24 */ /* 0x000fe200078e02ff */
[----:B------:R1:W-:Y:S01]  /*14c0*/  @!P1 LDGSTS.E.BYPASS.LTC128B.128 [R226+0x2080], [R12.64], !P2 ;  /* 0x020800000ce29fae */ /* 0x0003e2000d101d50 */
[----:B------:R-:W-:Y:S01]  /*14d0*/  IMAD.WIDE.U32 R244, R248, c[0x0][0x188], R2 ;  /* 0x00006200f8f47a25 */ /* 0x000fe200078e0002 */
[----:B------:R-:W-:Y:S01]  /*14e0*/  CS2R R76, SRZ ;  /* 0x00000000004c7805 */ /* 0x000fe2000001ff00 */
[----:B------:R-:W-:Y:S01]  /*14f0*/  CS2R R74, SRZ ;  /* 0x00000000004a7805 */ /* 0x000fe2000001ff00 */
[----:B------:R1:W-:Y:S01]  /*1500*/  @!P1 LDGSTS.E.BYPASS.LTC128B.128 [R226+0x4880], [R12.64+0x80], !P6 ;  /* 0x048800800ce29fae */ /* 0x0003e2000f101d50 */
[C---:B------:R-:W-:Y:S01]  /*1510*/  IMAD R0, R234.reuse, c[0x0][0x20c], R0 ;  /* 0x00008300ea007a24 */ /* 0x040fe200078e0200 */
[----:B------:R-:W-:Y:S01]  /*1520*/  IADD3 R241, R245, UR7, RZ ;  /* 0x00000007f5f17c10 */ /* 0x000fe2000fffe0ff */
[----:B------:R-:W-:Y:S01]  /*1530*/  IMAD.WIDE.U32 R4, R234, c[0x0][0x208], R10 ;  /* 0x00008200ea047a25 */ /* 0x000fe200078e000a */
[----:B------:R1:W-:Y:S01]  /*1540*/  @!P1 LDGSTS.E.BYPASS.LTC128B.128 [R226+0x7080], [R12.64+0x100], !P5 ;  /* 0x070801000ce29fae */ /* 0x0003e2000e901d50 */
[----:B------:R-:W-:Y:S01]  /*1550*/  ULDC.64 UR6, c[0x0][0x218] ;  /* 0x0000860000067ab9 */ /* 0x000fe20000000a00 */
[----:B------:R-:W-:Y:S01]  /*1560*/  CS2R R72, SRZ ;  /* 0x0000000000487805 */ /* 0x000fe2000001ff00 */
[----:B------:R-:W-:Y:S01]  /*1570*/  IMAD.IADD R3, R5, 0x1, R0 ;  /* 0x0000000105037824 */ /* 0x000fe200078e0200 */
[----:B------:R-:W-:Y:S01]  /*1580*/  LOP3.LUT R0, R8, R14, RZ, 0xfc, !PT ;  /* 0x0000000e08007212 */ /* 0x000fe200078efcff */
[----:B------:R-:W-:Y:S01]  /*1590*/  IMAD.SHL.U32 R11, R25, 0x40, RZ ;  /* 0x00000040190b7824 */ /* 0x000fe200078e00ff */
[----:B------:R-:W0:Y:S01]  /*15a0*/  LDGDEPBAR ;  /* 0x00000000000079af */ /* 0x000e220000000000 */
[----:B------:R-:W-:Y:S01]  /*15b0*/  IMAD R5, R9, UR14, RZ ;  /* 0x0000000e09057c24 */ /* 0x000fe2000f8e02ff */
[C---:B------:R-:W-:Y:S01]  /*15c0*/  LOP3.LUT P4, RZ, R0.reuse, 0x1, RZ, 0xc0, !PT ;  /* 0x0000000100ff7812 */ /* 0x040fe2000788c0ff */
[----:B------:R-:W-:Y:S01]  /*15d0*/  IMAD.MOV.U32 R2, RZ, RZ, R4 ;  /* 0x000000ffff027224 */ /* 0x000fe200078e0004 */
[C---:B------:R-:W-:Y:S01]  /*15e0*/  LOP3.LUT P3, RZ, R0.reuse, 0x2, RZ, 0xc0, !PT ;  /* 0x0000000200ff7812 */ /* 0x040fe2000786c0ff */
[----:B------:R-:W-:Y:S01]  /*15f0*/  IMAD.MOV.U32 R240, RZ, RZ, R244 ;  /* 0x000000fffff07224 */ /* 0x000fe200078e00f4 */
[----:B------:R-:W-:Y:S01]  /*1600*/  LOP3.LUT P2, RZ, R0, 0x4, RZ, 0xc0, !PT ;  /* 0x0000000400ff7812 */ /* 0x000fe2000784c0ff */
[----:B------:R-:W-:Y:S01]  /*1610*/  IMAD R4, R28, c[0x0][0x210], RZ ;  /* 0x000084001c047a24 */ /* 0x000fe200078e02ff */
[----:B------:R-:W-:Y:S01]  /*1620*/  UIMAD UR6, UR18, UR6, URZ ;  /* 0x00000006120672a4 */ /* 0x000fe2000f8e023f */
[C---:B------:R-:W-:Y:S01]  /*1630*/  IMAD R14, R11.reuse, UR4, R5 ;  /* 0x000000040b0e7c24 */ /* 0x040fe2000f8e0205 */
[----:B------:R-:W-:Y:S01]  /*1640*/  CS2R R70, SRZ ;  /* 0x0000000000467805 */ /* 0x000fe2000001ff00 */
[----:B------:R-:W-:Y:S01]  /*1650*/  IMAD.WIDE.U32 R8, R11, UR14, R240 ;  /* 0x0000000e0b087c25 */ /* 0x000fe2000f8e00f0 */
[----:B------:R-:W-:Y:S01]  /*1660*/  UIMAD UR6, UR19, UR7, UR6 ;  /* 0x00000007130672a4 */ /* 0x000fe2000f8e0206 */
[----:B------:R-:W-:Y:S01]  /*1670*/  CS2R R68, SRZ ;  /* 0x0000000000447805 */ /* 0x000fe2000001ff00 */
[----:B------:R-:W-:Y:S01]  /*1680*/  CS2R R66, SRZ ;  /* 0x0000000000427805 */ /* 0x000fe2000001ff00 */
[C---:B------:R-:W-:Y:S01]  /*1690*/  IMAD R11, R29.reuse, c[0x0][0x214], R4 ;  /* 0x000085001d0b7a24 */ /* 0x040fe200078e0204 */
[----:B------:R-:W-:Y:S01]  /*16a0*/  CS2R R64, SRZ ;  /* 0x0000000000407805 */ /* 0x000fe2000001ff00 */
[----:B------:R-:W-:Y:S01]  /*16b0*/  IMAD.WIDE.U32 R4, R29, c[0x0][0x210], R2 ;  /* 0x000084001d047a25 */ /* 0x000fe200078e0002 */
[----:B------:R-:W-:Y:S01]  /*16c0*/  LEA R2, P0, R8, c[0x0][0x160], 0x1 ;  /* 0x0000580008027a11 */ /* 0x000fe200078008ff */
[----:B------:R-:W-:Y:S01]  /*16d0*/  CS2R R62, SRZ ;  /* 0x00000000003e7805 */ /* 0x000fe2000001ff00 */
[----:B------:R-:W-:Y:S01]  /*16e0*/  CS2R R60, SRZ ;  /* 0x00000000003c7805 */ /* 0x000fe2000001ff00 */
[----:B------:R-:W-:Y:S01]  /*16f0*/  IMAD.IADD R5, R5, 0x1, R11 ;  /* 0x0000000105057824 */ /* 0x000fe200078e020b */
[----:B-1----:R-:W-:Y:S01]  /*1700*/  P2R R12, PR, RZ, 0x10 ;  /* 0x00000010ff0c7803 */ /* 0x002fe20000000000 */
[----:B------:R-:W-:Y:S01]  /*1710*/  IMAD.U32 R11, RZ, RZ, UR20 ;  /* 0x00000014ff0b7e24 */ /* 0x000fe2000f8e00ff */
[----:B------:R-:W-:Y:S01]  /*1720*/  CS2R R58, SRZ ;  /* 0x00000000003a7805 */ /* 0x000fe2000001ff00 */
[----:B------:R-:W-:Y:S01]  /*1730*/  IMAD.IADD R3, R9, 0x1, R14 ;  /* 0x0000000109037824 */ /* 0x000fe200078e020e */
[----:B------:R-:W-:Y:S01]  /*1740*/  CS2R R56, SRZ ;  /* 0x0000000000387805 */ /* 0x000fe2000001ff00 */
[----:B------:R-:W-:Y:S01]  /*1750*/  IMAD.MOV.U32 R14, RZ, RZ, c[0x0][0x208] ;  /* 0x00008200ff0e7624 */ /* 0x000fe200078e00ff */
[----:B------:R-:W-:Y:S01]  /*1760*/  IADD3 R0, -R234, c[0x0][0x168], -R11 ;  /* 0x00005a00ea007a10 */ /* 0x000fe20007ffe90b */
[----:B------:R-:W-:Y:S01]  /*1770*/  IMAD.WIDE.U32 R242, R248, c[0x0][0x218], R4 ;  /* 0x00008600f8f27a25 */ /* 0x000fe200078e0004 */
[----:B------:R-:W-:Y:S01]  /*1780*/  LEA.HI.X R3, R8, c[0x0][0x164], R3, 0x1, P0 ;  /* 0x0000590008037a11 */ /* 0x000fe200000f0c03 */
[----:B------:R-:W-:Y:S01]  /*1790*/  CS2R R54, SRZ ;  /* 0x0000000000367805 */ /* 0x000fe2000001ff00 */
[C---:B------:R-:W-:Y:S01]  /*17a0*/  ISETP.LT.OR P6, PT, R0.reuse, 0x1, !P4 ;  /* 0x000000010000780c */ /* 0x040fe200067c1670 */
[----:B------:R-:W-:Y:S01]  /*17b0*/  IMAD.SHL.U32 R8, R25, 0x20, RZ ;  /* 0x0000002019087824 */ /* 0x000fe200078e00ff */
[----:B------:R-:W-:Y:S01]  /*17c0*/  ISETP.LT.OR P1, PT, R0, 0x1, !P3 ;  /* 0x000000010000780c */ /* 0x000fe20005f21670 */
[----:B--2---:R-:W-:Y:S01]  /*17d0*/  IMAD.SHL.U32 R7, R14, 0x40, RZ ;  /* 0x000000400e077824 */ /* 0x004fe200078e00ff */
[C---:B------:R-:W-:Y:S01]  /*17e0*/  ISETP.LT.OR P5, PT, R0.reuse, 0x1, !P2 ;  /* 0x000000010000780c */ /* 0x040fe200057a1670 */
[----:B------:R-:W-:Y:S01]  /*17f0*/  IMAD.MOV.U32 R238, RZ, RZ, R242 ;  /* 0x000000ffffee7224 */ /* 0x000fe200078e00f2 */
[----:B------:R-:W-:Y:S01]  /*1800*/  ISETP.LT.OR P0, PT, R0, 0x21, !P4 ;  /* 0x000000210000780c */ /* 0x000fe20006701670 */
[C---:B------:R-:W-:Y:S01]  /*1810*/  IMAD.SHL.U32 R13, R14.reuse, 0x20, RZ ;  /* 0x000000200e0d7824 */ /* 0x040fe200078e00ff */
[----:B------:R-:W-:Y:S01]  /*1820*/  SHF.L.U64.HI R6, R14, R27, c[0x0][0x20c] ;  /* 0x000083000e067619 */ /* 0x000fe2000001021b */
[----:B------:R-:W-:Y:S01]  /*1830*/  CS2R R52, SRZ ;  /* 0x0000000000347805 */ /* 0x000fe2000001ff00 */
[----:B------:R-:W-:Y:S01]  /*1840*/  IADD3 R239, R243, UR6, RZ ;  /* 0x00000006f3ef7c10 */ /* 0x000fe2000fffe0ff */
[----:B------:R-:W-:Y:S01]  /*1850*/  ULDC.64 UR6, c[0x0][0x240] ;  /* 0x0000900000067ab9 */ /* 0x000fe20000000a00 */
[----:B------:R-:W-:Y:S01]  /*1860*/  IADD3 R11, -R11, c[0x0][0x168], -R234 ;  /* 0x00005a000b0b7a10 */ /* 0x000fe20007ffe9ea */
[----:B------:R1:W-:Y:S01]  /*1870*/  LDGSTS.E.BYPASS.LTC128B.128 [R226+0xf080], [R2.64], !P6 ;  /* 0x0f08000002e27fae */ /* 0x0003e2000f101d50 */
[----:B------:R-:W-:Y:S01]  /*1880*/  ISETP.LT.OR P6, PT, R0, 0x21, !P3 ;  /* 0x000000210000780c */ /* 0x000fe20005fc1670 */
[----:B------:R-:W-:Y:S01]  /*1890*/  IMAD R6, R6, UR14, RZ ;  /* 0x0000000e06067c24 */ /* 0x000fe2000f8e02ff */
[----:B------:R-:W-:Y:S01]  /*18a0*/  ISETP.GE.AND P4, PT, R10, c[0x0][0x1fc], PT ;  /* 0x00007f000a007a0c */ /* 0x000fe20003f86270 */
[----:B------:R1:W-:Y:S01]  /*18b0*/  LDGSTS.E.BYPASS.LTC128B.128 [R226+0x11080], [R2.64+0x80], !P1 ;  /* 0x1108008002e27fae */ /* 0x0003e2000c901d50 */
[----:B------:R-:W-:Y:S01]  /*18c0*/  LEA R4, P1, R8, R2, 0x1 ;  /* 0x0000000208047211 */ /* 0x000fe200078208ff */
[----:B------:R-:W-:Y:S01]  /*18d0*/  UIMAD UR6, UR18, UR6, URZ ;  /* 0x00000006120672a4 */ /* 0x000fe2000f8e023f */
[----:B------:R-:W-:Y:S01]  /*18e0*/  SHF.L.U64.HI R252, R14, R26, c[0x0][0x20c] ;  /* 0x000083000efc7619 */ /* 0x000fe2000001021a */
[----:B------:R1:W-:Y:S01]  /*18f0*/  LDGSTS.E.BYPASS.LTC128B.128 [R226+0x13080], [R2.64+0x100], !P5 ;  /* 0x1308010002e27fae */ /* 0x0003e2000e901d50 */
[----:B------:R-:W-:Y:S01]  /*1900*/  LEA.HI.X R5, R8, R3, R30, 0x1, P1 ;  /* 0x0000000308057211 */ /* 0x000fe200008f0c1e */
[----:B------:R-:W-:Y:S01]  /*1910*/  UIMAD UR25, UR19, UR7, UR6 ;  /* 0x00000007131972a4 */ /* 0x000fe2000f8e0206 */
[----:B------:R-:W-:Y:S01]  /*1920*/  ISETP.LT.OR P5, PT, R0, 0x21, !P2 ;  /* 0x000000210000780c */ /* 0x000fe200057a1670 */
[C---:B------:R-:W-:Y:S01]  /*1930*/  IMAD R0, R7.reuse, UR4, R6 ;  /* 0x0000000407007c24 */ /* 0x040fe2000f8e0206 */
[----:B------:R-:W-:Y:S01]  /*1940*/  ISETP.GT.AND P1, PT, R236, 0xf, PT ;  /* 0x0000000fec00780c */ /* 0x000fe20003f24270 */
[----:B------:R2:W-:Y:S01]  /*1950*/  LDGSTS.E.BYPASS.LTC128B.128 [R226+0x10080], [R4.64], !P0 ;  /* 0x1008000004e27fae */ /* 0x0005e2000c101d50 */
[C---:B------:R-:W-:Y:S01]  /*1960*/  LEA R8, P0, R18.reuse, c[0x0][0x258], 0x2 ;  /* 0x0000960012087a11 */ /* 0x040fe200078010ff */
[----:B------:R-:W-:Y:S01]  /*1970*/  IMAD.WIDE.U32 R6, R7, UR14, R238 ;  /* 0x0000000e07067c25 */ /* 0x000fe2000f8e00ee */
[----:B------:R-:W-:Y:S01]  /*1980*/  UMOV UR7, 0x1 ;  /* 0x0000000100077882 */ /* 0x000fe20000000000 */
[----:B------:R2:W-:Y:S01]  /*1990*/  LDGSTS.E.BYPASS.LTC128B.128 [R226+0x12080], [R4.64+0x80], !P6 ;  /* 0x1208008004e27fae */ /* 0x0005e2000f101d50 */
[----:B------:R-:W-:Y:S01]  /*19a0*/  LEA.HI.X R9, R18, c[0x0][0x25c], R15, 0x2, P0 ;  /* 0x0000970012097a11 */ /* 0x000fe200000f140f */
[----:B------:R-:W-:Y:S01]  /*19b0*/  IMAD.IADD R0, R7, 0x1, R0 ;  /* 0x0000000107007824 */ /* 0x000fe200078e0200 */
[----:B------:R-:W-:Y:S01]  /*19c0*/  ISETP.LT.OR P0, PT, R11, 0x1, P4 ;  /* 0x000000010b00780c */ /* 0x000fe20002701670 */
[----:B------:R-:W-:Y:S01]  /*19d0*/  ULDC UR6, c[0x0][0x168] ;  /* 0x00005a0000067ab9 */ /* 0x000fe20000000800 */
[----:B------:R-:W-:Y:S01]  /*19e0*/  ISETP.GE.AND P6, PT, R20, c[0x0][0x1fc], PT ;  /* 0x00007f0014007a0c */ /* 0x000fe20003fc6270 */
[----:B------:R2:W-:Y:S01]  /*19f0*/  LDGSTS.E.BYPASS.LTC128B.128 [R226+0x14080], [R4.64+0x100], !P5 ;  /* 0x1408010004e27fae */ /* 0x0005e2000e901d50 */
[----:B------:R-:W-:Y:S01]  /*1a00*/  UIADD3 UR6, UR26, -UR6, UR7 ;  /* 0x800000061a067290 */ /* 0x000fe2000fffe007 */
[----:B------:R-:W-:Y:S01]  /*1a10*/  CS2R R50, SRZ ;  /* 0x0000000000327805 */ /* 0x000fe2000001ff00 */
[----:B------:R-:W-:Y:S01]  /*1a20*/  CS2R R48, SRZ ;  /* 0x0000000000307805 */ /* 0x000fe2000001ff00 */
[----:B------:R-:W-:Y:S01]  /*1a30*/  CS2R R46, SRZ ;  /* 0x00000000002e7805 */ /* 0x000fe2000001ff00 */
[----:B------:R-:W-:Y:S01]  /*1a40*/  CS2R R44, SRZ ;  /* 0x00000000002c7805 */ /* 0x000fe2000001ff00 */
[----:B------:R-:W-:Y:S01]  /*1a50*/  IADD3 R247, R226, 0xf080, RZ ;  /* 0x0000f080e2f77810 */ /* 0x000fe20007ffe0ff */
[----:B------:R-:W-:-:S02]  /*1a60*/  ULDC UR19, c[0x0][0x2a0] ;  /* 0x0000a80000137ab9 */ /* 0x000fc40000000800 */
[----:B------:R-:W-:Y:S01]  /*1a70*/  UP2UR UR22, UPR, URZ, 0x2 ;  /* 0x000000023f167883 */ /* 0x000fe20008000000 */
[C---:B-1----:R-:W-:Y:S01]  /*1a80*/  LEA R2, P5, R6.reuse, c[0x0][0x1f0], 0x1 ;  /* 0x00007c0006027a11 */ /* 0x042fe200078a08ff */
[----:B------:R-:W-:Y:S02]  /*1a90*/  UMOV UR4, URZ ;  /* 0x0000003f00047c82 */ /* 0x000fe40008000000 */
[----:B------:R-:W-:Y:S01]  /*1aa0*/  UMOV UR20, 0x1 ;  /* 0x0000000100147882 */ /* 0x000fe20000000000 */
[----:B------:R-:W-:Y:S01]  /*1ab0*/  LEA.HI.X R3, R6, c[0x0][0x1f4], R0, 0x1, P5 ;  /* 0x00007d0006037a11 */ /* 0x000fe200028f0c00 */
[----:B------:R-:W-:Y:S01]  /*1ac0*/  IMAD R0, R28, c[0x0][0x238], RZ ;  /* 0x00008e001c007a24 */ /* 0x000fe200078e02ff */
[----:B------:R-:W-:Y:S01]  /*1ad0*/  ISETP.GE.AND P5, PT, R23, c[0x0][0x1fc], PT ;  /* 0x00007f0017007a0c */ /* 0x000fe20003fa6270 */
[----:B------:R-:W-:Y:S02]  /*1ae0*/  ULDC UR18, c[0x0][0x168] ;  /* 0x00005a0000127ab9 */ /* 0x000fe40000000800 */
[----:B------:R-:W-:Y:S01]  /*1af0*/  IMAD R0, R29, c[0x0][0x23c], R0 ;  /* 0x00008f001d007a24 */ /* 0x000fe200078e0200 */
[----:B------:R-:W-:-:S02]  /*1b00*/  ULOP3.LUT UR19, URZ, UR19, URZ, 0x33, !UPT ;  /* 0x000000133f137292 */ /* 0x000fc4000f8e333f */
[----:B------:R-:W-:Y:S02]  /*1b10*/  UISETP.GE.AND UP6, UPT, UR15, 0x21, UPT ;  /* 0x000000210f00788c */ /* 0x000fe4000bfc6270 */
[----:B------:R-:W-:Y:S01]  /*1b20*/  UP2UR UR21, UPR, URZ, 0x1 ;  /* 0x000000013f157883 */ /* 0x000fe20008000000 */
[----:B--2---:R-:W-:Y:S01]  /*1b30*/  @!P1 IMAD.SHL.U32 R4, R236, 0x10, RZ ;  /* 0x00000010ec049824 */ /* 0x004fe200078e00ff */
[----:B------:R-:W-:Y:S02]  /*1b40*/  UISETP.GE.AND UP5, UPT, UR15, 0x22, UPT ;  /* 0x000000220f00788c */ /* 0x000fe4000bfa6270 */
[----:B------:R-:W-:Y:S02]  /*1b50*/  UISETP.GE.AND UP4, UPT, UR15, 0x31, UPT ;  /* 0x000000310f00788c */ /* 0x000fe4000bf86270 */
[----:B------:R1:W-:Y:S01]  /*1b60*/  @!P1 LDGSTS.E.BYPASS.LTC128B.128 [R4+0x21080], [R8.64] ;  /* 0x2108000008049fae */ /* 0x0003e2000b901d50 */
[----:B------:R-:W-:Y:S02]  /*1b70*/  UISETP.GE.AND UP3, UPT, UR15, 0x32, UPT ;  /* 0x000000320f00788c */ /* 0x000fe4000bf66270 */
[----:B------:R-:W-:Y:S01]  /*1b80*/  UISETP.GE.AND UP2, UPT, UR15, 0x41, UPT ;  /* 0x000000410f00788c */ /* 0x000fe2000bf46270 */
[----:B------:R-:W0:Y:S01]  /*1b90*/  LDGDEPBAR ;  /* 0x00000000000079af */ /* 0x000e220000000000 */
[----:B------:R-:W-:-:S03]  /*1ba0*/  UISETP.GE.AND UP1, UPT, UR15, 0x42, UPT ;  /* 0x000000420f00788c */ /* 0x000fc6000bf26270 */
[----:B------:R2:W-:Y:S01]  /*1bb0*/  LDGSTS.E.BYPASS.LTC128B.128 [R226+0x1b080], [R2.64], !P0 ;  /* 0x1b08000002e27fae */ /* 0x0005e2000c101d50 */
[C---:B------:R-:W-:Y:S02]  /*1bc0*/  ISETP.LT.OR P0, PT, R11.reuse, 0x1, P6 ;  /* 0x000000010b00780c */ /* 0x040fe40003701670 */
[----:B------:R-:W-:-:S11]  /*1bd0*/  ISETP.LT.OR P6, PT, R11, 0x21, P6 ;  /* 0x000000210b00780c */ /* 0x000fd600037c1670 */
[----:B------:R2:W-:Y:S01]  /*1be0*/  LDGSTS.E.BYPASS.LTC128B.128 [R226+0x1d080], [R2.64+0x80], !P0 ;  /* 0x1d08008002e27fae */ /* 0x0005e2000c101d50 */
[----:B-1----:R-:W-:-:S04]  /*1bf0*/  LEA R4, P0, R13, R2, 0x1 ;  /* 0x000000020d047211 */ /* 0x002fc800078008ff */
[----:B------:R-:W-:Y:S02]  /*1c00*/  LEA.HI.X R5, R13, R3, R252, 0x1, P0 ;  /* 0x000000030d057211 */ /* 0x000fe400000f0cfc */
[C---:B------:R-:W-:Y:S02]  /*1c10*/  ISETP.LT.OR P0, PT, R11.reuse, 0x1, P5 ;  /* 0x000000010b00780c */ /* 0x040fe40002f01670 */
[----:B------:R-:W-:Y:S02]  /*1c20*/  ISETP.LT.OR P5, PT, R11, 0x21, P5 ;  /* 0x000000210b00780c */ /* 0x000fe40002fa1670 */
[----:B------:R-:W-:-:S04]  /*1c30*/  LEA.HI R13, R16, R236, RZ, 0x4 ;  /* 0x000000ec100d7211 */ /* 0x000fc800078f20ff */
[----:B------:R-:W-:-:S04]  /*1c40*/  SHF.R.S32.HI R6, RZ, 0x4, R13 ;  /* 0x00000004ff067819 */ /* 0x000fc8000001140d */
[----:B------:R-:W-:Y:S01]  /*1c50*/  LEA.HI R9, R13, R6, RZ, 0x1 ;  /* 0x000000060d097211 */ /* 0x000fe200078f08ff */
[----:B------:R2:W-:Y:S01]  /*1c60*/  LDGSTS.E.BYPASS.LTC128B.128 [R226+0x1f080], [R2.64+0x100], !P0 ;  /* 0x1f08010002e27fae */ /* 0x0005e2000c101d50 */
[----:B------:R-:W-:Y:S02]  /*1c70*/  ISETP.LT.OR P0, PT, R11, 0x21, P4 ;  /* 0x000000210b00780c */ /* 0x000fe40002701670 */
        /* <DEDUP_REMOVED lines=10> */
[----:B------:R-:W-:Y:S02]  /*1d20*/  LOP3.LUT R9, R9, 0xfffffffe, RZ, 0xc0, !PT ;  /* 0xfffffffe09097812 */ /* 0x000fe400078ec0ff */
[----:B------:R-:W-:Y:S01]  /*1d30*/  SHF.R.S32.HI R18, RZ, 0x7, R10 ;  /* 0x00000007ff127819 */ /* 0x000fe2000001140a */
[----:B------:R1:W-:Y:S01]  /*1d40*/  LDGSTS.E.BYPASS.LTC128B.128 [R226+0x20080], [R4.64+0x100], !P5 ;  /* 0x2008010004e27fae */ /* 0x0003e2000e901d50 */
[----:B------:R-:W-:-:S02]  /*1d50*/  ISETP.GE.AND P5, PT, R236, 0x10, PT ;  /* 0x00000010ec00780c */ /* 0x000fc40003fa6270 */
[----:B------:R-:W-:Y:S01]  /*1d60*/  ISETP.GE.AND P6, PT, R20, c[0x0][0x1fc], PT ;  /* 0x00007f0014007a0c */ /* 0x000fe20003fc6270 */
[----:B--2---:R-:W-:Y:S01]  /*1d70*/  IMAD.WIDE.U32 R2, R29, c[0x0][0x238], R236 ;  /* 0x00008e001d027a25 */ /* 0x004fe200078e00ec */
[----:B------:R-:W-:-:S03]  /*1d80*/  SEL R20, RZ, 0x1, P0 ;  /* 0x00000001ff147807 */ /* 0x000fc60000000000 */
[----:B------:R-:W-:Y:S01]  /*1d90*/  IMAD.IADD R3, R3, 0x1, R0 ;  /* 0x0000000103037824 */ /* 0x000fe200078e0200 */
[----:B------:R-:W-:-:S03]  /*1da0*/  SHF.R.S32.HI R0, RZ, 0x2, R12 ;  /* 0x00000002ff007819 */ /* 0x000fc6000001140c */
[----:B------:R-:W-:Y:S01]  /*1db0*/  IMAD.WIDE.U32 R248, R248, c[0x0][0x240], R2 ;  /* 0x00009000f8f87a25 */ /* 0x000fe200078e0002 */
[----:B------:R-:W-:-:S03]  /*1dc0*/  LEA.HI R7, R7, R0, RZ, 0x3 ;  /* 0x0000000007077211 */ /* 0x000fc600078f18ff */
[----:B------:R-:W-:Y:S01]  /*1dd0*/  IMAD.SHL.U32 R3, R18, 0x8, RZ ;  /* 0x0000000812037824 */ /* 0x000fe200078e00ff */
[----:B------:R-:W-:Y:S02]  /*1de0*/  LOP3.LUT R7, R7, 0xfffffff8, RZ, 0xc0, !PT ;  /* 0xfffffff807077812 */ /* 0x000fe400078ec0ff */
[----:B------:R-:W-:Y:S02]  /*1df0*/  IADD3 R250, R249, UR25, RZ ;  /* 0x00000019f9fa7c10 */ /* 0x000fe4000fffe0ff */
[----:B------:R-:W-:Y:S01]  /*1e00*/  LOP3.LUT R10, R3, 0x8, RZ, 0xc0, !PT ;  /* 0x00000008030a7812 */ /* 0x000fe200078ec0ff */
[----:B------:R-:W-:Y:S01]  /*1e10*/  IMAD.IADD R14, R0, 0x1, -R7 ;  /* 0x00000001000e7824 */ /* 0x000fe200078e0a07 */
[----:B------:R-:W-:Y:S01]  /*1e20*/  LEA.HI R7, R8, R15, RZ, 0x2 ;  /* 0x0000000f08077211 */ /* 0x000fe200078f10ff */
[----:B------:R-:W-:Y:S01]  /*1e30*/  IMAD.IADD R0, R6, 0x1, -R9 ;  /* 0x0000000106007824 */ /* 0x000fe200078e0a09 */
[----:B------:R-:W-:Y:S02]  /*1e40*/  LOP3.LUT R6, R11, 0xffffffe0, RZ, 0xc0, !PT ;  /* 0xffffffe00b067812 */ /* 0x000fe400078ec0ff */
[----:B------:R-:W-:-:S02]  /*1e50*/  LOP3.LUT R2, R7, 0xfffffffc, RZ, 0xc0, !PT ;  /* 0xfffffffc07027812 */ /* 0x000fc400078ec0ff */
[----:B-1----:R-:W-:Y:S02]  /*1e60*/  LOP3.LUT R5, R12, 0x3ffffffc, RZ, 0xc0, !PT ;  /* 0x3ffffffc0c057812 */ /* 0x002fe400078ec0ff */
[----:B------:R-:W-:Y:S01]  /*1e70*/  LEA R8, P0, R22, c[0x0][0x280], 0x2 ;  /* 0x0000a00016087a11 */ /* 0x000fe200078010ff */
[----:B------:R-:W-:Y:S01]  /*1e80*/  IMAD.IADD R16, R15, 0x1, -R2 ;  /* 0x000000010f107824 */ /* 0x000fe200078e0a02 */
[----:B------:R-:W-:Y:S01]  /*1e90*/  LEA.HI R12, R18, R18, RZ, 0x1 ;  /* 0x00000012120c7211 */ /* 0x000fe200078f08ff */
[----:B------:R-:W-:Y:S01]  /*1ea0*/  IMAD.SHL.U32 R2, R14, 0x10, RZ ;  /* 0x000000100e027824 */ /* 0x000fe200078e00ff */
[----:B------:R-:W-:Y:S01]  /*1eb0*/  LEA.HI.X R9, R22, c[0x0][0x284], R24, 0x2, P0 ;  /* 0x0000a10016097a11 */ /* 0x000fe200000f1418 */
[C---:B------:R-:W-:Y:S01]  /*1ec0*/  IMAD.SHL.U32 R3, R16.reuse, 0x100, RZ ;  /* 0x0000010010037824 */ /* 0x040fe200078e00ff */
[----:B------:R-:W-:Y:S01]  /*1ed0*/  LEA.HI R4, R16, R16, RZ, 0x1 ;  /* 0x0000001010047211 */ /* 0x000fe200078f08ff */
[----:B------:R-:W-:Y:S01]  /*1ee0*/  IMAD.IADD R5, R236, 0x1, -R5 ;  /* 0x00000001ec057824 */ /* 0x000fe200078e0a05 */
[----:B------:R-:W-:-:S02]  /*1ef0*/  LOP3.LUT R2, R10, 0x70, R2, 0xf8, !PT ;  /* 0x000000700a027812 */ /* 0x000fc400078ef802 */
[----:B------:R-:W-:Y:S01]  /*1f00*/  LOP3.LUT P0, RZ, R14, 0x1, RZ, 0xc0, !PT ;  /* 0x000000010eff7812 */ /* 0x000fe2000780c0ff */
        /* <DEDUP_REMOVED lines=105> */
.L_x_926:
        /* <DEDUP_REMOVED lines=173> */
.L_x_918:
[----:B------:R-:W-:Y:S11]  /*3070*/  ISETP.NE.AND P0, PT, R251, c[0x0][0x2a8], PT ;  /* 0x0000aa00fb007a0c */ /* 0x000ff60003f05270 */
[----:B------:R-:W-:Y:S02]  /*3080*/  @!UPT UIADD3 URZ, URZ, URZ, URZ ;  /* 0x0000003f3f3ff290 */ /* 0x000fe4000fffe03f */
[----:B------:R-:W-:Y:S05]  /*3090*/  @P0 IMAD.HI.U32 R24, R3, c[0x0][0x2ac], RZ ;  /* 0x0000ab0003180a27 */ /* 0x000fea00078e00ff */
[----:B------:R-:W-:Y:S02]  /*30a0*/  @P0 SHF.R.U32.HI R3, RZ, c[0x0][0x2b0], R24 ;  /* 0x0000ac00ff030a19 */ /* 0x000fe40000011618 */
.L_x_919:
[----:B------:R-:W-:Y:S05]  /*30b0*/  BSYNC B0 ;  /* 0x0000000000007941 */ /* 0x000fea0003800000 */
.L_x_917:
[C-C-:B------:R-:W-:Y:S01]  /*30c0*/  IADD3 R24, R2.reuse, c[0x0][0x2a4], R229.reuse ;  /* 0x0000a90002187a10 */ /* 0x140fe20007ffe0e5 */
[----:B------:R-:W-:Y:S01]  /*30d0*/  IMAD R3, R3, c[0x0][0x2a8], R246 ;  /* 0x0000aa0003037a24 */ /* 0x000fe200078e02f6 */
[----:B------:R-:W-:Y:S02]  /*30e0*/  IADD3 R191, R2, UR19, R229 ;  /* 0x0000001302bf7c10 */ /* 0x000fe4000fffe0e5 */
[----:B------:R-:W-:Y:S02]  /*30f0*/  IMNMX R24, R232, R24, PT ;  /* 0x00000018e8187217 */ /* 0x000fe40003800200 */
[----:B------:R-:W-:Y:S02]  /*3100*/  IADD3 R192, R3, c[0x0][0x2a8], RZ ;  /* 0x0000aa0003c07a10 */ /* 0x000fe40007ffe0ff */
[----:B------:R-:W-:Y:S02]  /*3110*/  IMNMX R191, R191, R3, !PT ;  /* 0x00000003bfbf7217 */ /* 0x000fe40007800200 */
[----:B------:R-:W-:Y:S02]  /*3120*/  IMNMX R192, R24, R192, PT ;  /* 0x000000c018c07217 */ /* 0x000fe40003800200 */
.L_x_916:
        /* <DEDUP_REMOVED lines=17> */
.L_x_922:
[----:B------:R-:W-:Y:S11]  /*3240*/  ISETP.NE.AND P0, PT, R251, c[0x0][0x2a8], PT ;  /* 0x0000aa00fb007a0c */ /* 0x000ff60003f05270 */
[----:B------:R-:W-:Y:S02]  /*3250*/  @!UPT UIADD3 URZ, URZ, URZ, URZ ;  /* 0x0000003f3f3ff290 */ /* 0x000fe4000fffe03f */
[----:B------:R-:W-:Y:S05]  /*3260*/  @P0 IMAD.HI.U32 R3, R2, c[0x0][0x2ac], RZ ;  /* 0x0000ab0002030a27 */ /* 0x000fea00078e00ff */
[----:B------:R-:W-:Y:S02]  /*3270*/  @P0 SHF.R.U32.HI R2, RZ, c[0x0][0x2b0], R3 ;  /* 0x0000ac00ff020a19 */ /* 0x000fe40000011603 */
.L_x_923:
[----:B------:R-:W-:Y:S05]  /*3280*/  BSYNC B0 ;  /* 0x0000000000007941 */ /* 0x000fea0003800000 */
.L_x_921:
[----:B------:R-:W-:Y:S05]  /*3290*/  IMAD R2, R2, c[0x0][0x2a8], R246 ;  /* 0x0000aa0002027a24 */ /* 0x000fea00078e02f6 */
[----:B------:R-:W-:Y:S02]  /*32a0*/  IADD3 R3, R2, c[0x0][0x2a8], RZ ;  /* 0x0000aa0002037a10 */ /* 0x000fe40007ffe0ff */
[----:B------:R-:W-:Y:S02]  /*32b0*/  IMNMX R189, R189, R2, !PT ;  /* 0x00000002bdbd7217 */ /* 0x000fe40007800200 */
[----:B------:R-:W-:Y:S02]  /*32c0*/  IMNMX R190, R190, R3, PT ;  /* 0x00000003bebe7217 */ /* 0x000fe40003800200 */
.L_x_920:
        /* <DEDUP_REMOVED lines=8> */
[----:B------:R1:W1:Y:S04]  /*3350*/  LDSM.16.M88.2 R36, [R0+0x9080] ;  /* 0x009080000024783b */ /* 0x0002680000000100 */
        /* <DEDUP_REMOVED lines=22> */
[----:B------:R-:W-:Y:S02]  /*34c0*/  UIMAD UR25, UR15, UR7, UR25 ;  /* 0x000000070f1972a4 */ /* 0x000fe4000f8e0219 */
[----:B------:R-:W-:Y:S02]  /*34d0*/  UIMAD UR7, UR15, -0x40, UR18 ;  /* 0xffffffc00f0778a4 */ /* 0x000fe4000f8e0212 */
        /* <DEDUP_REMOVED lines=12> */
[----:B------:R-:W-:Y:S04]  /*35a0*/  IADD3 R24, P5, R244, UR6, RZ ;  /* 0x00000006f4187c10 */ /* 0x000fe8000ffbe0ff */
[C---:B------:R-:W-:Y:S02]  /*35b0*/  LEA R30, P0, R24.reuse, c[0x0][0x160], 0x1 ;  /* 0x00005800181e7a11 */ /* 0x040fe400078008ff */
[C---:B------:R-:W-:Y:S04]  /*35c0*/  IADD3.X R25, R241.reuse, UR25, RZ, P5, !PT ;  /* 0x00000019f1197c10 */ /* 0x040fe8000affe4ff */
[----:B------:R-:W-:Y:S02]  /*35d0*/  LEA.HI.X R31, R24, c[0x0][0x164], R25, 0x1, P0 ;  /* 0x00005900181f7a11 */ /* 0x000fe400000f0c19 */
[----:B------:R-:W-:Y:S02]  /*35e0*/  IADD3 R24, P5, P0, R244, UR6, R180 ;  /* 0x00000006f4187c10 */ /* 0x000fe4000f8be0b4 */
[----:B------:R-:W-:Y:S02]  /*35f0*/  IADD3 R25, -R234, UR7, RZ ;  /* 0x00000007ea197c10 */ /* 0x000fe4000fffe1ff */
[----:B------:R-:W-:Y:S02]  /*3600*/  IADD3.X R27, R241, UR25, R34, P5, P0 ;  /* 0x00000019f11b7c10 */ /* 0x000fe4000afe0422 */
[C---:B------:R-:W-:Y:S02]  /*3610*/  LEA R26, P5, R24.reuse, c[0x0][0x160], 0x1 ;  /* 0x00005800181a7a11 */ /* 0x040fe400078a08ff */
[----:B------:R-:W-:Y:S02]  /*3620*/  @!P1 LEA R34, P0, R35, c[0x0][0x258], 0x2 ;  /* 0x0000960023229a11 */ /* 0x000fe400078010ff */
[----:B------:R-:W-:Y:S01]  /*3630*/  LEA.HI.X R27, R24, c[0x0][0x164], R27, 0x1, P5 ;  /* 0x00005900181b7a11 */ /* 0x000fe200028f0c1b */
[----:B------:R-:W-:Y:S01]  /*3640*/  IMAD.U32 R24, RZ, RZ, UR20 ;  /* 0x00000014ff187e24 */ /* 0x000fe2000f8e00ff */
[----:B------:R-:W-:Y:S02]  /*3650*/  ISETP.LT.OR P5, PT, R25, 0x1, !P4 ;  /* 0x000000011900780c */ /* 0x000fe400067a1670 */
[----:B------:R-:W-:Y:S01]  /*3660*/  @!P1 LEA.HI.X R35, R35, c[0x0][0x25c], R38, 0x2, P0 ;  /* 0x0000970023239a11 */ /* 0x000fe200000f1426 */
[----:B------:R-:W-:Y:S01]  /*3670*/  IMAD R24, R24, 0x6000, R247 ;  /* 0x0000600018187824 */ /* 0x000fe200078e02f7 */
[C---:B------:R-:W-:Y:S09]  /*3680*/  ISETP.LT.OR P0, PT, R25.reuse, 0x1, !P3 ;  /* 0x000000011900780c */ /* 0x040ff20005f01670 */
        /* <DEDUP_REMOVED lines=15> */
[----:B------:R2:W-:Y:S05]  /*3780*/  LDGSTS.E.BYPASS.LTC128B.128 [R24+0x5000], [R26.64+0x100], !P0 ;  /* 0x050001001a187fae */ /* 0x0005ea000c101d50 */
[----:B------:R2:W-:Y:S02]  /*3790*/  @!P1 LDGSTS.E.BYPASS.LTC128B.128 [R25+0x21080], [R34.64] ;  /* 0x2108000022199fae */ /* 0x0005e4000b901d50 */
.L_x_924:
        /* <DEDUP_REMOVED lines=17> */
[C---:B------:R-:W-:Y:S08]  /*38b0*/  HMMA.16816.F32 R36, R40.reuse, R36, RZ ;  /* 0x000000242824723c */ /* 0x040ff000000018ff */
        /* <DEDUP_REMOVED lines=403> */
[----:B------:R2:W1:Y:S05]  /*51f0*/  LDSM.16.MT88.4 R36, [R213+0x2800] ;  /* 0x00280000d524783b */ /* 0x00046a0000004200 */
        /* <DEDUP_REMOVED lines=20> */
[----:B--234-:R-:W-:Y:S01]  /*5340*/  LOP3.LUT P6, RZ, R228, 0x1, RZ, 0xc0, !PT ;  /* 0x00000001e4ff7812 */ /* 0x01cfe200078cc0ff */
        /* <DEDUP_REMOVED lines=57> */
.L_x_925:
[-C--:B-1234-:R-:W-:Y:S01]  /*56e0*/  HMMA.16816.F32 R4, R108, R16.reuse, RZ ;  /* 0x000000106c04723c */ /* 0x09efe200000018ff */
        /* <DEDUP_REMOVED lines=295> */
.L_x_915:
[----:B------:R-:W-:Y:S05]  /*6960*/  @P1 EXIT ;  /* 0x000000000000194d */ /* 0x000fea0003800000 */
[----:B------:R-:W1:Y:S01]  /*6970*/  S2UR UR6, SR_CTAID.X ;  /* 0x00000000000679c3 */ /* 0x000e620000002500 */
[----:B------:R-:W2:Y:S01]  /*6980*/  S2R R2, SR_CTAID.Y ;  /* 0x0000000000027919 */ /* 0x000ea20000002600 */
[----:B------:R-:W-:Y:S01]  /*6990*/  IMAD.MOV.U32 R0, RZ, RZ, 0x1 ;  /* 0x00000001ff007424 */ /* 0x000fe200078e00ff */
[----:B------:R-:W-:Y:S01]  /*69a0*/  ULDC UR5, c[0x0][0x358] ;  /* 0x0000d60000057ab9 */ /* 0x000fe20000000800 */
[----:B------:R-:W-:Y:S01]  /*69b0*/  BSSY B0, `(.L_x_927) ;  /* 0x000001e000007945 */ /* 0x000fe20003800000 */
[----:B------:R-:W3:Y:S01]  /*69c0*/  S2R R15, SR_CTAID.Z ;  /* 0x00000000000f7919 */ /* 0x000ee20000002700 */
[----:B------:R-:W-:-:S03]  /*69d0*/  ULDC UR4, c[0x0][0x2f4] ;  /* 0x0000bd0000047ab9 */ /* 0x000fc60000000800 */
[----:B------:R-:W-:Y:S01]  /*69e0*/  BAR.SYNC.DEFER_BLOCKING 0x1, 0x100 ;  /* 0x0044000000007b1d */ /* 0x000fe20000010000 */
[----:B------:R-:W-:Y:S01]  /*69f0*/  ISETP.NE.AND P0, PT, R0, c[0x0][0x338], PT ;  /* 0x0000ce0000007a0c */ /* 0x000fe20003f05270 */
[----:B-1----:R-:W-:-:S12]  /*6a00*/  UIMAD UR5, UR6, UR5, URZ ;  /* 0x00000005060572a4 */ /* 0x002fd8000f8e023f */
[----:B--2---:R-:W-:Y:S01]  /*6a10*/  @P0 IMAD.HI.U32 R0, R2, c[0x0][0x33c], RZ ;  /* 0x0000cf0002000a27 */ /* 0x004fe200078e00ff */
[----:B------:R-:W-:-:S03]  /*6a20*/  UIMAD UR5, UR5, UR4, URZ ;  /* 0x00000004050572a4 */ /* 0x000fc6000f8e023f */
[----:B------:R-:W-:Y:S01]  /*6a30*/  IMAD.MOV.U32 R7, RZ, RZ, R2 ;  /* 0x000000ffff077224 */ /* 0x000fe200078e0002 */
[----:B------:R-:W-:Y:S01]  /*6a40*/  @P0 SHF.R.U32.HI R7, RZ, c[0x0][0x340], R0 ;  /* 0x0000d000ff070a19 */ /* 0x000fe20000011600 */
[----:B---3--:R-:W-:Y:S01]  /*6a50*/  IMAD R3, R15, c[0x0][0x2f4], RZ ;  /* 0x0000bd000f037a24 */ /* 0x008fe200078e02ff */
[----:B------:R-:W-:Y:S01]  /*6a60*/  USHF.R.S32.HI UR4, URZ, 0x1f, UR5 ;  /* 0x0000001f3f047899 */ /* 0x000fe20008011405 */
        /* <DEDUP_REMOVED lines=13> */
.L_x_929:
[----:B------:R-:W2:Y:S01]  /*6b40*/  LDG.E.STRONG.GPU R0, [R4.64] ;  /* 0x0000001004007981 */ /* 0x000ea2000c1ef900 */
[----:B------:R-:W-:Y:S01]  /*6b50*/  YIELD ;  /* 0x0000000000007946 */ /* 0x000fe20003800000 */
[----:B--2---:R-:W-:Y:S01]  /*6b60*/  ISETP.NE.AND P0, PT, R0, R6, PT ;  /* 0x000000060000720c */ /* 0x004fe20003f05270 */
[----:B------:R-:W-:-:S12]  /*6b70*/  CCTL.IVALL ;  /* 0x00000000ff00798f */ /* 0x000fd80002000000 */
[----:B------:R-:W-:Y:S05]  /*6b80*/  @P0 BRA `(.L_x_929) ;  /* 0xffffffb000000947 */ /* 0x000fea000383ffff */
.L_x_928:
[----:B------:R-:W-:Y:S05]  /*6b90*/  BSYNC B0 ;  /* 0x0000000000007941 */ /* 0x000fea0003800000 */
.L_x_927:
[----:B------:R-:W-:Y:S01]  /*6ba0*/  MOV R17, 0xffffffff ;  /* 0xffffffff00117802 */ /* 0x000fe20000000f00 */
[----:B------:R-:W-:Y:S05]  /*6bb0*/  BRA.CONV ~URZ, `(.L_x_930) ;  /* 0x000000237f007947 */ /* 0x000fea000b800000 */
[----:B------:R-:W-:Y:S02]  /*6bc0*/  MOV R2, 0x6be0 ;  /* 0x00006be000027802 */ /* 0x000fe40000000f00 */
[----:B------:R-:W-:Y:S05]  /*6bd0*/  CALL.REL.NOINC `($__internal_8_$__cuda_sm70_warpsync) ;  /* 0x00000c0000007944 */ /* 0x000fea0003c00000 */
.L_x_930:
        /* <DEDUP_REMOVED lines=77> */
[----:B------:R-:W-:Y:S05]  /*70b0*/  CALL.REL.NOINC `($__internal_8_$__cuda_sm70_warpsync) ;  /* 0x0000072000007944 */ /* 0x000fea0003c00000 */
.L_x_931:
        /* <DEDUP_REMOVED lines=12> */
.L_x_933:
[----:B------:R-:W-:Y:S05]  /*7180*/  BSYNC B0 ;  /* 0x0000000000007941 */ /* 0x000fea0003800000 */
.L_x_932:
[----:B--2---:R-:W-:Y:S01]  /*7190*/  IADD3 R4, P0, R11, c[0x0][0x348], RZ ;  /* 0x0000d2000b047a10 */ /* 0x004fe20007f1e0ff */
[----:B------:R-:W-:Y:S03]  /*71a0*/  BSSY B0, `(.L_x_934) ;  /* 0x0000008000007945 */ /* 0x000fe60003800000 */
[----:B------:R-:W-:Y:S01]  /*71b0*/  IADD3.X R5, R14, c[0x0][0x34c], RZ, P0, !PT ;  /* 0x0000d3000e057a10 */ /* 0x000fe200007fe4ff */
[----:B------:R-:W-:Y:S05]  /*71c0*/  @P1 BRA `(.L_x_935) ;  /* 0x0000005000001947 */ /* 0x000fea0003800000 */
.L_x_936:
[----:B------:R-:W2:Y:S01]  /*71d0*/  LDG.E.STRONG.GPU R0, [R4.64] ;  /* 0x0000001004007981 */ /* 0x000ea2000c1ef900 */
[----:B------:R-:W-:Y:S01]  /*71e0*/  YIELD ;  /* 0x0000000000007946 */ /* 0x000fe20003800000 */
[----:B--2---:R-:W-:Y:S01]  /*71f0*/  ISETP.NE.AND P0, PT, R0, R6, PT ;  /* 0x000000060000720c */ /* 0x004fe20003f05270 */
[----:B------:R-:W-:-:S12]  /*7200*/  CCTL.IVALL ;  /* 0x00000000ff00798f */ /* 0x000fd80002000000 */
[----:B------:R-:W-:Y:S05]  /*7210*/  @P0 BRA `(.L_x_936) ;  /* 0xffffffb000000947 */ /* 0x000fea000383ffff */
.L_x_935:
[----:B------:R-:W-:Y:S05]  /*7220*/  BSYNC B0 ;  /* 0x0000000000007941 */ /* 0x000fea0003800000 */
.L_x_934:
[----:B------:R-:W-:Y:S05]  /*7230*/  BRA.CONV ~URZ, `(.L_x_937) ;  /* 0x000000237f007947 */ /* 0x000fea000b800000 */
[----:B-1----:R-:W-:Y:S02]  /*7240*/  MOV R2, 0x7260 ;  /* 0x0000726000027802 */ /* 0x002fe40000000f00 */
[----:B------:R-:W-:Y:S05]  /*7250*/  CALL.REL.NOINC `($__internal_8_$__cuda_sm70_warpsync) ;  /* 0x0000058000007944 */ /* 0x000fea0003c00000 */
.L_x_937:
        /* <DEDUP_REMOVED lines=76> */
.L_x_938:
        /* <DEDUP_REMOVED lines=12> */
        .weak           $__internal_8_$__cuda_sm70_warpsync
        .type           $__internal_8_$__cuda_sm70_warpsync,@function
        .size           $__internal_8_$__cuda_sm70_warpsync,(.L_x_1414 - $__internal_8_$__cuda_sm70_warpsync)
$__internal_8_$__cuda_sm70_warpsync:
[----:B------:R-:W-:Y:S01]  /*77e0*/  MOV R3, 0x0 ;  /* 0x0000000000037802 */ /* 0x000fe20000000f00 */
[----:B------:R-:W-:Y:S04]  /*77f0*/  WARPSYNC R17 ;  /* 0x0000001100007348 */ /* 0x000fe80003800000 */
[----:B------:R-:W-:Y:S05]  /*7800*/  RET.REL.NODEC R2 `(_ZN7cutlass13device_kernelIN5flash19enable_sm80_to_sm89INS1_16FlashAttnBwdSm80INS1_25CollectiveMainloopBwdSm80ILi2ELi1EN4cute5tupleIJNS5_1CILi64EEENS7_ILi80EEENS7_ILi192EEEEEENS_6half_tEfNS_4arch4Sm80ELb0ELb1ELb0ELb0ELb1ELb0ELb1ELb0ELi2ELi4ELi2ELi2ELb0EEENS1_24CollectiveEpilogueBwdGQAISB_fSE_Li256ELb0ELb1EEENS1_19SingleTileSchedulerILb0ELb0ELb0ELi80EEEEEEEEEvNT_6ParamsE) ;  /* 0xffff87f002007950 */ /* 0x000fea0003c3ffff */
.L_x_939:
        /* <DEDUP_REMOVED lines=15> */
.L_x_1414:


//--------------------- .text._ZN7cutlass13device_kernelIN5flash19enable_sm80_to_sm89INS1_16FlashAttnBwdSm80INS1_25CollectiveMainloopBwdSm80ILi2ELi1EN4cute5tupleIJNS5_1CILi64EEENS7_ILi80EEENS7_ILi192EEEEEENS_6half_tEfNS_4arch4Sm80ELb0ELb1ELb0ELb1ELb0ELb0ELb1ELb0ELi2ELi4ELi2ELi2ELb0EEENS1_21CollectiveEpilogueBwdISB_SC_SE_Li256ELb1ELb1ELi4EEENS1_19SingleTileSchedulerILb1ELb0ELb0ELi80EEEEEEEEEvNT_6ParamsE --------------------------
	.section	.text._ZN7cutlass13device_kernelIN5flash19enable_sm80_to_sm89INS1_16FlashAttnBwdSm80INS1_25CollectiveMainloopBwdSm80ILi2ELi1EN4cute5tupleIJNS5_1CILi64EEENS7_ILi80EEENS7_ILi192EEEEEENS_6half_tEfNS_4arch4Sm80ELb0ELb1ELb0ELb1ELb0ELb0ELb1ELb0ELi2ELi4ELi2ELi2ELb0EEENS1_21CollectiveEpilogueBwdISB_SC_SE_Li256ELb1ELb1ELi4EEENS1_19SingleTileSchedulerILb1ELb0ELb0ELi80EEEEEEEEEvNT_6ParamsE,"ax",@progbits
	.sectioninfo	@"SHI_REGISTERS=255"
	.align	128
.text._ZN7cutlass13device_kernelIN5flash19enable_sm80_to_sm89INS1_16FlashAttnBwdSm80INS1_25CollectiveMainloopBwdSm80ILi2ELi1EN4cute5tupleIJNS5_1CILi64EEENS7_ILi80EEENS7_ILi192EEEEEENS_6half_tEfNS_4arch4Sm80ELb0ELb1ELb0ELb1ELb0ELb0ELb1ELb0ELi2ELi4ELi2ELi2ELb0EEENS1_21CollectiveEpilogueBwdISB_SC_SE_Li256ELb1ELb1ELi4EEENS1_19SingleTileSchedulerILb1ELb0ELb0ELi80EEEEEEEEEvNT_6ParamsE:
        .type           _ZN7cutlass13device_kernelIN5flash19enable_sm80_to_sm89INS1_16FlashAttnBwdSm80INS1_25CollectiveMainloopBwdSm80ILi2ELi1EN4cute5tupleIJNS5_1CILi64EEENS7_ILi80EEENS7_ILi192EEEEEENS_6half_tEfNS_4arch4Sm80ELb0ELb1ELb0ELb1ELb0ELb0ELb1ELb0ELi2ELi4ELi2ELi2ELb0EEENS1_21CollectiveEpilogueBwdISB_SC_SE_Li256ELb1ELb1ELi4EEENS1_19SingleTileSchedulerILb1ELb0ELb0ELi80EEEEEEEEEvNT_6ParamsE,@function
        .size           _ZN7cutlass13device_kernelIN5flash19enable_sm80_to_sm89INS1_16FlashAttnBwdSm80INS1_25CollectiveMainloopBwdSm80ILi2ELi1EN4cute5tupleIJNS5_1CILi64EEENS7_ILi80EEENS7_ILi192EEEEEENS_6half_tEfNS_4arch4Sm80ELb0ELb1ELb0ELb1ELb0ELb0ELb1ELb0ELi2ELi4ELi2ELi2ELb0EEENS1_21CollectiveEpilogueBwdISB_SC_SE_Li256ELb1ELb1ELi4EEENS1_19SingleTileSchedulerILb1ELb0ELb0ELi80EEEEEEEEEvNT_6ParamsE,(.L_x_1416 - _ZN7cutlass13device_kernelIN5flash19enable_sm80_to_sm89INS1_16FlashAttnBwdSm80INS1_25CollectiveMainloopBwdSm80ILi2ELi1EN4cute5tupleIJNS5_1CILi64EEENS7_ILi80EEENS7_ILi192EEEEEENS_6half_tEfNS_4arch4Sm80ELb0ELb1ELb0ELb1ELb0ELb0ELb1ELb0ELi2ELi4ELi2ELi2ELb0EEENS1_21CollectiveEpilogueBwdISB_SC_SE_Li256ELb1ELb1ELi4EEENS1_19SingleTileSchedulerILb1ELb0ELb0ELi80EEEEEEEEEvNT_6ParamsE)
        .other          _ZN7cutlass13device_kernelIN5flash19enable_sm80_to_sm89INS1_16FlashAttnBwdSm80INS1_25CollectiveMainloopBwdSm80ILi2ELi1EN4cute5tupleIJNS5_1CILi64EEENS7_ILi80EEENS7_ILi192EEEEEENS_6half_tEfNS_4arch4Sm80ELb0ELb1ELb0ELb1ELb0ELb0ELb1ELb0ELi2ELi4ELi2ELi2ELb0EEENS1_21CollectiveEpilogueBwdISB_SC_SE_Li256ELb1ELb1ELi4EEENS1_19SingleTileSchedulerILb1ELb0ELb0ELi80EEEEEEEEEvNT_6ParamsE,@"STO_CUDA_ENTRY STV_DEFAULT"
_ZN7cutlass13device_kernelIN5flash19enable_sm80_to_sm89INS1_16FlashAttnBwdSm80INS1_25CollectiveMainloopBwdSm80ILi2ELi1EN4cute5tupleIJNS5_1CILi64EEENS7_ILi80EEENS7_ILi192EEEEEENS_6half_tEfNS_4arch4Sm80ELb0ELb1ELb0ELb1ELb0ELb0ELb1ELb0ELi2ELi4ELi2ELi2ELb0EEENS1_21CollectiveEpilogueBwdISB_SC_SE_Li256ELb1ELb1ELi4EEENS1_19SingleTileSchedulerILb1ELb0ELb0ELi80EEEEEEEEEvNT_6ParamsE:
[----:B------:R-:W-:Y:S02]  /*0000*/  MOV R1, c[0x0][0x28] ;  /* 0x00000a0000017a02 */ /* 0x000fe40000000f00 */
[----:B------:R-:W1:Y:S01]  /*0010*/  S2R R219, SR_TID.X ;  /* 0x0000000000db7919 */ /* 0x000e620000002100 */
[----:B------:R-:W-:Y:S01]  /*0020*/  MOV R6, 0x4 ;  /* 0x0000000400067802 */ /* 0x000fe20000000f00 */
[----:B------:R-:W-:Y:S02]  /*0030*/  ULDC.64 UR8, c[0x0][0x118] ;  /* 0x0000460000087ab9 */ /* 0x000fe40000000a00 */
[----:B------:R-:W2:Y:S04]  /*0040*/  S2R R229, SR_CTAID.Z ;  /* 0x0000000000e57919 */ /* 0x000ea80000002700 */
[----:B------:R-:W3:Y:S04]  /*0050*/  S2R R222, SR_CTAID.X ;  /* 0x0000000000de7919 */ /* 0x000ee80000002500 */
[----:B------:R-:W4:Y:S01]  /*0060*/  S2R R0, SR_CTAID.Y ;  /* 0x0000000000007919 */ /* 0x000f220000002600 */
[----:B-1----:R-:W-:-:S05]  /*0070*/  SHF.R.U32.HI R4, RZ, 0x5, R219 ;  /* 0x00000005ff047819 */ /* 0x002fca00000116db */
[----:B------:R-:W1:Y:S02]  /*0080*/  SHFL.IDX PT, R2, R4, RZ, 0x1f ;  /* 0x00001fff04027589 */ /* 0x000e6400000e0000 */
[----:B-1----:R-:W-:Y:S01]  /*0090*/  ISETP.NE.AND P0, PT, R2, RZ, PT ;  /* 0x000000ff0200720c */ /* 0x002fe20003f05270 */
[----:B--2---:R-:W-:-:S12]  /*00a0*/  IMAD.WIDE R2, R229, R6, c[0x0][0x3c0] ;  /* 0x0000f000e5027625 */ /* 0x004fd800078e0206 */
[----:B------:R-:W-:Y:S05]  /*00b0*/  @!P0 BRA `(.L_x_940) ;  /* 0x0000012000008947 */ /* 0x000fea0003800000 */
[----:B---34-:R-:W-:-:S04]  /*00c0*/  ISETP.NE.U32.AND P0, PT, RZ, c[0x0][0x3c0], PT ;  /* 0x0000f000ff007a0c */ /* 0x018fc80003f05070 */
[----:B------:R-:W-:-:S13]  /*00d0*/  ISETP.NE.AND.EX P0, PT, RZ, c[0x0][0x3c4], PT, P0 ;  /* 0x0000f100ff007a0c */ /* 0x000fda0003f05300 */
[----:B------:R-:W-:Y:S05]  /*00e0*/  @!P0 BRA `(.L_x_941) ;  /* 0x0000002000008947 */ /* 0x000fea0003800000 */
[----:B------:R1:W5:Y:S01]  /*00f0*/  LDG.E R3, [R2.64] ;  /* 0x0000000802037981 */ /* 0x000362000c1e1900 */
[----:B------:R-:W-:Y:S05]  /*0100*/  BRA `(.L_x_942) ;  /* 0x0000009000007947 */ /* 0x000fea0003800000 */
.L_x_941:
        /* <DEDUP_REMOVED lines=8> */
.L_x_943:
[----:B------:R-:W-:Y:S02]  /*0190*/  MOV R3, c[0x0][0x3a4] ;  /* 0x0000e90000037a02 */ /* 0x000fe40000000f00 */
.L_x_942:
[----:B-1----:R-:W-:-:S05]  /*01a0*/  IMAD R2, R222, 0x50, RZ ;  /* 0x00000050de027824 */ /* 0x002fca00078e02ff */
[----:B-----5:R-:W-:-:S04]  /*01b0*/  ISETP.GE.AND P0, PT, R2, R3, PT ;  /* 0x000000030200720c */ /* 0x020fc80003f06270 */
[----:B------:R-:W-:Y:S01]  /*01c0*/  SEL R229, R229, 0xffffffff, !P0 ;  /* 0xffffffffe5e57807 */ /* 0x000fe20004000000 */
[----:B------:R-:W-:Y:S05]  /*01d0*/  BRA `(.L_x_944) ;  /* 0x0000011000007947 */ /* 0x000fea0003800000 */
.L_x_940:
[----:B---34-:R-:W-:-:S04]  /*01e0*/  ISETP.NE.U32.AND P0, PT, RZ, c[0x0][0x3c0], PT ;  /* 0x0000f000ff007a0c */ /* 0x018fc80003f05070 */
[----:B------:R-:W-:-:S13]  /*01f0*/  ISETP.NE.AND.EX P0, PT, RZ, c[0x0][0x3c4], PT, P0 ;  /* 0x0000f100ff007a0c */ /* 0x000fda0003f05300 */
[----:B------:R-:W-:Y:S05]  /*0200*/  @!P0 BRA `(.L_x_945) ;  /* 0x0000002000008947 */ /* 0x000fea0003800000 */
[----:B------:R1:W5:Y:S01]  /*0210*/  LDG.E R3, [R2.64] ;  /* 0x0000000802037981 */ /* 0x000362000c1e1900 */
[----:B------:R-:W-:Y:S05]  /*0220*/  BRA `(.L_x_946) ;  /* 0x0000009000007947 */ /* 0x000fea0003800000 */
.L_x_945:
        /* <DEDUP_REMOVED lines=8> */
.L_x_947:
[----:B------:R-:W-:Y:S02]  /*02b0*/  MOV R3, c[0x0][0x3a4] ;  /* 0x0000e90000037a02 */ /* 0x000fe40000000f00 */
.L_x_946:
[----:B-1----:R-:W-:-:S05]  /*02c0*/  IMAD R2, R222, 0x50, RZ ;  /* 0x00000050de027824 */ /* 0x002fca00078e02ff */
[----:B-----5:R-:W-:-:S04]  /*02d0*/  ISETP.GE.AND P0, PT, R2, R3, PT ;  /* 0x000000030200720c */ /* 0x020fc80003f06270 */
[----:B------:R-:W-:-:S04]  /*02e0*/  SEL R229, R229, 0xffffffff, !P0 ;  /* 0xffffffffe5e57807 */ /* 0x000fc80004000000 */
.L_x_944:
[----:B------:R-:W-:-:S13]  /*02f0*/  ISETP.GE.AND P0, PT, R229, RZ, PT ;  /* 0x000000ffe500720c */ /* 0x000fda0003f06270 */
[----:B------:R-:W-:Y:S05]  /*0300*/  @!P0 EXIT ;  /* 0x000000000000894d */ /* 0x000fea0003800000 */
[----:B------:R-:W-:Y:S01]  /*0310*/  ISETP.NE.U32.AND P0, PT, RZ, c[0x0][0x2c8], PT ;  /* 0x0000b200ff007a0c */ /* 0x000fe20003f05070 */
[----:B------:R-:W-:-:S03]  /*0320*/  IMAD.WIDE R10, R229, R6, c[0x0][0x2c8] ;  /* 0x0000b200e50a7625 */ /* 0x000fc600078e0206 */
[----:B------:R-:W-:Y:S02]  /*0330*/  ISETP.NE.AND.EX P6, PT, RZ, c[0x0][0x2cc], PT, P0 ;  /* 0x0000b300ff007a0c */ /* 0x000fe40003fc5300 */
[----:B------:R-:W-:Y:S02]  /*0340*/  ISETP.NE.U32.AND P0, PT, RZ, c[0x0][0x2d8], PT ;  /* 0x0000b600ff007a0c */ /* 0x000fe40003f05070 */
[----:B------:R-:W-:Y:S02]  /*0350*/  ISETP.NE.U32.AND P2, PT, RZ, c[0x0][0x2d0], PT ;  /* 0x0000b400ff007a0c */ /* 0x000fe40003f45070 */
[----:B------:R-:W-:Y:S02]  /*0360*/  ISETP.NE.AND.EX P0, PT, RZ, c[0x0][0x2dc], PT, P0 ;  /* 0x0000b700ff007a0c */ /* 0x000fe40003f05300 */
[----:B------:R-:W-:-:S05]  /*0370*/  ISETP.NE.AND.EX P2, PT, RZ, c[0x0][0x2d4], PT, P2 ;  /* 0x0000b500ff007a0c */ /* 0x000fca0003f45320 */
[----:B------:R-:W2:Y:S01]  /*0380*/  @P6 LDG.E R12, [R10.64] ;  /* 0x000000080a0c6981 */ /* 0x000ea2000c1e1900 */
[----:B------:R-:W-:Y:S01]  /*0390*/  IMAD.MOV.U32 R228, RZ, RZ, c[0x0][0x168] ;  /* 0x00005a00ffe47624 */ /* 0x000fe200078e00ff */
[----:B------:R-:W-:Y:S01]  /*03a0*/  CS2R R4, SRZ ;  /* 0x0000000000047805 */ /* 0x000fe2000001ff00 */
[----:B------:R-:W-:Y:S02]  /*03b0*/  IMAD.MOV.U32 R2, RZ, RZ, RZ ;  /* 0x000000ffff027224 */ /* 0x000fe400078e00ff */
[----:B------:R-:W-:-:S04]  /*03c0*/  IMAD.WIDE R8, R229, R6, c[0x0][0x2d0] ;  /* 0x0000b400e5087625 */ /* 0x000fc800078e0206 */
[C---:B------:R-:W-:Y:S01]  /*03d0*/  @P0 IMAD.WIDE R14, R229.reuse, R6, c[0x0][0x2d8] ;  /* 0x0000b600e50e0625 */ /* 0x040fe200078e0206 */
[----:B------:R1:W5:Y:S04]  /*03e0*/  @P6 LDG.E R2, [R10.64] ;  /* 0x000000080a026981 */ /* 0x000368000c1e1900 */
[----:B------:R1:W5:Y:S04]  /*03f0*/  @P0 LDG.E R228, [R14.64] ;  /* 0x000000080ee40981 */ /* 0x000368000c1e1900 */
[----:B------:R1:W5:Y:S01]  /*0400*/  @P2 LDG.E R4, [R8.64] ;  /* 0x0000000808042981 */ /* 0x000362000c1e1900 */
[----:B--2---:R-:W-:-:S05]  /*0410*/  @P6 IMAD R12, R229, 0x40, R12 ;  /* 0x00000040e50c6824 */ /* 0x004fca00078e020c */
[----:B------:R-:W-:-:S04]  /*0420*/  @P6 SHF.R.S32.HI R3, RZ, 0x1f, R12 ;  /* 0x0000001fff036819 */ /* 0x000fc8000001140c */
[----:B------:R-:W-:-:S04]  /*0430*/  @P6 LEA.HI R3, R3, R12, RZ, 0x6 ;  /* 0x0000000c03036211 */ /* 0x000fc800078f30ff */
[----:B------:R-:W-:Y:S01]  /*0440*/  @P6 LOP3.LUT R5, R3, 0xffffffc0, RZ, 0xc0, !PT ;  /* 0xffffffc003056812 */ /* 0x000fe200078ec0ff */
[----:B------:R-:W-:Y:S01]  /*0450*/  IMAD.MOV.U32 R3, RZ, RZ, c[0x0][0x198] ;  /* 0x00006600ff037624 */ /* 0x000fe200078e00ff */
[----:B------:R-:W-:Y:S05]  /*0460*/  @P0 BRA `(.L_x_948) ;  /* 0x0000004000000947 */ /* 0x000fea0003800000 */
[----:B-1----:R-:W-:Y:S05]  /*0470*/  @!P6 BRA `(.L_x_948) ;  /* 0x000000300000e947 */ /* 0x002fea0003800000 */
[----:B-----5:R-:W2:Y:S04]  /*0480*/  LDG.E R228, [R10.64] ;  /* 0x000000080ae47981 */ /* 0x020ea8000c1e1900 */
[----:B------:R-:W2:Y:S02]  /*0490*/  LDG.E R7, [R10.64+0x4] ;  /* 0x000004080a077981 */ /* 0x000ea4000c1e1900 */
[----:B--2---:R-:W-:Y:S02]  /*04a0*/  IADD3 R228, -R228, R7, RZ ;  /* 0x00000007e4e47210 */ /* 0x004fe40007ffe1ff */
.L_x_948:
[----:B-1----:R-:W-:-:S04]  /*04b0*/  ISETP.NE.U32.AND P0, PT, RZ, c[0x0][0x2e0], PT ;  /* 0x0000b800ff007a0c */ /* 0x002fc80003f05070 */
[----:B------:R-:W-:-:S13]  /*04c0*/  ISETP.NE.AND.EX P0, PT, RZ, c[0x0][0x2e4], PT, P0 ;  /* 0x0000b900ff007a0c */ /* 0x000fda0003f05300 */
[----:B------:R-:W-:Y:S05]  /*04d0*/  @!P0 BRA `(.L_x_949) ;  /* 0x0000003000008947 */ /* 0x000fea0003800000 */
[----:B------:R-:W-:-:S05]  /*04e0*/  IMAD.WIDE R6, R229, R6, c[0x0][0x2e0] ;  /* 0x0000b800e5067625 */ /* 0x000fca00078e0206 */
[----:B------:R1:W5:Y:S01]  /*04f0*/  LDG.E R3, [R6.64] ;  /* 0x0000000806037981 */ /* 0x000362000c1e1900 */
[----:B------:R-:W-:Y:S05]  /*0500*/  BRA `(.L_x_950) ;  /* 0x0000004000007947 */ /* 0x000fea0003800000 */
.L_x_949:
[----:B------:R-:W-:Y:S05]  /*0510*/  @!P2 BRA `(.L_x_950) ;  /* 0x000000300000a947 */ /* 0x000fea0003800000 */
[----:B------:R-:W2:Y:S04]  /*0520*/  LDG.E R3, [R8.64] ;  /* 0x0000000808037981 */ /* 0x000ea8000c1e1900 */
[----:B------:R-:W2:Y:S02]  /*0530*/  LDG.E R6, [R8.64+0x4] ;  /* 0x0000040808067981 */ /* 0x000ea4000c1e1900 */
[----:B--2---:R-:W-:Y:S02]  /*0540*/  IADD3 R3, -R3, R6, RZ ;  /* 0x0000000603037210 */ /* 0x004fe40007ffe1ff */
.L_x_950:
[----:B------:R-:W-:Y:S02]  /*0550*/  ISETP.GE.AND P0, PT, R222, RZ, PT ;  /* 0x000000ffde00720c */ /* 0x000fe40003f06270 */
[----:B-1---5:R-:W-:-:S04]  /*0560*/  IADD3 R7, R228, 0x3f, RZ ;  /* 0x0000003fe4077810 */ /* 0x022fc80007ffe0ff */
[----:B------:R-:W-:-:S04]  /*0570*/  SHF.R.S32.HI R6, RZ, 0x1f, R7 ;  /* 0x0000001fff067819 */ /* 0x000fc80000011407 */
[----:B------:R-:W-:-:S04]  /*0580*/  LEA.HI R6, R6, R7, RZ, 0x6 ;  /* 0x0000000706067211 */ /* 0x000fc800078f30ff */
[----:B------:R-:W-:Y:S01]  /*0590*/  SHF.R.S32.HI R226, RZ, 0x6, R6 ;  /* 0x00000006ffe27819 */ /* 0x000fe20000011406 */
[----:B------:R-:W-:Y:S05]  /*05a0*/  @!P0 BRA `(.L_x_951) ;  /* 0x0000007000008947 */ /* 0x000fea0003800000 */
[----:B------:R-:W-:-:S05]  /*05b0*/  IADD3 R7, -R3, 0x8f, R228 ;  /* 0x0000008f03077810 */ /* 0x000fca0007ffe1e4 */
[----:B------:R-:W-:-:S05]  /*05c0*/  IMAD R7, R222, 0x50, R7 ;  /* 0x00000050de077824 */ /* 0x000fca00078e0207 */
[----:B------:R-:W-:-:S04]  /*05d0*/  IADD3 R7, R7, c[0x0][0x2a0], RZ ;  /* 0x0000a80007077a10 */ /* 0x000fc80007ffe0ff */
[----:B------:R-:W-:-:S04]  /*05e0*/  SHF.R.S32.HI R6, RZ, 0x1f, R7 ;  /* 0x0000001fff067819 */ /* 0x000fc80000011407 */
[----:B------:R-:W-:-:S04]  /*05f0*/  LEA.HI R7, R6, R7, RZ, 0x6 ;  /* 0x0000000706077211 */ /* 0x000fc800078f30ff */
[----:B------:R-:W-:-:S04]  /*0600*/  SHF.R.S32.HI R7, RZ, 0x6, R7 ;  /* 0x00000006ff077819 */ /* 0x000fc80000011407 */
[----:B------:R-:W-:Y:S02]  /*0610*/  IMNMX R226, R226, R7, PT ;  /* 0x00000007e2e27217 */ /* 0x000fe40003800200 */
.L_x_951:
[----:B------:R-:W-:Y:S01]  /*0620*/  IMAD.IADD R7, R228, 0x1, -R3 ;  /* 0x00000001e4077824 */ /* 0x000fe200078e0a03 */
[----:B------:R-:W-:Y:S01]  /*0630*/  PLOP3.LUT P0, PT, PT, PT, PT, 0x80, 0x0 ;  /* 0x000000000000781c */ /* 0x000fe20003f0f070 */
[----:B------:R-:W-:Y:S01]  /*0640*/  CS2R R170, SRZ ;  /* 0x0000000000aa7805 */ /* 0x000fe2000001ff00 */
[----:B------:R-:W-:Y:S01]  /*0650*/  CS2R R168, SRZ ;  /* 0x0000000000a87805 */ /* 0x000fe2000001ff00 */
[----:B------:R-:W-:Y:S01]  /*0660*/  IMAD R6, R222, 0x50, R7 ;  /* 0x00000050de067824 */ /* 0x000fe200078e0207 */
[----:B------:R-:W-:Y:S01]  /*0670*/  CS2R R166, SRZ ;  /* 0x0000000000a67805 */ /* 0x000fe2000001ff00 */
[----:B------:R-:W-:Y:S01]  /*0680*/  CS2R R164, SRZ ;  /* 0x0000000000a47805 */ /* 0x000fe2000001ff00 */
[----:B------:R-:W-:Y:S01]  /*0690*/  CS2R R162, SRZ ;  /* 0x0000000000a27805 */ /* 0x000fe2000001ff00 */
[----:B------:R-:W-:Y:S01]  /*06a0*/  CS2R R160, SRZ ;  /* 0x0000000000a07805 */ /* 0x000fe2000001ff00 */
[----:B------:R-:W-:Y:S01]  /*06b0*/  IADD3 R6, R6, -c[0x0][0x2a4], RZ ;  /* 0x8000a90006067a10 */ /* 0x000fe20007ffe0ff */
[----:B------:R-:W-:Y:S01]  /*06c0*/  CS2R R150, SRZ ;  /* 0x0000000000967805 */ /* 0x000fe2000001ff00 */
[----:B------:R-:W-:Y:S01]  /*06d0*/  CS2R R148, SRZ ;  /* 0x0000000000947805 */ /* 0x000fe2000001ff00 */
[----:B------:R-:W-:Y:S01]  /*06e0*/  CS2R R154, SRZ ;  /* 0x00000000009a7805 */ /* 0x000fe2000001ff00 */
[----:B------:R-:W-:Y:S01]  /*06f0*/  SHF.R.S32.HI R251, RZ, 0x1f, R6 ;  /* 0x0000001ffffb7819 */ /* 0x000fe20000011406 */
[----:B------:R-:W-:Y:S01]  /*0700*/  CS2R R152, SRZ ;  /* 0x0000000000987805 */ /* 0x000fe2000001ff00 */
[----:B------:R-:W-:Y:S01]  /*0710*/  CS2R R158, SRZ ;  /* 0x00000000009e7805 */ /* 0x000fe2000001ff00 */
[----:B------:R-:W-:Y:S01]  /*0720*/  CS2R R156, SRZ ;  /* 0x00000000009c7805 */ /* 0x000fe2000001ff00 */
[----:B------:R-:W-:Y:S01]  /*0730*/  LEA.HI R251, R251, R6, RZ, 0x6 ;  /* 0x00000006fbfb7211 */ /* 0x000fe200078f30ff */
[----:B------:R-:W-:Y:S01]  /*0740*/  CS2R R146, SRZ ;  /* 0x0000000000927805 */ /* 0x000fe2000001ff00 */
[----:B------:R-:W-:Y:S01]  /*0750*/  CS2R R144, SRZ ;  /* 0x0000000000907805 */ /* 0x000fe2000001ff00 */
[----:B------:R-:W-:Y:S01]  /*0760*/  CS2R R142, SRZ ;  /* 0x00000000008e7805 */ /* 0x000fe2000001ff00 */
[----:B------:R-:W-:Y:S01]  /*0770*/  SHF.R.S32.HI R251, RZ, 0x6, R251 ;  /* 0x00000006fffb7819 */ /* 0x000fe200000114fb */
[----:B------:R-:W-:Y:S01]  /*0780*/  CS2R R140, SRZ ;  /* 0x00000000008c7805 */ /* 0x000fe2000001ff00 */
[----:B------:R-:W-:Y:S01]  /*0790*/  CS2R R138, SRZ ;  /* 0x00000000008a7805 */ /* 0x000fe2000001ff00 */
[----:B------:R-:W-:Y:S01]  /*07a0*/  CS2R R136, SRZ ;  /* 0x0000000000887805 */ /* 0x000fe2000001ff00 */
[----:B------:R-:W-:Y:S01]  /*07b0*/  IMNMX R251, RZ, R251, !PT ;  /* 0x000000fbfffb7217 */ /* 0x000fe20007800200 */
[----:B------:R-:W-:Y:S01]  /*07c0*/  CS2R R126, SRZ ;  /* 0x00000000007e7805 */ /* 0x000fe2000001ff00 */
[----:B------:R-:W-:Y:S01]  /*07d0*/  CS2R R124, SRZ ;  /* 0x00000000007c7805 */ /* 0x000fe2000001ff00 */
[----:B------:R-:W-:Y:S01]  /*07e0*/  CS2R R130, SRZ ;  /* 0x0000000000827805 */ /* 0x000fe2000001ff00 */
[----:B------:R-:W-:Y:S01]  /*07f0*/  ISETP.GT.AND P1, PT, R226, R251, PT ;  /* 0x000000fbe200720c */ /* 0x000fe20003f24270 */
        /* <DEDUP_REMOVED lines=43> */
[----:B------:R-:W-:Y:S01]  /*0ab0*/  SHF.R.S32.HI R9, RZ, 0x1f, R5 ;  /* 0x0000001fff097819 */ /* 0x000fe20000011405 */
[----:B------:R-:W-:Y:S01]  /*0ac0*/  IMAD R11, R5, 0xc0, RZ ;  /* 0x000000c0050b7824 */ /* 0x000fe200078e02ff */
[----:B------:R-:W-:Y:S01]  /*0ad0*/  ISETP.NE.AND P0, PT, R6, 0x1, PT ;  /* 0x000000010600780c */ /* 0x000fe20003f05270 */
[----:B------:R-:W-:Y:S01]  /*0ae0*/  IMAD.SHL.U32 R10, R219, 0x4, RZ ;  /* 0x00000004db0a7824 */ /* 0x000fe200078e00ff */
[----:B------:R-:W-:Y:S01]  /*0af0*/  LEA.HI R215, R18, R219, RZ, 0x3 ;  /* 0x000000db12d77211 */ /* 0x000fe200078f18ff */
[----:B------:R-:W-:Y:S01]  /*0b00*/  ULDC.64 UR4, c[0x0][0x1d8] ;  /* 0x0000760000047ab9 */ /* 0x000fe20000000a00 */
[----:B------:R-:W-:Y:S01]  /*0b10*/  SEL R14, R229, RZ, !P2 ;  /* 0x000000ffe50e7207 */ /* 0x000fe20005000000 */
[----:B------:R-:W-:Y:S01]  /*0b20*/  USHF.L.U32 UR7, UR4, 0x5, URZ ;  /* 0x0000000504077899 */ /* 0x000fe2000800063f */
[----:B------:R-:W-:Y:S01]  /*0b30*/  LOP3.LUT R8, R215, 0xfffffff8, RZ, 0xc0, !PT ;  /* 0xfffffff8d7087812 */ /* 0x000fe200078ec0ff */
[----:B------:R-:W-:Y:S01]  /*0b40*/  UMOV UR6, 0x5 ;  /* 0x0000000500067882 */ /* 0x000fe20000000000 */
[----:B------:R-:W-:Y:S01]  /*0b50*/  IADD3 R26, P1, R10, R5, RZ ;  /* 0x000000050a1a7210 */ /* 0x000fe20007f3e0ff */
[----:B------:R-:W-:Y:S01]  /*0b60*/  USHF.L.U64.HI UR5, UR4, UR6, UR5 ;  /* 0x0000000604057299 */ /* 0x000fe20008010205 */
[----:B------:R-:W-:Y:S01]  /*0b70*/  SHF.R.S32.HI R5, RZ, 0x1f, R229 ;  /* 0x0000001fff057819 */ /* 0x000fe200000114e5 */
[----:B------:R-:W-:Y:S01]  /*0b80*/  IMAD.IADD R8, R219, 0x1, -R8 ;  /* 0x00000001db087824 */ /* 0x000fe200078e0a08 */
[----:B------:R-:W-:Y:S01]  /*0b90*/  SHF.R.S32.HI R227, RZ, 0x3, R215 ;  /* 0x00000003ffe37819 */ /* 0x000fe200000114d7 */
[----:B------:R-:W-:Y:S01]  /*0ba0*/  @P0 IMAD.HI.U32 R6, R0, c[0x0][0x24c], RZ ;  /* 0x0000930000060a27 */ /* 0x000fe200078e00ff */
[----:B------:R-:W-:Y:S01]  /*0bb0*/  LEA.HI.X.SX32 R27, R10, R9, 0x1, P1 ;  /* 0x000000090a1b7211 */ /* 0x000fe200008f0eff */
[----:B------:R-:W-:Y:S01]  /*0bc0*/  CS2R R170, SRZ ;  /* 0x0000000000aa7805 */ /* 0x000fe2000001ff00 */
[----:B------:R-:W-:Y:S01]  /*0bd0*/  SEL R9, R5, RZ, !P2 ;  /* 0x000000ff05097207 */ /* 0x000fe20005000000 */
[----:B------:R-:W-:Y:S01]  /*0be0*/  IMAD.SHL.U32 R20, R8, 0x8, RZ ;  /* 0x0000000808147824 */ /* 0x000fe200078e00ff */
[----:B------:R-:W-:Y:S01]  /*0bf0*/  @P0 SHF.R.U32.HI R7, RZ, c[0x0][0x250], R6 ;  /* 0x00009400ff070a19 */ /* 0x000fe20000011606 */
[----:B------:R-:W-:Y:S01]  /*0c00*/  IMAD.MOV.U32 R214, RZ, RZ, 0x10 ;  /* 0x00000010ffd67424 */ /* 0x000fe200078e00ff */
[----:B------:R-:W-:Y:S01]  /*0c10*/  SHF.R.S32.HI R6, RZ, 0x1f, R219 ;  /* 0x0000001fff067819 */ /* 0x000fe200000114db */
[----:B------:R-:W-:Y:S01]  /*0c20*/  IMAD.MOV.U32 R212, RZ, RZ, 0x20 ;  /* 0x00000020ffd47424 */ /* 0x000fe200078e00ff */
[-C--:B------:R-:W-:Y:S01]  /*0c30*/  IADD3 R24, P0, R11, R219.reuse, RZ ;  /* 0x000000db0b187210 */ /* 0x080fe20007f1e0ff */
[----:B------:R-:W-:Y:S01]  /*0c40*/  IMAD.MOV.U32 R250, RZ, RZ, 0x1 ;  /* 0x00000001fffa7424 */ /* 0x000fe200078e00ff */
[----:B------:R-:W-:Y:S01]  /*0c50*/  SHF.R.S32.HI R22, RZ, 0x1f, R7 ;  /* 0x0000001fff167819 */ /* 0x000fe20000011407 */
[----:B------:R-:W-:Y:S01]  /*0c60*/  IMAD.IADD R236, R3, 0x1, -R228 ;  /* 0x0000000103ec7824 */ /* 0x000fe200078e0ae4 */
[----:B------:R-:W-:Y:S01]  /*0c70*/  LEA.HI.X.SX32 R25, R11, R6, 0x1, P0 ;  /* 0x000000060b197211 */ /* 0x000fe200000f0eff */
[----:B------:R-:W-:Y:S01]  /*0c80*/  CS2R R168, SRZ ;  /* 0x0000000000a87805 */ /* 0x000fe2000001ff00 */
[----:B------:R-:W-:Y:S01]  /*0c90*/  SHF.R.S32.HI R21, RZ, 0x1f, R20 ;  /* 0x0000001fff157819 */ /* 0x000fe20000011414 */
[C---:B------:R-:W-:Y:S01]  /*0ca0*/  IMAD R6, R22.reuse, c[0x0][0x1e0], RZ ;  /* 0x0000780016067a24 */ /* 0x040fe200078e02ff */
[----:B------:R-:W-:Y:S01]  /*0cb0*/  IADD3 R16, P0, R227, R4, RZ ;  /* 0x00000004e3107210 */ /* 0x000fe20007f1e0ff */
[----:B------:R-:W-:Y:S01]  /*0cc0*/  IMAD R22, R22, c[0x0][0x1b0], RZ ;  /* 0x00006c0016167a24 */ /* 0x000fe200078e02ff */
[----:B------:R-:W-:Y:S01]  /*0cd0*/  SEL R230, R229, RZ, !P6 ;  /* 0x000000ffe5e67207 */ /* 0x000fe20007000000 */
[----:B------:R-:W-:Y:S01]  /*0ce0*/  IMAD R6, R7, c[0x0][0x1e4], R6 ;  /* 0x0000790007067a24 */ /* 0x000fe200078e0206 */
[----:B------:R-:W-:Y:S01]  /*0cf0*/  SEL R5, R5, RZ, !P6 ;  /* 0x000000ff05057207 */ /* 0x000fe20007000000 */
[----:B------:R-:W-:Y:S01]  /*0d00*/  IMAD.WIDE.U32 R10, R7, c[0x0][0x1e0], R20 ;  /* 0x00007800070a7a25 */ /* 0x000fe200078e0014 */
[----:B------:R-:W-:Y:S01]  /*0d10*/  ISETP.GT.AND P6, PT, R219, 0x7f, PT ;  /* 0x0000007fdb00780c */ /* 0x000fe20003fc4270 */
[----:B------:R-:W-:Y:S01]  /*0d20*/  CS2R R166, SRZ ;  /* 0x0000000000a67805 */ /* 0x000fe2000001ff00 */
[----:B------:R-:W-:Y:S01]  /*0d30*/  LEA.HI R213, R18, R219, RZ, 0x7 ;  /* 0x000000db12d57211 */ /* 0x000fe200078f38ff */
[C---:B------:R-:W-:Y:S01]  /*0d40*/  IMAD R22, R7.reuse, c[0x0][0x1b4], R22 ;  /* 0x00006d0007167a24 */ /* 0x040fe200078e0216 */
[----:B------:R-:W-:Y:S01]  /*0d50*/  CS2R R164, SRZ ;  /* 0x0000000000a47805 */ /* 0x000fe2000001ff00 */
[----:B------:R-:W-:Y:S01]  /*0d60*/  IMAD.WIDE.U32 R28, R7, c[0x0][0x1b0], R20 ;  /* 0x00006c00071c7a25 */ /* 0x000fe200078e0014 */
[----:B------:R-:W-:Y:S01]  /*0d70*/  SHF.R.S32.HI R7, RZ, 0x1f, R227 ;  /* 0x0000001fff077819 */ /* 0x000fe200000114e3 */
[----:B------:R-:W-:Y:S01]  /*0d80*/  CS2R R162, SRZ ;  /* 0x0000000000a27805 */ /* 0x000fe2000001ff00 */
[----:B------:R-:W-:Y:S01]  /*0d90*/  SHF.R.S32.HI R213, RZ, 0x7, R213 ;  /* 0x00000007ffd57819 */ /* 0x000fe200000114d5 */
[----:B------:R-:W-:Y:S01]  /*0da0*/  IMAD.IADD R31, R11, 0x1, R6 ;  /* 0x000000010b1f7824 */ /* 0x000fe200078e0206 */
[CC--:B------:R-:W-:Y:S01]  /*0db0*/  LEA.HI.X.SX32 R17, R4.reuse, R7.reuse, 0x1, P0 ;  /* 0x0000000704117211 */ /* 0x0c0fe200000f0eff */
[C---:B------:R-:W-:Y:S01]  /*0dc0*/  IMAD R11, R9.reuse, c[0x0][0x1e8], RZ ;  /* 0x00007a00090b7a24 */ /* 0x040fe200078e02ff */
[----:B------:R-:W-:Y:S01]  /*0dd0*/  LOP3.LUT R4, R4, 0xfffffffd, RZ, 0xc0, !PT ;  /* 0xfffffffd04047812 */ /* 0x000fe200078ec0ff */
[----:B------:R-:W-:Y:S01]  /*0de0*/  IMAD.MOV.U32 R30, RZ, RZ, R10 ;  /* 0x000000ffff1e7224 */ /* 0x000fe200078e000a */
[----:B------:R-:W-:Y:S01]  /*0df0*/  CS2R R160, SRZ ;  /* 0x0000000000a07805 */ /* 0x000fe2000001ff00 */
[C---:B------:R-:W-:Y:S01]  /*0e00*/  IMAD R12, R14.reuse, c[0x0][0x1ec], R11 ;  /* 0x00007b000e0c7a24 */ /* 0x040fe200078e020b */
[----:B------:R-:W-:Y:S01]  /*0e10*/  CS2R R158, SRZ ;  /* 0x00000000009e7805 */ /* 0x000fe2000001ff00 */
[----:B------:R-:W-:Y:S01]  /*0e20*/  IMAD.WIDE.U32 R10, R14, c[0x0][0x1e8], R30 ;  /* 0x00007a000e0a7a25 */ /* 0x000fe200078e001e */
[----:B------:R-:W-:Y:S01]  /*0e30*/  CS2R R156, SRZ ;  /* 0x00000000009c7805 */ /* 0x000fe2000001ff00 */
[----:B------:R-:W-:Y:S01]  /*0e40*/  CS2R R154, SRZ ;  /* 0x00000000009a7805 */ /* 0x000fe2000001ff00 */
[----:B------:R-:W-:Y:S01]  /*0e50*/  CS2R R152, SRZ ;  /* 0x0000000000987805 */ /* 0x000fe2000001ff00 */
[----:B------:R-:W-:Y:S01]  /*0e60*/  IMAD R9, R9, c[0x0][0x1b8], RZ ;  /* 0x00006e0009097a24 */ /* 0x000fe200078e02ff */
[----:B------:R-:W-:Y:S01]  /*0e70*/  CS2R R150, SRZ ;  /* 0x0000000000967805 */ /* 0x000fe2000001ff00 */
[----:B------:R-:W-:Y:S01]  /*0e80*/  IMAD.WIDE R16, R222, 0x50, R16 ;  /* 0x00000050de107825 */ /* 0x000fe200078e0210 */
[----:B------:R-:W-:Y:S01]  /*0e90*/  CS2R R148, SRZ ;  /* 0x0000000000947805 */ /* 0x000fe2000001ff00 */
[----:B------:R-:W-:Y:S01]  /*0ea0*/  CS2R R146, SRZ ;  /* 0x0000000000927805 */ /* 0x000fe2000001ff00 */
[----:B------:R-:W-:Y:S01]  /*0eb0*/  CS2R R144, SRZ ;  /* 0x0000000000907805 */ /* 0x000fe2000001ff00 */
[----:B------:R-:W-:Y:S01]  /*0ec0*/  IMAD.IADD R23, R29, 0x1, R22 ;  /* 0x000000011d177824 */ /* 0x000fe200078e0216 */
[----:B------:R-:W-:Y:S01]  /*0ed0*/  CS2R R142, SRZ ;  /* 0x00000000008e7805 */ /* 0x000fe2000001ff00 */
[----:B------:R-:W-:Y:S01]  /*0ee0*/  IMAD.MOV.U32 R22, RZ, RZ, R28 ;  /* 0x000000ffff167224 */ /* 0x000fe200078e001c */
[----:B------:R-:W-:Y:S01]  /*0ef0*/  CS2R R140, SRZ ;  /* 0x00000000008c7805 */ /* 0x000fe2000001ff00 */
[----:B------:R-:W-:Y:S01]  /*0f00*/  IMAD.IADD R13, R11, 0x1, R12 ;  /* 0x000000010b0d7824 */ /* 0x000fe200078e020c */
[----:B------:R-:W-:Y:S01]  /*0f10*/  CS2R R138, SRZ ;  /* 0x00000000008a7805 */ /* 0x000fe2000001ff00 */
[C---:B------:R-:W-:Y:S01]  /*0f20*/  IMAD R28, R14.reuse, c[0x0][0x1bc], R9 ;  /* 0x00006f000e1c7a24 */ /* 0x040fe200078e0209 */
[----:B------:R-:W-:Y:S01]  /*0f30*/  CS2R R136, SRZ ;  /* 0x0000000000887805 */ /* 0x000fe2000001ff00 */
[----:B------:R-:W-:Y:S01]  /*0f40*/  IMAD R9, R17, c[0x0][0x1d8], RZ ;  /* 0x0000760011097a24 */ /* 0x000fe200078e02ff */
[----:B------:R-:W-:Y:S01]  /*0f50*/  CS2R R134, SRZ ;  /* 0x0000000000867805 */ /* 0x000fe2000001ff00 */
[----:B------:R-:W-:Y:S01]  /*0f60*/  IMAD.MOV.U32 R12, RZ, RZ, R10 ;  /* 0x000000ffff0c7224 */ /* 0x000fe200078e000a */
[----:B------:R-:W-:Y:S01]  /*0f70*/  CS2R R132, SRZ ;  /* 0x0000000000847805 */ /* 0x000fe2000001ff00 */
[----:B------:R-:W-:Y:S01]  /*0f80*/  IMAD.WIDE.U32 R14, R14, c[0x0][0x1b8], R22 ;  /* 0x00006e000e0e7a25 */ /* 0x000fe200078e0016 */
[C---:B------:R-:W-:Y:S01]  /*0f90*/  IADD3 R23, P0, R227.reuse, R2, RZ ;  /* 0x00000002e3177210 */ /* 0x040fe20007f1e0ff */
[----:B------:R-:W-:Y:S01]  /*0fa0*/  CS2R R130, SRZ ;  /* 0x0000000000827805 */ /* 0x000fe2000001ff00 */
[----:B------:R-:W-:Y:S01]  /*0fb0*/  CS2R R128, SRZ ;  /* 0x0000000000807805 */ /* 0x000fe2000001ff00 */
[----:B------:R-:W-:Y:S01]  /*0fc0*/  IMAD.SHL.U32 R11, R227, 0x40, RZ ;  /* 0x00000040e30b7824 */ /* 0x000fe200078e00ff */
[----:B------:R-:W-:Y:S01]  /*0fd0*/  LEA.HI.X.SX32 R2, R2, R7, 0x1, P0 ;  /* 0x0000000702027211 */ /* 0x000fe200000f0eff */
[----:B------:R-:W-:Y:S01]  /*0fe0*/  IMAD R6, R16, c[0x0][0x1dc], R9 ;  /* 0x0000770010067a24 */ /* 0x000fe200078e0209 */
[----:B------:R-:W-:Y:S01]  /*0ff0*/  IADD3 R7, R20, 0x40, RZ ;  /* 0x0000004014077810 */ /* 0x000fe20007ffe0ff */
[----:B------:R-:W-:Y:S01]  /*1000*/  IMAD.WIDE.U32 R12, R16, c[0x0][0x1d8], R12 ;  /* 0x00007600100c7a25 */ /* 0x000fe200078e000c */
[----:B------:R-:W-:Y:S01]  /*1010*/  LOP3.LUT R11, R11, 0x1c0, RZ, 0xc0, !PT ;  /* 0x000001c00b0b7812 */ /* 0x000fe200078ec0ff */
[----:B------:R-:W-:Y:S01]  /*1020*/  CS2R R126, SRZ ;  /* 0x00000000007e7805 */ /* 0x000fe2000001ff00 */
[----:B------:R-:W-:Y:S01]  /*1030*/  ISETP.GE.AND P4, PT, R7, c[0x0][0x1cc], PT ;  /* 0x0000730007007a0c */ /* 0x000fe20003f86270 */
[----:B------:R-:W-:Y:S01]  /*1040*/  IMAD.IADD R6, R13, 0x1, R6 ;  /* 0x000000010d067824 */ /* 0x000fe200078e0206 */
[----:B------:R-:W-:Y:S01]  /*1050*/  LEA R30, P0, R12, c[0x0][0x1c0], 0x1 ;  /* 0x000070000c1e7a11 */ /* 0x000fe200078008ff */
[----:B------:R-:W-:Y:S01]  /*1060*/  IMAD R222, R222, -0x50, RZ ;  /* 0xffffffb0dede7824 */ /* 0x000fe200078e02ff */
[----:B------:R-:W-:Y:S01]  /*1070*/  LOP3.LUT R10, R11, 0x38, R20, 0xf8, !PT ;  /* 0x000000380b0a7812 */ /* 0x000fe200078ef814 */
[----:B------:R-:W-:Y:S01]  /*1080*/  IMAD.MOV.U32 R9, RZ, RZ, c[0x0][0x1d8] ;  /* 0x00007600ff097624 */ /* 0x000fe200078e00ff */
[----:B------:R-:W-:Y:S01]  /*1090*/  LEA.HI.X R31, R12, c[0x0][0x1c4], R6, 0x1, P0 ;  /* 0x000071000c1f7a11 */ /* 0x000fe200000f0c06 */
[----:B------:R-:W-:Y:S01]  /*10a0*/  IMAD.IADD R29, R15, 0x1, R28 ;  /* 0x000000010f1d7824 */ /* 0x000fe200078e021c */
[----:B------:R-:W-:Y:S01]  /*10b0*/  SHF.R.U32.HI R11, RZ, 0x3, R11 ;  /* 0x00000003ff0b7819 */ /* 0x000fe2000001160b */
[----:B------:R-:W-:Y:S01]  /*10c0*/  IMAD.MOV.U32 R28, RZ, RZ, R14 ;  /* 0x000000ffff1c7224 */ /* 0x000fe200078e000e */
[----:B------:R-:W-:Y:S01]  /*10d0*/  LEA.HI R6, R18, R219, RZ, 0x6 ;  /* 0x000000db12067211 */ /* 0x000fe200078f30ff */
[----:B------:R-:W-:Y:S01]  /*10e0*/  IMAD.MOV.U32 R14, RZ, RZ, c[0x0][0x1dc] ;  /* 0x00007700ff0e7624 */ /* 0x000fe200078e00ff */
[----:B------:R-:W-:Y:S01]  /*10f0*/  IADD3 R12, R222, R3, -R227 ;  /* 0x00000003de0c7210 */ /* 0x000fe20007ffe8e3 */
[----:B------:R-:W-:Y:S01]  /*1100*/  IMAD.U32 R13, RZ, RZ, UR5 ;  /* 0x00000005ff0d7e24 */ /* 0x000fe2000f8e00ff */
[----:B------:R-:W-:Y:S01]  /*1110*/  ISETP.GE.AND P0, PT, R20, c[0x0][0x1cc], PT ;  /* 0x0000730014007a0c */ /* 0x000fe20003f06270 */
[----:B------:R-:W-:Y:S01]  /*1120*/  ULDC.64 UR4, c[0x0][0x1a8] ;  /* 0x00006a0000047ab9 */ /* 0x000fe20000000a00 */
[----:B------:R-:W-:Y:S01]  /*1130*/  LOP3.LUT R11, R10, R11, RZ, 0x3c, !PT ;  /* 0x0000000b0a0b7212 */ /* 0x000fe200078e3cff */
[----:B------:R-:W-:Y:S01]  /*1140*/  USHF.L.U32 UR11, UR4, 0x5, URZ ;  /* 0x00000005040b7899 */ /* 0x000fe2000800063f */
[----:B------:R-:W-:Y:S01]  /*1150*/  SHF.R.S32.HI R6, RZ, 0x6, R6 ;  /* 0x00000006ff067819 */ /* 0x000fe20000011406 */
[----:B------:R-:W-:Y:S01]  /*1160*/  USHF.L.U64.HI UR10, UR4, UR6, UR5 ;  /* 0x00000006040a7299 */ /* 0x000fe20008010205 */
[C---:B------:R-:W-:Y:S01]  /*1170*/  ISETP.LT.OR P3, PT, R12.reuse, 0x1, P0 ;  /* 0x000000010c00780c */ /* 0x040fe20000761670 */
[----:B------:R-:W-:Y:S01]  /*1180*/  IMAD R245, R5, c[0x0][0x188], RZ ;  /* 0x0000620005f57a24 */ /* 0x000fe200078e02ff */
[----:B------:R-:W-:Y:S01]  /*1190*/  ISETP.LT.OR P5, PT, R12, 0x1, P4 ;  /* 0x000000010c00780c */ /* 0x000fe200027a1670 */
[----:B------:R-:W-:Y:S01]  /*11a0*/  IMAD R11, R6, 0x200, R11 ;  /* 0x00000200060b7824 */ /* 0x000fe200078e020b */
[----:B------:R-:W-:Y:S01]  /*11b0*/  IADD3 R10, R20, 0x80, RZ ;  /* 0x00000080140a7810 */ /* 0x000fe20007ffe0ff */
[----:B------:R-:W-:Y:S01]  /*11c0*/  ULDC.64 UR4, c[0x0][0x178] ;  /* 0x00005e0000047ab9 */ /* 0x000fe20000000a00 */
[----:B------:R-:W-:Y:S01]  /*11d0*/  LEA R32, P1, R9, R30, 0x6 ;  /* 0x0000001e09207211 */ /* 0x000fe200078230ff */
[----:B------:R-:W-:Y:S01]  /*11e0*/  IMAD.SHL.U32 R221, R11, 0x2, RZ ;  /* 0x000000020bdd7824 */ /* 0x000fe200078e00ff */
[----:B------:R-:W-:Y:S01]  /*11f0*/  ISETP.GE.AND P2, PT, R10, c[0x0][0x1cc], PT ;  /* 0x000073000a007a0c */ /* 0x000fe20003f46270 */
[----:B------:R-:W-:Y:S01]  /*1200*/  IMAD.U32 R11, RZ, RZ, UR7 ;  /* 0x00000007ff0b7e24 */ /* 0x000fe2000f8e00ff */
[----:B------:R-:W-:Y:S01]  /*1210*/  LEA.HI.X R33, R9, R31, R14, 0x6, P1 ;  /* 0x0000001f09217211 */ /* 0x000fe200008f340e */
[----:B------:R-:W-:Y:S01]  /*1220*/  IMAD R9, R17, c[0x0][0x1a8], RZ ;  /* 0x00006a0011097a24 */ /* 0x000fe200078e02ff */
        /* <DEDUP_REMOVED lines=9> */
[----:B------:R-:W-:Y:S01]  /*12c0*/  ISETP.LT.OR P2, PT, R12, 0x21, P2 ;  /* 0x000000210c00780c */ /* 0x000fe20001741670 */
[----:B------:R-:W-:Y:S01]  /*12d0*/  IMAD.WIDE.U32 R16, R16, c[0x0][0x1a8], R28 ;  /* 0x00006a0010107a25 */ /* 0x000fe200078e001c */
[----:B------:R-:W-:Y:S01]  /*12e0*/  ISETP.GT.AND P5, PT, R219, 0x7f, PT ;  /* 0x0000007fdb00780c */ /* 0x000fe20003fa4270 */
[----:B------:R-:W-:Y:S01]  /*12f0*/  UMOV UR7, 0x6 ;  /* 0x0000000600077882 */ /* 0x000fe20000000000 */
[----:B------:R-:W-:Y:S01]  /*1300*/  CS2R R124, SRZ ;  /* 0x00000000007c7805 */ /* 0x000fe2000001ff00 */
[----:B------:R-:W-:Y:S01]  /*1310*/  IMAD.IADD R9, R17, 0x1, R9 ;  /* 0x0000000111097824 */ /* 0x000fe200078e0209 */
[----:B------:R-:W-:Y:S01]  /*1320*/  USHF.L.U64.HI UR12, UR4, UR7, UR5 ;  /* 0x00000007040c7299 */ /* 0x000fe20008010205 */
[----:B------:R1:W-:Y:S01]  /*1330*/  LDGSTS.E.BYPASS.LTC128B.128 [R221+0xc880], [R30.64+0x100], !P1 ;  /* 0x0c8801001edd7fae */ /* 0x0003e2000c901d48 */
[----:B------:R-:W-:Y:S01]  /*1340*/  IMAD.MOV.U32 R14, RZ, RZ, c[0x0][0x1ac] ;  /* 0x00006b00ff0e7624 */ /* 0x000fe200078e00ff */
[----:B------:R-:W-:Y:S01]  /*1350*/  USHF.L.U32 UR13, UR4, 0x6, URZ ;  /* 0x00000006040d7899 */ /* 0x000fe2000800063f */
[----:B------:R-:W-:Y:S01]  /*1360*/  IMAD R245, R230, c[0x0][0x18c], R245 ;  /* 0x00006300e6f57a24 */ /* 0x000fe200078e02f5 */
[----:B------:R2:W-:Y:S01]  /*1370*/  LDGSTS.E.BYPASS.LTC128B.128 [R221+0x8880], [R32.64], !P0 ;  /* 0x0888000020dd7fae */ /* 0x0005e2000c101d48 */
[----:B------:R-:W-:Y:S01]  /*1380*/  IMAD R243, R5, c[0x0][0x218], RZ ;  /* 0x0000860005f37a24 */ /* 0x000fe200078e02ff */
[----:B------:R-:W-:Y:S01]  /*1390*/  CS2R R122, SRZ ;  /* 0x00000000007a7805 */ /* 0x000fe2000001ff00 */
[----:B------:R-:W-:Y:S01]  /*13a0*/  IMAD.WIDE.U32 R24, R0, c[0x0][0x238], R24 ;  /* 0x00008e0000187a25 */ /* 0x000fe200078e0018 */
[----:B------:R2:W-:Y:S01]  /*13b0*/  LDGSTS.E.BYPASS.LTC128B.128 [R221+0xb080], [R32.64+0x80], !P3 ;  /* 0x0b08008020dd7fae */ /* 0x0005e2000d901d48 */
[----:B------:R-:W-:Y:S01]  /*13c0*/  @!P5 LEA R34, P1, R11, R32, 0x1 ;  /* 0x000000200b22d211 */ /* 0x000fe200078208ff */
[----:B------:R-:W-:Y:S01]  /*13d0*/  CS2R R120, SRZ ;  /* 0x0000000000787805 */ /* 0x000fe2000001ff00 */
[C---:B------:R-:W-:Y:S01]  /*13e0*/  @!P5 ISETP.GE.AND P0, PT, R12.reuse, 0x41, PT ;  /* 0x000000410c00d80c */ /* 0x040fe20003f06270 */
[----:B------:R2:W-:Y:S01]  /*13f0*/  LDGSTS.E.BYPASS.LTC128B.128 [R221+0xd880], [R32.64+0x100], !P2 ;  /* 0x0d88010020dd7fae */ /* 0x0005e2000d101d48 */
[----:B------:R-:W-:Y:S01]  /*1400*/  @!P5 ISETP.LT.OR P2, PT, R12, 0x41, P4 ;  /* 0x000000410c00d80c */ /* 0x000fe20002741670 */
[----:B------:R-:W-:Y:S01]  /*1410*/  IMAD R243, R230, c[0x0][0x21c], R243 ;  /* 0x00008700e6f37a24 */ /* 0x000fe200078e02f3 */
[----:B------:R-:W-:Y:S01]  /*1420*/  ISETP.GT.AND P4, PT, R219, 0x7f, PT ;  /* 0x0000007fdb00780c */ /* 0x000fe20003f84270 */
[----:B------:R-:W-:Y:S01]  /*1430*/  IMAD.SHL.U32 R210, R213, 0x8, RZ ;  /* 0x00000008d5d27824 */ /* 0x000fe200078e00ff */
[----:B------:R-:W-:Y:S01]  /*1440*/  @!P5 LEA.HI.X R35, R11, R33, R13, 0x1, P1 ;  /* 0x000000210b23d211 */ /* 0x000fe200008f0c0d */
[----:B------:R-:W-:Y:S01]  /*1450*/  IMAD R13, R251, UR12, RZ ;  /* 0x0000000cfb0d7c24 */ /* 0x000fe2000f8e02ff */
[----:B------:R-:W-:Y:S01]  /*1460*/  LEA R28, P1, R16, c[0x0][0x190], 0x1 ;  /* 0x00006400101c7a11 */ /* 0x000fe200078208ff */
[----:B------:R-:W-:Y:S01]  /*1470*/  IMAD R237, R5, c[0x0][0x240], RZ ;  /* 0x0000900005ed7a24 */ /* 0x000fe200078e02ff */
[----:B------:R-:W-:Y:S01]  /*1480*/  @!P5 ISETP.GE.OR P3, PT, R20, c[0x0][0x1cc], !P0 ;  /* 0x000073001400da0c */ /* 0x000fe20004766670 */
[----:B------:R-:W-:Y:S01]  /*1490*/  IMAD.SHL.U32 R6, R6, 0x8, RZ ;  /* 0x0000000806067824 */ /* 0x000fe200078e00ff */
[----:B------:R-:W-:Y:S01]  /*14a0*/  LEA.HI.X R29, R16, c[0x0][0x194], R9, 0x1, P1 ;  /* 0x00006500101d7a11 */ /* 0x000fe200008f0c09 */
[----:B------:R-:W-:Y:S01]  /*14b0*/  IMAD.MOV.U32 R9, RZ, RZ, c[0x0][0x1a8] ;  /* 0x00006a00ff097624 */ /* 0x000fe200078e00ff */
[----:B------:R-:W-:Y:S01]  /*14c0*/  ISETP.GE.AND P5, PT, R20, c[0x0][0x19c], PT ;  /* 0x0000670014007a0c */ /* 0x000fe20003fa6270 */
[----:B------:R-:W-:Y:S01]  /*14d0*/  IMAD R16, R2, c[0x0][0x208], RZ ;  /* 0x0000820002107a24 */ /* 0x000fe200078e02ff */
[----:B------:R-:W-:Y:S01]  /*14e0*/  SHF.R.S32.HI R11, RZ, 0x1f, R0 ;  /* 0x0000001fff0b7819 */ /* 0x000fe20000011400 */
[----:B------:R-:W-:Y:S01]  /*14f0*/  IMAD R237, R230, c[0x0][0x244], R237 ;  /* 0x00009100e6ed7a24 */ /* 0x000fe200078e02ed */
[----:B------:R-:W-:Y:S01]  /*1500*/  @!P4 ISETP.GE.OR P1, PT, R10, c[0x0][0x1cc], !P0 ;  /* 0x000073000a00ca0c */ /* 0x000fe20004726670 */
[----:B------:R-:W-:Y:S01]  /*1510*/  IMAD R16, R23, c[0x0][0x20c], R16 ;  /* 0x0000830017107a24 */ /* 0x000fe200078e0210 */
[C---:B-1----:R-:W-:Y:S01]  /*1520*/  LEA R30, P0, R9.reuse, R28, 0x6 ;  /* 0x0000001c091e7211 */ /* 0x042fe200078030ff */
[----:B------:R-:W-:Y:S01]  /*1530*/  CS2R R118, SRZ ;  /* 0x0000000000767805 */ /* 0x000fe2000001ff00 */
[----:B------:R-:W-:Y:S01]  /*1540*/  @!P6 ISETP.LT.OR P6, PT, R12, 0x41, P5 ;  /* 0x000000410c00e80c */ /* 0x000fe20002fc1670 */
[----:B------:R1:W-:Y:S01]  /*1550*/  @!P4 LDGSTS.E.BYPASS.LTC128B.128 [R221+0x9880], [R34.64], !P3 ;  /* 0x0988000022ddcfae */ /* 0x0003e2000d901d48 */
[----:B------:R-:W-:Y:S01]  /*1560*/  LEA.HI.X R31, R9, R29, R14, 0x6, P0 ;  /* 0x0000001d091f7211 */ /* 0x000fe200000f340e */
[----:B------:R-:W-:Y:S01]  /*1570*/  IMAD R14, R2, c[0x0][0x178], RZ ;  /* 0x00005e00020e7a24 */ /* 0x000fe200078e02ff */
[----:B------:R-:W-:Y:S01]  /*1580*/  ISETP.GT.AND P0, PT, R219, 0x7f, PT ;  /* 0x0000007fdb00780c */ /* 0x000fe20003f04270 */
[----:B------:R-:W-:Y:S01]  /*1590*/  IMAD R9, R11, c[0x0][0x180], RZ ;  /* 0x000060000b097a24 */ /* 0x000fe200078e02ff */
[----:B------:R-:W-:Y:S01]  /*15a0*/  ISETP.GE.AND P3, PT, R7, c[0x0][0x19c], PT ;  /* 0x0000670007007a0c */ /* 0x000fe20003f66270 */
[C---:B------:R-:W-:Y:S01]  /*15b0*/  IMAD R14, R23.reuse, c[0x0][0x17c], R14 ;  /* 0x00005f00170e7a24 */ /* 0x040fe200078e020e */
[----:B------:R-:W-:Y:S01]  /*15c0*/  ISETP.LT.OR P4, PT, R12, 0x1, P5 ;  /* 0x000000010c00780c */ /* 0x000fe20002f81670 */
[----:B--2---:R-:W-:Y:S01]  /*15d0*/  IMAD.WIDE.U32 R32, R23, c[0x0][0x178], R20 ;  /* 0x00005e0017207a25 */ /* 0x004fe200078e0014 */
[----:B------:R-:W-:Y:S01]  /*15e0*/  LOP3.LUT R210, R210, 0x8, RZ, 0xc0, !PT ;  /* 0x00000008d2d27812 */ /* 0x000fe200078ec0ff */
[----:B------:R-:W-:Y:S01]  /*15f0*/  CS2R R116, SRZ ;  /* 0x0000000000747805 */ /* 0x000fe2000001ff00 */
[----:B------:R-:W-:Y:S01]  /*1600*/  CS2R R114, SRZ ;  /* 0x0000000000727805 */ /* 0x000fe2000001ff00 */
[----:B------:R-:W-:Y:S01]  /*1610*/  IMAD.IADD R15, R33, 0x1, R14 ;  /* 0x00000001210f7824 */ /* 0x000fe200078e020e */
[----:B------:R-:W-:Y:S01]  /*1620*/  CS2R R112, SRZ ;  /* 0x0000000000707805 */ /* 0x000fe2000001ff00 */
[----:B------:R-:W-:Y:S01]  /*1630*/  IMAD.MOV.U32 R14, RZ, RZ, R32 ;  /* 0x000000ffff0e7224 */ /* 0x000fe200078e0020 */
[----:B------:R-:W-:Y:S01]  /*1640*/  CS2R R86, SRZ ;  /* 0x0000000000567805 */ /* 0x000fe2000001ff00 */
[----:B------:R1:W-:Y:S01]  /*1650*/  @!P0 LDGSTS.E.BYPASS.LTC128B.128 [R221+0xc080], [R34.64+0x80], !P2 ;  /* 0x0c08008022dd8fae */ /* 0x0003e2000d101d48 */
[----:B------:R-:W-:Y:S01]  /*1660*/  ISETP.GE.AND P2, PT, R10, c[0x0][0x19c], PT ;  /* 0x000067000a007a0c */ /* 0x000fe20003f46270 */
[----:B------:R-:W-:Y:S01]  /*1670*/  IMAD R234, R0, c[0x0][0x184], R9 ;  /* 0x0000610000ea7a24 */ /* 0x000fe200078e0209 */
[----:B------:R-:W-:Y:S01]  /*1680*/  CS2R R84, SRZ ;  /* 0x0000000000547805 */ /* 0x000fe2000001ff00 */
[----:B------:R1:W-:Y:S01]  /*1690*/  @!P0 LDGSTS.E.BYPASS.LTC128B.128 [R221+0xe880], [R34.64+0x100], !P1 ;  /* 0x0e88010022dd8fae */ /* 0x0003e2000c901d48 */
[----:B------:R-:W-:Y:S01]  /*16a0*/  ISETP.LT.OR P1, PT, R12, 0x1, P3 ;  /* 0x000000010c00780c */ /* 0x000fe20001f21670 */
[----:B------:R-:W-:Y:S01]  /*16b0*/  IMAD.WIDE.U32 R14, R0, c[0x0][0x180], R14 ;  /* 0x00006000000e7a25 */ /* 0x000fe200078e000e */
[C---:B------:R-:W-:Y:S01]  /*16c0*/  ISETP.LT.OR P0, PT, R12.reuse, 0x1, P2 ;  /* 0x000000010c00780c */ /* 0x040fe20001701670 */
[----:B------:R2:W-:Y:S01]  /*16d0*/  LDGSTS.E.BYPASS.LTC128B.128 [R221+0x80], [R28.64], !P4 ;  /* 0x000800001cdd7fae */ /* 0x0005e2000e101d48 */
[C---:B------:R-:W-:Y:S01]  /*16e0*/  ISETP.LT.OR P4, PT, R12.reuse, 0x21, P5 ;  /* 0x000000210c00780c */ /* 0x040fe20002f81670 */
[----:B------:R-:W-:Y:S01]  /*16f0*/  IMAD.IADD R235, R15, 0x1, R234 ;  /* 0x000000010feb7824 */ /* 0x000fe200078e02ea */
[----:B------:R-:W-:Y:S01]  /*1700*/  ISETP.LT.OR P5, PT, R12, 0x21, P3 ;  /* 0x000000210c00780c */ /* 0x000fe20001fa1670 */
[----:B------:R-:W-:Y:S01]  /*1710*/  IMAD.MOV.U32 R234, RZ, RZ, R14 ;  /* 0x000000ffffea7224 */ /* 0x000fe200078e000e */
[----:B------:R-:W-:Y:S01]  /*1720*/  CS2R R82, SRZ ;  /* 0x0000000000527805 */ /* 0x000fe2000001ff00 */
[----:B------:R-:W-:Y:S01]  /*1730*/  IMAD.U32 R14, RZ, RZ, UR11 ;  /* 0x0000000bff0e7e24 */ /* 0x000fe2000f8e00ff */
[----:B------:R-:W-:Y:S01]  /*1740*/  USHF.L.U32 UR11, UR4, 0x5, URZ ;  /* 0x00000005040b7899 */ /* 0x000fe2000800063f */
[----:B------:R-:W-:Y:S01]  /*1750*/  IMAD.WIDE.U32 R234, R230, c[0x0][0x188], R234 ;  /* 0x00006200e6ea7a25 */ /* 0x000fe200078e00ea */
[----:B------:R-:W-:Y:S01]  /*1760*/  CS2R R80, SRZ ;  /* 0x0000000000507805 */ /* 0x000fe2000001ff00 */
[----:B------:R2:W-:Y:S01]  /*1770*/  LDGSTS.E.BYPASS.LTC128B.128 [R221+0x2880], [R28.64+0x80], !P1 ;  /* 0x028800801cdd7fae */ /* 0x0005e2000c901d48 */
[----:B------:R-:W-:Y:S01]  /*1780*/  ISETP.GE.AND P1, PT, R20, c[0x0][0x16c], PT ;  /* 0x00005b0014007a0c */ /* 0x000fe20003f26270 */
[----:B------:R-:W-:Y:S01]  /*1790*/  IMAD.IADD R245, R235, 0x1, R245 ;  /* 0x00000001ebf57824 */ /* 0x000fe200078e02f5 */
[----:B------:R-:W-:Y:S01]  /*17a0*/  CS2R R78, SRZ ;  /* 0x00000000004e7805 */ /* 0x000fe2000001ff00 */
[----:B------:R2:W-:Y:S01]  /*17b0*/  LDGSTS.E.BYPASS.LTC128B.128 [R221+0x5080], [R28.64+0x100], !P0 ;  /* 0x050801001cdd7fae */ /* 0x0005e2000c101d48 */
[----:B------:R-:W-:Y:S01]  /*17c0*/  ISETP.GE.AND P0, PT, R7, c[0x0][0x16c], PT ;  /* 0x00005b0007007a0c */ /* 0x000fe20003f06270 */
[----:B------:R-:W-:Y:S01]  /*17d0*/  IMAD.MOV.U32 R244, RZ, RZ, R234 ;  /* 0x000000fffff47224 */ /* 0x000fe200078e00ea */
[----:B------:R-:W-:Y:S01]  /*17e0*/  SEL R9, RZ, 0x1, P1 ;  /* 0x00000001ff097807 */ /* 0x000fe20000800000 */
[----:B------:R3:W-:Y:S01]  /*17f0*/  LDGSTS.E.BYPASS.LTC128B.128 [R221+0x1080], [R30.64], !P4 ;  /* 0x010800001edd7fae */ /* 0x0007e2000e101d48 */
[----:B------:R-:W-:Y:S01]  /*1800*/  SEL R2, RZ, 0xffffffff, P0 ;  /* 0xffffffffff027807 */ /* 0x000fe20000000000 */
[----:B------:R-:W-:Y:S01]  /*1810*/  IMAD.WIDE.U32 R22, R23, c[0x0][0x208], R20 ;  /* 0x0000820017167a25 */ /* 0x000fe200078e0014 */
[C---:B------:R-:W-:Y:S01]  /*1820*/  ISETP.GT.AND P0, PT, R219.reuse, 0x7f, PT ;  /* 0x0000007fdb00780c */ /* 0x040fe20003f04270 */
[----:B------:R3:W-:Y:S01]  /*1830*/  LDGSTS.E.BYPASS.LTC128B.128 [R221+0x3880], [R30.64+0x80], !P5 ;  /* 0x038800801edd7fae */ /* 0x0007e2000e901d48 */
[----:B------:R-:W-:Y:S01]  /*1840*/  ISETP.LT.OR P1, PT, R12, 0x21, P2 ;  /* 0x000000210c00780c */ /* 0x000fe20001721670 */
[----:B------:R-:W-:Y:S01]  /*1850*/  IMAD.SHL.U32 R2, R2, 0x2, RZ ;  /* 0x0000000202027824 */ /* 0x000fe200078e00ff */
[----:B------:R-:W-:Y:S01]  /*1860*/  ISETP.GT.AND P4, PT, R219, 0x7f, PT ;  /* 0x0000007fdb00780c */ /* 0x000fe20003f84270 */
[----:B------:R-:W-:Y:S01]  /*1870*/  IMAD.IADD R17, R23, 0x1, R16 ;  /* 0x0000000117117824 */ /* 0x000fe200078e0210 */
[----:B------:R-:W-:Y:S01]  /*1880*/  CS2R R76, SRZ ;  /* 0x00000000004c7805 */ /* 0x000fe2000001ff00 */
[----:B------:R-:W-:Y:S01]  /*1890*/  IMAD.MOV.U32 R16, RZ, RZ, R22 ;  /* 0x000000ffff107224 */ /* 0x000fe200078e0016 */
[----:B------:R-:W-:Y:S01]  /*18a0*/  LOP3.LUT R2, R2, 0x2, R9, 0xe2, !PT ;  /* 0x0000000202027812 */ /* 0x000fe200078ee209 */
[----:B------:R-:W-:Y:S01]  /*18b0*/  IMAD.U32 R9, RZ, RZ, UR10 ;  /* 0x0000000aff097e24 */ /* 0x000fe2000f8e00ff */
[----:B------:R-:W-:Y:S01]  /*18c0*/  USHF.L.U64.HI UR10, UR4, UR6, UR5 ;  /* 0x00000006040a7299 */ /* 0x000fe20008010205 */
[----:B------:R-:W-:Y:S01]  /*18d0*/  IMAD.U32 R32, RZ, RZ, UR11 ;  /* 0x0000000bff207e24 */ /* 0x000fe2000f8e00ff */
[----:B------:R-:W-:Y:S01]  /*18e0*/  CS2R R74, SRZ ;  /* 0x00000000004a7805 */ /* 0x000fe2000001ff00 */
[----:B------:R-:W-:Y:S01]  /*18f0*/  @!P0 ISETP.LT.OR P3, PT, R12, 0x41, P3 ;  /* 0x000000410c00880c */ /* 0x000fe20001f61670 */
[----:B------:R-:W-:Y:S01]  /*1900*/  IMAD.WIDE.U32 R16, R0, c[0x0][0x210], R16 ;  /* 0x0000840000107a25 */ /* 0x000fe200078e0010 */
[----:B------:R-:W-:Y:S01]  /*1910*/  @!P0 ISETP.LT.OR P2, PT, R12, 0x41, P2 ;  /* 0x000000410c00880c */ /* 0x000fe20001741670 */
[----:B------:R3:W-:Y:S01]  /*1920*/  LDGSTS.E.BYPASS.LTC128B.128 [R221+0x6080], [R30.64+0x100], !P1 ;  /* 0x060801001edd7fae */ /* 0x0007e2000c901d48 */
[----:B------:R-:W-:Y:S01]  /*1930*/  ISETP.GE.AND P0, PT, R10, c[0x0][0x16c], PT ;  /* 0x00005b000a007a0c */ /* 0x000fe20003f06270 */
[----:B------:R-:W-:Y:S01]  /*1940*/  ULDC.64 UR4, c[0x0][0x208] ;  /* 0x0000820000047ab9 */ /* 0x000fe20000000a00 */
[----:B------:R-:W-:Y:S01]  /*1950*/  SHF.R.S32.HI R12, RZ, 0x1f, R251 ;  /* 0x0000001fff0c7819 */ /* 0x000fe200000114fb */
[----:B------:R-:W-:Y:S01]  /*1960*/  USHF.L.U64.HI UR7, UR4, UR7, UR5 ;  /* 0x0000000704077299 */ /* 0x000fe20008010205 */
[----:B------:R-:W-:Y:S01]  /*1970*/  SEL R15, RZ, 0x4, P0 ;  /* 0x00000004ff0f7807 */ /* 0x000fe20000000000 */
[----:B------:R-:W-:Y:S01]  /*1980*/  USHF.L.U32 UR12, UR4, 0x6, URZ ;  /* 0x00000006040c7899 */ /* 0x000fe2000800063f */
[----:B--2---:R-:W-:Y:S01]  /*1990*/  @!P4 LEA R28, P0, R14, R30, 0x1 ;  /* 0x0000001e0e1cc211 */ /* 0x004fe200078008ff */
[----:B------:R-:W-:Y:S01]  /*19a0*/  USHF.L.U64.HI UR5, UR4, UR6, UR5 ;  /* 0x0000000604057299 */ /* 0x000fe20008010205 */
[----:B------:R-:W-:Y:S01]  /*19b0*/  ISETP.GT.AND P1, PT, R219, 0x7f, PT ;  /* 0x0000007fdb00780c */ /* 0x000fe20003f24270 */
[----:B------:R-:W-:Y:S01]  /*19c0*/  IMAD R21, R5, c[0x0][0x290], RZ ;  /* 0x0000a40005157a24 */ /* 0x000fe200078e02ff */
[----:B------:R-:W-:Y:S01]  /*19d0*/  LOP3.LUT R2, R2, R15, RZ, 0xfc, !PT ;  /* 0x0000000f02027212 */ /* 0x000fe200078efcff */
[----:B------:R-:W-:Y:S01]  /*19e0*/  ULDC UR6, c[0x0][0x2a0] ;  /* 0x0000a80000067ab9 */ /* 0x000fe20000000800 */
[----:B------:R-:W-:Y:S01]  /*19f0*/  @!P4 LEA.HI.X R29, R14, R31, R9, 0x1, P0 ;  /* 0x0000001f0e1dc211 */ /* 0x000fe200000f0c09 */
[----:B------:R-:W-:Y:S01]  /*1a00*/  IMAD R9, R12, UR13, R13 ;  /* 0x0000000d0c097c24 */ /* 0x000fe2000f8e020d */
[C---:B------:R-:W-:Y:S01]  /*1a10*/  LOP3.LUT P5, RZ, R2.reuse, 0x1, RZ, 0xc0, !PT ;  /* 0x0000000102ff7812 */ /* 0x040fe200078ac0ff */
[----:B------:R-:W-:Y:S01]  /*1a20*/  IMAD.WIDE.U32 R14, R251, UR13, R244 ;  /* 0x0000000dfb0e7c25 */ /* 0x000fe2000f8e00f4 */
[----:B------:R-:W-:Y:S01]  /*1a30*/  LOP3.LUT P4, RZ, R2, 0x2, RZ, 0xc0, !PT ;  /* 0x0000000202ff7812 */ /* 0x000fe2000788c0ff */
[----:B------:R-:W-:Y:S01]  /*1a40*/  ULOP3.LUT UR6, URZ, UR6, URZ, 0x33, !UPT ;  /* 0x000000063f067292 */ /* 0x000fe2000f8e333f */
[----:B------:R-:W-:Y:S01]  /*1a50*/  CS2R R72, SRZ ;  /* 0x0000000000487805 */ /* 0x000fe2000001ff00 */
[----:B------:R-:W-:Y:S01]  /*1a60*/  IMAD.IADD R9, R15, 0x1, R9 ;  /* 0x000000010f097824 */ /* 0x000fe200078e0209 */
[----:B------:R-:W-:Y:S01]  /*1a70*/  LEA R22, P0, R14, c[0x0][0x160], 0x1 ;  /* 0x000058000e167a11 */ /* 0x000fe200078008ff */
[----:B------:R-:W-:Y:S01]  /*1a80*/  IMAD.SHL.U32 R15, R251, 0x40, RZ ;  /* 0x00000040fb0f7824 */ /* 0x000fe200078e00ff */
[----:B------:R2:W-:Y:S01]  /*1a90*/  @!P1 LDGSTS.E.BYPASS.LTC128B.128 [R221+0x2080], [R28.64], !P6 ;  /* 0x020800001cdd9fae */ /* 0x0005e2000f101d48 */
[----:B------:R-:W-:Y:S01]  /*1aa0*/  LOP3.LUT P6, RZ, R2, 0x4, RZ, 0xc0, !PT ;  /* 0x0000000402ff7812 */ /* 0x000fe200078cc0ff */
[----:B------:R-:W-:Y:S01]  /*1ab0*/  IMAD R13, R11, c[0x0][0x270], RZ ;  /* 0x00009c000b0d7a24 */ /* 0x000fe200078e02ff */
[----:B------:R-:W-:Y:S01]  /*1ac0*/  LEA.HI.X R23, R14, c[0x0][0x164], R9, 0x1, P0 ;  /* 0x000059000e177a11 */ /* 0x000fe200000f0c09 */
[----:B------:R2:W-:Y:S01]  /*1ad0*/  @!P1 LDGSTS.E.BYPASS.LTC128B.128 [R221+0x4880], [R28.64+0x80], !P3 ;  /* 0x048800801cdd9fae */ /* 0x0005e2000d901d48 */
[----:B------:R-:W-:Y:S01]  /*1ae0*/  IADD3 R2, -R227, R228, -R15 ;  /* 0x000000e4e3027210 */ /* 0x000fe20007ffe90f */
[----:B------:R-:W-:Y:S01]  /*1af0*/  IMAD R9, R11, c[0x0][0x210], RZ ;  /* 0x000084000b097a24 */ /* 0x000fe200078e02ff */
[----:B------:R-:W-:Y:S01]  /*1b00*/  LEA R32, P0, R32, R22, 0x1 ;  /* 0x0000001620207211 */ /* 0x000fe200078008ff */
[----:B------:R-:W-:Y:S01]  /*1b10*/  IMAD.U32 R14, RZ, RZ, UR11 ;  /* 0x0000000bff0e7e24 */ /* 0x000fe2000f8e00ff */
[----:B------:R-:W-:Y:S01]  /*1b20*/  ISETP.LT.OR P3, PT, R2, 0x1, !P5 ;  /* 0x000000010200780c */ /* 0x000fe20006f61670 */
[----:B------:R-:W-:Y:S01]  /*1b30*/  IMAD R232, R0, c[0x0][0x214], R9 ;  /* 0x0000850000e87a24 */ /* 0x000fe200078e0209 */
[----:B------:R2:W-:Y:S01]  /*1b40*/  @!P1 LDGSTS.E.BYPASS.LTC128B.128 [R221+0x7080], [R28.64+0x100], !P2 ;  /* 0x070801001cdd9fae */ /* 0x0005e2000d101d48 */
[----:B------:R-:W-:Y:S01]  /*1b50*/  IMAD.U32 R9, RZ, RZ, UR10 ;  /* 0x0000000aff097e24 */ /* 0x000fe2000f8e00ff */
[----:B------:R-:W-:Y:S01]  /*1b60*/  ISETP.LT.OR P2, PT, R2, 0x1, !P4 ;  /* 0x000000010200780c */ /* 0x000fe20006741670 */
[----:B------:R-:W-:Y:S01]  /*1b70*/  IMAD R240, R0, c[0x0][0x274], R13 ;  /* 0x00009d0000f07a24 */ /* 0x000fe200078e020d */
[----:B------:R-:W-:Y:S01]  /*1b80*/  ISETP.LT.OR P1, PT, R2, 0x1, !P6 ;  /* 0x000000010200780c */ /* 0x000fe20007721670 */
[----:B------:R-:W0:Y:S01]  /*1b90*/  LDGDEPBAR ;  /* 0x00000000000079af */ /* 0x000e220000000000 */
[----:B------:R-:W-:Y:S01]  /*1ba0*/  LEA.HI.X R33, R14, R23, R9, 0x1, P0 ;  /* 0x000000170e217211 */ /* 0x000fe200000f0c09 */
[----:B------:R-:W-:Y:S01]  /*1bb0*/  IMAD.IADD R233, R17, 0x1, R232 ;  /* 0x0000000111e97824 */ /* 0x000fe200078e02e8 */
[----:B------:R-:W-:Y:S01]  /*1bc0*/  ISETP.LT.OR P0, PT, R2, 0x21, !P5 ;  /* 0x000000210200780c */ /* 0x000fe20006f01670 */
[----:B------:R-:W-:Y:S01]  /*1bd0*/  IMAD R17, R5, c[0x0][0x278], RZ ;  /* 0x00009e0005117a24 */ /* 0x000fe200078e02ff */
[----:B------:R-:W-:Y:S01]  /*1be0*/  P2R R9, PR, RZ, 0x20 ;  /* 0x00000020ff097803 */ /* 0x000fe20000000000 */
[----:B------:R4:W-:Y:S01]  /*1bf0*/  LDGSTS.E.BYPASS.LTC128B.128 [R221+0xf080], [R22.64], !P3 ;  /* 0x0f08000016dd7fae */ /* 0x0009e2000d901d48 */
[----:B------:R-:W-:Y:S01]  /*1c00*/  ISETP.GT.AND P3, PT, R219, 0xf, PT ;  /* 0x0000000fdb00780c */ /* 0x000fe20003f64270 */
[----:B------:R-:W-:Y:S01]  /*1c10*/  IMAD R13, R251, UR7, RZ ;  /* 0x00000007fb0d7c24 */ /* 0x000fe2000f8e02ff */
[----:B------:R-:W-:Y:S01]  /*1c20*/  ISETP.GE.AND P5, PT, R20, c[0x0][0x1fc], PT ;  /* 0x00007f0014007a0c */ /* 0x000fe20003fa6270 */
[----:B------:R-:W-:Y:S01]  /*1c30*/  IMAD R17, R230, c[0x0][0x27c], R17 ;  /* 0x00009f00e6117a24 */ /* 0x000fe200078e0211 */
[----:B------:R4:W-:Y:S01]  /*1c40*/  LDGSTS.E.BYPASS.LTC128B.128 [R221+0x11080], [R22.64+0x80], !P2 ;  /* 0x1108008016dd7fae */ /* 0x0009e2000d101d48 */
[----:B------:R-:W-:Y:S01]  /*1c50*/  IMAD R12, R12, UR12, R13 ;  /* 0x0000000c0c0c7c24 */ /* 0x000fe2000f8e020d */
[----:B------:R-:W-:Y:S01]  /*1c60*/  SHF.R.S32.HI R13, RZ, 0x1f, R15 ;  /* 0x0000001fff0d7819 */ /* 0x000fe2000001140f */
[----:B------:R-:W-:Y:S01]  /*1c70*/  IMAD.MOV.U32 R232, RZ, RZ, R16 ;  /* 0x000000ffffe87224 */ /* 0x000fe200078e0010 */
[----:B------:R4:W-:Y:S01]  /*1c80*/  LDGSTS.E.BYPASS.LTC128B.128 [R221+0x13080], [R22.64+0x100], !P1 ;  /* 0x1308010016dd7fae */ /* 0x0009e2000c901d48 */
[C---:B------:R-:W-:Y:S01]  /*1c90*/  ISETP.LT.OR P1, PT, R2.reuse, 0x21, !P4 ;  /* 0x000000210200780c */ /* 0x040fe20006721670 */
[----:B------:R-:W-:Y:S01]  /*1ca0*/  USHF.L.U32 UR7, UR4, 0x5, URZ ;  /* 0x0000000504077899 */ /* 0x000fe2000800063f */
[----:B------:R-:W-:Y:S01]  /*1cb0*/  ISETP.LT.OR P2, PT, R2, 0x21, !P6 ;  /* 0x000000210200780c */ /* 0x000fe20007741670 */
[----:B------:R5:W-:Y:S01]  /*1cc0*/  LDGSTS.E.BYPASS.LTC128B.128 [R221+0x10080], [R32.64], !P0 ;  /* 0x1008000020dd7fae */ /* 0x000be2000c101d48 */
[----:B------:R-:W-:Y:S01]  /*1cd0*/  IMAD.WIDE.U32 R232, R230, c[0x0][0x218], R232 ;  /* 0x00008600e6e87a25 */ /* 0x000fe200078e00e8 */
[----:B------:R-:W-:Y:S01]  /*1ce0*/  @P3 LOP3.LUT R4, R4, 0x2, RZ, 0xfc, !PT ;  /* 0x0000000204043812 */ /* 0x000fe200078efcff */
[----:B------:R-:W-:Y:S01]  /*1cf0*/  CS2R R70, SRZ ;  /* 0x0000000000467805 */ /* 0x000fe2000001ff00 */
[----:B------:R-:W-:Y:S01]  /*1d00*/  IADD3 R2, -R15, R228, -R227 ;  /* 0x000000e40f027210 */ /* 0x000fe20007ffe9e3 */
[----:B--2---:R-:W-:Y:S01]  /*1d10*/  IMAD.WIDE.U32 R28, R0, c[0x0][0x270], R26 ;  /* 0x00009c00001c7a25 */ /* 0x004fe200078e001a */
[----:B------:R-:W-:Y:S01]  /*1d20*/  LOP3.LUT R4, R4, 0xfffffffe, RZ, 0xc0, !PT ;  /* 0xfffffffe04047812 */ /* 0x000fe200078ec0ff */
[----:B------:R-:W-:Y:S01]  /*1d30*/  CS2R R68, SRZ ;  /* 0x0000000000447805 */ /* 0x000fe2000001ff00 */
[----:B------:R-:W-:Y:S01]  /*1d40*/  CS2R R66, SRZ ;  /* 0x0000000000427805 */ /* 0x000fe2000001ff00 */
[----:B------:R-:W-:Y:S01]  /*1d50*/  IMAD.IADD R241, R29, 0x1, R240 ;  /* 0x000000011df17824 */ /* 0x000fe200078e02f0 */
[----:B------:R5:W-:Y:S01]  /*1d60*/  LDGSTS.E.BYPASS.LTC128B.128 [R221+0x12080], [R32.64+0x80], !P1 ;  /* 0x1208008020dd7fae */ /* 0x000be2000c901d48 */
[----:B------:R-:W-:Y:S01]  /*1d70*/  IMAD.MOV.U32 R240, RZ, RZ, R28 ;  /* 0x000000fffff07224 */ /* 0x000fe200078e001c */
[----:B------:R-:W-:Y:S01]  /*1d80*/  ISETP.LT.OR P1, PT, R2, 0x1, P5 ;  /* 0x000000010200780c */ /* 0x000fe20002f21670 */
[----:B------:R-:W-:Y:S01]  /*1d90*/  IMAD.IADD R243, R233, 0x1, R243 ;  /* 0x00000001e9f37824 */ /* 0x000fe200078e02f3 */
[----:B------:R5:W-:Y:S01]  /*1da0*/  LDGSTS.E.BYPASS.LTC128B.128 [R221+0x14080], [R32.64+0x100], !P2 ;  /* 0x1408010020dd7fae */ /* 0x000be2000d101d48 */
[----:B------:R-:W-:Y:S01]  /*1db0*/  IMAD.WIDE.U32 R240, R230, c[0x0][0x278], R240 ;  /* 0x00009e00e6f07a25 */ /* 0x000fe200078e00f0 */
[----:B------:R-:W-:Y:S01]  /*1dc0*/  ISETP.GE.AND P2, PT, R10, c[0x0][0x1fc], PT ;  /* 0x00007f000a007a0c */ /* 0x000fe20003f46270 */
[----:B------:R-:W-:Y:S01]  /*1dd0*/  CS2R R64, SRZ ;  /* 0x0000000000407805 */ /* 0x000fe2000001ff00 */
[----:B------:R-:W-:Y:S01]  /*1de0*/  CS2R R62, SRZ ;  /* 0x00000000003e7805 */ /* 0x000fe2000001ff00 */
[----:B------:R-:W-:Y:S01]  /*1df0*/  IMAD.IADD R218, R241, 0x1, R17 ;  /* 0x00000001f1da7824 */ /* 0x000fe200078e0211 */
[----:B------:R-:W-:Y:S01]  /*1e00*/  @!P3 IADD3 R17, P0, R15, R240, RZ ;  /* 0x000000f00f11b210 */ /* 0x000fe20007f1e0ff */
[----:B------:R-:W-:Y:S01]  /*1e10*/  IMAD.MOV.U32 R242, RZ, RZ, R232 ;  /* 0x000000fffff27224 */ /* 0x000fe200078e00e8 */
[----:B------:R-:W-:Y:S01]  /*1e20*/  CS2R R60, SRZ ;  /* 0x00000000003c7805 */ /* 0x000fe2000001ff00 */
[----:B------:R-:W-:Y:S01]  /*1e30*/  IMAD.WIDE.U32 R26, R0, c[0x0][0x288], R26 ;  /* 0x0000a200001a7a25 */ /* 0x000fe200078e001a */
[----:B------:R-:W-:Y:S01]  /*1e40*/  CS2R R58, SRZ ;  /* 0x00000000003a7805 */ /* 0x000fe2000001ff00 */
[----:B------:R-:W-:Y:S01]  /*1e50*/  CS2R R56, SRZ ;  /* 0x0000000000387805 */ /* 0x000fe2000001ff00 */
[----:B------:R-:W-:Y:S01]  /*1e60*/  CS2R R54, SRZ ;  /* 0x0000000000367805 */ /* 0x000fe2000001ff00 */
[----:B------:R-:W-:Y:S01]  /*1e70*/  @!P3 IMAD.X R14, R13, 0x1, R218, P0 ;  /* 0x000000010d0eb824 */ /* 0x000fe200000e06da */
[----:B---3--:R-:W-:Y:S01]  /*1e80*/  @!P3 LEA R30, P0, R17, c[0x0][0x258], 0x2 ;  /* 0x00009600111eba11 */ /* 0x008fe200078010ff */
[----:B----4-:R-:W-:Y:S01]  /*1e90*/  IMAD.WIDE.U32 R22, R251, UR12, R242 ;  /* 0x0000000cfb167c25 */ /* 0x010fe2000f8e00f2 */
[----:B------:R-:W-:Y:S01]  /*1ea0*/  CS2R R52, SRZ ;  /* 0x0000000000347805 */ /* 0x000fe2000001ff00 */
[----:B------:R-:W-:Y:S01]  /*1eb0*/  CS2R R50, SRZ ;  /* 0x0000000000327805 */ /* 0x000fe2000001ff00 */
[----:B------:R-:W-:Y:S01]  /*1ec0*/  @!P3 LEA.HI.X R31, R17, c[0x0][0x25c], R14, 0x2, P0 ;  /* 0x00009700111fba11 */ /* 0x000fe200000f140e */
[----:B------:R-:W-:Y:S01]  /*1ed0*/  @!P3 IMAD.SHL.U32 R14, R219, 0x10, RZ ;  /* 0x00000010db0eb824 */ /* 0x000fe200078e00ff */
[----:B------:R-:W-:Y:S01]  /*1ee0*/  LEA R28, P0, R22, c[0x0][0x1f0], 0x1 ;  /* 0x00007c00161c7a11 */ /* 0x000fe200078008ff */
[----:B------:R-:W-:Y:S01]  /*1ef0*/  IMAD.IADD R12, R23, 0x1, R12 ;  /* 0x00000001170c7824 */ /* 0x000fe200078e020c */
[----:B------:R-:W-:Y:S01]  /*1f00*/  CS2R R48, SRZ ;  /* 0x0000000000307805 */ /* 0x000fe2000001ff00 */
[----:B------:R-:W-:Y:S01]  /*1f10*/  IMAD.U32 R17, RZ, RZ, UR7 ;  /* 0x00000007ff117e24 */ /* 0x000fe2000f8e00ff */
[----:B------:R2:W-:Y:S01]  /*1f20*/  @!P3 LDGSTS.E.BYPASS.LTC128B.128 [R14+0x21080], [R30.64] ;  /* 0x210800001e0ebfae */ /* 0x0005e2000b901d48 */
[----:B------:R-:W-:Y:S01]  /*1f30*/  ISETP.GE.AND P3, PT, R7, c[0x0][0x1fc], PT ;  /* 0x00007f0007007a0c */ /* 0x000fe20003f66270 */
[----:B------:R-:W-:Y:S01]  /*1f40*/  IMAD R21, R230, c[0x0][0x294], R21 ;  /* 0x0000a500e6157a24 */ /* 0x000fe200078e0215 */
[----:B------:R-:W-:Y:S01]  /*1f50*/  LEA.HI.X R29, R22, c[0x0][0x1f4], R12, 0x1, P0 ;  /* 0x00007d00161d7a11 */ /* 0x000fe200000f0c0c */
[----:B------:R-:W-:Y:S01]  /*1f60*/  IMAD.U32 R22, RZ, RZ, UR7 ;  /* 0x00000007ff167e24 */ /* 0x000fe2000f8e00ff */
[C---:B------:R-:W-:Y:S01]  /*1f70*/  ISETP.LT.OR P0, PT, R2.reuse, 0x1, P3 ;  /* 0x000000010200780c */ /* 0x040fe20001f01670 */
[----:B------:R-:W0:Y:S01]  /*1f80*/  LDGDEPBAR ;  /* 0x00000000000079af */ /* 0x000e220000000000 */
[----:B------:R-:W-:Y:S01]  /*1f90*/  IMAD.U32 R12, RZ, RZ, UR5 ;  /* 0x00000005ff0c7e24 */ /* 0x000fe2000f8e00ff */
[----:B------:R-:W-:Y:S01]  /*1fa0*/  CS2R R46, SRZ ;  /* 0x00000000002e7805 */ /* 0x000fe2000001ff00 */
[----:B------:R-:W-:Y:S01]  /*1fb0*/  CS2R R44, SRZ ;  /* 0x00000000002c7805 */ /* 0x000fe2000001ff00 */
[----:B------:R3:W-:Y:S01]  /*1fc0*/  LDGSTS.E.BYPASS.LTC128B.128 [R221+0x1b080], [R28.64], !P1 ;  /* 0x1b0800001cdd7fae */ /* 0x0007e2000c901d48 */
[----:B------:R-:W-:Y:S01]  /*1fd0*/  ISETP.LT.OR P1, PT, R2, 0x21, P3 ;  /* 0x000000210200780c */ /* 0x000fe20001f21670 */
[----:B------:R-:W-:Y:S01]  /*1fe0*/  CS2R R42, SRZ ;  /* 0x00000000002a7805 */ /* 0x000fe2000001ff00 */
[----:B------:R-:W-:Y:S01]  /*1ff0*/  ISETP.GE.AND P3, PT, R219, 0x10, PT ;  /* 0x00000010db00780c */ /* 0x000fe20003f66270 */
[----:B------:R-:W-:Y:S01]  /*2000*/  CS2R R40, SRZ ;  /* 0x0000000000287805 */ /* 0x000fe2000001ff00 */
[----:B------:R-:W-:Y:S01]  /*2010*/  CS2R R38, SRZ ;  /* 0x0000000000267805 */ /* 0x000fe2000001ff00 */
[----:B------:R-:W-:Y:S01]  /*2020*/  CS2R R36, SRZ ;  /* 0x0000000000247805 */ /* 0x000fe2000001ff00 */
[----:B-1----:R-:W-:Y:S01]  /*2030*/  CS2R R34, SRZ ;  /* 0x0000000000227805 */ /* 0x002fe2000001ff00 */
[----:B------:R3:W-:Y:S01]  /*2040*/  LDGSTS.E.BYPASS.LTC128B.128 [R221+0x1d080], [R28.64+0x80], !P0 ;  /* 0x1d0800801cdd7fae */ /* 0x0007e2000c101d48 */
[----:B------:R-:W-:Y:S01]  /*2050*/  LEA R22, P0, R22, R28, 0x1 ;  /* 0x0000001c16167211 */ /* 0x000fe200078008ff */
[----:B-----5:R-:W-:Y:S01]  /*2060*/  CS2R R32, SRZ ;  /* 0x0000000000207805 */ /* 0x020fe2000001ff00 */
[----:B------:R-:W-:-:S02]  /*2070*/  UMOV UR4, URZ ;  /* 0x0000003f00047c82 */ /* 0x000fc40008000000 */
[----:B------:R-:W-:Y:S01]  /*2080*/  LEA.HI.X R23, R17, R29, R12, 0x1, P0 ;  /* 0x0000001d11177211 */ /* 0x000fe200000f0c0c */
[C---:B------:R-:W-:Y:S01]  /*2090*/  IMAD R17, R11.reuse, c[0x0][0x288], RZ ;  /* 0x0000a2000b117a24 */ /* 0x040fe200078e02ff */
[----:B------:R-:W-:Y:S01]  /*20a0*/  ISETP.LT.OR P0, PT, R2, 0x1, P2 ;  /* 0x000000010200780c */ /* 0x000fe20001701670 */
[----:B------:R-:W-:Y:S01]  /*20b0*/  IMAD R11, R11, c[0x0][0x238], RZ ;  /* 0x00008e000b0b7a24 */ /* 0x000fe200078e02ff */
[-C--:B------:R-:W-:Y:S01]  /*20c0*/  LEA.HI R12, R18, R219.reuse, RZ, 0x4 ;  /* 0x000000db120c7211 */ /* 0x080fe200078f20ff */
[----:B------:R-:W-:Y:S01]  /*20d0*/  IMAD R238, R0, c[0x0][0x28c], R17 ;  /* 0x0000a30000ee7a24 */ /* 0x000fe200078e0211 */
[----:B--2---:R-:W-:Y:S01]  /*20e0*/  LEA.HI R14, R18, R219, RZ, 0x2 ;  /* 0x000000db120e7211 */ /* 0x004fe200078f10ff */
[----:B------:R-:W-:Y:S01]  /*20f0*/  IMAD R16, R0, c[0x0][0x23c], R11 ;  /* 0x00008f0000107a24 */ /* 0x000fe200078e020b */
[----:B------:R-:W-:Y:S01]  /*2100*/  SHF.R.S32.HI R11, RZ, 0x4, R12 ;  /* 0x00000004ff0b7819 */ /* 0x000fe2000001140c */
[----:B------:R-:W-:Y:S01]  /*2110*/  IMAD.IADD R239, R27, 0x1, R238 ;  /* 0x000000011bef7824 */ /* 0x000fe200078e02ee */
[----:B------:R-:W-:Y:S01]  /*2120*/  SHF.R.S32.HI R19, RZ, 0x2, R14 ;  /* 0x00000002ff137819 */ /* 0x000fe2000001140e */
[----:B------:R-:W-:Y:S01]  /*2130*/  IMAD.MOV.U32 R238, RZ, RZ, R26 ;  /* 0x000000ffffee7224 */ /* 0x000fe200078e001a */
[----:B------:R-:W-:Y:S01]  /*2140*/  LEA.HI R17, R12, R11, RZ, 0x1 ;  /* 0x0000000b0c117211 */ /* 0x000fe200078f08ff */
[----:B------:R-:W-:Y:S01]  /*2150*/  CS2R R30, SRZ ;  /* 0x00000000001e7805 */ /* 0x000fe2000001ff00 */
[----:B------:R-:W-:Y:S01]  /*2160*/  SHF.R.S32.HI R0, RZ, 0x1f, R14 ;  /* 0x0000001fff007819 */ /* 0x000fe2000001140e */
[----:B------:R3:W-:Y:S01]  /*2170*/  LDGSTS.E.BYPASS.LTC128B.128 [R221+0x1f080], [R28.64+0x100], !P0 ;  /* 0x1f0801001cdd7fae */ /* 0x0007e2000c101d48 */
[----:B------:R-:W-:Y:S01]  /*2180*/  ISETP.LT.OR P0, PT, R2, 0x21, P5 ;  /* 0x000000210200780c */ /* 0x000fe20002f01670 */
[----:B------:R-:W-:Y:S01]  /*2190*/  IMAD.WIDE.U32 R238, R230, c[0x0][0x290], R238 ;  /* 0x0000a400e6ee7a25 */ /* 0x000fe200078e00ee */
[----:B------:R-:W-:Y:S01]  /*21a0*/  ISETP.GE.AND P5, PT, R20, c[0x0][0x1fc], PT ;  /* 0x00007f0014007a0c */ /* 0x000fe20003fa6270 */
[----:B------:R-:W-:Y:S01]  /*21b0*/  UMOV UR13, 0x1 ;  /* 0x00000001000d7882 */ /* 0x000fe20000000000 */
[----:B------:R-:W-:Y:S01]  /*21c0*/  LEA.HI R20, R18, R219, RZ, 0x5 ;  /* 0x000000db12147211 */ /* 0x000fe200078f28ff */
[----:B------:R-:W-:Y:S01]  /*21d0*/  IMAD.IADD R216, R239, 0x1, R21 ;  /* 0x00000001efd87824 */ /* 0x000fe200078e0215 */
[----:B------:R-:W-:-:S02]  /*21e0*/  LEA.HI R0, R0, R19, RZ, 0x3 ;  /* 0x0000001300007211 */ /* 0x000fc400078f18ff */
[----:B------:R-:W-:Y:S02]  /*21f0*/  LOP3.LUT R14, R14, 0x3ffffffc, RZ, 0xc0, !PT ;  /* 0x3ffffffc0e0e7812 */ /* 0x000fe400078ec0ff */
[----:B------:R-:W-:Y:S02]  /*2200*/  LOP3.LUT R0, R0, 0xfffffff8, RZ, 0xc0, !PT ;  /* 0xfffffff800007812 */ /* 0x000fe400078ec0ff */
[----:B------:R-:W-:Y:S01]  /*2210*/  LOP3.LUT R12, R12, 0xfffffff0, RZ, 0xc0, !PT ;  /* 0xfffffff00c0c7812 */ /* 0x000fe200078ec0ff */
[----:B------:R1:W-:Y:S01]  /*2220*/  LDGSTS.E.BYPASS.LTC128B.128 [R221+0x1c080], [R22.64], !P0 ;  /* 0x1c08000016dd7fae */ /* 0x0003e2000c101d48 */
[----:B------:R-:W-:Y:S01]  /*2230*/  ISETP.LT.OR P0, PT, R2, 0x21, P2 ;  /* 0x000000210200780c */ /* 0x000fe20001701670 */
[----:B------:R-:W-:Y:S01]  /*2240*/  IMAD.IADD R0, R19, 0x1, -R0 ;  /* 0x0000000113007824 */ /* 0x000fe200078e0a00 */
[----:B------:R-:W-:Y:S01]  /*2250*/  LOP3.LUT R2, R17, 0xfffffffe, RZ, 0xc0, !PT ;  /* 0xfffffffe11027812 */ /* 0x000fe200078ec0ff */
[----:B------:R-:W-:Y:S01]  /*2260*/  IMAD.IADD R17, R25, 0x1, R16 ;  /* 0x0000000119117824 */ /* 0x000fe200078e0210 */
[----:B------:R1:W-:Y:S01]  /*2270*/  LDGSTS.E.BYPASS.LTC128B.128 [R221+0x1e080], [R22.64+0x80], !P1 ;  /* 0x1e08008016dd7fae */ /* 0x0003e2000c901d48 */
[----:B------:R-:W-:Y:S01]  /*2280*/  IMAD.MOV.U32 R16, RZ, RZ, R24 ;  /* 0x000000ffff107224 */ /* 0x000fe200078e0018 */
[----:B------:R-:W-:Y:S01]  /*2290*/  SHF.R.S32.HI R24, RZ, 0x1f, R20 ;  /* 0x0000001fff187819 */ /* 0x000fe20000011414 */
[----:B------:R-:W-:Y:S01]  /*22a0*/  IMAD.IADD R2, R11, 0x1, -R2 ;  /* 0x000000010b027824 */ /* 0x000fe200078e0a02 */
[----:B------:R-:W-:Y:S01]  /*22b0*/  SHF.R.S32.HI R11, RZ, 0x5, R20 ;  /* 0x00000005ff0b7819 */ /* 0x000fe20000011414 */
[----:B------:R-:W-:Y:S01]  /*22c0*/  IMAD.SHL.U32 R19, R0, 0x10, RZ ;  /* 0x0000001000137824 */ /* 0x000fe200078e00ff */
[----:B------:R-:W-:Y:S01]  /*22d0*/  ISETP.GE.AND P1, PT, R7, c[0x0][0x1fc], PT ;  /* 0x00007f0007007a0c */ /* 0x000fe20003f26270 */
[----:B------:R-:W-:Y:S01]  /*22e0*/  IMAD.IADD R14, R219, 0x1, -R14 ;  /* 0x00000001db0e7824 */ /* 0x000fe200078e0a0e */
[----:B------:R-:W-:Y:S01]  /*22f0*/  LEA.HI R18, R24, R11, RZ, 0x2 ;  /* 0x0000000b18127211 */ /* 0x000fe200078f10ff */
[----:B------:R1:W-:Y:S01]  /*2300*/  LDGSTS.E.BYPASS.LTC128B.128 [R221+0x20080], [R22.64+0x100], !P0 ;  /* 0x2008010016dd7fae */ /* 0x0003e2000c101d48 */
[----:B------:R-:W-:Y:S01]  /*2310*/  SEL R7, RZ, 0x1, P5 ;  /* 0x00000001ff077807 */ /* 0x000fe20002800000 */
[----:B------:R-:W-:Y:S01]  /*2320*/  IMAD.WIDE.U32 R230, R230, c[0x0][0x240], R16 ;  /* 0x00009000e6e67a25 */ /* 0x000fe200078e0010 */
[----:B------:R-:W-:Y:S01]  /*2330*/  LOP3.LUT R18, R18, 0xfffffffc, RZ, 0xc0, !PT ;  /* 0xfffffffc12127812 */ /* 0x000fe200078ec0ff */
[----:B---3--:R-:W-:Y:S01]  /*2340*/  CS2R R28, SRZ ;  /* 0x00000000001c7805 */ /* 0x008fe2000001ff00 */
[----:B------:R-:W-:Y:S01]  /*2350*/  ISETP.NE.AND P5, PT, R9, RZ, PT ;  /* 0x000000ff0900720c */ /* 0x000fe20003fa5270 */
[----:B------:R-:W-:Y:S01]  /*2360*/  IMAD.SHL.U32 R217, R2, 0x8, RZ ;  /* 0x0000000802d97824 */ /* 0x000fe200078e00ff */
[----:B------:R-:W-:Y:S01]  /*2370*/  IADD3 R15, P0, R15, R238, RZ ;  /* 0x000000ee0f0f7210 */ /* 0x000fe20007f1e0ff */
[----:B------:R-:W-:Y:S01]  /*2380*/  IMAD.IADD R9, R11, 0x1, -R18 ;  /* 0x000000010b097824 */ /* 0x000fe200078e0a12 */
[----:B------:R-:W-:Y:S01]  /*2390*/  ISETP.GE.AND P2, PT, R10, c[0x0][0x1fc], PT ;  /* 0x00007f000a007a0c */ /* 0x000fe20003f46270 */
[----:B------:R-:W-:Y:S01]  /*23a0*/  IMAD.IADD R237, R231, 0x1, R237 ;  /* 0x00000001e7ed7824 */ /* 0x000fe200078e02ed */
[----:B------:R-:W-:Y:S01]  /*23b0*/  LOP3.LUT R20, R20, 0xffffffe0, RZ, 0xc0, !PT ;  /* 0xffffffe014147812 */ /* 0x000fe200078ec0ff */
[C---:B------:R-:W-:Y:S01]  /*23c0*/  IMAD.SHL.U32 R21, R9.reuse, 0x100, RZ ;  /* 0x0000010009157824 */ /* 0x040fe200078e00ff */
[----:B------:R-:W-:Y:S01]  /*23d0*/  LEA.HI R18, R9, R9, RZ, 0x1 ;  /* 0x0000000909127211 */ /* 0x000fe200078f08ff */
[----:B------:R-:W-:Y:S01]  /*23e0*/  IMAD.X R24, R13, 0x1, R216, P0 ;  /* 0x000000010d187824 */ /* 0x000fe200000e06d8 */
[----:B------:R-:W-:-:S02]  /*23f0*/  LEA R26, P0, R15, c[0x0][0x280], 0x2 ;  /* 0x0000a0000f1a7a11 */ /* 0x000fc400078010ff */
[----:B------:R-:W-:Y:S01]  /*2400*/  LOP3.LUT R217, R217, 0x8, RZ, 0xc0, !PT ;  /* 0x00000008d9d97812 */ /* 0x000fe200078ec0ff */
[----:B------:R-:W-:Y:S01]  /*2410*/  IMAD.SHL.U32 R18, R18, 0x100, RZ ;  /* 0x0000010012127824 */ /* 0x000fe200078e00ff */
[----:B------:R-:W-:Y:S01]  /*2420*/  LEA.HI.X R27, R15, c[0x0][0x284], R24, 0x2, P0 ;  /* 0x0000a1000f1b7a11 */ /* 0x000fe200000f1418 */
[----:B------:R-:W-:Y:S01]  /*2430*/  @!P3 IMAD.SHL.U32 R15, R219, 0x10, RZ ;  /* 0x00000010db0fb824 */ /* 0x000fe200078e00ff */
[----:B------:R-:W-:Y:S01]  /*2440*/  LOP3.LUT P0, RZ, R0, 0x1, RZ, 0xc0, !PT ;  /* 0x0000000100ff7812 */ /* 0x000fe2000780c0ff */
[----:B------:R-:W-:Y:S01]  /*2450*/  IMAD.SHL.U32 R0, R11, 0x100, RZ ;  /* 0x000001000b007824 */ /* 0x000fe200078e00ff */
[----:B------:R-:W-:Y:S01]  /*2460*/  LOP3.LUT R13, R18, 0x7ffffe00, RZ, 0xc0, !PT ;  /* 0x7ffffe00120d7812 */ /* 0x000fe200078ec0ff */
[----:B------:R-:W-:Y:S01]  /*2470*/  IMAD.SHL.U32 R11, R2, 0x20, RZ ;  /* 0x00000020020b7824 */ /* 0x000fe200078e00ff */
[----:B------:R2:W-:Y:S01]  /*2480*/  @!P3 LDGSTS.E.BYPASS.LTC128B.128 [R15+0x21280], [R26.64] ;  /* 0x212800001a0fbfae */ /* 0x0005e2000b901d48 */
[----:B------:R-:W-:Y:S02]  /*2490*/  LEA.HI R18, R213, R213, RZ, 0x1 ;  /* 0x000000d5d5127211 */ /* 0x000fe400078f08ff */
[----:B-1----:R-:W-:Y:S01]  /*24a0*/  LOP3.LUT R22, R210, 0x70, R19, 0xf8, !PT ;  /* 0x00000070d2167812 */ /* 0x002fe200078ef813 */
[----:B------:R-:W-:Y:S01]  /*24b0*/  IMAD R14, R14, 0x2, R13 ;  /* 0x000000020e0e7824 */ /* 0x000fe200078e020d */
[----:B------:R-:W-:Y:S01]  /*24c0*/  LOP3.LUT R18, R18, 0x1ffffffe, RZ, 0xc0, !PT ;  /* 0x1ffffffe12127812 */ /* 0x000fe200078ec0ff */
[C---:B------:R-:W-:Y:S01]  /*24d0*/  IMAD.IADD R13, R219.reuse, 0x1, -R12 ;  /* 0x00000001db0d7824 */ /* 0x040fe200078e0a0c */
[----:B------:R-:W-:Y:S01]  /*24e0*/  LOP3.LUT R21, R22, 0x100, R21, 0xf8, !PT ;  /* 0x0000010016157812 */ /* 0x000fe200078ef815 */
[----:B------:R-:W-:Y:S01]  /*24f0*/  IMAD.IADD R12, R219, 0x1, -R20 ;  /* 0x00000001db0c7824 */ /* 0x000fe200078e0a14 */
[----:B------:R-:W-:Y:S01]  /*2500*/  LOP3.LUT R11, R11, 0x20, RZ, 0xc0, !PT ;  /* 0x000000200b0b7812 */ /* 0x000fe200078ec0ff */
[----:B------:R-:W0:Y:S01]  /*2510*/  LDGDEPBAR ;  /* 0x00000000000079af */ /* 0x000e220000000000 */
[----:B------:R-:W-:-:S02]  /*2520*/  SHF.R.U32.HI R10, RZ, 0x3, R21 ;  /* 0x00000003ff0a7819 */ /* 0x000fc40000011615 */
[----:B------:R-:W-:Y:S01]  /*2530*/  SHF.R.S32.HI R19, RZ, 0x1f, R12 ;  /* 0x0000001fff137819 */ /* 0x000fe2000001140c */
[----:B------:R-:W0:Y:S01]  /*2540*/  LDGDEPBAR ;  /* 0x00000000000079af */ /* 0x000e220000000000 */
[----:B------:R-:W-:Y:S01]  /*2550*/  LOP3.LUT R21, R21, 0x28, R10, 0x78, !PT ;  /* 0x0000002815157812 */ /* 0x000fe200078e780a */
[----:B------:R-:W-:Y:S01]  /*2560*/  IMAD.SHL.U32 R10, R13, 0x10, RZ ;  /* 0x000000100d0a7824 */ /* 0x000fe200078e00ff */
[----:B------:R-:W-:Y:S02]  /*2570*/  SHF.R.S32.HI R208, RZ, 0x1f, R13 ;  /* 0x0000001fffd07819 */ /* 0x000fe4000001140d */
[----:B------:R-:W-:Y:S01]  /*2580*/  LOP3.LUT R6, R11, 0x18, R6, 0xf8, !PT ;  /* 0x000000180b067812 */ /* 0x000fe200078ef806 */
[----:B------:R-:W-:Y:S01]  /*2590*/  IMAD.IADD R21, R14, 0x1, R21 ;  /* 0x000000010e157824 */ /* 0x000fe200078e0215 */
[----:B------:R-:W-:Y:S02]  /*25a0*/  LOP3.LUT R209, R10, 0xf0, RZ, 0xc0, !PT ;  /* 0x000000f00ad17812 */ /* 0x000fe400078ec0ff */
[----:B------:R-:W-:Y:S01]  /*25b0*/  LEA.HI R14, R19, R12, RZ, 0x2 ;  /* 0x0000000c130e7211 */ /* 0x000fe200078f10ff */
[----:B------:R-:W-:Y:S01]  /*25c0*/  IMAD.SHL.U32 R224, R21, 0x2, RZ ;  /* 0x0000000215e07824 */ /* 0x000fe200078e00ff */
[----:B------:R-:W-:-:S02]  /*25d0*/  LOP3.LUT R210, R209, R210, RZ, 0xfc, !PT ;  /* 0x000000d2d1d27212 */ /* 0x000fc400078efcff */
[----:B------:R-:W-:Y:S01]  /*25e0*/  LOP3.LUT R209, R209, 0x100, R0, 0xf8, !PT ;  /* 0x00000100d1d17812 */ /* 0x000fe200078ef800 */
[----:B--2---:R-:W-:Y:S01]  /*25f0*/  IMAD.SHL.U32 R15, R9, 0x10, RZ ;  /* 0x00000010090f7824 */ /* 0x004fe200078e00ff */
[C---:B------:R-:W-:Y:S02]  /*2600*/  IADD3 R0, R224.reuse, 0x21480, RZ ;  /* 0x00021480e0007810 */ /* 0x040fe40007ffe0ff */
[----:B------:R-:W-:Y:S02]  /*2610*/  IADD3 R220, R224, 0x215a0, RZ ;  /* 0x000215a0e0dc7810 */ /* 0x000fe40007ffe0ff */
[----:B------:R-:W-:Y:S01]  /*2620*/  @P0 IADD3 R220, R0, 0xe0, RZ ;  /* 0x000000e000dc0810 */ /* 0x000fe20007ffe0ff */
[----:B------:R-:W-:Y:S01]  /*2630*/  IMAD.SHL.U32 R0, R8, 0x40, RZ ;  /* 0x0000004008007824 */ /* 0x000fe200078e00ff */
[----:B------:R-:W-:Y:S02]  /*2640*/  LEA.HI R208, R208, R13, RZ, 0x3 ;  /* 0x0000000dd0d07211 */ /* 0x000fe400078f18ff */
[----:B------:R-:W-:-:S02]  /*2650*/  LOP3.LUT R5, R14, 0x7ffffffc, RZ, 0xc0, !PT ;  /* 0x7ffffffc0e057812 */ /* 0x000fc400078ec0ff */
[----:B------:R-:W-:Y:S02]  /*2660*/  SEL R10, RZ, 0xffffffff, P1 ;  /* 0xffffffffff0a7807 */ /* 0x000fe40000800000 */
[----:B------:R-:W-:Y:S01]  /*2670*/  LOP3.LUT P0, RZ, R8, 0x2, RZ, 0xc0, !PT ;  /* 0x0000000208ff7812 */ /* 0x000fe2000780c0ff */
[----:B------:R-:W-:Y:S01]  /*2680*/  IMAD.IADD R12, R12, 0x1, -R5 ;  /* 0x000000010c0c7824 */ /* 0x000fe200078e0a05 */
[----:B------:R-:W-:Y:S01]  /*2690*/  LOP3.LUT P1, RZ, R8, 0x4, RZ, 0xc0, !PT ;  /* 0x0000000408ff7812 */ /* 0x000fe2000782c0ff */
[----:B------:R-:W-:Y:S01]  /*26a0*/  IMAD.SHL.U32 R10, R10, 0x2, RZ ;  /* 0x000000020a0a7824 */ /* 0x000fe200078e00ff */
[C---:B------:R-:W-:Y:S01]  /*26b0*/  LOP3.LUT R8, R208.reuse, 0xfffffff8, RZ, 0xc0, !PT ;  /* 0xfffffff8d0087812 */ /* 0x040fe200078ec0ff */
[----:B------:R-:W-:Y:S01]  /*26c0*/  IMAD.SHL.U32 R208, R208, 0x40, RZ ;  /* 0x00000040d0d07824 */ /* 0x000fe200078e00ff */
[----:B------:R-:W-:Y:S02]  /*26d0*/  LOP3.LUT R0, R0, 0x1c0, RZ, 0xc0, !PT ;  /* 0x000001c000007812 */ /* 0x000fe400078ec0ff */
[----:B------:R-:W-:Y:S01]  /*26e0*/  LEA.HI.SX32 R225, R14, R15, 0x1e ;  /* 0x0000000f0ee17211 */ /* 0x000fe200078ff2ff */
[----:B------:R-:W-:Y:S01]  /*26f0*/  IMAD.IADD R8, R13, 0x1, -R8 ;  /* 0x000000010d087824 */ /* 0x000fe200078e0a08 */
[----:B------:R-:W-:-:S02]  /*2700*/  LOP3.LUT R5, R0, 0x8, R215, 0xf8, !PT ;  /* 0x0000000800057812 */ /* 0x000fc400078ef8d7 */
[----:B------:R-:W-:Y:S02]  /*2710*/  LOP3.LUT R16, R0, 0x30, R15, 0xf8, !PT ;  /* 0x0000003000107812 */ /* 0x000fe400078ef80f */
[----:B------:R-:W-:Y:S02]  /*2720*/  SHF.R.U32.HI R0, RZ, 0x3, R0 ;  /* 0x00000003ff007819 */ /* 0x000fe40000011600 */
[----:B------:R-:W-:Y:S02]  /*2730*/  SEL R206, R214, 0xfffffff0, !P0 ;  /* 0xfffffff0d6ce7807 */ /* 0x000fe40004000000 */
[----:B------:R-:W-:Y:S01]  /*2740*/  LOP3.LUT R14, R5, R0, RZ, 0x3c, !PT ;  /* 0x00000000050e7212 */ /* 0x000fe200078e3cff */
[----:B------:R-:W-:Y:S01]  /*2750*/  IMAD.IADD R5, R213, 0x1, -R18 ;  /* 0x00000001d5057824 */ /* 0x000fe200078e0a12 */
[----:B------:R-:W-:Y:S02]  /*2760*/  SEL R204, R212, 0xffffffe0, !P1 ;  /* 0xffffffe0d4cc7807 */ /* 0x000fe40004800000 */
[C---:B------:R-:W-:Y:S01]  /*2770*/  LOP3.LUT P1, RZ, R8.reuse, 0x4, RZ, 0xc0, !PT ;  /* 0x0000000408ff7812 */ /* 0x040fe2000782c0ff */
[----:B------:R-:W-:Y:S01]  /*2780*/  IMAD R5, R5, 0x4, R12 ;  /* 0x0000000405057824 */ /* 0x000fe200078e020c */
[C---:B------:R-:W-:Y:S01]  /*2790*/  LOP3.LUT P0, RZ, R8.reuse, 0x2, RZ, 0xc0, !PT ;  /* 0x0000000208ff7812 */ /* 0x040fe2000780c0ff */
[----:B------:R-:W-:Y:S01]  /*27a0*/  IMAD.SHL.U32 R8, R8, 0x40, RZ ;  /* 0x0000004008087824 */ /* 0x000fe200078e00ff */
[----:B------:R-:W-:Y:S01]  /*27b0*/  SHF.R.U32.HI R12, RZ, 0x3, R209 ;  /* 0x00000003ff0c7819 */ /* 0x000fe200000116d1 */
[----:B------:R-:W-:Y:S01]  /*27c0*/  IMAD R213, R213, 0x200, R14 ;  /* 0x00000200d5d57824 */ /* 0x000fe200078e020e */
[----:B------:R-:W-:Y:S01]  /*27d0*/  LOP3.LUT R10, R10, 0x2, R7, 0xe2, !PT ;  /* 0x000000020a0a7812 */ /* 0x000fe200078ee207 */
[----:B------:R-:W-:Y:S01]  /*27e0*/  IMAD.SHL.U32 R5, R5, 0x2, RZ ;  /* 0x0000000205057824 */ /* 0x000fe200078e00ff */
[----:B------:R-:W-:Y:S01]  /*27f0*/  LOP3.LUT R8, R8, 0x1c0, RZ, 0xc0, !PT ;  /* 0x000001c008087812 */ /* 0x000fe200078ec0ff */
[----:B------:R-:W-:Y:S01]  /*2800*/  IMAD.SHL.U32 R213, R213, 0x2, RZ ;  /* 0x00000002d5d57824 */ /* 0x000fe200078e00ff */
[----:B------:R-:W-:Y:S01]  /*2810*/  LOP3.LUT R12, R12, 0x38, RZ, 0xc0, !PT ;  /* 0x000000380c0c7812 */ /* 0x000fe200078ec0ff */
[----:B------:R-:W-:Y:S01]  /*2820*/  IMAD.IADD R247, R222, 0x1, -R5 ;  /* 0x00000001def77824 */ /* 0x000fe200078e0a05 */
[----:B------:R-:W-:Y:S01]  /*2830*/  SHF.R.U32.HI R7, RZ, 0x3, R8 ;  /* 0x00000003ff077819 */ /* 0x000fe20000011608 */
[----:B------:R-:W-:Y:S01]  /*2840*/  IMAD R206, R206, 0x2, R213 ;  /* 0x00000002cece7824 */ /* 0x000fe200078e02d5 */
[----:B------:R-:W-:Y:S01]  /*2850*/  LOP3.LUT R215, R16, 0x8, R215, 0xf8, !PT ;  /* 0x0000000810d77812 */ /* 0x000fe200078ef8d7 */
[----:B------:R-:W-:Y:S01]  /*2860*/  IMAD R205, R204, 0x2, R213 ;  /* 0x00000002cccd7824 */ /* 0x000fe200078e02d5 */
[----:B------:R-:W-:Y:S01]  /*2870*/  LOP3.LUT R208, R208, 0xfffffe00, RZ, 0xc0, !PT ;  /* 0xfffffe00d0d07812 */ /* 0x000fe200078ec0ff */
[----:B------:R-:W-:Y:S01]  /*2880*/  IMAD R204, R204, 0x2, R206 ;  /* 0x00000002cccc7824 */ /* 0x000fe200078e02ce */
[----:B------:R-:W-:-:S02]  /*2890*/  LOP3.LUT R209, R12, R209, R217, 0x1e, !PT ;  /* 0x000000d10cd17212 */ /* 0x000fc400078e1ed9 */
[----:B------:R-:W-:Y:S02]  /*28a0*/  LOP3.LUT R217, R7, R8, R217, 0x1e, !PT ;  /* 0x0000000807d97212 */ /* 0x000fe400078e1ed9 */
[----:B------:R-:W-:Y:S01]  /*28b0*/  LOP3.LUT R215, R215, R0, RZ, 0x3c, !PT ;  /* 0x00000000d7d77212 */ /* 0x000fe200078e3cff */
[----:B------:R-:W-:Y:S01]  /*28c0*/  IMAD R0, R9, 0x400, R208 ;  /* 0x0000040009007824 */ /* 0x000fe200078e02d0 */
[----:B------:R-:W-:Y:S02]  /*28d0*/  LOP3.LUT R7, R7, R6, R8, 0x1e, !PT ;  /* 0x0000000607077212 */ /* 0x000fe400078e1e08 */
[----:B------:R-:W-:Y:S01]  /*28e0*/  LOP3.LUT P3, RZ, R13, 0x2, RZ, 0xc0, !PT ;  /* 0x000000020dff7812 */ /* 0x000fe2000786c0ff */
[----:B------:R-:W-:Y:S01]  /*28f0*/  IMAD.IADD R217, R0, 0x1, R217 ;  /* 0x0000000100d97824 */ /* 0x000fe200078e02d9 */
[----:B------:R-:W-:Y:S01]  /*2900*/  LOP3.LUT R208, R7, R208, RZ, 0xfc, !PT ;  /* 0x000000d007d07212 */ /* 0x000fe200078efcff */
[----:B------:R-:W-:Y:S01]  /*2910*/  IMAD.IADD R7, R222, 0x1, R3 ;  /* 0x00000001de077824 */ /* 0x000fe200078e0203 */
[----:B------:R-:W-:Y:S01]  /*2920*/  SEL R214, R214, 0xfffffff0, !P0 ;  /* 0xfffffff0d6d67807 */ /* 0x000fe20004000000 */
[----:B------:R-:W-:Y:S01]  /*2930*/  IMAD.SHL.U32 R13, R13, 0x2, RZ ;  /* 0x000000020d0d7824 */ /* 0x000fe200078e00ff */
[----:B------:R-:W-:Y:S01]  /*2940*/  ISETP.LE.AND P0, PT, R250, c[0x0][0x2a8], PT ;  /* 0x0000aa00fa007a0c */ /* 0x000fe20003f03270 */
[----:B------:R-:W-:Y:S01]  /*2950*/  IMAD R215, R2, 0x200, R215 ;  /* 0x0000020002d77824 */ /* 0x000fe200078e02d7 */
[----:B------:R-:W-:Y:S01]  /*2960*/  IADD3 R2, -R228, 0x1, R7 ;  /* 0x00000001e4027810 */ /* 0x000fe20007ffe107 */
[----:B------:R-:W-:Y:S01]  /*2970*/  IMAD.SHL.U32 R211, R217, 0x2, RZ ;  /* 0x00000002d9d37824 */ /* 0x000fe200078e00ff */
[----:B------:R-:W-:Y:S01]  /*2980*/  LOP3.LUT R210, R210, 0x18, R13, 0x78, !PT ;  /* 0x00000018d2d27812 */ /* 0x000fe200078e780d */
[----:B------:R-:W-:Y:S01]  /*2990*/  IMAD.MOV.U32 R0, RZ, RZ, 0x120 ;  /* 0x00000120ff007424 */ /* 0x000fe200078e00ff */
[----:B------:R-:W-:Y:S01]  /*29a0*/  SEL R212, R212, 0xffffffe0, !P1 ;  /* 0xffffffe0d4d47807 */ /* 0x000fe20004800000 */
[--C-:B------:R-:W-:Y:S01]  /*29b0*/  IMAD.IADD R2, R2, 0x1, -R5.reuse ;  /* 0x0000000102027824 */ /* 0x100fe200078e0a05 */
[----:B------:R-:W-:Y:S01]  /*29c0*/  IADD3 R211, R211, 0x1b080, RZ ;  /* 0x0001b080d3d37810 */ /* 0x000fe20007ffe0ff */
[----:B------:R-:W-:Y:S01]  /*29d0*/  IMAD.SHL.U32 R210, R210, 0x2, RZ ;  /* 0x00000002d2d27824 */ /* 0x000fe200078e00ff */
[----:B------:R-:W-:Y:S01]  /*29e0*/  SEL R3, R0, 0xe0, !P3 ;  /* 0x000000e000037807 */ /* 0x000fe20005800000 */
[----:B------:R-:W-:Y:S01]  /*29f0*/  IMAD.IADD R246, R7, 0x1, -R5 ;  /* 0x0000000107f67824 */ /* 0x000fe200078e0a05 */
[----:B------:R-:W-:Y:S01]  /*2a00*/  SEL R223, RZ, 0x4, P2 ;  /* 0x00000004ffdf7807 */ /* 0x000fe20001000000 */
[----:B------:R-:W-:Y:S01]  /*2a10*/  IMAD R211, R212, 0x2, R211 ;  /* 0x00000002d4d37824 */ /* 0x000fe200078e02d3 */
[----:B------:R-:W-:Y:S01]  /*2a20*/  LEA R209, R209, 0x23c80, 0x1 ;  /* 0x00023c80d1d17811 */ /* 0x000fe200078e08ff */
[----:B------:R-:W-:Y:S01]  /*2a30*/  IMAD R0, R3, 0x2, R210 ;  /* 0x0000000203007824 */ /* 0x000fe200078e02d2 */
[----:B------:R-:W-:Y:S01]  /*2a40*/  LOP3.LUT R223, R10, R223, RZ, 0xfc, !PT ;  /* 0x000000df0adf7212 */ /* 0x000fe200078efcff */
[C---:B------:R-:W-:Y:S01]  /*2a50*/  IMAD.IADD R212, R217.reuse, 0x1, R212 ;  /* 0x00000001d9d47824 */ /* 0x040fe200078e02d4 */
[C---:B------:R-:W-:Y:S01]  /*2a60*/  IADD3 R249, R2.reuse, c[0x0][0x2a4], RZ ;  /* 0x0000a90002f97a10 */ /* 0x040fe20007ffe0ff */
[----:B------:R-:W-:Y:S01]  /*2a70*/  IMAD.IADD R207, R217, 0x1, R214 ;  /* 0x00000001d9cf7824 */ /* 0x000fe200078e02d6 */
[----:B------:R-:W-:-:S02]  /*2a80*/  IADD3 R248, R2, UR6, RZ ;  /* 0x0000000602f87c10 */ /* 0x000fc4000fffe0ff */
[----:B------:R-:W-:Y:S02]  /*2a90*/  LEA R208, R208, 0x80, 0x1 ;  /* 0x00000080d0d07811 */ /* 0x000fe400078e08ff */
[----:B------:R-:W-:Y:S02]  /*2aa0*/  @P0 LOP3.LUT R4, R4, 0x1, RZ, 0xfc, !PT ;  /* 0x0000000104040812 */ /* 0x000fe400078efcff */
.L_x_963:
[----:B------:R-:W-:Y:S04]  /*2ab0*/  DEPBAR.LE SB0, 0x1 ;  /* 0x000080400000791a */ /* 0x000fe80000000000 */
[----:B------:R-:W-:Y:S01]  /*2ac0*/  BAR.SYNC.DEFER_BLOCKING 0x0 ;  /* 0x0000000000007b1d */ /* 0x000fe20000010000 */
[----:B------:R-:W-:Y:S01]  /*2ad0*/  MOV R2, UR4 ;  /* 0x0000000400027c02 */ /* 0x000fe20008000f00 */
[----:B------:R-:W-:Y:S01]  /*2ae0*/  IMAD.U32 R174, RZ, RZ, UR4 ;  /* 0x00000004ffae7e24 */ /* 0x000fe2000f8e00ff */
[----:B------:R-:W-:Y:S01]  /*2af0*/  MOV R95, UR4 ;  /* 0x00000004005f7c02 */ /* 0x000fe20008000f00 */
[----:B------:R-:W-:Y:S01]  /*2b00*/  IMAD.U32 R104, RZ, RZ, UR4 ;  /* 0x00000004ff687e24 */ /* 0x000fe2000f8e00ff */
[----:B------:R-:W-:Y:S01]  /*2b10*/  ISETP.LE.AND P1, PT, R250, c[0x0][0x2a8], PT ;  /* 0x0000aa00fa007a0c */ /* 0x000fe20003f23270 */
[----:B------:R-:W-:Y:S01]  /*2b20*/  IMAD R2, R2, 0x3000, R217 ;  /* 0x0000300002027824 */ /* 0x000fe200078e02d9 */
[----:B------:R-:W-:Y:S01]  /*2b30*/  LEA R176, R174, R225, 0x6 ;  /* 0x000000e1aeb07211 */ /* 0x000fe200078e30ff */
[----:B------:R-:W-:Y:S01]  /*2b40*/  IMAD R102, R95, 0x3000, R214 ;  /* 0x000030005f667824 */ /* 0x000fe200078e02d6 */
[----:B------:R-:W-:Y:S01]  /*2b50*/  MOV R252, R251 ;  /* 0x000000fb00fc7202 */ /* 0x000fe20000000f00 */
[----:B------:R-:W-:Y:S02]  /*2b60*/  IMAD.SHL.U32 R172, R2, 0x2, RZ ;  /* 0x0000000202ac7824 */ /* 0x000fe400078e00ff */
[--C-:B------:R-:W-:Y:S02]  /*2b70*/  IMAD.IADD R97, R217, 0x1, R102.reuse ;  /* 0x00000001d9617824 */ /* 0x100fe400078e0266 */
[----:B------:R-:W-:Y:S02]  /*2b80*/  IMAD.IADD R102, R212, 0x1, R102 ;  /* 0x00000001d4667824 */ /* 0x000fe400078e0266 */
[----:B------:R-:W-:Y:S01]  /*2b90*/  IMAD R104, R104, 0x3000, R207 ;  /* 0x0000300068687824 */ /* 0x000fe200078e02cf */
[----:B------:R-:W-:Y:S01]  /*2ba0*/  SHF.L.U32 R96, R97, 0x1, RZ ;  /* 0x0000000161607819 */ /* 0x000fe200000006ff */
[----:B------:R-:W-:Y:S01]  /*2bb0*/  IMAD.SHL.U32 R180, R251, 0x40, RZ ;  /* 0x00000040fbb47824 */ /* 0x000fe200078e00ff */
[----:B------:R-:W-:Y:S02]  /*2bc0*/  SHF.L.U32 R110, R102, 0x1, RZ ;  /* 0x00000001666e7819 */ /* 0x000fe400000006ff */
[----:B------:R-:W-:Y:S02]  /*2bd0*/  SHF.L.U32 R173, R104, 0x1, RZ ;  /* 0x0000000168ad7819 */ /* 0x000fe400000006ff */
[----:B------:R-:W-:Y:S01]  /*2be0*/  IADD3 R177, R225, R180, RZ ;  /* 0x000000b4e1b17210 */ /* 0x000fe20007ffe0ff */
[----:B------:R-:W-:Y:S03]  /*2bf0*/  LDSM.16.M88.2 R2, [R213+0x80] ;  /* 0x00008000d502783b */ /* 0x000fe60000000100 */
[----:B------:R-:W-:Y:S01]  /*2c00*/  IADD3 R178, R248, R177, RZ ;  /* 0x000000b1f8b27210 */ /* 0x000fe20007ffe0ff */
[----:B------:R-:W1:Y:S01]  /*2c10*/  LDSM.16.M88.4 R24, [R172+0xf080] ;  /* 0x00f08000ac18783b */ /* 0x000e620000000200 */
[----:B------:R-:W-:Y:S03]  /*2c20*/  IMAD.IADD R179, R249, 0x1, R177 ;  /* 0x00000001f9b37824 */ /* 0x000fe600078e02b1 */
[----:B------:R-:W2:Y:S02]  /*2c30*/  LDSM.16.M88.2 R88, [R213+0x880] ;  /* 0x00088000d558783b */ /* 0x000ea40000000100 */
[----:B------:R-:W-:Y:S02]  /*2c40*/  IMNMX R179, R246, R179, PT ;  /* 0x000000b3f6b37217 */ /* 0x000fe40003800200 */
[----:B------:R-:W3:Y:S04]  /*2c50*/  LDSM.16.M88.2 R90, [R213+0x1080] ;  /* 0x00108000d55a783b */ /* 0x000ee80000000100 */
[----:B------:R-:W4:Y:S04]  /*2c60*/  LDSM.16.M88.2 R92, [R213+0x1880] ;  /* 0x00188000d55c783b */ /* 0x000f280000000100 */
[----:B------:R-:W5:Y:S04]  /*2c70*/  LDSM.16.M88.2 R94, [R213+0x2080] ;  /* 0x00208000d55e783b */ /* 0x000f680000000100 */
[----:B------:R-:W-:Y:S04]  /*2c80*/  LDSM.16.M88.2 R100, [R206+0x80] ;  /* 0x00008000ce64783b */ /* 0x000fe80000000100 */
[----:B------:R-:W4:Y:S04]  /*2c90*/  LDSM.16.M88.4 R96, [R96+0xf080] ;  /* 0x00f080006060783b */ /* 0x000f280000000200 */
[----:B------:R-:W-:Y:S04]  /*2ca0*/  LDSM.16.M88.2 R102, [R204+0x880] ;  /* 0x00088000cc66783b */ /* 0x000fe80000000100 */
[----:B------:R-:W-:Y:S04]  /*2cb0*/  LDSM.16.M88.2 R104, [R206+0x3880] ;  /* 0x00388000ce68783b */ /* 0x000fe80000000100 */
[----:B------:R-:W-:Y:S01]  /*2cc0*/  LDSM.16.M88.2 R106, [R206+0x4080] ;  /* 0x00408000ce6a783b */ /* 0x000fe20000000100 */
[C---:B-1----:R-:W-:Y:S03]  /*2cd0*/  HMMA.16816.F32 R4, R24.reuse, R2, RZ ;  /* 0x000000021804723c */ /* 0x042fe600000018ff */
[----:B------:R-:W1:Y:S04]  /*2ce0*/  LDSM.16.M88.2 R2, [R206+0x880] ;  /* 0x00088000ce02783b */ /* 0x000e680000000100 */
[----:B------:R-:W-:Y:S01]  /*2cf0*/  LDSM.16.M88.2 R108, [R206+0x4880] ;  /* 0x00488000ce6c783b */ /* 0x000fe20000000100 */
[C---:B--2---:R-:W-:Y:S03]  /*2d00*/  HMMA.16816.F32 R8, R24.reuse, R88, RZ ;  /* 0x000000581808723c */ /* 0x044fe600000018ff */
[----:B------:R-:W2:Y:S04]  /*2d10*/  LDSM.16.M88.2 R88, [R206+0x1080] ;  /* 0x00108000ce58783b */ /* 0x000ea80000000100 */
[----:B------:R-:W-:Y:S01]  /*2d20*/  LDS R175, [R176.X4+0x21080] ;  /* 0x02108000b0af7984 */ /* 0x000fe20000004800 */
[C---:B---3--:R-:W-:Y:S03]  /*2d30*/  HMMA.16816.F32 R12, R24.reuse, R90, RZ ;  /* 0x0000005a180c723c */ /* 0x048fe600000018ff */
[----:B------:R-:W3:Y:S04]  /*2d40*/  LDSM.16.M88.2 R90, [R206+0x1880] ;  /* 0x00188000ce5a783b */ /* 0x000ee80000000100 */
[----:B------:R-:W-:Y:S01]  /*2d50*/  LDS R174, [R176.X4+0x210a0] ;  /* 0x0210a000b0ae7984 */ /* 0x000fe20000004800 */
[C---:B----4-:R-:W-:Y:S07]  /*2d60*/  HMMA.16816.F32 R16, R24.reuse, R92, RZ ;  /* 0x0000005c1810723c */ /* 0x050fee00000018ff */
[----:B------:R-:W-:Y:S01]  /*2d70*/  IMAD.U32 R93, RZ, RZ, UR4 ;  /* 0x00000004ff5d7e24 */ /* 0x000fe2000f8e00ff */
[----:B-----5:R-:W-:Y:S01]  /*2d80*/  HMMA.16816.F32 R20, R24, R94, RZ ;  /* 0x0000005e1814723c */ /* 0x020fe200000018ff */
[----:B------:R-:W4:Y:S03]  /*2d90*/  LDSM.16.M88.2 R24, [R206+0x2080] ;  /* 0x00208000ce18783b */ /* 0x000f260000000100 */
[----:B------:R-:W-:Y:S01]  /*2da0*/  IMAD R93, R93, 0x3000, R212 ;  /* 0x000030005d5d7824 */ /* 0x000fe200078e02d4 */
[----:B------:R-:W-:Y:S03]  /*2db0*/  LDSM.16.M88.2 R26, [R205+0x80] ;  /* 0x00008000cd1a783b */ /* 0x000fe60000000100 */
[C---:B------:R-:W-:Y:S01]  /*2dc0*/  HMMA.16816.F32 R4, R96.reuse, R100, R4 ;  /* 0x000000646004723c */ /* 0x040fe20000001804 */
[----:B------:R-:W-:Y:S04]  /*2dd0*/  LDSM.16.M88.2 R100, [R204+0x80] ;  /* 0x00008000cc64783b */ /* 0x000fe80000000100 */
[----:B------:R-:W-:Y:S03]  /*2de0*/  SHF.L.U32 R111, R93, 0x1, RZ ;  /* 0x000000015d6f7819 */ /* 0x000fe600000006ff */
[C---:B-1----:R-:W-:Y:S01]  /*2df0*/  HMMA.16816.F32 R8, R96.reuse, R2, R8 ;  /* 0x000000026008723c */ /* 0x042fe20000001808 */
[----:B------:R-:W-:Y:S04]  /*2e00*/  LDSM.16.M88.2 R2, [R205+0x880] ;  /* 0x00088000cd02783b */ /* 0x000fe80000000100 */
[----:B------:R-:W1:Y:S03]  /*2e10*/  LDSM.16.M88.4 R92, [R111+0xf080] ;  /* 0x00f080006f5c783b */ /* 0x000e660000000200 */
[C---:B--2---:R-:W-:Y:S01]  /*2e20*/  HMMA.16816.F32 R12, R96.reuse, R88, R12 ;  /* 0x00000058600c723c */ /* 0x044fe2000000180c */
[----:B------:R-:W2:Y:S07]  /*2e30*/  LDSM.16.M88.2 R88, [R205+0x1080] ;  /* 0x00108000cd58783b */ /* 0x000eae0000000100 */
[C---:B---3--:R-:W-:Y:S01]  /*2e40*/  HMMA.16816.F32 R16, R96.reuse, R90, R16 ;  /* 0x0000005a6010723c */ /* 0x048fe20000001810 */
[----:B------:R-:W3:Y:S07]  /*2e50*/  LDSM.16.M88.2 R90, [R205+0x1880] ;  /* 0x00188000cd5a783b */ /* 0x000eee0000000100 */
[----:B----4-:R-:W-:Y:S01]  /*2e60*/  HMMA.16816.F32 R20, R96, R24, R20 ;  /* 0x000000186014723c */ /* 0x010fe20000001814 */
[----:B------:R-:W4:Y:S04]  /*2e70*/  LDSM.16.M88.2 R24, [R205+0x2080] ;  /* 0x00208000cd18783b */ /* 0x000f280000000100 */
[----:B------:R-:W5:Y:S03]  /*2e80*/  LDSM.16.M88.4 R96, [R110+0xf080] ;  /* 0x00f080006e60783b */ /* 0x000f660000000200 */
[C---:B-1----:R-:W-:Y:S01]  /*2e90*/  HMMA.16816.F32 R4, R92.reuse, R26, R4 ;  /* 0x0000001a5c04723c */ /* 0x042fe20000001804 */
[----:B------:R-:W1:Y:S07]  /*2ea0*/  LDSM.16.M88.2 R26, [R204+0x1080] ;  /* 0x00108000cc1a783b */ /* 0x000e6e0000000100 */
[C---:B------:R-:W-:Y:S01]  /*2eb0*/  HMMA.16816.F32 R8, R92.reuse, R2, R8 ;  /* 0x000000025c08723c */ /* 0x040fe20000001808 */
[----:B------:R-:W1:Y:S07]  /*2ec0*/  LDSM.16.M88.2 R2, [R204+0x1880] ;  /* 0x00188000cc02783b */ /* 0x000e6e0000000100 */
[C---:B--2---:R-:W-:Y:S01]  /*2ed0*/  HMMA.16816.F32 R12, R92.reuse, R88, R12 ;  /* 0x000000585c0c723c */ /* 0x044fe2000000180c */
[----:B------:R-:W2:Y:S07]  /*2ee0*/  LDSM.16.M88.2 R88, [R204+0x2080] ;  /* 0x00208000cc58783b */ /* 0x000eae0000000100 */
[C---:B---3--:R-:W-:Y:S01]  /*2ef0*/  HMMA.16816.F32 R16, R92.reuse, R90, R16 ;  /* 0x0000005a5c10723c */ /* 0x048fe20000001810 */
[----:B------:R-:W-:Y:S07]  /*2f00*/  LDSM.16.M88.2 R90, [R213+0x3080] ;  /* 0x00308000d55a783b */ /* 0x000fee0000000100 */
[----:B----4-:R-:W-:Y:S01]  /*2f10*/  HMMA.16816.F32 R20, R92, R24, R20 ;  /* 0x000000185c14723c */ /* 0x010fe20000001814 */
[----:B------:R-:W-:Y:S04]  /*2f20*/  LDSM.16.M88.2 R24, [R213+0x2880] ;  /* 0x00288000d518783b */ /* 0x000fe80000000100 */
[----:B------:R-:W3:Y:S03]  /*2f30*/  LDSM.16.M88.4 R92, [R172+0x11080] ;  /* 0x01108000ac5c783b */ /* 0x000ee60000000200 */
[C---:B-----5:R-:W-:Y:S01]  /*2f40*/  HMMA.16816.F32 R4, R96.reuse, R100, R4 ;  /* 0x000000646004723c */ /* 0x060fe20000001804 */
[----:B------:R-:W4:Y:S07]  /*2f50*/  LDSM.16.M88.2 R100, [R213+0x3880] ;  /* 0x00388000d564783b */ /* 0x000f2e0000000100 */
[C---:B------:R-:W-:Y:S01]  /*2f60*/  HMMA.16816.F32 R8, R96.reuse, R102, R8 ;  /* 0x000000666008723c */ /* 0x040fe20000001808 */
[----:B------:R-:W5:Y:S07]  /*2f70*/  LDSM.16.M88.2 R102, [R213+0x4080] ;  /* 0x00408000d566783b */ /* 0x000f6e0000000100 */
[C---:B-1----:R-:W-:Y:S01]  /*2f80*/  HMMA.16816.F32 R12, R96.reuse, R26, R12 ;  /* 0x0000001a600c723c */ /* 0x042fe2000000180c */
[----:B------:R-:W1:Y:S07]  /*2f90*/  LDSM.16.M88.2 R26, [R213+0x4880] ;  /* 0x00488000d51a783b */ /* 0x000e6e0000000100 */
[C---:B------:R-:W-:Y:S01]  /*2fa0*/  HMMA.16816.F32 R16, R96.reuse, R2, R16 ;  /* 0x000000026010723c */ /* 0x040fe20000001810 */
[----:B------:R-:W-:Y:S07]  /*2fb0*/  LDSM.16.M88.2 R2, [R206+0x2880] ;  /* 0x00288000ce02783b */ /* 0x000fee0000000100 */
[----:B--2---:R-:W-:Y:S01]  /*2fc0*/  HMMA.16816.F32 R20, R96, R88, R20 ;  /* 0x000000586014723c */ /* 0x004fe20000001814 */
[----:B------:R-:W2:Y:S04]  /*2fd0*/  LDSM.16.M88.4 R96, [R173+0x11080] ;  /* 0x01108000ad60783b */ /* 0x000ea80000000200 */
[----:B------:R-:W2:Y:S03]  /*2fe0*/  LDSM.16.M88.2 R88, [R206+0x3080] ;  /* 0x00308000ce58783b */ /* 0x000ea60000000100 */
[C---:B---3--:R-:W-:Y:S08]  /*2ff0*/  HMMA.16816.F32 R4, R92.reuse, R24, R4 ;  /* 0x000000185c04723c */ /* 0x048ff00000001804 */
[C---:B------:R-:W-:Y:S01]  /*3000*/  HMMA.16816.F32 R8, R92.reuse, R90, R8 ;  /* 0x0000005a5c08723c */ /* 0x040fe20000001808 */
[----:B------:R-:W-:Y:S07]  /*3010*/  LDSM.16.M88.2 R90, [R205+0x2880] ;  /* 0x00288000cd5a783b */ /* 0x000fee0000000100 */
[C---:B----4-:R-:W-:Y:S01]  /*3020*/  HMMA.16816.F32 R12, R92.reuse, R100, R12 ;  /* 0x000000645c0c723c */ /* 0x050fe2000000180c */
[----:B------:R-:W-:Y:S07]  /*3030*/  LDSM.16.M88.2 R100, [R205+0x4080] ;  /* 0x00408000cd64783b */ /* 0x000fee0000000100 */
[C---:B-----5:R-:W-:Y:S01]  /*3040*/  HMMA.16816.F32 R16, R92.reuse, R102, R16 ;  /* 0x000000665c10723c */ /* 0x060fe20000001810 */
[----:B------:R-:W-:Y:S07]  /*3050*/  LDSM.16.M88.2 R102, [R205+0x4880] ;  /* 0x00488000cd66783b */ /* 0x000fee0000000100 */
[----:B-1----:R-:W-:Y:S01]  /*3060*/  HMMA.16816.F32 R20, R92, R26, R20 ;  /* 0x0000001a5c14723c */ /* 0x002fe20000001814 */
[----:B------:R-:W1:Y:S04]  /*3070*/  LDSM.16.M88.4 R24, [R111+0x11080] ;  /* 0x011080006f18783b */ /* 0x000e680000000200 */
[----:B------:R-:W3:Y:S03]  /*3080*/  LDSM.16.M88.2 R92, [R205+0x3080] ;  /* 0x00308000cd5c783b */ /* 0x000ee60000000100 */
[C---:B--2---:R-:W-:Y:S01]  /*3090*/  HMMA.16816.F32 R4, R96.reuse, R2, R4 ;  /* 0x000000026004723c */ /* 0x044fe20000001804 */
[----:B------:R-:W2:Y:S04]  /*30a0*/  LDSM.16.M88.2 R94, [R205+0x3880] ;  /* 0x00388000cd5e783b */ /* 0x000ea80000000100 */
[----:B------:R-:W-:Y:S03]  /*30b0*/  LDSM.16.M88.2 R2, [R204+0x2880] ;  /* 0x00288000cc02783b */ /* 0x000fe60000000100 */
[C---:B------:R-:W-:Y:S01]  /*30c0*/  HMMA.16816.F32 R8, R96.reuse, R88, R8 ;  /* 0x000000586008723c */ /* 0x040fe20000001808 */
[----:B------:R-:W-:Y:S07]  /*30d0*/  LDSM.16.M88.2 R88, [R204+0x3080] ;  /* 0x00308000cc58783b */ /* 0x000fee0000000100 */
[C---:B------:R-:W-:Y:S01]  /*30e0*/  HMMA.16816.F32 R12, R96.reuse, R104, R12 ;  /* 0x00000068600c723c */ /* 0x040fe2000000180c */
[----:B------:R-:W-:Y:S07]  /*30f0*/  LDSM.16.M88.2 R104, [R204+0x3880] ;  /* 0x00388000cc68783b */ /* 0x000fee0000000100 */
[C---:B------:R-:W-:Y:S01]  /*3100*/  HMMA.16816.F32 R16, R96.reuse, R106, R16 ;  /* 0x0000006a6010723c */ /* 0x040fe20000001810 */
[----:B------:R-:W-:Y:S07]  /*3110*/  LDSM.16.M88.2 R106, [R204+0x4080] ;  /* 0x00408000cc6a783b */ /* 0x000fee0000000100 */
[----:B------:R-:W-:Y:S01]  /*3120*/  HMMA.16816.F32 R20, R96, R108, R20 ;  /* 0x0000006c6014723c */ /* 0x000fe20000001814 */
[----:B------:R-:W4:Y:S04]  /*3130*/  LDSM.16.M88.4 R96, [R110+0x11080] ;  /* 0x011080006e60783b */ /* 0x000f280000000200 */
[----:B------:R-:W5:Y:S03]  /*3140*/  LDSM.16.M88.2 R108, [R204+0x4880] ;  /* 0x00488000cc6c783b */ /* 0x000f660000000100 */
[C---:B-1----:R-:W-:Y:S01]  /*3150*/  HMMA.16816.F32 R4, R24.reuse, R90, R4 ;  /* 0x0000005a1804723c */ /* 0x042fe20000001804 */
[----:B------:R-:W-:Y:S07]  /*3160*/  LDSM.16.M88.2 R90, [R213+0x5080] ;  /* 0x00508000d55a783b */ /* 0x000fee0000000100 */
[C---:B---3--:R-:W-:Y:S01]  /*3170*/  HMMA.16816.F32 R8, R24.reuse, R92, R8 ;  /* 0x0000005c1808723c */ /* 0x048fe20000001808 */
[----:B------:R-:W-:Y:S07]  /*3180*/  LDSM.16.M88.2 R92, [R213+0x5880] ;  /* 0x00588000d55c783b */ /* 0x000fee0000000100 */
[C---:B--2---:R-:W-:Y:S01]  /*3190*/  HMMA.16816.F32 R12, R24.reuse, R94, R12 ;  /* 0x0000005e180c723c */ /* 0x044fe2000000180c */
[----:B------:R-:W-:Y:S07]  /*31a0*/  LDSM.16.M88.2 R94, [R213+0x6080] ;  /* 0x00608000d55e783b */ /* 0x000fee0000000100 */
[C---:B------:R-:W-:Y:S01]  /*31b0*/  HMMA.16816.F32 R16, R24.reuse, R100, R16 ;  /* 0x000000641810723c */ /* 0x040fe20000001810 */
[----:B------:R-:W-:Y:S07]  /*31c0*/  LDSM.16.M88.2 R100, [R213+0x6880] ;  /* 0x00688000d564783b */ /* 0x000fee0000000100 */
[----:B------:R-:W-:Y:S01]  /*31d0*/  HMMA.16816.F32 R20, R24, R102, R20 ;  /* 0x000000661814723c */ /* 0x000fe20000001814 */
[----:B------:R-:W1:Y:S04]  /*31e0*/  LDSM.16.M88.4 R24, [R172+0x13080] ;  /* 0x01308000ac18783b */ /* 0x000e680000000200 */
[----:B------:R-:W2:Y:S03]  /*31f0*/  LDSM.16.M88.2 R102, [R213+0x7080] ;  /* 0x00708000d566783b */ /* 0x000ea60000000100 */
[C---:B----4-:R-:W-:Y:S01]  /*3200*/  HMMA.16816.F32 R4, R96.reuse, R2, R4 ;  /* 0x000000026004723c */ /* 0x050fe20000001804 */
        /* <DEDUP_REMOVED lines=8> */
[----:B------:R-:W3:Y:S04]  /*3290*/  LDSM.16.M88.4 R96, [R173+0x13080] ;  /* 0x01308000ad60783b */ /* 0x000ee80000000200 */
[----:B------:R-:W4:Y:S03]  /*32a0*/  LDSM.16.M88.2 R108, [R206+0x7080] ;  /* 0x00708000ce6c783b */ /* 0x000f260000000100 */
        /* <DEDUP_REMOVED lines=8> */
[----:B--2---:R-:W-:Y:S01]  /*3330*/  HMMA.16816.F32 R20, R24, R102, R20 ;  /* 0x000000661814723c */ /* 0x004fe20000001814 */
[----:B------:R-:W1:Y:S04]  /*3340*/  LDSM.16.M88.4 R24, [R111+0x13080] ;  /* 0x013080006f18783b */ /* 0x000e680000000200 */
[----:B------:R-:W2:Y:S03]  /*3350*/  LDSM.16.M88.2 R102, [R205+0x7080] ;  /* 0x00708000cd66783b */ /* 0x000ea60000000100 */
[C---:B---3--:R-:W-:Y:S01]  /*3360*/  HMMA.16816.F32 R4, R96.reuse, R2, R4 ;  /* 0x000000026004723c */ /* 0x048fe20000001804 */
        /* <DEDUP_REMOVED lines=8> */
[----:B------:R-:W3:Y:S04]  /*33f0*/  LDSM.16.M88.4 R96, [R110+0x13080] ;  /* 0x013080006e60783b */ /* 0x000ee80000000200 */
[----:B------:R-:W4:Y:S03]  /*3400*/  LDSM.16.M88.2 R108, [R204+0x7080] ;  /* 0x00708000cc6c783b */ /* 0x000f260000000100 */
[C---:B-1----:R-:W-:Y:S08]  /*3410*/  HMMA.16816.F32 R4, R24.reuse, R90, R4 ;  /* 0x0000005a1804723c */ /* 0x042ff00000001804 */
[C---:B------:R-:W-:Y:S08]  /*3420*/  HMMA.16816.F32 R8, R24.reuse, R92, R8 ;  /* 0x0000005c1808723c */ /* 0x040ff00000001808 */
[C---:B------:R-:W-:Y:S08]  /*3430*/  HMMA.16816.F32 R12, R24.reuse, R94, R12 ;  /* 0x0000005e180c723c */ /* 0x040ff0000000180c */
[C---:B------:R-:W-:Y:S08]  /*3440*/  HMMA.16816.F32 R16, R24.reuse, R100, R16 ;  /* 0x000000641810723c */ /* 0x040ff00000001810 */
[----:B--2---:R-:W-:Y:S08]  /*3450*/  HMMA.16816.F32 R20, R24, R102, R20 ;  /* 0x000000661814723c */ /* 0x004ff00000001814 */
[C---:B---3--:R-:W-:Y:S08]  /*3460*/  HMMA.16816.F32 R4, R96.reuse, R2, R4 ;  /* 0x000000026004723c */ /* 0x048ff00000001804 */
[C---:B------:R-:W-:Y:S08]  /*3470*/  HMMA.16816.F32 R8, R96.reuse, R88, R8 ;  /* 0x000000586008723c */ /* 0x040ff00000001808 */
[C---:B------:R-:W-:Y:S08]  /*3480*/  HMMA.16816.F32 R12, R96.reuse, R104, R12 ;  /* 0x00000068600c723c */ /* 0x040ff0000000180c */
[C---:B------:R-:W-:Y:S08]  /*3490*/  HMMA.16816.F32 R16, R96.reuse, R106, R16 ;  /* 0x0000006a6010723c */ /* 0x040ff00000001810 */
[----:B----4-:R-:W-:Y:S01]  /*34a0*/  HMMA.16816.F32 R20, R96, R108, R20 ;  /* 0x0000006c6014723c */ /* 0x010fe20000001814 */
[----:B------:R-:W-:-:S07]  /*34b0*/  @!P1 BRA `(.L_x_953) ;  /* 0x0000014000009947 */ /* 0x000fce0003800000 */
[----:B------:R-:W-:Y:S01]  /*34c0*/  IADD3 R24, R236, R177, RZ ;  /* 0x000000b1ec187210 */ /* 0x000fe20007ffe0ff */
[----:B------:R-:W-:Y:S03]  /*34d0*/  BSSY B0, `(.L_x_954) ;  /* 0x000000e000007945 */ /* 0x000fe60003800000 */
        /* <DEDUP_REMOVED lines=9> */
.L_x_955:
[----:B------:R-:W-:Y:S11]  /*3570*/  ISETP.NE.AND P0, PT, R250, c[0x0][0x2a8], PT ;  /* 0x0000aa00fa007a0c */ /* 0x000ff60003f05270 */
[----:B------:R-:W-:Y:S02]  /*3580*/  @!UPT UIADD3 URZ, URZ, URZ, URZ ;  /* 0x0000003f3f3ff290 */ /* 0x000fe4000fffe03f */
[----:B------:R-:W-:Y:S05]  /*3590*/  @P0 IMAD.HI.U32 R2, R24, c[0x0][0x2ac], RZ ;  /* 0x0000ab0018020a27 */ /* 0x000fea00078e00ff */
[----:B------:R-:W-:Y:S02]  /*35a0*/  @P0 SHF.R.U32.HI R24, RZ, c[0x0][0x2b0], R2 ;  /* 0x0000ac00ff180a19 */ /* 0x000fe40000011602 */
.L_x_956:
[----:B------:R-:W-:Y:S05]  /*35b0*/  BSYNC B0 ;  /* 0x0000000000007941 */ /* 0x000fea0003800000 */
.L_x_954:
[----:B------:R-:W-:Y:S05]  /*35c0*/  IMAD R3, R24, c[0x0][0x2a8], R247 ;  /* 0x0000aa0018037a24 */ /* 0x000fea00078e02f7 */
[----:B------:R-:W-:Y:S02]  /*35d0*/  IADD3 R2, R3, c[0x0][0x2a8], RZ ;  /* 0x0000aa0003027a10 */ /* 0x000fe40007ffe0ff */
[----:B------:R-:W-:Y:S02]  /*35e0*/  IMNMX R178, R178, R3, !PT ;  /* 0x00000003b2b27217 */ /* 0x000fe40007800200 */
[----:B------:R-:W-:Y:S02]  /*35f0*/  IMNMX R179, R179, R2, PT ;  /* 0x00000002b3b37217 */ /* 0x000fe40003800200 */
.L_x_953:
[----:B------:R-:W-:Y:S05]  /*3600*/  IADD3 R3, R177, 0x8, RZ ;  /* 0x00000008b1037810 */ /* 0x000fea0007ffe0ff */
[--C-:B------:R-:W-:Y:S02]  /*3610*/  IMAD.IADD R173, R249, 0x1, R3.reuse ;  /* 0x00000001f9ad7824 */ /* 0x100fe400078e0203 */
[----:B------:R-:W-:Y:S03]  /*3620*/  IMAD.IADD R176, R248, 0x1, R3 ;  /* 0x00000001f8b07824 */ /* 0x000fe600078e0203 */
[----:B------:R-:W-:Y:S01]  /*3630*/  IMNMX R173, R246, R173, PT ;  /* 0x000000adf6ad7217 */ /* 0x000fe20003800200 */
[----:B------:R-:W-:-:S05]  /*3640*/  @!P1 BRA `(.L_x_957) ;  /* 0x0000014000009947 */ /* 0x000fca0003800000 */
        /* <DEDUP_REMOVED lines=11> */
.L_x_959:
[----:B------:R-:W-:Y:S11]  /*3700*/  ISETP.NE.AND P0, PT, R250, c[0x0][0x2a8], PT ;  /* 0x0000aa00fa007a0c */ /* 0x000ff60003f05270 */
[----:B------:R-:W-:Y:S02]  /*3710*/  @!UPT UIADD3 URZ, URZ, URZ, URZ ;  /* 0x0000003f3f3ff290 */ /* 0x000fe4000fffe03f */
[----:B------:R-:W-:Y:S05]  /*3720*/  @P0 IMAD.HI.U32 R2, R24, c[0x0][0x2ac], RZ ;  /* 0x0000ab0018020a27 */ /* 0x000fea00078e00ff */
[----:B------:R-:W-:Y:S02]  /*3730*/  @P0 SHF.R.U32.HI R24, RZ, c[0x0][0x2b0], R2 ;  /* 0x0000ac00ff180a19 */ /* 0x000fe40000011602 */
.L_x_960:
[----:B------:R-:W-:Y:S05]  /*3740*/  BSYNC B0 ;  /* 0x0000000000007941 */ /* 0x000fea0003800000 */
.L_x_958:
[----:B------:R-:W-:Y:S05]  /*3750*/  IMAD R3, R24, c[0x0][0x2a8], R247 ;  /* 0x0000aa0018037a24 */ /* 0x000fea00078e02f7 */
[----:B------:R-:W-:Y:S02]  /*3760*/  IADD3 R2, R3, c[0x0][0x2a8], RZ ;  /* 0x0000aa0003027a10 */ /* 0x000fe40007ffe0ff */
[----:B------:R-:W-:Y:S02]  /*3770*/  IMNMX R176, R176, R3, !PT ;  /* 0x00000003b0b07217 */ /* 0x000fe40007800200 */
[----:B------:R-:W-:Y:S02]  /*3780*/  IMNMX R173, R173, R2, PT ;  /* 0x00000002adad7217 */ /* 0x000fe40003800200 */
.L_x_957:
[----:B------:R-:W-:Y:S04]  /*3790*/  DEPBAR.LE SB0, 0x0 ;  /* 0x000080000000791a */ /* 0x000fe80000000000 */
[----:B------:R-:W-:Y:S01]  /*37a0*/  BAR.SYNC.DEFER_BLOCKING 0x0 ;  /* 0x0000000000007b1d */ /* 0x000fe20000010000 */
[----:B------:R-:W-:Y:S01]  /*37b0*/  SHF.L.U32 R111, R217, 0x1, RZ ;  /* 0x00000001d96f7819 */ /* 0x000fe200000006ff */
[----:B------:R-:W-:Y:S01]  /*37c0*/  IMAD.SHL.U32 R172, R214, 0x2, RZ ;  /* 0x00000002d6ac7824 */ /* 0x000fe200078e00ff */
[----:B------:R-:W-:Y:S03]  /*37d0*/  IADD3 R251, R251, 0x1, RZ ;  /* 0x00000001fbfb7810 */ /* 0x000fe60007ffe0ff */
[----:B------:R-:W-:Y:S01]  /*37e0*/  IMAD.IADD R110, R111, 0x1, R172 ;  /* 0x000000016f6e7824 */ /* 0x000fe200078e02ac */
[----:B------:R-:W-:Y:S01]  /*37f0*/  ISETP.GE.AND P3, PT, R251, R226, PT ;  /* 0x000000e2fb00720c */ /* 0x000fe20003f66270 */
        /* <DEDUP_REMOVED lines=13> */
[----:B--23--:R-:W-:Y:S01]  /*38d0*/  SHF.R.S32.HI R177, RZ, 0x1f, R251 ;  /* 0x0000001fffb17819 */ /* 0x00cfe200000114fb */
[----:B------:R-:W-:Y:S01]  /*38e0*/  IMAD.WIDE.U32 R182, R251, c[0x0][0x178], RZ ;  /* 0x00005e00fbb67a25 */ /* 0x000fe200078e00ff */
[----:B------:R-:W-:Y:S03]  /*38f0*/  ISETP.GT.AND P2, PT, R219, 0xf, PT ;  /* 0x0000000fdb00780c */ /* 0x000fe60003f44270 */
[----:B------:R-:W-:Y:S02]  /*3900*/  IMAD R177, R177, c[0x0][0x178], RZ ;  /* 0x00005e00b1b17a24 */ /* 0x000fe400078e02ff */
[----:B------:R-:W-:Y:S02]  /*3910*/  IMAD.SHL.U32 R181, R182, 0x40, RZ ;  /* 0x00000040b6b57824 */ /* 0x000fe400078e00ff */
[C---:B------:R-:W-:Y:S02]  /*3920*/  IMAD R177, R251.reuse, c[0x0][0x17c], R177 ;  /* 0x00005f00fbb17a24 */ /* 0x040fe400078e02b1 */
[----:B------:R-:W-:Y:S02]  /*3930*/  IMAD R184, R251, -0x40, R228 ;  /* 0xffffffc0fbb87824 */ /* 0x000fe400078e02e4 */
[----:B------:R-:W-:Y:S01]  /*3940*/  IMAD.IADD R177, R183, 0x1, R177 ;  /* 0x00000001b7b17824 */ /* 0x000fe200078e02b1 */
[----:B------:R-:W-:Y:S01]  /*3950*/  IADD3 R183, P1, P0, R234, UR11, R181 ;  /* 0x0000000beab77c10 */ /* 0x000fe2000f83e0b5 */
[----:B------:R-:W-:Y:S01]  /*3960*/  IMAD.IADD R184, R184, 0x1, -R227 ;  /* 0x00000001b8b87824 */ /* 0x000fe200078e0ae3 */
[----:B------:R-:W-:Y:S02]  /*3970*/  @!P2 IADD3 R187, R180, 0x40, RZ ;  /* 0x00000040b4bba810 */ /* 0x000fe40007ffe0ff */
[----:B------:R-:W-:Y:S04]  /*3980*/  SHF.L.U64.HI R177, R182, 0x6, R177 ;  /* 0x00000006b6b17819 */ /* 0x000fe800000102b1 */
[----:B------:R-:W-:Y:S02]  /*3990*/  IADD3.X R182, R245, UR10, R177, P1, P0 ;  /* 0x0000000af5b67c10 */ /* 0x000fe40008fe04b1 */
[C---:B------:R-:W-:Y:S04]  /*39a0*/  @!P2 IADD3 R185, P0, R187.reuse, R240, RZ ;  /* 0x000000f0bbb9a210 */ /* 0x040fe80007f1e0ff */
[----:B------:R-:W-:Y:S02]  /*39b0*/  @!P2 LEA.HI.X.SX32 R180, R187, R218, 0x1, P0 ;  /* 0x000000dabbb4a211 */ /* 0x000fe400000f0eff */
[C---:B------:R-:W-:Y:S04]  /*39c0*/  @!P2 LEA R186, P0, R185.reuse, c[0x0][0x258], 0x2 ;  /* 0x00009600b9baaa11 */ /* 0x040fe800078010ff */
[----:B------:R-:W-:Y:S02]  /*39d0*/  @!P2 LEA.HI.X R187, R185, c[0x0][0x25c], R180, 0x2, P0 ;  /* 0x00009700b9bbaa11 */ /* 0x000fe400000f14b4 */
[----:B------:R-:W-:Y:S05]  /*39e0*/  IADD3 R181, P0, R181, R234, RZ ;  /* 0x000000eab5b57210 */ /* 0x000fea0007f1e0ff */
[----:B------:R-:W-:Y:S01]  /*39f0*/  IMAD.X R180, R177, 0x1, R245, P0 ;  /* 0x00000001b1b47824 */ /* 0x000fe200000e06f5 */
[----:B------:R-:W-:Y:S02]  /*3a00*/  LEA R190, P0, R181, c[0x0][0x160], 0x1 ;  /* 0x00005800b5be7a11 */ /* 0x000fe400078008ff */
[----:B------:R-:W-:Y:S02]  /*3a10*/  IADD3 R177, R221, 0xf080, RZ ;  /* 0x0000f080ddb17810 */ /* 0x000fe40007ffe0ff */
[----:B------:R-:W-:Y:S01]  /*3a20*/  LEA.HI.X R191, R181, c[0x0][0x164], R180, 0x1, P0 ;  /* 0x00005900b5bf7a11 */ /* 0x000fe200000f0cb4 */
[----:B------:R-:W-:Y:S01]  /*3a30*/  IMAD.U32 R180, RZ, RZ, UR13 ;  /* 0x0000000dffb47e24 */ /* 0x000fe2000f8e00ff */
[----:B------:R-:W-:Y:S01]  /*3a40*/  LEA R188, P0, R183, c[0x0][0x160], 0x1 ;  /* 0x00005800b7bc7a11 */ /* 0x000fe200078008ff */
[----:B------:R-:W-:Y:S02]  /*3a50*/  IMAD.SHL.U32 R181, R219, 0x4, RZ ;  /* 0x00000004dbb57824 */ /* 0x000fe400078e00ff */
[C---:B------:R-:W-:Y:S01]  /*3a60*/  IMAD R177, R180.reuse, 0x6000, R177 ;  /* 0x00006000b4b17824 */ /* 0x040fe200078e02b1 */
[----:B------:R-:W-:Y:S01]  /*3a70*/  LEA.HI.X R189, R183, c[0x0][0x164], R182, 0x1, P0 ;  /* 0x00005900b7bd7a11 */ /* 0x000fe200000f0cb6 */
[----:B------:R-:W-:Y:S01]  /*3a80*/  @!P2 IMAD R180, R180, 0x40, R181 ;  /* 0x00000040b4b4a824 */ /* 0x000fe200078e02b5 */
[----:B------:R-:W-:Y:S03]  /*3a90*/  ISETP.LT.OR P0, PT, R184, 0x1, !P5 ;  /* 0x00000001b800780c */ /* 0x000fe60006f01670 */
[----:B------:R-:W-:Y:S10]  /*3aa0*/  @!P2 IMAD.SHL.U32 R183, R180, 0x4, RZ ;  /* 0x00000004b4b7a824 */ /* 0x000ff400078e00ff */
[----:B------:R-:W-:Y:S01]  /*3ab0*/  @!PT LDS RZ, [RZ] ;  /* 0x00000000fffff984 */ /* 0x000fe20000000800 */
[----:B------:R-:W-:Y:S01]  /*3ac0*/  @!PT LDS RZ, [RZ] ;  /* 0x00000000fffff984 */ /* 0x000fe20000000800 */
[----:B------:R-:W-:Y:S01]  /*3ad0*/  @!PT LDS RZ, [RZ] ;  /* 0x00000000fffff984 */ /* 0x000fe20000000800 */
[----:B------:R2:W-:Y:S01]  /*3ae0*/  LDGSTS.E.BYPASS.LTC128B.128 [R177], [R190.64], !P0 ;  /* 0x00000000beb17fae */ /* 0x0005e2000c101d48 */
[C---:B------:R-:W-:Y:S11]  /*3af0*/  ISETP.LT.OR P0, PT, R184.reuse, 0x1, !P4 ;  /* 0x00000001b800780c */ /* 0x040ff60006701670 */
[----:B------:R-:W-:Y:S02]  /*3b00*/  @!UPT UIADD3 URZ, URZ, URZ, URZ ;  /* 0x0000003f3f3ff290 */ /* 0x000fe4000fffe03f */
[----:B------:R2:W-:Y:S01]  /*3b10*/  LDGSTS.E.BYPASS.LTC128B.128 [R177+0x2000], [R190.64+0x80], !P0 ;  /* 0x02000080beb17fae */ /* 0x0005e2000c101d48 */
[C---:B------:R-:W-:Y:S11]  /*3b20*/  ISETP.LT.OR P0, PT, R184.reuse, 0x1, !P6 ;  /* 0x00000001b800780c */ /* 0x040ff60007701670 */
[----:B------:R-:W-:Y:S02]  /*3b30*/  @!UPT UIADD3 URZ, URZ, URZ, URZ ;  /* 0x0000003f3f3ff290 */ /* 0x000fe4000fffe03f */
[----:B------:R2:W-:Y:S01]  /*3b40*/  LDGSTS.E.BYPASS.LTC128B.128 [R177+0x4000], [R190.64+0x100], !P0 ;  /* 0x04000100beb17fae */ /* 0x0005e2000c101d48 */
[C---:B------:R-:W-:Y:S11]  /*3b50*/  ISETP.LT.OR P0, PT, R184.reuse, 0x21, !P5 ;  /* 0x00000021b800780c */ /* 0x040ff60006f01670 */
[----:B------:R-:W-:Y:S02]  /*3b60*/  @!UPT UIADD3 URZ, URZ, URZ, URZ ;  /* 0x0000003f3f3ff290 */ /* 0x000fe4000fffe03f */
[----:B------:R2:W-:Y:S01]  /*3b70*/  LDGSTS.E.BYPASS.LTC128B.128 [R177+0x1000], [R188.64], !P0 ;  /* 0x01000000bcb17fae */ /* 0x0005e2000c101d48 */
[C---:B------:R-:W-:Y:S11]  /*3b80*/  ISETP.LT.OR P0, PT, R184.reuse, 0x21, !P4 ;  /* 0x00000021b800780c */ /* 0x040ff60006701670 */
[----:B------:R-:W-:Y:S02]  /*3b90*/  @!UPT UIADD3 URZ, URZ, URZ, URZ ;  /* 0x0000003f3f3ff290 */ /* 0x000fe4000fffe03f */
[----:B------:R2:W-:Y:S01]  /*3ba0*/  LDGSTS.E.BYPASS.LTC128B.128 [R177+0x3000], [R188.64+0x80], !P0 ;  /* 0x03000080bcb17fae */ /* 0x0005e2000c101d48 */
[----:B------:R-:W-:Y:S11]  /*3bb0*/  ISETP.LT.OR P0, PT, R184, 0x21, !P6 ;  /* 0x00000021b800780c */ /* 0x000ff60007701670 */
[----:B------:R-:W-:Y:S02]  /*3bc0*/  @!UPT UIADD3 URZ, URZ, URZ, URZ ;  /* 0x0000003f3f3ff290 */ /* 0x000fe4000fffe03f */
[----:B------:R2:W-:Y:S04]  /*3bd0*/  LDGSTS.E.BYPASS.LTC128B.128 [R177+0x5000], [R188.64+0x100], !P0 ;  /* 0x05000100bcb17fae */ /* 0x0005e8000c101d48 */
[----:B------:R2:W-:Y:S02]  /*3be0*/  @!P2 LDGSTS.E.BYPASS.LTC128B.128 [R183+0x21080], [R186.64] ;  /* 0x21080000bab7afae */ /* 0x0005e4000b901d48 */
.L_x_961:
[C---:B--23--:R-:W-:Y:S01]  /*3bf0*/  ISETP.GE.AND P2, PT, R222.reuse, 0x1, PT ;  /* 0x00000001de00780c */ /* 0x04cfe20003f46270 */
[----:B------:R-:W0:Y:S01]  /*3c00*/  LDGDEPBAR ;  /* 0x00000000000079af */ /* 0x000e220000000000 */
[----:B------:R-:W-:Y:S02]  /*3c10*/  ISETP.GE.AND P1, PT, R222, 0x2, PT ;  /* 0x00000002de00780c */ /* 0x000fe40003f26270 */
[----:B------:R-:W-:Y:S04]  /*3c20*/  ISETP.GT.AND P0, PT, R178, RZ, !P2 ;  /* 0x000000ffb200720c */ /* 0x000fe80005704270 */
[C---:B------:R-:W-:Y:S04]  /*3c30*/  ISETP.LT.OR P0, PT, R179.reuse, 0x1, P0 ;  /* 0x00000001b300780c */ /* 0x040fe80000701670 */
[----:B------:R-:W-:Y:S02]  /*3c40*/  FSEL R196, R4, -INF , !P0 ;  /* 0xff80000004c47808 */ /* 0x000fe40004000000 */
[----:B------:R-:W-:Y:S04]  /*3c50*/  ISETP.GT.AND P0, PT, R178, 0x1, !P1 ;  /* 0x00000001b200780c */ /* 0x000fe80004f04270 */
[----:B------:R-:W-:Y:S04]  /*3c60*/  ISETP.LT.OR P0, PT, R179, 0x2, P0 ;  /* 0x00000002b300780c */ /* 0x000fe80000701670 */
[----:B------:R-:W-:Y:S02]  /*3c70*/  FSEL R194, R5, -INF , !P0 ;  /* 0xff80000005c27808 */ /* 0x000fe40004000000 */
[----:B------:R-:W-:Y:S02]  /*3c80*/  ISETP.GT.AND P0, PT, R176, 0x1, !P1 ;  /* 0x00000001b000780c */ /* 0x000fe40004f04270 */
[----:B------:R-:W-:Y:S02]  /*3c90*/  ISETP.GE.AND P1, PT, R222, 0x12, PT ;  /* 0x00000012de00780c */ /* 0x000fe40003f26270 */
[----:B------:R-:W-:Y:S04]  /*3ca0*/  ISETP.LT.OR P0, PT, R173, 0x2, P0 ;  /* 0x00000002ad00780c */ /* 0x000fe80000701670 */
[----:B------:R-:W-:Y:S02]  /*3cb0*/  FSEL R193, R7, -INF , !P0 ;  /* 0xff80000007c17808 */ /* 0x000fe40004000000 */
[----:B------:R-:W-:Y:S02]  /*3cc0*/  ISETP.GT.AND P0, PT, R176, RZ, !P2 ;  /* 0x000000ffb000720c */ /* 0x000fe40005704270 */
[----:B------:R-:W-:Y:S02]  /*3cd0*/  ISETP.GE.AND P2, PT, R222, 0x11, PT ;  /* 0x00000011de00780c */ /* 0x000fe40003f46270 */
[----:B------:R-:W-:Y:S04]  /*3ce0*/  ISETP.LT.OR P0, PT, R173, 0x1, P0 ;  /* 0x00000001ad00780c */ /* 0x000fe80000701670 */
[----:B------:R-:W-:Y:S02]  /*3cf0*/  FSEL R191, R6, -INF , !P0 ;  /* 0xff80000006bf7808 */ /* 0x000fe40004000000 */
[C---:B-1----:R-:W-:Y:S01]  /*3d00*/  HMMA.16816.F32 R4, R24.reuse, R2, RZ ;  /* 0x000000021804723c */ /* 0x042fe200000018ff */
[----:B------:R-:W-:Y:S02]  /*3d10*/  LDSM.16.M88.2 R2, [R205+0x7880] ;  /* 0x00788000cd02783b */ /* 0x000fe40000000100 */
[----:B------:R-:W-:Y:S04]  /*3d20*/  ISETP.GT.AND P0, PT, R178, 0x10, !P2 ;  /* 0x00000010b200780c */ /* 0x000fe80005704270 */
[C---:B------:R-:W-:Y:S05]  /*3d30*/  ISETP.LT.OR P0, PT, R179.reuse, 0x11, P0 ;  /* 0x00000011b300780c */ /* 0x040fea0000701670 */
[----:B------:R-:W-:Y:S02]  /*3d40*/  FSEL R192, R8, -INF , !P0 ;  /* 0xff80000008c07808 */ /* 0x000fe40004000000 */
[----:B------:R-:W-:Y:S04]  /*3d50*/  ISETP.GT.AND P0, PT, R178, 0x11, !P1 ;  /* 0x00000011b200780c */ /* 0x000fe80004f04270 */
[----:B------:R-:W-:Y:S04]  /*3d60*/  ISETP.LT.OR P0, PT, R179, 0x12, P0 ;  /* 0x00000012b300780c */ /* 0x000fe80000701670 */
[----:B------:R-:W-:Y:S02]  /*3d70*/  FSEL R190, R9, -INF , !P0 ;  /* 0xff80000009be7808 */ /* 0x000fe40004000000 */
[----:B------:R-:W-:Y:S02]  /*3d80*/  ISETP.GT.AND P0, PT, R176, 0x10, !P2 ;  /* 0x00000010b000780c */ /* 0x000fe40005704270 */
[----:B------:R-:W-:Y:S02]  /*3d90*/  ISETP.GE.AND P2, PT, R222, 0x21, PT ;  /* 0x00000021de00780c */ /* 0x000fe40003f46270 */
[C---:B------:R-:W-:Y:S04]  /*3da0*/  ISETP.LT.OR P0, PT, R173.reuse, 0x11, P0 ;  /* 0x00000011ad00780c */ /* 0x040fe80000701670 */
[----:B------:R-:W-:Y:S02]  /*3db0*/  FSEL R189, R10, -INF , !P0 ;  /* 0xff8000000abd7808 */ /* 0x000fe40004000000 */
[----:B------:R-:W-:Y:S02]  /*3dc0*/  ISETP.GT.AND P0, PT, R176, 0x11, !P1 ;  /* 0x00000011b000780c */ /* 0x000fe40004f04270 */
[----:B------:R-:W-:Y:S02]  /*3dd0*/  ISETP.GE.AND P1, PT, R222, 0x22, PT ;  /* 0x00000022de00780c */ /* 0x000fe40003f26270 */
[----:B------:R-:W-:Y:S04]  /*3de0*/  ISETP.LT.OR P0, PT, R173, 0x12, P0 ;  /* 0x00000012ad00780c */ /* 0x000fe80000701670 */
[----:B------:R-:W-:Y:S02]  /*3df0*/  FSEL R187, R11, -INF , !P0 ;  /* 0xff8000000bbb7808 */ /* 0x000fe40004000000 */
[C---:B------:R-:W-:Y:S01]  /*3e00*/  HMMA.16816.F32 R8, R24.reuse, R88, RZ ;  /* 0x000000581808723c */ /* 0x040fe200000018ff */
[----:B------:R-:W-:Y:S04]  /*3e10*/  ISETP.GT.AND P0, PT, R178, 0x20, !P2 ;  /* 0x00000020b200780c */ /* 0x000fe80005704270 */
[C---:B------:R-:W-:Y:S04]  /*3e20*/  ISETP.LT.OR P0, PT, R179.reuse, 0x21, P0 ;  /* 0x00000021b300780c */ /* 0x040fe80000701670 */
        /* <DEDUP_REMOVED lines=12> */
[C---:B----4-:R-:W-:Y:S01]  /*3ef0*/  HMMA.16816.F32 R12, R24.reuse, R90, RZ ;  /* 0x0000005a180c723c */ /* 0x050fe200000018ff */
[----:B------:R-:W-:Y:S01]  /*3f00*/  ISETP.GT.AND P0, PT, R178, 0x30, !P2 ;  /* 0x00000030b200780c */ /* 0x000fe20005704270 */
[----:B------:R-:W1:Y:S01]  /*3f10*/  LDSM.16.M88.4 R88, [R211] ;  /* 0x00000000d358783b */ /* 0x000e620000000200 */
[--C-:B------:R-:W-:Y:S02]  /*3f20*/  FFMA.FTZ R183, R183, c[0x0][0x29c], -R174.reuse ;  /* 0x0000a700b7b77a23 */ /* 0x100fe400000108ae */
[C---:B------:R-:W-:Y:S04]  /*3f30*/  ISETP.LT.OR P0, PT, R179.reuse, 0x31, P0 ;  /* 0x00000031b300780c */ /* 0x040fe80000701670 */
[----:B------:R-:W-:Y:S01]  /*3f40*/  FSEL R184, R16, -INF , !P0 ;  /* 0xff80000010b87808 */ /* 0x000fe20004000000 */
[----:B------:R-:W-:Y:S01]  /*3f50*/  MUFU.EX2 R183, R183 ;  /* 0x000000b700b77308 */ /* 0x000fe20000000800 */
[----:B------:R-:W-:Y:S04]  /*3f60*/  ISETP.GT.AND P0, PT, R178, 0x31, !P1 ;  /* 0x00000031b200780c */ /* 0x000fe80004f04270 */
[----:B------:R-:W-:Y:S04]  /*3f70*/  ISETP.LT.OR P0, PT, R179, 0x32, P0 ;  /* 0x00000032b300780c */ /* 0x000fe80000701670 */
[----:B------:R-:W-:Y:S02]  /*3f80*/  FSEL R182, R17, -INF , !P0 ;  /* 0xff80000011b67808 */ /* 0x000fe40004000000 */
[----:B------:R-:W-:Y:S02]  /*3f90*/  ISETP.GT.AND P0, PT, R176, 0x30, !P2 ;  /* 0x00000030b000780c */ /* 0x000fe40005704270 */
[----:B------:R-:W-:Y:S01]  /*3fa0*/  ISETP.GE.AND P2, PT, R222, 0x41, PT ;  /* 0x00000041de00780c */ /* 0x000fe20003f46270 */
[--C-:B------:R-:W-:Y:S01]  /*3fb0*/  FFMA.FTZ R182, R182, c[0x0][0x29c], -R175.reuse ;  /* 0x0000a700b6b67a23 */ /* 0x100fe200000108af */
[----:B------:R-:W-:Y:S03]  /*3fc0*/  ISETP.LT.OR P0, PT, R173, 0x31, P0 ;  /* 0x00000031ad00780c */ /* 0x000fe60000701670 */
[----:B------:R-:W-:Y:S01]  /*3fd0*/  MUFU.EX2 R195, R182 ;  /* 0x000000b600c37308 */ /* 0x000fe20000000800 */
[----:B------:R-:W-:Y:S02]  /*3fe0*/  FSEL R181, R18, -INF , !P0 ;  /* 0xff80000012b57808 */ /* 0x000fe40004000000 */
[----:B------:R-:W-:Y:S02]  /*3ff0*/  ISETP.GT.AND P0, PT, R176, 0x31, !P1 ;  /* 0x00000031b000780c */ /* 0x000fe40004f04270 */
[----:B------:R-:W-:Y:S01]  /*4000*/  ISETP.GE.AND P1, PT, R222, 0x42, PT ;  /* 0x00000042de00780c */ /* 0x000fe20003f26270 */
[--C-:B------:R-:W-:Y:S01]  /*4010*/  FFMA.FTZ R181, R181, c[0x0][0x29c], -R174.reuse ;  /* 0x0000a700b5b57a23 */ /* 0x100fe200000108ae */
[----:B------:R-:W-:Y:S04]  /*4020*/  ISETP.LT.OR P0, PT, R173, 0x32, P0 ;  /* 0x00000032ad00780c */ /* 0x000fe80000701670 */
[----:B------:R-:W-:Y:S01]  /*4030*/  FSEL R177, R19, -INF , !P0 ;  /* 0xff80000013b17808 */ /* 0x000fe20004000000 */
[----:B------:R-:W-:Y:S01]  /*4040*/  MUFU.EX2 R181, R181 ;  /* 0x000000b500b57308 */ /* 0x000fe20000000800 */
[C---:B------:R-:W-:Y:S01]  /*4050*/  HMMA.16816.F32 R16, R24.reuse, R92, RZ ;  /* 0x0000005c1810723c */ /* 0x040fe200000018ff */
[----:B------:R-:W-:Y:S01]  /*4060*/  ISETP.GT.AND P0, PT, R178, 0x40, !P2 ;  /* 0x00000040b200780c */ /* 0x000fe20005704270 */
[----:B------:R-:W-:Y:S01]  /*4070*/  LDSM.16.M88.2 R92, [R205+0x8880] ;  /* 0x00888000cd5c783b */ /* 0x000fe20000000100 */
[--C-:B------:R-:W-:Y:S02]  /*4080*/  FFMA.FTZ R177, R177, c[0x0][0x29c], -R174.reuse ;  /* 0x0000a700b1b17a23 */ /* 0x100fe400000108ae */
[C---:B------:R-:W-:Y:S03]  /*4090*/  ISETP.LT.OR P0, PT, R179.reuse, 0x41, P0 ;  /* 0x00000041b300780c */ /* 0x040fe60000701670 */
[----:B------:R-:W-:Y:S01]  /*40a0*/  HMMA.16816.F32 R24, R24, R94, RZ ;  /* 0x0000005e1818723c */ /* 0x000fe200000018ff */
[----:B------:R-:W-:Y:S01]  /*40b0*/  FSEL R180, R20, -INF , !P0 ;  /* 0xff80000014b47808 */ /* 0x000fe20004000000 */
[----:B------:R-:W-:Y:S01]  /*40c0*/  LDSM.16.M88.2 R94, [R205+0x9080] ;  /* 0x00908000cd5e783b */ /* 0x000fe20000000100 */
[----:B------:R-:W-:Y:S03]  /*40d0*/  ISETP.GT.AND P0, PT, R178, 0x41, !P1 ;  /* 0x00000041b200780c */ /* 0x000fe60004f04270 */
[----:B------:R-:W-:Y:S01]  /*40e0*/  FFMA.FTZ R180, R180, c[0x0][0x29c], -R175 ;  /* 0x0000a700b4b47a23 */ /* 0x000fe200000108af */
[----:B------:R-:W-:Y:S01]  /*40f0*/  ISETP.LT.OR P0, PT, R179, 0x42, P0 ;  /* 0x00000042b300780c */ /* 0x000fe20000701670 */
[C---:B------:R-:W-:Y:S01]  /*4100*/  HMMA.16816.F32 R4, R96.reuse, R100, R4 ;  /* 0x000000646004723c */ /* 0x040fe20000001804 */
[----:B------:R-:W-:Y:S03]  /*4110*/  LDSM.16.M88.2 R100, [R205+0x9880] ;  /* 0x00988000cd64783b */ /* 0x000fe60000000100 */
[----:B------:R-:W-:Y:S01]  /*4120*/  MUFU.EX2 R180, R180 ;  /* 0x000000b400b47308 */ /* 0x000fe20000000800 */
[----:B------:R-:W-:Y:S02]  /*4130*/  FSEL R178, R21, -INF , !P0 ;  /* 0xff80000015b27808 */ /* 0x000fe40004000000 */
[----:B------:R-:W2:Y:S01]  /*4140*/  LDSM.16.M88.2 R20, [R205+0x8080] ;  /* 0x00808000cd14783b */ /* 0x000ea20000000100 */
[C---:B------:R-:W-:Y:S03]  /*4150*/  HMMA.16816.F32 R8, R96.reuse, R102, R8 ;  /* 0x000000666008723c */ /* 0x040fe60000001808 */
[----:B------:R-:W-:Y:S01]  /*4160*/  LDSM.16.M88.2 R102, [R204+0x7880] ;  /* 0x00788000cc66783b */ /* 0x000fe20000000100 */
[----:B------:R-:W-:Y:S04]  /*4170*/  ISETP.GT.AND P0, PT, R176, 0x40, !P2 ;  /* 0x00000040b000780c */ /* 0x000fe80005704270 */
[C---:B------:R-:W-:Y:S01]  /*4180*/  HMMA.16816.F32 R12, R96.reuse, R104, R12 ;  /* 0x00000068600c723c */ /* 0x040fe2000000180c */
[----:B------:R-:W-:Y:S02]  /*4190*/  LDSM.16.M88.2 R104, [R204+0xe080] ;  /* 0x00e08000cc68783b */ /* 0x000fe40000000100 */
[C---:B------:R-:W-:Y:S04]  /*41a0*/  ISETP.LT.OR P0, PT, R173.reuse, 0x41, P0 ;  /* 0x00000041ad00780c */ /* 0x040fe80000701670 */
[----:B------:R-:W-:Y:S01]  /*41b0*/  FSEL R179, R22, -INF , !P0 ;  /* 0xff80000016b37808 */ /* 0x000fe20004000000 */
[C---:B------:R-:W-:Y:S03]  /*41c0*/  HMMA.16816.F32 R16, R96.reuse, R106, R16 ;  /* 0x0000006a6010723c */ /* 0x040fe60000001810 */
[----:B------:R-:W-:Y:S01]  /*41d0*/  ISETP.GT.AND P0, PT, R176, 0x41, !P1 ;  /* 0x00000041b000780c */ /* 0x000fe20004f04270 */
[----:B------:R-:W-:Y:S02]  /*41e0*/  IMAD.IADD R22, R172, 0x1, R211 ;  /* 0x00000001ac167824 */ /* 0x000fe400078e02d3 */
[--C-:B------:R-:W-:Y:S01]  /*41f0*/  FFMA.FTZ R172, R184, c[0x0][0x29c], -R175.reuse ;  /* 0x0000a700b8ac7a23 */ /* 0x100fe200000108af */
[----:B------:R-:W-:Y:S01]  /*4200*/  ISETP.LT.OR P0, PT, R173, 0x42, P0 ;  /* 0x00000042ad00780c */ /* 0x000fe20000701670 */
[----:B------:R-:W-:Y:S01]  /*4210*/  HMMA.16816.F32 R24, R96, R108, R24 ;  /* 0x0000006c6018723c */ /* 0x000fe20000001818 */
[----:B------:R-:W3:Y:S03]  /*4220*/  LDSM.16.M88.4 R96, [R22] ;  /* 0x000000001660783b */ /* 0x000ee60000000200 */
[--C-:B------:R-:W-:Y:S01]  /*4230*/  FFMA.FTZ R106, R196, c[0x0][0x29c], -R175.reuse ;  /* 0x0000a700c46a7a23 */ /* 0x100fe200000108af */
[----:B------:R-:W-:Y:S01]  /*4240*/  MUFU.EX2 R172, R172 ;  /* 0x000000ac00ac7308 */ /* 0x000fe20000000800 */
[--C-:B------:R-:W-:Y:S01]  /*4250*/  FFMA.FTZ R107, R194, c[0x0][0x29c], -R175.reuse ;  /* 0x0000a700c26b7a23 */ /* 0x100fe200000108af */
[----:B------:R-:W-:Y:S01]  /*4260*/  FSEL R23, R23, -INF , !P0 ;  /* 0xff80000017177808 */ /* 0x000fe20004000000 */
[C---:B-1----:R-:W-:Y:S01]  /*4270*/  HMMA.16816.F32 R4, R88.reuse, R2, R4 ;  /* 0x000000025804723c */ /* 0x042fe20000001804 */
[----:B------:R-:W1:Y:S04]  /*4280*/  LDSM.16.M88.2 R2, [R204+0x8080] ;  /* 0x00808000cc02783b */ /* 0x000e680000000100 */
[--C-:B------:R-:W-:Y:S02]  /*4290*/  FFMA.FTZ R108, R192, c[0x0][0x29c], -R175.reuse ;  /* 0x0000a700c06c7a23 */ /* 0x100fe400000108af */
[--C-:B------:R-:W-:Y:S01]  /*42a0*/  FFMA.FTZ R109, R190, c[0x0][0x29c], -R175.reuse ;  /* 0x0000a700be6d7a23 */ /* 0x100fe200000108af */
[C---:B--2---:R-:W-:Y:S01]  /*42b0*/  HMMA.16816.F32 R8, R88.reuse, R20, R8 ;  /* 0x000000145808723c */ /* 0x044fe20000001808 */
[----:B------:R-:W2:Y:S01]  /*42c0*/  LDSM.16.M88.2 R20, [R204+0x8880] ;  /* 0x00888000cc14783b */ /* 0x000ea20000000100 */
[----:B------:R-:W-:Y:S02]  /*42d0*/  MUFU.EX2 R106, R106 ;  /* 0x0000006a006a7308 */ /* 0x000fe40000000800 */
[--C-:B------:R-:W-:Y:S04]  /*42e0*/  FFMA.FTZ R179, R179, c[0x0][0x29c], -R174.reuse ;  /* 0x0000a700b3b37a23 */ /* 0x100fe800000108ae */
[C---:B------:R-:W-:Y:S01]  /*42f0*/  HMMA.16816.F32 R12, R88.reuse, R92, R12 ;  /* 0x0000005c580c723c */ /* 0x040fe2000000180c */
[----:B------:R-:W4:Y:S03]  /*4300*/  LDSM.16.M88.2 R92, [R204+0x9080] ;  /* 0x00908000cc5c783b */ /* 0x000f260000000100 */
[----:B------:R-:W-:Y:S04]  /*4310*/  MUFU.EX2 R108, R108 ;  /* 0x0000006c006c7308 */ /* 0x000fe80000000800 */
[C---:B------:R-:W-:Y:S01]  /*4320*/  HMMA.16816.F32 R16, R88.reuse, R94, R16 ;  /* 0x0000005e5810723c */ /* 0x040fe20000001810 */
[----:B------:R-:W5:Y:S05]  /*4330*/  LDSM.16.M88.2 R94, [R204+0x9880] ;  /* 0x00988000cc5e783b */ /* 0x000f6a0000000100 */
[----:B------:R-:W-:Y:S02]  /*4340*/  MUFU.EX2 R109, R109 ;  /* 0x0000006d006d7308 */ /* 0x000fe40000000800 */
[----:B------:R-:W-:Y:S01]  /*4350*/  HMMA.16816.F32 R24, R88, R100, R24 ;  /* 0x000000645818723c */ /* 0x000fe20000001818 */
[----:B------:R-:W-:Y:S04]  /*4360*/  LDSM.16.M88.2 R100, [R213+0xa080] ;  /* 0x00a08000d564783b */ /* 0x000fe80000000100 */
[----:B------:R-:W5:Y:S03]  /*4370*/  LDSM.16.M88.4 R88, [R111+0x1d080] ;  /* 0x01d080006f58783b */ /* 0x000f660000000200 */
[C---:B---3--:R-:W-:Y:S01]  /*4380*/  HMMA.16816.F32 R4, R96.reuse, R102, R4 ;  /* 0x000000666004723c */ /* 0x048fe20000001804 */
[----:B------:R-:W3:Y:S01]  /*4390*/  LDSM.16.M88.2 R102, [R213+0xa880] ;  /* 0x00a88000d566783b */ /* 0x000ee20000000100 */
[----:B------:R-:W-:Y:S06]  /*43a0*/  MUFU.EX2 R179, R179 ;  /* 0x000000b300b37308 */ /* 0x000fec0000000800 */
[C---:B-1----:R-:W-:Y:S01]  /*43b0*/  HMMA.16816.F32 R8, R96.reuse, R2, R8 ;  /* 0x000000026008723c */ /* 0x042fe20000001808 */
[----:B------:R-:W1:Y:S03]  /*43c0*/  LDSM.16.M88.2 R2, [R213+0xb080] ;  /* 0x00b08000d502783b */ /* 0x000e660000000100 */
[----:B------:R-:W-:Y:S04]  /*43d0*/  MUFU.EX2 R107, R107 ;  /* 0x0000006b006b7308 */ /* 0x000fe80000000800 */
[C---:B--2---:R-:W-:Y:S01]  /*43e0*/  HMMA.16816.F32 R12, R96.reuse, R20, R12 ;  /* 0x00000014600c723c */ /* 0x044fe2000000180c */
[----:B------:R-:W2:Y:S07]  /*43f0*/  LDSM.16.M88.2 R20, [R213+0xb880] ;  /* 0x00b88000d514783b */ /* 0x000eae0000000100 */
[C---:B----4-:R-:W-:Y:S01]  /*4400*/  HMMA.16816.F32 R16, R96.reuse, R92, R16 ;  /* 0x0000005c6010723c */ /* 0x050fe20000001810 */
[----:B------:R-:W4:Y:S07]  /*4410*/  LDSM.16.M88.2 R92, [R213+0xc080] ;  /* 0x00c08000d55c783b */ /* 0x000f2e0000000100 */
[----:B-----5:R-:W-:Y:S01]  /*4420*/  HMMA.16816.F32 R24, R96, R94, R24 ;  /* 0x0000005e6018723c */ /* 0x020fe20000001818 */
[----:B------:R-:W-:Y:S04]  /*4430*/  LDSM.16.M88.2 R94, [R206+0xa080] ;  /* 0x00a08000ce5e783b */ /* 0x000fe80000000100 */
[----:B------:R-:W5:Y:S03]  /*4440*/  LDSM.16.M88.4 R96, [R110+0x1d080] ;  /* 0x01d080006e60783b */ /* 0x000f660000000200 */
[C---:B------:R-:W-:Y:S01]  /*4450*/  HMMA.16816.F32 R4, R88.reuse, R100, R4 ;  /* 0x000000645804723c */ /* 0x040fe20000001804 */
        /* <DEDUP_REMOVED lines=8> */
[----:B------:R-:W-:Y:S04]  /*44e0*/  LDSM.16.M88.2 R92, [R205+0xa080] ;  /* 0x00a08000cd5c783b */ /* 0x000fe80000000100 */
[----:B------:R-:W4:Y:S03]  /*44f0*/  LDSM.16.M88.4 R88, [R211+0x2000] ;  /* 0x00200000d358783b */ /* 0x000f260000000200 */
[C---:B-----5:R-:W-:Y:S01]  /*4500*/  HMMA.16816.F32 R4, R96.reuse, R94, R4 ;  /* 0x0000005e6004723c */ /* 0x060fe20000001804 */
[----:B------:R-:W5:Y:S07]  /*4510*/  LDSM.16.M88.2 R94, [R205+0xa880] ;  /* 0x00a88000cd5e783b */ /* 0x000f6e0000000100 */
[C---:B------:R-:W-:Y:S01]  /*4520*/  HMMA.16816.F32 R8, R96.reuse, R100, R8 ;  /* 0x000000646008723c */ /* 0x040fe20000001808 */
[----:B------:R-:W5:Y:S07]  /*4530*/  LDSM.16.M88.2 R100, [R205+0xb080] ;  /* 0x00b08000cd64783b */ /* 0x000f6e0000000100 */
[C---:B---3--:R-:W-:Y:S01]  /*4540*/  HMMA.16816.F32 R12, R96.reuse, R102, R12 ;  /* 0x00000066600c723c */ /* 0x048fe2000000180c */
[----:B------:R-:W3:Y:S07]  /*4550*/  LDSM.16.M88.2 R102, [R205+0xb880] ;  /* 0x00b88000cd66783b */ /* 0x000eee0000000100 */
[C---:B-1----:R-:W-:Y:S01]  /*4560*/  HMMA.16816.F32 R16, R96.reuse, R2, R16 ;  /* 0x000000026010723c */ /* 0x042fe20000001810 */
[----:B------:R-:W1:Y:S07]  /*4570*/  LDSM.16.M88.2 R2, [R205+0xc080] ;  /* 0x00c08000cd02783b */ /* 0x000e6e0000000100 */
[----:B--2---:R-:W-:Y:S01]  /*4580*/  HMMA.16816.F32 R24, R96, R20, R24 ;  /* 0x000000146018723c */ /* 0x004fe20000001818 */
[----:B------:R-:W-:Y:S04]  /*4590*/  LDSM.16.M88.2 R20, [R204+0xa080] ;  /* 0x00a08000cc14783b */ /* 0x000fe80000000100 */
[----:B------:R-:W2:Y:S03]  /*45a0*/  LDSM.16.M88.4 R96, [R22+0x2000] ;  /* 0x002000001660783b */ /* 0x000ea60000000200 */
[C---:B----4-:R-:W-:Y:S01]  /*45b0*/  HMMA.16816.F32 R4, R88.reuse, R92, R4 ;  /* 0x0000005c5804723c */ /* 0x050fe20000001804 */
[----:B------:R-:W4:Y:S07]  /*45c0*/  LDSM.16.M88.2 R92, [R204+0xa880] ;  /* 0x00a88000cc5c783b */ /* 0x000f2e0000000100 */
[C---:B-----5:R-:W-:Y:S01]  /*45d0*/  HMMA.16816.F32 R8, R88.reuse, R94, R8 ;  /* 0x0000005e5808723c */ /* 0x060fe20000001808 */
[----:B------:R-:W5:Y:S07]  /*45e0*/  LDSM.16.M88.2 R94, [R204+0xb080] ;  /* 0x00b08000cc5e783b */ /* 0x000f6e0000000100 */
[C---:B------:R-:W-:Y:S01]  /*45f0*/  HMMA.16816.F32 R12, R88.reuse, R100, R12 ;  /* 0x00000064580c723c */ /* 0x040fe2000000180c */
[----:B------:R-:W5:Y:S07]  /*4600*/  LDSM.16.M88.2 R100, [R204+0xb880] ;  /* 0x00b88000cc64783b */ /* 0x000f6e0000000100 */
[C---:B---3--:R-:W-:Y:S01]  /*4610*/  HMMA.16816.F32 R16, R88.reuse, R102, R16 ;  /* 0x000000665810723c */ /* 0x048fe20000001810 */
[----:B------:R-:W3:Y:S07]  /*4620*/  LDSM.16.M88.2 R102, [R204+0xc080] ;  /* 0x00c08000cc66783b */ /* 0x000eee0000000100 */
[----:B-1----:R-:W-:Y:S01]  /*4630*/  HMMA.16816.F32 R24, R88, R2, R24 ;  /* 0x000000025818723c */ /* 0x002fe20000001818 */
[----:B------:R-:W-:Y:S04]  /*4640*/  LDSM.16.M88.2 R2, [R213+0xc880] ;  /* 0x00c88000d502783b */ /* 0x000fe80000000100 */
[----:B------:R1:W3:Y:S03]  /*4650*/  LDSM.16.M88.4 R88, [R111+0x1f080] ;  /* 0x01f080006f58783b */ /* 0x0002e60000000200 */
[C---:B--2---:R-:W-:Y:S01]  /*4660*/  HMMA.16816.F32 R4, R96.reuse, R20, R4 ;  /* 0x000000146004723c */ /* 0x044fe20000001804 */
[----:B------:R-:W2:Y:S07]  /*4670*/  LDSM.16.M88.2 R20, [R213+0xd080] ;  /* 0x00d08000d514783b */ /* 0x000eae0000000100 */
[C---:B----4-:R-:W-:Y:S01]  /*4680*/  HMMA.16816.F32 R8, R96.reuse, R92, R8 ;  /* 0x0000005c6008723c */ /* 0x050fe20000001808 */
[----:B------:R-:W4:Y:S07]  /*4690*/  LDSM.16.M88.2 R92, [R213+0xd880] ;  /* 0x00d88000d55c783b */ /* 0x000f2e0000000100 */
[C---:B-----5:R-:W-:Y:S01]  /*46a0*/  HMMA.16816.F32 R12, R96.reuse, R94, R12 ;  /* 0x0000005e600c723c */ /* 0x060fe2000000180c */
[----:B------:R-:W5:Y:S03]  /*46b0*/  LDSM.16.M88.2 R94, [R213+0xe080] ;  /* 0x00e08000d55e783b */ /* 0x000f660000000100 */
[--C-:B-1----:R-:W-:Y:S04]  /*46c0*/  FFMA.FTZ R111, R186, c[0x0][0x29c], -R175.reuse ;  /* 0x0000a700ba6f7a23 */ /* 0x102fe800000108af */
[C---:B------:R-:W-:Y:S01]  /*46d0*/  HMMA.16816.F32 R16, R96.reuse, R100, R16 ;  /* 0x000000646010723c */ /* 0x040fe20000001810 */
[----:B------:R-:W1:Y:S01]  /*46e0*/  LDSM.16.M88.2 R100, [R213+0xe880] ;  /* 0x00e88000d564783b */ /* 0x000e620000000100 */
[----:B------:R-:W-:Y:S06]  /*46f0*/  MUFU.EX2 R111, R111 ;  /* 0x0000006f006f7308 */ /* 0x000fec0000000800 */
[----:B---3--:R-:W-:Y:S01]  /*4700*/  HMMA.16816.F32 R24, R96, R102, R24 ;  /* 0x000000666018723c */ /* 0x008fe20000001818 */
[----:B------:R-:W-:Y:S04]  /*4710*/  LDSM.16.M88.2 R102, [R206+0xc880] ;  /* 0x00c88000ce66783b */ /* 0x000fe80000000100 */
[----:B------:R3:W1:Y:S03]  /*4720*/  LDSM.16.M88.4 R96, [R110+0x1f080] ;  /* 0x01f080006e60783b */ /* 0x0006660000000200 */
[C---:B------:R-:W-:Y:S01]  /*4730*/  HMMA.16816.F32 R4, R88.reuse, R2, R4 ;  /* 0x000000025804723c */ /* 0x040fe20000001804 */
[----:B------:R-:W1:Y:S07]  /*4740*/  LDSM.16.M88.2 R2, [R206+0xd080] ;  /* 0x00d08000ce02783b */ /* 0x000e6e0000000100 */
[C---:B--2---:R-:W-:Y:S01]  /*4750*/  HMMA.16816.F32 R8, R88.reuse, R20, R8 ;  /* 0x000000145808723c */ /* 0x044fe20000001808 */
[----:B------:R-:W2:Y:S07]  /*4760*/  LDSM.16.M88.2 R20, [R206+0xd880] ;  /* 0x00d88000ce14783b */ /* 0x000eae0000000100 */
[C---:B----4-:R-:W-:Y:S01]  /*4770*/  HMMA.16816.F32 R12, R88.reuse, R92, R12 ;  /* 0x0000005c580c723c */ /* 0x050fe2000000180c */
[----:B------:R-:W4:Y:S03]  /*4780*/  LDSM.16.M88.2 R92, [R206+0xe080] ;  /* 0x00e08000ce5c783b */ /* 0x000f260000000100 */
[--C-:B---3--:R-:W-:Y:S02]  /*4790*/  FFMA.FTZ R110, R188, c[0x0][0x29c], -R175.reuse ;  /* 0x0000a700bc6e7a23 */ /* 0x108fe400000108af */
[----:B------:R-:W-:Y:S02]  /*47a0*/  FFMA.FTZ R175, R178, c[0x0][0x29c], -R175 ;  /* 0x0000a700b2af7a23 */ /* 0x000fe400000108af */
[C---:B-----5:R-:W-:Y:S01]  /*47b0*/  HMMA.16816.F32 R16, R88.reuse, R94, R16 ;  /* 0x0000005e5810723c */ /* 0x060fe20000001810 */
[----:B------:R-:W3:Y:S01]  /*47c0*/  LDSM.16.M88.2 R94, [R206+0xe880] ;  /* 0x00e88000ce5e783b */ /* 0x000ee20000000100 */
[----:B------:R-:W-:Y:S06]  /*47d0*/  MUFU.EX2 R110, R110 ;  /* 0x0000006e006e7308 */ /* 0x000fec0000000800 */
[----:B-1----:R-:W-:Y:S01]  /*47e0*/  HMMA.16816.F32 R24, R88, R100, R24 ;  /* 0x000000645818723c */ /* 0x002fe20000001818 */
[----:B------:R-:W-:Y:S03]  /*47f0*/  LDSM.16.M88.2 R100, [R205+0xc880] ;  /* 0x00c88000cd64783b */ /* 0x000fe60000000100 */
[----:B------:R-:W1:Y:S01]  /*4800*/  MUFU.EX2 R175, R175 ;  /* 0x000000af00af7308 */ /* 0x000e620000000800 */
[----:B------:R-:W5:Y:S03]  /*4810*/  LDSM.16.M88.4 R88, [R211+0x4000] ;  /* 0x00400000d358783b */ /* 0x000f660000000200 */
[C---:B------:R-:W-:Y:S01]  /*4820*/  HMMA.16816.F32 R4, R96.reuse, R102, R4 ;  /* 0x000000666004723c */ /* 0x040fe20000001804 */
[----:B------:R-:W1:Y:S07]  /*4830*/  LDSM.16.M88.2 R102, [R205+0xd080] ;  /* 0x00d08000cd66783b */ /* 0x000e6e0000000100 */
[C---:B------:R-:W-:Y:S01]  /*4840*/  HMMA.16816.F32 R8, R96.reuse, R2, R8 ;  /* 0x000000026008723c */ /* 0x040fe20000001808 */
[----:B------:R-:W1:Y:S07]  /*4850*/  LDSM.16.M88.2 R2, [R205+0xd880] ;  /* 0x00d88000cd02783b */ /* 0x000e6e0000000100 */
[C---:B--2---:R-:W-:Y:S01]  /*4860*/  HMMA.16816.F32 R12, R96.reuse, R20, R12 ;  /* 0x00000014600c723c */ /* 0x044fe2000000180c */
[----:B------:R-:W2:Y:S07]  /*4870*/  LDSM.16.M88.2 R20, [R205+0xe080] ;  /* 0x00e08000cd14783b */ /* 0x000eae0000000100 */
[C---:B----4-:R-:W-:Y:S01]  /*4880*/  HMMA.16816.F32 R16, R96.reuse, R92, R16 ;  /* 0x0000005c6010723c */ /* 0x050fe20000001810 */
[----:B------:R-:W4:Y:S07]  /*4890*/  LDSM.16.M88.2 R92, [R205+0xe880] ;  /* 0x00e88000cd5c783b */ /* 0x000f2e0000000100 */
[----:B---3--:R-:W-:Y:S01]  /*48a0*/  HMMA.16816.F32 R24, R96, R94, R24 ;  /* 0x0000005e6018723c */ /* 0x008fe20000001818 */
[----:B------:R-:W-:Y:S04]  /*48b0*/  LDSM.16.M88.2 R94, [R204+0xc880] ;  /* 0x00c88000cc5e783b */ /* 0x000fe80000000100 */
[----:B------:R3:W4:Y:S03]  /*48c0*/  LDSM.16.M88.4 R96, [R22+0x4000] ;  /* 0x004000001660783b */ /* 0x0007260000000200 */
[C---:B-----5:R-:W-:Y:S01]  /*48d0*/  HMMA.16816.F32 R4, R88.reuse, R100, R4 ;  /* 0x000000645804723c */ /* 0x060fe20000001804 */
[----:B------:R-:W5:Y:S07]  /*48e0*/  LDSM.16.M88.2 R100, [R204+0xd080] ;  /* 0x00d08000cc64783b */ /* 0x000f6e0000000100 */
[C---:B-1----:R-:W-:Y:S01]  /*48f0*/  HMMA.16816.F32 R8, R88.reuse, R102, R8 ;  /* 0x000000665808723c */ /* 0x042fe20000001808 */
[----:B------:R-:W1:Y:S07]  /*4900*/  LDSM.16.M88.2 R102, [R204+0xd880] ;  /* 0x00d88000cc66783b */ /* 0x000e6e0000000100 */
[C---:B------:R-:W-:Y:S01]  /*4910*/  HMMA.16816.F32 R12, R88.reuse, R2, R12 ;  /* 0x00000002580c723c */ /* 0x040fe2000000180c */
[----:B------:R-:W1:Y:S03]  /*4920*/  LDSM.16.M88.2 R2, [R204+0xe880] ;  /* 0x00e88000cc02783b */ /* 0x000e660000000100 */
[--C-:B---3--:R-:W-:Y:S04]  /*4930*/  FFMA.FTZ R22, R193, c[0x0][0x29c], -R174.reuse ;  /* 0x0000a700c1167a23 */ /* 0x108fe800000108ae */
[C---:B--2---:R-:W-:Y:S01]  /*4940*/  HMMA.16816.F32 R16, R88.reuse, R20, R16 ;  /* 0x000000145810723c */ /* 0x044fe20000001810 */
[----:B------:R-:W2:Y:S01]  /*4950*/  LDS R20, [R225.X4+0x21280] ;  /* 0x02128000e1147984 */ /* 0x000ea20000004800 */
[----:B------:R-:W-:Y:S05]  /*4960*/  MUFU.EX2 R22, R22 ;  /* 0x0000001600167308 */ /* 0x000fea0000000800 */
[--C-:B------:R-:W-:Y:S01]  /*4970*/  FFMA.FTZ R21, R191, c[0x0][0x29c], -R174.reuse ;  /* 0x0000a700bf157a23 */ /* 0x100fe200000108ae */
[----:B----4-:R-:W-:Y:S05]  /*4980*/  HMMA.16816.F32 R24, R88, R92, R24 ;  /* 0x0000005c5818723c */ /* 0x010fea0000001818 */
[----:B------:R-:W3:Y:S02]  /*4990*/  MUFU.EX2 R21, R21 ;  /* 0x0000001500157308 */ /* 0x000ee40000000800 */
[--C-:B------:R-:W-:Y:S01]  /*49a0*/  FFMA.FTZ R88, R189, c[0x0][0x29c], -R174.reuse ;  /* 0x0000a700bd587a23 */ /* 0x100fe200000108ae */
[C---:B------:R-:W-:Y:S05]  /*49b0*/  HMMA.16816.F32 R4, R96.reuse, R94, R4 ;  /* 0x0000005e6004723c */ /* 0x040fea0000001804 */
[--C-:B------:R-:W-:Y:S02]  /*49c0*/  FFMA.FTZ R89, R187, c[0x0][0x29c], -R174.reuse ;  /* 0x0000a700bb597a23 */ /* 0x100fe400000108ae */
[----:B------:R-:W-:Y:S01]  /*49d0*/  MUFU.EX2 R88, R88 ;  /* 0x0000005800587308 */ /* 0x000fe20000000800 */
[C---:B-----5:R-:W-:Y:S04]  /*49e0*/  HMMA.16816.F32 R8, R96.reuse, R100, R8 ;  /* 0x000000646008723c */ /* 0x060fe80000001808 */
[--C-:B------:R-:W-:Y:S01]  /*49f0*/  FFMA.FTZ R90, R185, c[0x0][0x29c], -R174.reuse ;  /* 0x0000a700b95a7a23 */ /* 0x100fe200000108ae */
[----:B------:R-:W-:Y:S01]  /*4a00*/  F2FP.PACK_AB R95, R175, R180 ;  /* 0x000000b4af5f723e */ /* 0x000fe200000000ff */
[----:B------:R-:W-:Y:S02]  /*4a10*/  FFMA.FTZ R174, R23, c[0x0][0x29c], -R174 ;  /* 0x0000a70017ae7a23 */ /* 0x000fe400000108ae */
[C---:B-1----:R-:W-:Y:S01]  /*4a20*/  HMMA.16816.F32 R12, R96.reuse, R102, R12 ;  /* 0x00000066600c723c */ /* 0x042fe2000000180c */
[----:B------:R-:W-:Y:S07]  /*4a30*/  MUFU.EX2 R89, R89 ;  /* 0x0000005900597308 */ /* 0x000fee0000000800 */
[C---:B------:R-:W-:Y:S03]  /*4a40*/  HMMA.16816.F32 R16, R96.reuse, R104, R16 ;  /* 0x000000686010723c */ /* 0x040fe60000001810 */
[----:B------:R-:W1:Y:S05]  /*4a50*/  MUFU.EX2 R90, R90 ;  /* 0x0000005a005a7308 */ /* 0x000e6a0000000800 */
[----:B------:R-:W-:Y:S04]  /*4a60*/  HMMA.16816.F32 R24, R96, R2, R24 ;  /* 0x000000026018723c */ /* 0x000fe80000001818 */
[--C-:B--2---:R-:W-:Y:S01]  /*4a70*/  FADD.FTZ R23, R8, -R20.reuse ;  /* 0x8000001408177221 */ /* 0x104fe20000010000 */
[----:B------:R-:W-:Y:S01]  /*4a80*/  MUFU.EX2 R174, R174 ;  /* 0x000000ae00ae7308 */ /* 0x000fe20000000800 */
[--C-:B------:R-:W-:Y:S01]  /*4a90*/  FADD.FTZ R92, R9, -R20.reuse ;  /* 0x80000014095c7221 */ /* 0x100fe20000010000 */
[----:B---3--:R-:W-:Y:S01]  /*4aa0*/  F2FP.PACK_AB R97, R22, R21 ;  /* 0x000000151661723e */ /* 0x008fe200000000ff */
[--C-:B------:R-:W-:Y:S01]  /*4ab0*/  FADD.FTZ R3, R4, -R20.reuse ;  /* 0x8000001404037221 */ /* 0x100fe20000010000 */
[----:B------:R-:W-:Y:S01]  /*4ac0*/  F2FP.PACK_AB R9, R109, R108 ;  /* 0x0000006c6d09723e */ /* 0x000fe200000000ff */
[----:B------:R-:W2:Y:S02]  /*4ad0*/  LDS R4, [R225.X4+0x212a0] ;  /* 0x0212a000e1047984 */ /* 0x000ea40000004800 */
[--C-:B------:R-:W-:Y:S01]  /*4ae0*/  FADD.FTZ R2, R5, -R20.reuse ;  /* 0x8000001405027221 */ /* 0x100fe20000010000 */
[C---:B------:R-:W-:Y:S01]  /*4af0*/  F2FP.PACK_AB R5, R107.reuse, R106 ;  /* 0x0000006a6b05723e */ /* 0x040fe200000000ff */
[----:B------:R-:W-:Y:S01]  /*4b00*/  FMUL.FTZ R3, R106, R3 ;  /* 0x000000036a037220 */ /* 0x000fe20000410000 */
[----:B------:R-:W3:Y:S01]  /*4b10*/  MUFU.EX2 R8, R177 ;  /* 0x000000b100087308 */ /* 0x000ee20000000800 */
[----:B------:R-:W-:Y:S02]  /*4b20*/  FMUL.FTZ R2, R107, R2 ;  /* 0x000000026b027220 */ /* 0x000fe40000410000 */
[----:B------:R-:W-:Y:S01]  /*4b30*/  STS [R224+0x21480], R5 ;  /* 0x02148005e0007388 */ /* 0x000fe20000000800 */
[--C-:B------:R-:W-:Y:S01]  /*4b40*/  FADD.FTZ R93, R16, -R20.reuse ;  /* 0x80000014105d7221 */ /* 0x100fe20000010000 */
[----:B-1----:R-:W-:Y:S01]  /*4b50*/  F2FP.PACK_AB R101, R183, R90 ;  /* 0x0000005ab765723e */ /* 0x002fe200000000ff */
[--C-:B------:R-:W-:Y:S01]  /*4b60*/  FADD.FTZ R91, R12, -R20.reuse ;  /* 0x800000140c5b7221 */ /* 0x100fe20000010000 */
[----:B------:R-:W-:Y:S01]  /*4b70*/  F2FP.PACK_AB R3, R2, R3 ;  /* 0x000000030203723e */ /* 0x000fe200000000ff */
[--C-:B------:R-:W-:Y:S01]  /*4b80*/  FADD.FTZ R12, R13, -R20.reuse ;  /* 0x800000140d0c7221 */ /* 0x100fe20000010000 */
[----:B------:R-:W-:Y:S01]  /*4b90*/  STS [R220], R97 ;  /* 0x00000061dc007388 */ /* 0x000fe20000000800 */
[--C-:B------:R-:W-:Y:S01]  /*4ba0*/  FADD.FTZ R2, R17, -R20.reuse ;  /* 0x8000001411027221 */ /* 0x100fe20000010000 */
[----:B------:R-:W-:Y:S01]  /*4bb0*/  F2FP.PACK_AB R13, R111, R110 ;  /* 0x0000006e6f0d723e */ /* 0x000fe200000000ff */
[--C-:B------:R-:W-:Y:S01]  /*4bc0*/  FADD.FTZ R17, R24, -R20.reuse ;  /* 0x8000001418117221 */ /* 0x100fe20000010000 */
[----:B------:R1:W-:Y:S01]  /*4bd0*/  STS [R224+0x21c80], R9 ;  /* 0x021c8009e0007388 */ /* 0x0003e20000000800 */
[----:B------:R-:W-:Y:S01]  /*4be0*/  FADD.FTZ R20, R25, -R20 ;  /* 0x8000001419147221 */ /* 0x000fe20000010000 */
[----:B------:R-:W-:Y:S01]  /*4bf0*/  F2FP.PACK_AB R25, R195, R172 ;  /* 0x000000acc319723e */ /* 0x000fe200000000ff */
[----:B------:R-:W-:Y:S02]  /*4c00*/  FMUL.FTZ R17, R180, R17 ;  /* 0x00000011b4117220 */ /* 0x000fe40000410000 */
[----:B------:R-:W-:Y:S02]  /*4c10*/  FMUL.FTZ R20, R175, R20 ;  /* 0x00000014af147220 */ /* 0x000fe40000410000 */
[----:B------:R-:W-:Y:S02]  /*4c20*/  FMUL.FTZ R93, R172, R93 ;  /* 0x0000005dac5d7220 */ /* 0x000fe40000410000 */
[----:B------:R-:W-:Y:S01]  /*4c30*/  FMUL.FTZ R2, R195, R2 ;  /* 0x00000002c3027220 */ /* 0x000fe20000410000 */
[----:B------:R-:W-:Y:S01]  /*4c40*/  F2FP.PACK_AB R99, R20, R17 ;  /* 0x000000111463723e */ /* 0x000fe200000000ff */
[----:B------:R-:W-:Y:S01]  /*4c50*/  FMUL.FTZ R23, R108, R23 ;  /* 0x000000176c177220 */ /* 0x000fe20000410000 */
[----:B------:R-:W-:Y:S01]  /*4c60*/  F2FP.PACK_AB R17, R89, R88 ;  /* 0x000000585911723e */ /* 0x000fe200000000ff */
[----:B------:R-:W-:Y:S01]  /*4c70*/  FMUL.FTZ R92, R109, R92 ;  /* 0x0000005c6d5c7220 */ /* 0x000fe20000410000 */
[----:B---3--:R-:W-:Y:S01]  /*4c80*/  F2FP.PACK_AB R103, R8, R181 ;  /* 0x000000b50867723e */ /* 0x008fe200000000ff */
[----:B------:R-:W-:Y:S01]  /*4c90*/  FMUL.FTZ R91, R110, R91 ;  /* 0x0000005b6e5b7220 */ /* 0x000fe20000410000 */
[----:B------:R-:W-:Y:S01]  /*4ca0*/  F2FP.PACK_AB R93, R2, R93 ;  /* 0x0000005d025d723e */ /* 0x000fe200000000ff */
[----:B------:R-:W-:Y:S01]  /*4cb0*/  STS [R220+0x800], R17 ;  /* 0x00080011dc007388 */ /* 0x000fe20000000800 */
[----:B------:R-:W-:Y:S01]  /*4cc0*/  F2FP.PACK_AB R23, R92, R23 ;  /* 0x000000175c17723e */ /* 0x000fe200000000ff */
[----:B------:R-:W-:Y:S02]  /*4cd0*/  FMUL.FTZ R12, R111, R12 ;  /* 0x0000000c6f0c7220 */ /* 0x000fe40000410000 */
[----:B------:R3:W-:Y:S01]  /*4ce0*/  STS [R224+0x22480], R13 ;  /* 0x0224800de0007388 */ /* 0x0007e20000000800 */
[--C-:B--2---:R-:W-:Y:S02]  /*4cf0*/  FADD.FTZ R6, R6, -R4.reuse ;  /* 0x8000000406067221 */ /* 0x104fe40000010000 */
[--C-:B------:R-:W-:Y:S01]  /*4d00*/  FADD.FTZ R7, R7, -R4.reuse ;  /* 0x8000000407077221 */ /* 0x100fe20000010000 */
[----:B------:R-:W-:Y:S01]  /*4d10*/  STS [R220+0x1000], R101 ;  /* 0x00100065dc007388 */ /* 0x000fe20000000800 */
[----:B-1----:R-:W-:Y:S01]  /*4d20*/  F2FP.PACK_AB R9, R174, R179 ;  /* 0x000000b3ae09723e */ /* 0x002fe200000000ff */
[----:B------:R-:W-:Y:S01]  /*4d30*/  FMUL.FTZ R6, R21, R6 ;  /* 0x0000000615067220 */ /* 0x000fe20000410000 */
[----:B------:R-:W-:Y:S01]  /*4d40*/  F2FP.PACK_AB R91, R12, R91 ;  /* 0x0000005b0c5b723e */ /* 0x000fe200000000ff */
[----:B------:R1:W-:Y:S01]  /*4d50*/  STS [R224+0x22c80], R25 ;  /* 0x022c8019e0007388 */ /* 0x0003e20000000800 */
[----:B------:R-:W-:Y:S02]  /*4d60*/  FMUL.FTZ R7, R22, R7 ;  /* 0x0000000716077220 */ /* 0x000fe40000410000 */
[--C-:B------:R-:W-:Y:S01]  /*4d70*/  FADD.FTZ R5, R10, -R4.reuse ;  /* 0x800000040a057221 */ /* 0x100fe20000010000 */
[----:B------:R-:W-:Y:S01]  /*4d80*/  STS [R220+0x1800], R103 ;  /* 0x00180067dc007388 */ /* 0x000fe20000000800 */
[--C-:B------:R-:W-:Y:S01]  /*4d90*/  FADD.FTZ R2, R11, -R4.reuse ;  /* 0x800000040b027221 */ /* 0x100fe20000010000 */
[----:B------:R-:W-:Y:S01]  /*4da0*/  F2FP.PACK_AB R7, R7, R6 ;  /* 0x000000060707723e */ /* 0x000fe200000000ff */
[----:B------:R-:W-:Y:S01]  /*4db0*/  FMUL.FTZ R5, R88, R5 ;  /* 0x0000000558057220 */ /* 0x000fe20000410000 */
[----:B------:R2:W-:Y:S01]  /*4dc0*/  STS [R224+0x23480], R95 ;  /* 0x0234805fe0007388 */ /* 0x0005e20000000800 */
[----:B------:R-:W-:Y:S02]  /*4dd0*/  FMUL.FTZ R2, R89, R2 ;  /* 0x0000000259027220 */ /* 0x000fe40000410000 */
[--C-:B------:R-:W-:Y:S01]  /*4de0*/  FADD.FTZ R11, R14, -R4.reuse ;  /* 0x800000040e0b7221 */ /* 0x100fe20000010000 */
[----:B------:R-:W-:Y:S01]  /*4df0*/  STS [R220+0x2000], R9 ;  /* 0x00200009dc007388 */ /* 0x000fe20000000800 */
[--C-:B------:R-:W-:Y:S02]  /*4e00*/  FADD.FTZ R10, R15, -R4.reuse ;  /* 0x800000040f0a7221 */ /* 0x100fe40000010000 */
[----:B------:R-:W-:Y:S01]  /*4e10*/  FMUL.FTZ R11, R90, R11 ;  /* 0x0000000b5a0b7220 */ /* 0x000fe20000410000 */
[----:B------:R-:W-:Y:S01]  /*4e20*/  BAR.SYNC.DEFER_BLOCKING 0x0 ;  /* 0x0000000000007b1d */ /* 0x000fe20000010000 */
[----:B---3--:R-:W-:Y:S01]  /*4e30*/  F2FP.PACK_AB R13, R2, R5 ;  /* 0x00000005020d723e */ /* 0x008fe200000000ff */
[----:B------:R-:W-:Y:S02]  /*4e40*/  FMUL.FTZ R10, R183, R10 ;  /* 0x0000000ab70a7220 */ /* 0x000fe40000410000 */
[--C-:B------:R-:W-:Y:S02]  /*4e50*/  FADD.FTZ R18, R18, -R4.reuse ;  /* 0x8000000412127221 */ /* 0x100fe40000010000 */
[--C-:B------:R-:W-:Y:S01]  /*4e60*/  FADD.FTZ R19, R19, -R4.reuse ;  /* 0x8000000413137221 */ /* 0x100fe20000010000 */
[----:B------:R-:W-:Y:S01]  /*4e70*/  F2FP.PACK_AB R21, R10, R11 ;  /* 0x0000000b0a15723e */ /* 0x000fe200000000ff */
[----:B------:R-:W-:Y:S02]  /*4e80*/  FMUL.FTZ R18, R181, R18 ;  /* 0x00000012b5127220 */ /* 0x000fe40000410000 */
[----:B------:R-:W-:Y:S02]  /*4e90*/  FMUL.FTZ R19, R8, R19 ;  /* 0x0000001308137220 */ /* 0x000fe40000410000 */
[--C-:B------:R-:W-:Y:S02]  /*4ea0*/  FADD.FTZ R26, R26, -R4.reuse ;  /* 0x800000041a1a7221 */ /* 0x100fe40000010000 */
[----:B------:R-:W-:Y:S01]  /*4eb0*/  FADD.FTZ R27, R27, -R4 ;  /* 0x800000041b1b7221 */ /* 0x000fe20000010000 */
[----:B-1----:R-:W-:Y:S01]  /*4ec0*/  F2FP.PACK_AB R25, R19, R18 ;  /* 0x000000121319723e */ /* 0x002fe200000000ff */
[----:B------:R-:W-:Y:S02]  /*4ed0*/  FMUL.FTZ R26, R179, R26 ;  /* 0x0000001ab31a7220 */ /* 0x000fe40000410000 */
[----:B------:R-:W-:Y:S02]  /*4ee0*/  FMUL.FTZ R27, R174, R27 ;  /* 0x0000001bae1b7220 */ /* 0x000fe40000410000 */
[----:B------:R-:W-:Y:S03]  /*4ef0*/  IMAD.SHL.U32 R106, R215, 0x2, RZ ;  /* 0x00000002d76a7824 */ /* 0x000fe600078e00ff */
[----:B--2---:R-:W-:Y:S01]  /*4f00*/  F2FP.PACK_AB R95, R27, R26 ;  /* 0x0000001a1b5f723e */ /* 0x004fe200000000ff */
        /* <DEDUP_REMOVED lines=114> */
[----:B--234-:R-:W-:Y:S01]  /*5630*/  SHF.R.S32.HI R3, RZ, 0x1f, R251 ;  /* 0x0000001fff037819 */ /* 0x01cfe200000114fb */
[----:B------:R-:W-:Y:S01]  /*5640*/  IMAD.WIDE.U32 R4, R251, c[0x0][0x208], RZ ;  /* 0x00008200fb047a25 */ /* 0x000fe200078e00ff */
[C---:B------:R-:W-:Y:S02]  /*5650*/  LOP3.LUT P3, RZ, R223.reuse, 0x1, RZ, 0xc0, !PT ;  /* 0x00000001dfff7812 */ /* 0x040fe4000786c0ff */
[----:B------:R-:W-:Y:S01]  /*5660*/  LOP3.LUT P2, RZ, R223, 0x2, RZ, 0xc0, !PT ;  /* 0x00000002dfff7812 */ /* 0x000fe2000784c0ff */
[----:B------:R-:W-:Y:S02]  /*5670*/  IMAD R3, R3, c[0x0][0x208], RZ ;  /* 0x0000820003037a24 */ /* 0x000fe400078e02ff */
[----:B------:R-:W-:Y:S02]  /*5680*/  IMAD.SHL.U32 R11, R4, 0x40, RZ ;  /* 0x00000040040b7824 */ /* 0x000fe400078e00ff */
[C---:B------:R-:W-:Y:S02]  /*5690*/  IMAD R3, R251.reuse, c[0x0][0x20c], R3 ;  /* 0x00008300fb037a24 */ /* 0x040fe400078e0203 */
[----:B------:R-:W-:Y:S02]  /*56a0*/  IMAD.SHL.U32 R9, R251, 0x40, RZ ;  /* 0x00000040fb097824 */ /* 0x000fe400078e00ff */
[----:B------:R-:W-:Y:S01]  /*56b0*/  IMAD.IADD R3, R5, 0x1, R3 ;  /* 0x0000000105037824 */ /* 0x000fe200078e0203 */
[----:B------:R-:W-:Y:S04]  /*56c0*/  IADD3 R5, P1, P0, R232, UR7, R11 ;  /* 0x00000007e8057c10 */ /* 0x000fe8000f83e00b */
[----:B------:R-:W-:Y:S04]  /*56d0*/  SHF.L.U64.HI R3, R4, 0x6, R3 ;  /* 0x0000000604037819 */ /* 0x000fe80000010203 */
[----:B------:R-:W-:Y:S02]  /*56e0*/  IADD3.X R4, R243, UR5, R3, P1, P0 ;  /* 0x00000005f3047c10 */ /* 0x000fe40008fe0403 */
[----:B------:R-:W-:Y:S02]  /*56f0*/  IADD3 R7, P0, R9, R238, RZ ;  /* 0x000000ee09077210 */ /* 0x000fe40007f1e0ff */
[----:B------:R-:W-:Y:S02]  /*5700*/  IADD3 R2, P1, R11, R232, RZ ;  /* 0x000000e80b027210 */ /* 0x000fe40007f3e0ff */
[----:B------:R-:W-:Y:S02]  /*5710*/  LEA.HI.X.SX32 R6, R9, R216, 0x1, P0 ;  /* 0x000000d809067211 */ /* 0x000fe400000f0eff */
[----:B------:R-:W-:Y:S01]  /*5720*/  LEA R10, P0, R7, c[0x0][0x280], 0x2 ;  /* 0x0000a000070a7a11 */ /* 0x000fe200078010ff */
[----:B------:R-:W-:Y:S01]  /*5730*/  IMAD.X R3, R3, 0x1, R243, P1 ;  /* 0x0000000103037824 */ /* 0x000fe200008e06f3 */
[----:B------:R-:W-:Y:S02]  /*5740*/  IADD3 R9, -R227, R228, -R9 ;  /* 0x000000e4e3097210 */ /* 0x000fe40007ffe909 */
[----:B------:R-:W-:Y:S02]  /*5750*/  LEA.HI.X R11, R7, c[0x0][0x284], R6, 0x2, P0 ;  /* 0x0000a100070b7a11 */ /* 0x000fe400000f1406 */
[C---:B------:R-:W-:Y:S02]  /*5760*/  LEA R6, P0, R5.reuse, c[0x0][0x1f0], 0x1 ;  /* 0x00007c0005067a11 */ /* 0x040fe400078008ff */
[C---:B------:R-:W-:Y:S02]  /*5770*/  LEA R12, P1, R2.reuse, c[0x0][0x1f0], 0x1 ;  /* 0x00007c00020c7a11 */ /* 0x040fe400078208ff */
[----:B------:R-:W-:Y:S02]  /*5780*/  LEA.HI.X R7, R5, c[0x0][0x1f4], R4, 0x1, P0 ;  /* 0x00007d0005077a11 */ /* 0x000fe400000f0c04 */
[----:B------:R-:W-:Y:S02]  /*5790*/  ISETP.LT.OR P0, PT, R9, 0x1, !P3 ;  /* 0x000000010900780c */ /* 0x000fe40005f01670 */
[----:B------:R-:W-:Y:S02]  /*57a0*/  LEA.HI.X R13, R2, c[0x0][0x1f4], R3, 0x1, P1 ;  /* 0x00007d00020d7a11 */ /* 0x000fe400008f0c03 */
[----:B------:R-:W-:Y:S09]  /*57b0*/  LOP3.LUT P1, RZ, R223, 0x4, RZ, 0xc0, !PT ;  /* 0x00000004dfff7812 */ /* 0x000ff2000782c0ff */
[----:B------:R-:W-:Y:S01]  /*57c0*/  @!PT LDS RZ, [RZ] ;  /* 0x00000000fffff984 */ /* 0x000fe20000000800 */
[----:B------:R-:W-:Y:S01]  /*57d0*/  @!PT LDS RZ, [RZ] ;  /* 0x00000000fffff984 */ /* 0x000fe20000000800 */
[----:B------:R-:W-:Y:S01]  /*57e0*/  @!PT LDS RZ, [RZ] ;  /* 0x00000000fffff984 */ /* 0x000fe20000000800 */
[----:B------:R1:W-:Y:S01]  /*57f0*/  LDGSTS.E.BYPASS.LTC128B.128 [R221+0x1b080], [R12.64], !P0 ;  /* 0x1b0800000cdd7fae */ /* 0x0003e2000c101d48 */
[C---:B------:R-:W-:Y:S02]  /*5800*/  ISETP.LT.OR P0, PT, R9.reuse, 0x1, !P2 ;  /* 0x000000010900780c */ /* 0x040fe40005701670 */
[C---:B------:R-:W-:Y:S11]  /*5810*/  ISETP.LT.OR P2, PT, R9.reuse, 0x21, !P2 ;  /* 0x000000210900780c */ /* 0x040ff60005741670 */
[----:B------:R1:W-:Y:S01]  /*5820*/  LDGSTS.E.BYPASS.LTC128B.128 [R221+0x1d080], [R12.64+0x80], !P0 ;  /* 0x1d0800800cdd7fae */ /* 0x0003e2000c101d48 */
[C---:B------:R-:W-:Y:S11]  /*5830*/  ISETP.LT.OR P0, PT, R9.reuse, 0x1, !P1 ;  /* 0x000000010900780c */ /* 0x040ff60004f01670 */
[----:B------:R-:W-:Y:S02]  /*5840*/  @!UPT UIADD3 URZ, URZ, URZ, URZ ;  /* 0x0000003f3f3ff290 */ /* 0x000fe4000fffe03f */
[----:B------:R1:W-:Y:S01]  /*5850*/  LDGSTS.E.BYPASS.LTC128B.128 [R221+0x1f080], [R12.64+0x100], !P0 ;  /* 0x1f0801000cdd7fae */ /* 0x0003e2000c101d48 */
[----:B------:R-:W-:Y:S02]  /*5860*/  ISETP.LT.OR P0, PT, R9, 0x21, !P3 ;  /* 0x000000210900780c */ /* 0x000fe40005f01670 */
[----:B------:R-:W-:Y:S11]  /*5870*/  ISETP.GT.AND P3, PT, R219, 0xf, PT ;  /* 0x0000000fdb00780c */ /* 0x000ff60003f64270 */
[----:B------:R1:W-:Y:S01]  /*5880*/  LDGSTS.E.BYPASS.LTC128B.128 [R221+0x1c080], [R6.64], !P0 ;  /* 0x1c08000006dd7fae */ /* 0x0003e2000c101d48 */
[----:B------:R-:W-:Y:S01]  /*5890*/  ISETP.LT.OR P0, PT, R9, 0x21, !P1 ;  /* 0x000000210900780c */ /* 0x000fe20004f01670 */
[----:B------:R-:W-:Y:S02]  /*58a0*/  @!P3 IMAD.SHL.U32 R3, R219, 0x10, RZ ;  /* 0x00000010db03b824 */ /* 0x000fe400078e00ff */
[----:B------:R1:W-:Y:S10]  /*58b0*/  LDGSTS.E.BYPASS.LTC128B.128 [R221+0x1e080], [R6.64+0x80], !P2 ;  /* 0x1e08008006dd7fae */ /* 0x0003f4000d101d48 */
[----:B------:R1:W-:Y:S04]  /*58c0*/  LDGSTS.E.BYPASS.LTC128B.128 [R221+0x20080], [R6.64+0x100], !P0 ;  /* 0x2008010006dd7fae */ /* 0x0003e8000c101d48 */
[----:B------:R1:W-:Y:S02]  /*58d0*/  @!P3 LDGSTS.E.BYPASS.LTC128B.128 [R3+0x21280], [R10.64] ;  /* 0x212800000a03bfae */ /* 0x0003e4000b901d48 */
.L_x_962:
[-C--:B-1234-:R-:W-:Y:S01]  /*58e0*/  HMMA.16816.F32 R4, R172, R176.reuse, RZ ;  /* 0x000000b0ac04723c */ /* 0x09efe200000018ff */
[----:B------:R-:W0:Y:S01]  /*58f0*/  LDGDEPBAR ;  /* 0x00000000000079af */ /* 0x000e220000000000 */
[----:B------:R-:W-:Y:S02]  /*5900*/  UIADD3 UR12, UR4, 0x1, URZ ;  /* 0x00000001040c7890 */ /* 0x000fe4000fffe03f */
[----:B------:R-:W-:Y:S01]  /*5910*/  IMAD R252, R252, 0x3000, RZ ;  /* 0x00003000fcfc7824 */ /* 0x000fe200078e02ff */
[----:B------:R-:W-:Y:S02]  /*5920*/  UISETP.GE.AND UP1, UPT, UR4, 0x1, UPT ;  /* 0x000000010400788c */ /* 0x000fe4000bf26270 */
[----:B------:R-:W-:Y:S01]  /*5930*/  UIADD3 UR6, UR13, 0x1, URZ ;  /* 0x000000010d067890 */ /* 0x000fe2000fffe03f */
[C---:B------:R-:W-:Y:S01]  /*5940*/  HMMA.16816.F32 R8, R108.reuse, R176, RZ ;  /* 0x000000b06c08723c */ /* 0x040fe200000018ff */
[----:B------:R-:W-:Y:S03]  /*5950*/  UISETP.GE.AND UP0, UPT, UR13, 0x1, UPT ;  /* 0x000000010d00788c */ /* 0x000fe6000bf06270 */
[C---:B------:R-:W-:Y:S01]  /*5960*/  IADD3 R2, P0, R252.reuse, R230, RZ ;  /* 0x000000e6fc027210 */ /* 0x040fe20007f1e0ff */
[----:B------:R-:W-:Y:S03]  /*5970*/  USEL UR13, UR6, URZ, !UP0 ;  /* 0x0000003f060d7287 */ /* 0x000fe6000c000000 */
[-C--:B------:R-:W-:Y:S01]  /*5980*/  HMMA.16816.F32 R12, R108, R178.reuse, RZ ;  /* 0x000000b26c0c723c */ /* 0x080fe200000018ff */
[----:B------:R-:W-:Y:S07]  /*5990*/  LEA.HI.X.SX32 R3, R252, R237, 0x1, P0 ;  /* 0x000000edfc037211 */ /* 0x000fee00000f0eff */
        /* <DEDUP_REMOVED lines=10> */
[----:B------:R-:W1:Y:S04]  /*5a40*/  LDSM.16.M88.4 R172, [R209+0x1000] ;  /* 0x00100000d1ac783b */ /* 0x000e680000000200 */
[----:B------:R-:W2:Y:S03]  /*5a50*/  LDSM.16.M88.4 R180, [R209+0x1400] ;  /* 0x00140000d1b4783b */ /* 0x000ea60000000200 */
        /* <DEDUP_REMOVED lines=13> */
[----:B------:R-:W4:Y:S07]  /*5b30*/  LDSM.16.MT88.4 R192, [R208+0x6000] ;  /* 0x00600000d0c0783b */ /* 0x000f2e0000004200 */
[----:B------:R-:W-:Y:S01]  /*5b40*/  HMMA.16816.F32 R108, R184, R202, R108 ;  /* 0x000000cab86c723c */ /* 0x000fe2000000186c */
[----:B------:R-:W5:Y:S04]  /*5b50*/  LDSM.16.M88.4 R184, [R209+0x1800] ;  /* 0x00180000d1b8783b */ /* 0x000f680000000200 */
[----:B------:R-:W4:Y:S03]  /*5b60*/  LDSM.16.M88.4 R200, [R209+0x1c00] ;  /* 0x001c0000d1c8783b */ /* 0x000f260000000200 */
[-C--:B-1----:R-:W-:Y:S08]  /*5b70*/  HMMA.16816.F32 R4, R172, R176.reuse, R4 ;  /* 0x000000b0ac04723c */ /* 0x082ff00000001804 */
        /* <DEDUP_REMOVED lines=12> */
[----:B------:R-:W-:Y:S07]  /*5c40*/  LDSM.16.M88.4 R180, [R209+0x2000] ;  /* 0x00200000d1b4783b */ /* 0x000fee0000000200 */
[----:B------:R-:W-:Y:S01]  /*5c50*/  HMMA.16816.F32 R108, R172, R194, R108 ;  /* 0x000000c2ac6c723c */ /* 0x000fe2000000186c */
[----:B------:R-:W2:Y:S04]  /*5c60*/  LDSM.16.MT88.4 R172, [R208+0x6800] ;  /* 0x00680000d0ac783b */ /* 0x000ea80000004200 */
[----:B------:R-:W3:Y:S03]  /*5c70*/  LDSM.16.M88.4 R192, [R209+0x2400] ;  /* 0x00240000d1c0783b */ /* 0x000ee60000000200 */
[-C--:B-----5:R-:W-:Y:S08]  /*5c80*/  HMMA.16816.F32 R4, R184, R196.reuse, R4 ;  /* 0x000000c4b804723c */ /* 0x0a0ff00000001804 */
[C---:B------:R-:W-:Y:S08]  /*5c90*/  HMMA.16816.F32 R8, R200.reuse, R196, R8 ;  /* 0x000000c4c808723c */ /* 0x040ff00000001808 */
[-C--:B------:R-:W-:Y:S08]  /*5ca0*/  HMMA.16816.F32 R12, R200, R198.reuse, R12 ;  /* 0x000000c6c80c723c */ /* 0x080ff0000000180c */
[C---:B------:R-:W-:Y:S01]  /*5cb0*/  HMMA.16816.F32 R16, R184.reuse, R198, R16 ;  /* 0x000000c6b810723c */ /* 0x040fe20000001810 */
[----:B------:R-:W4:Y:S07]  /*5cc0*/  LDSM.16.MT88.4 R196, [R208+0x4800] ;  /* 0x00480000d0c4783b */ /* 0x000f2e0000004200 */
        /* <DEDUP_REMOVED lines=8> */
[----:B------:R-:W-:Y:S07]  /*5d50*/  HMMA.16816.F32 R108, R184, R174, R108 ;  /* 0x000000aeb86c723c */ /* 0x000fee000000186c */
[C---:B------:R-:W-:Y:S01]  /*5d60*/  LEA R184, P0, R2.reuse, c[0x0][0x220], 0x2 ;  /* 0x0000880002b87a11 */ /* 0x040fe200078010ff */
[-C--:B------:R-:W-:Y:S05]  /*5d70*/  HMMA.16816.F32 R4, R180, R188.reuse, R4 ;  /* 0x000000bcb404723c */ /* 0x080fea0000001804 */
[----:B------:R-:W-:Y:S01]  /*5d80*/  LEA.HI.X R185, R2, c[0x0][0x224], R3, 0x2, P0 ;  /* 0x0000890002b97a11 */ /* 0x000fe200000f1403 */
[----:B------:R-:W-:Y:S01]  /*5d90*/  IMAD.U32 R2, RZ, RZ, UR4 ;  /* 0x00000004ff027e24 */ /* 0x000fe2000f8e00ff */
[----:B------:R-:W-:Y:S01]  /*5da0*/  ISETP.GE.AND P0, PT, R251, R226, PT ;  /* 0x000000e2fb00720c */ /* 0x000fe20003f06270 */
[C---:B---3--:R-:W-:Y:S01]  /*5db0*/  HMMA.16816.F32 R8, R192.reuse, R188, R8 ;  /* 0x000000bcc008723c */ /* 0x048fe20000001808 */
[----:B------:R-:W-:Y:S03]  /*5dc0*/  USEL UR4, UR12, URZ, !UP1 ;  /* 0x0000003f0c047287 */ /* 0x000fe6000c800000 */
[----:B------:R-:W-:Y:S04]  /*5dd0*/  IMAD R2, R2, 0x3000, R215 ;  /* 0x0000300002027824 */ /* 0x000fe800078e02d7 */
[-C--:B------:R-:W-:Y:S04]  /*5de0*/  HMMA.16816.F32 R12, R192, R190.reuse, R12 ;  /* 0x000000bec00c723c */ /* 0x080fe8000000180c */
[----:B------:R-:W-:Y:S02]  /*5df0*/  IMAD.SHL.U32 R172, R2, 0x2, RZ ;  /* 0x0000000202ac7824 */ /* 0x000fe400078e00ff */
[----:B------:R-:W-:Y:S02]  /*5e00*/  LDSM.16.MT88.2 R2, [R210+0x23c80] ;  /* 0x023c8000d202783b */ /* 0x000fe40000004100 */
[C---:B------:R-:W-:Y:S02]  /*5e10*/  HMMA.16816.F32 R16, R180.reuse, R190, R16 ;  /* 0x000000beb410723c */ /* 0x040fe40000001810 */
[----:B------:R-:W-:Y:S04]  /*5e20*/  RED.E.ADD.F32.FTZ.RN.STRONG.GPU [R184.64], R4 ;  /* 0x00000004b800798e */ /* 0x000fe8000c10e788 */
[----:B------:R-:W-:Y:S02]  /*5e30*/  RED.E.ADD.F32.FTZ.RN.STRONG.GPU [R184.64+0x400], R5 ;  /* 0x00040005b800798e */ /* 0x000fe4000c10e788 */
[-C--:B----4-:R-:W-:Y:S02]  /*5e40*/  HMMA.16816.F32 R20, R180, R196.reuse, R20 ;  /* 0x000000c4b414723c */ /* 0x090fe40000001814 */
[----:B------:R-:W-:Y:S04]  /*5e50*/  RED.E.ADD.F32.FTZ.RN.STRONG.GPU [R184.64+0x800], R6 ;  /* 0x00080006b800798e */ /* 0x000fe8000c10e788 */
[----:B------:R-:W-:Y:S02]  /*5e60*/  RED.E.ADD.F32.FTZ.RN.STRONG.GPU [R184.64+0xc00], R7 ;  /* 0x000c0007b800798e */ /* 0x000fe4000c10e788 */
[C---:B------:R-:W-:Y:S02]  /*5e70*/  HMMA.16816.F32 R24, R192.reuse, R196, R24 ;  /* 0x000000c4c018723c */ /* 0x040fe40000001818 */
[----:B------:R-:W-:Y:S04]  /*5e80*/  RED.E.ADD.F32.FTZ.RN.STRONG.GPU [R184.64+0x1000], R8 ;  /* 0x00100008b800798e */ /* 0x000fe8000c10e788 */
[----:B------:R-:W-:Y:S02]  /*5e90*/  RED.E.ADD.F32.FTZ.RN.STRONG.GPU [R184.64+0x1400], R9 ;  /* 0x00140009b800798e */ /* 0x000fe4000c10e788 */
[-C--:B------:R-:W-:Y:S02]  /*5ea0*/  HMMA.16816.F32 R88, R192, R198.reuse, R88 ;  /* 0x000000c6c058723c */ /* 0x080fe40000001858 */
[----:B------:R-:W-:Y:S04]  /*5eb0*/  RED.E.ADD.F32.FTZ.RN.STRONG.GPU [R184.64+0x1800], R10 ;  /* 0x0018000ab800798e */ /* 0x000fe8000c10e788 */
[----:B------:R-:W-:Y:S02]  /*5ec0*/  RED.E.ADD.F32.FTZ.RN.STRONG.GPU [R184.64+0x1c00], R11 ;  /* 0x001c000bb800798e */ /* 0x000fe4000c10e788 */
[C---:B------:R-:W-:Y:S02]  /*5ed0*/  HMMA.16816.F32 R92, R180.reuse, R198, R92 ;  /* 0x000000c6b45c723c */ /* 0x040fe4000000185c */
[----:B------:R-:W-:Y:S04]  /*5ee0*/  RED.E.ADD.F32.FTZ.RN.STRONG.GPU [R184.64+0x2000], R16 ;  /* 0x00200010b800798e */ /* 0x000fe8000c10e788 */
[----:B------:R-:W-:Y:S02]  /*5ef0*/  RED.E.ADD.F32.FTZ.RN.STRONG.GPU [R184.64+0x2400], R17 ;  /* 0x00240011b800798e */ /* 0x000fe4000c10e788 */
[-C--:B-1----:R-:W-:Y:S02]  /*5f00*/  HMMA.16816.F32 R96, R180, R176.reuse, R96 ;  /* 0x000000b0b460723c */ /* 0x082fe40000001860 */
[----:B------:R-:W-:Y:S04]  /*5f10*/  RED.E.ADD.F32.FTZ.RN.STRONG.GPU [R184.64+0x2800], R18 ;  /* 0x00280012b800798e */ /* 0x000fe8000c10e788 */
[----:B------:R-:W-:Y:S02]  /*5f20*/  RED.E.ADD.F32.FTZ.RN.STRONG.GPU [R184.64+0x2c00], R19 ;  /* 0x002c0013b800798e */ /* 0x000fe4000c10e788 */
[C---:B------:R-:W-:Y:S02]  /*5f30*/  HMMA.16816.F32 R100, R192.reuse, R176, R100 ;  /* 0x000000b0c064723c */ /* 0x040fe40000001864 */
[----:B------:R-:W-:Y:S04]  /*5f40*/  RED.E.ADD.F32.FTZ.RN.STRONG.GPU [R184.64+0x3000], R12 ;  /* 0x0030000cb800798e */ /* 0x000fe8000c10e788 */
[----:B------:R-:W1:Y:S02]  /*5f50*/  LDSM.16.MT88.4 R8, [R172+0xf080] ;  /* 0x00f08000ac08783b */ /* 0x000e640000004200 */
[-C--:B------:R-:W-:Y:S02]  /*5f60*/  HMMA.16816.F32 R104, R192, R178.reuse, R104 ;  /* 0x000000b2c068723c */ /* 0x080fe40000001868 */
[----:B------:R-:W-:Y:S04]  /*5f70*/  RED.E.ADD.F32.FTZ.RN.STRONG.GPU [R184.64+0x3400], R13 ;  /* 0x0034000db800798e */ /* 0x000fe8000c10e788 */
[----:B------:R-:W-:Y:S02]  /*5f80*/  RED.E.ADD.F32.FTZ.RN.STRONG.GPU [R184.64+0x3800], R14 ;  /* 0x0038000eb800798e */ /* 0x000fe4000c10e788 */
[----:B------:R-:W-:Y:S02]  /*5f90*/  HMMA.16816.F32 R108, R180, R178, R108 ;  /* 0x000000b2b46c723c */ /* 0x000fe4000000186c */
        /* <DEDUP_REMOVED lines=185> */
.L_x_952:
[----:B------:R-:W-:Y:S05]  /*6b30*/  @P0 BRA `(.L_x_964) ;  /* 0x000034f000000947 */ /* 0x000fea0003800000 */
[----:B------:R-:W-:Y:S01]  /*6b40*/  SHF.R.S32.HI R0, RZ, 0x1f, R219 ;  /* 0x0000001fff007819 */ /* 0x000fe200000114db */
[----:B------:R-:W-:Y:S01]  /*6b50*/  IMAD.SHL.U32 R3, R219, 0x80, RZ ;  /* 0x00000080db037824 */ /* 0x000fe200078e00ff */
        /* <DEDUP_REMOVED lines=611> */
[----:B------:R3:W-:Y:S04]  /*9190*/  STS.U16 [R9+0x80], R168 ;  /* 0x000080a809007388 */ /* 0x0007e80000000400 */
[----:B------:R3:W-:Y:S01]  /*91a0*/  STS.U16 [R7+0x80], R6 ;  /* 0x0000800607007388 */ /* 0x0007e20000000400 */
[----:B-1----:R-:W-:-:S03]  /*91b0*/  IMAD.MOV.U32 R2, RZ, RZ, 0x4 ;  /* 0x00000004ff027424 */ /* 0x002fc600078e00ff */
[----:B------:R3:W-:Y:S01]  /*91c0*/  STS.U16 [R5+0x80], R170 ;  /* 0x000080aa05007388 */ /* 0x0007e20000000400 */
[----:B----4-:R-:W-:-:S05]  /*91d0*/  PRMT R8, R170, 0x7632, R8 ;  /* 0x00007632aa087816 */ /* 0x010fca0000000008 */
        /* <DEDUP_REMOVED lines=15> */
.L_x_965:
        /* <DEDUP_REMOVED lines=10> */
[----:B------:R-:W-:Y:S01]  /*9370*/  ISETP.GT.AND P1, PT, R219, 0x17f, PT ;  /* 0x0000017fdb00780c */ /* 0x000fe20003f24270 */
[----:B------:R-:W-:Y:S01]  /*9380*/  IMAD.SHL.U32 R3, R2, 0x40, RZ ;  /* 0x0000004002037824 */ /* 0x000fe200078e00ff */
[----:B------:R-:W-:Y:S01]  /*9390*/  CS2R R70, SRZ ;  /* 0x0000000000467805 */ /* 0x000fe2000001ff00 */
[----:B------:R-:W-:Y:S01]  /*93a0*/  IMAD.SHL.U32 R82, R82, 0x8, RZ ;  /* 0x0000000852527824 */ /* 0x000fe200078e00ff */
[----:B------:R-:W-:Y:S01]  /*93b0*/  CS2R R68, SRZ ;  /* 0x0000000000447805 */ /* 0x000fe2000001ff00 */
[----:B------:R-:W-:Y:S01]  /*93c0*/  CS2R R74, SRZ ;  /* 0x00000000004a7805 */ /* 0x000fe2000001ff00 */
[----:B------:R-:W-:Y:S01]  /*93d0*/  LOP3.LUT R3, R3, 0x1c0, RZ, 0xc0, !PT ;  /* 0x000001c003037812 */ /* 0x000fe200078ec0ff */
[----:B------:R-:W-:Y:S01]  /*93e0*/  CS2R R72, SRZ ;  /* 0x0000000000487805 */ /* 0x000fe2000001ff00 */
[----:B------:R-:W-:Y:S01]  /*93f0*/  CS2R R54, SRZ ;  /* 0x0000000000367805 */ /* 0x000fe2000001ff00 */
[----:B------:R-:W-:Y:S01]  /*9400*/  CS2R R52, SRZ ;  /* 0x0000000000347805 */ /* 0x000fe2000001ff00 */
[----:B------:R-:W-:Y:S01]  /*9410*/  LOP3.LUT R4, R3, 0x38, R82, 0xf8, !PT ;  /* 0x0000003803047812 */ /* 0x000fe200078ef852 */
[----:B------:R-:W-:Y:S01]  /*9420*/  CS2R R58, SRZ ;  /* 0x00000000003a7805 */ /* 0x000fe2000001ff00 */
[----:B------:R-:W-:Y:S01]  /*9430*/  SHF.R.U32.HI R3, RZ, 0x3, R3 ;  /* 0x00000003ff037819 */ /* 0x000fe20000011603 */
[----:B------:R-:W-:Y:S01]  /*9440*/  CS2R R56, SRZ ;  /* 0x0000000000387805 */ /* 0x000fe2000001ff00 */
[----:B------:R-:W-:Y:S01]  /*9450*/  CS2R R62, SRZ ;  /* 0x00000000003e7805 */ /* 0x000fe2000001ff00 */
[----:B------:R-:W-:Y:S01]  /*9460*/  CS2R R60, SRZ ;  /* 0x00000000003c7805 */ /* 0x000fe2000001ff00 */
[----:B------:R-:W-:Y:S01]  /*9470*/  LOP3.LUT R3, R4, R3, RZ, 0x3c, !PT ;  /* 0x0000000304037212 */ /* 0x000fe200078e3cff */
[----:B------:R-:W-:Y:S01]  /*9480*/  CS2R R30, SRZ ;  /* 0x00000000001e7805 */ /* 0x000fe2000001ff00 */
[----:B------:R-:W-:Y:S01]  /*9490*/  CS2R R28, SRZ ;  /* 0x00000000001c7805 */ /* 0x000fe2000001ff00 */
[----:B------:R-:W-:Y:S01]  /*94a0*/  CS2R R34, SRZ ;  /* 0x0000000000227805 */ /* 0x000fe2000001ff00 */
[----:B------:R-:W-:Y:S01]  /*94b0*/  LOP3.LUT R81, R3, 0x7ffffe00, R0, 0xf8, !PT ;  /* 0x7ffffe0003517812 */ /* 0x000fe200078ef800 */
[----:B------:R-:W-:Y:S01]  /*94c0*/  CS2R R32, SRZ ;  /* 0x0000000000207805 */ /* 0x000fe2000001ff00 */
[----:B------:R-:W2:Y:S01]  /*94d0*/  S2R R3, SR_CTAID.X ;  /* 0x0000000000037919 */ /* 0x000ea20000002500 */
        /* <DEDUP_REMOVED lines=8> */
[----:B------:R-:W-:Y:S01]  /*9560*/  IMAD.SHL.U32 R81, R81, 0x2, RZ ;  /* 0x0000000251517824 */ /* 0x000fe200078e00ff */
[----:B-1----:R-:W-:Y:S01]  /*9570*/  SHF.R.S32.HI R0, RZ, 0x1f, R77 ;  /* 0x0000001fff007819 */ /* 0x002fe2000001144d */
[----:B------:R-:W-:Y:S01]  /*9580*/  CS2R R42, SRZ ;  /* 0x00000000002a7805 */ /* 0x000fe2000001ff00 */
[--C-:B------:R-:W-:Y:S01]  /*9590*/  SHF.R.S32.HI R83, RZ, 0x1f, R82.reuse ;  /* 0x0000001fff537819 */ /* 0x100fe20000011452 */
[----:B------:R-:W-:Y:S01]  /*95a0*/  CS2R R40, SRZ ;  /* 0x0000000000287805 */ /* 0x000fe2000001ff00 */
[----:B------:R1:W3:Y:S01]  /*95b0*/  @!P2 LDS.128 R64, [R81+0x7880] ;  /* 0x007880005140a984 */ /* 0x0002e20000000c00 */
[----:B------:R-:W-:Y:S01]  /*95c0*/  IMAD R80, R0, c[0x0][0x338], RZ ;  /* 0x0000ce0000507a24 */ /* 0x000fe200078e02ff */
[----:B------:R-:W-:Y:S01]  /*95d0*/  ISETP.GT.AND P0, PT, R219, 0x7f, PT ;  /* 0x0000007fdb00780c */ /* 0x000fe20003f04270 */
[C---:B------:R-:W-:Y:S01]  /*95e0*/  IMAD.WIDE.U32 R86, R77.reuse, c[0x0][0x338], R82 ;  /* 0x0000ce004d567a25 */ /* 0x040fe200078e0052 */
[----:B------:R1:W4:Y:S01]  /*95f0*/  @!P2 LDS.128 R68, [R81+0xa080] ;  /* 0x00a080005144a984 */ /* 0x0003220000000c00 */
[----:B------:R-:W-:Y:S01]  /*9600*/  CS2R R46, SRZ ;  /* 0x00000000002e7805 */ /* 0x000fe2000001ff00 */
[----:B------:R-:W-:Y:S01]  /*9610*/  CS2R R44, SRZ ;  /* 0x00000000002c7805 */ /* 0x000fe2000001ff00 */
[----:B------:R-:W-:Y:S01]  /*9620*/  IMAD R79, R77, c[0x0][0x33c], R80 ;  /* 0x0000cf004d4f7a24 */ /* 0x000fe200078e0250 */
[----:B------:R1:W1:Y:S01]  /*9630*/  @!P2 LDS.128 R72, [R81+0xc880] ;  /* 0x00c880005148a984 */ /* 0x0002620000000c00 */
[----:B------:R-:W-:Y:S01]  /*9640*/  CS2R R50, SRZ ;  /* 0x0000000000327805 */ /* 0x000fe2000001ff00 */
[----:B--2--5:R-:W-:Y:S01]  /*9650*/  IMAD R76, R3, -0x50, R76 ;  /* 0xffffffb0034c7824 */ /* 0x024fe200078e024c */
[----:B------:R-:W-:Y:S01]  /*9660*/  CS2R R48, SRZ ;  /* 0x0000000000307805 */ /* 0x000fe2000001ff00 */
[----:B------:R2:W1:Y:S01]  /*9670*/  @!P1 LDS.128 R52, [R81+0x8880] ;  /* 0x0088800051349984 */ /* 0x0004620000000c00 */
[----:B------:R-:W-:Y:S01]  /*9680*/  IMAD.IADD R87, R87, 0x1, R79 ;  /* 0x0000000157577824 */ /* 0x000fe200078e024f */
[----:B------:R-:W-:Y:S01]  /*9690*/  CS2R R6, SRZ ;  /* 0x0000000000067805 */ /* 0x000fe2000001ff00 */
[----:B------:R-:W-:Y:S01]  /*96a0*/  IMNMX R79, R76, 0x50, PT ;  /* 0x000000504c4f7817 */ /* 0x000fe20003800200 */
[----:B------:R2:W1:Y:S01]  /*96b0*/  @!P1 LDS.128 R56, [R81+0xb080] ;  /* 0x00b0800051389984 */ /* 0x0004620000000c00 */
[----:B------:R-:W-:Y:S01]  /*96c0*/  CS2R R4, SRZ ;  /* 0x0000000000047805 */ /* 0x000fe2000001ff00 */
[----:B------:R-:W-:Y:S01]  /*96d0*/  CS2R R10, SRZ ;  /* 0x00000000000a7805 */ /* 0x000fe2000001ff00 */
[----:B------:R-:W-:Y:S01]  /*96e0*/  CS2R R8, SRZ ;  /* 0x0000000000087805 */ /* 0x000fe2000001ff00 */
[----:B------:R2:W1:Y:S01]  /*96f0*/  @!P1 LDS.128 R60, [R81+0xd880] ;  /* 0x00d88000513c9984 */ /* 0x0004620000000c00 */
[----:B------:R-:W-:Y:S01]  /*9700*/  CS2R R14, SRZ ;  /* 0x00000000000e7805 */ /* 0x000fe2000001ff00 */
[----:B------:R-:W-:Y:S01]  /*9710*/  CS2R R12, SRZ ;  /* 0x00000000000c7805 */ /* 0x000fe2000001ff00 */
[----:B------:R-:W-:Y:S01]  /*9720*/  SHF.R.S32.HI R78, RZ, 0x1f, R229 ;  /* 0x0000001fff4e7819 */ /* 0x000fe200000114e5 */
[----:B------:R2:W1:Y:S01]  /*9730*/  @!P2 LDS.128 R28, [R81+0x80] ;  /* 0x00008000511ca984 */ /* 0x0004620000000c00 */
[----:B------:R-:W-:Y:S01]  /*9740*/  ISETP.GE.AND P6, PT, R2, R79, PT ;  /* 0x0000004f0200720c */ /* 0x000fe20003fc6270 */
[----:B------:R-:W-:Y:S01]  /*9750*/  BSSY B0, `(.L_x_966) ;  /* 0x0000025000007945 */ /* 0x000fe20003800000 */
[----:B------:R-:W-:Y:S01]  /*9760*/  SEL R78, R78, RZ, !P3 ;  /* 0x000000ff4e4e7207 */ /* 0x000fe20005800000 */
[----:B------:R2:W1:Y:S01]  /*9770*/  @!P2 LDS.128 R32, [R81+0x2880] ;  /* 0x002880005120a984 */ /* 0x0004620000000c00 */
[----:B------:R-:W-:-:S02]  /*9780*/  SEL R229, R229, RZ, !P3 ;  /* 0x000000ffe5e57207 */ /* 0x000fc40005800000 */
[----:B------:R-:W-:Y:S01]  /*9790*/  IADD3 R80, R82, 0x40, RZ ;  /* 0x0000004052507810 */ /* 0x000fe20007ffe0ff */
[----:B------:R2:W1:Y:S01]  /*97a0*/  @!P2 LDS.128 R36, [R81+0x5080] ;  /* 0x005080005124a984 */ /* 0x0004620000000c00 */
[----:B------:R-:W-:-:S03]  /*97b0*/  IMAD R76, R78, c[0x0][0x340], RZ ;  /* 0x0000d0004e4c7a24 */ /* 0x000fc600078e02ff */
[----:B------:R2:W1:Y:S01]  /*97c0*/  @!P1 LDS.128 R16, [R81+0x1080] ;  /* 0x0010800051109984 */ /* 0x0004620000000c00 */
[----:B------:R-:W-:-:S03]  /*97d0*/  IMAD R76, R229, c[0x0][0x344], R76 ;  /* 0x0000d100e54c7a24 */ /* 0x000fc600078e024c */
        /* <DEDUP_REMOVED lines=8> */
[----:B------:R-:W-:-:S04]  /*9860*/  IADD3 R88, P0, R2, R84, RZ ;  /* 0x0000005402587210 */ /* 0x000fc80007f1e0ff */
[----:B------:R-:W-:Y:S01]  /*9870*/  LEA.HI.X.SX32 R89, R2, R85, 0x1, P0 ;  /* 0x0000005502597211 */ /* 0x000fe200000f0eff */
[----:B------:R-:W-:-:S04]  /*9880*/  IMAD.WIDE.U32 R84, R229, c[0x0][0x340], R86 ;  /* 0x0000d000e5547a25 */ /* 0x000fc800078e0056 */
[----:B------:R-:W-:Y:S01]  /*9890*/  IMAD.WIDE R86, R3, 0x50, R88 ;  /* 0x0000005003567825 */ /* 0x000fe200078e0258 */
[----:B------:R-:W-:-:S03]  /*98a0*/  IADD3 R3, R82, 0x80, RZ ;  /* 0x0000008052037810 */ /* 0x000fc60007ffe0ff */
        /* <DEDUP_REMOVED lines=14> */
[----:B-1----:R3:W-:Y:S02]  /*9990*/  @!P1 STG.E.128 [R92.64+0x100], R72 ;  /* 0x000100485c009986 */ /* 0x0027e4000c101d08 */
.L_x_967:
[----:B---34-:R-:W-:Y:S05]  /*99a0*/  BSYNC B0 ;  /* 0x0000000000007941 */ /* 0x018fea0003800000 */
.L_x_966:
        /* <DEDUP_REMOVED lines=20> */
.L_x_969:
[----:B------:R-:W-:Y:S05]  /*9af0*/  BSYNC B0 ;  /* 0x0000000000007941 */ /* 0x000fea0003800000 */
.L_x_968:
        /* <DEDUP_REMOVED lines=20> */
.L_x_971:
[----:B------:R-:W-:Y:S05]  /*9c40*/  BSYNC B0 ;  /* 0x0000000000007941 */ /* 0x000fea0003800000 */
.L_x_970:
        /* <DEDUP_REMOVED lines=23> */
.L_x_973:
[----:B------:R-:W-:Y:S05]  /*9dc0*/  BSYNC B0 ;  /* 0x0000000000007941 */ /* 0x000fea0003800000 */
.L_x_972:
        /* <DEDUP_REMOVED lines=18> */
.L_x_975:
[----:B------:R-:W-:Y:S05]  /*9ef0*/  BSYNC B0 ;  /* 0x0000000000007941 */ /* 0x000fea0003800000 */
.L_x_974:
        /* <DEDUP_REMOVED lines=19> */
.L_x_964:
[----:B------:R-:W-:Y:S01]  /*a030*/  ISETP.NE.U32.AND P0, PT, RZ, c[0x0][0x358], PT ;  /* 0x0000d600ff007a0c */ /* 0x000fe20003f05070 */
[----:B------:R-:W-:-:S03]  /*a040*/  IMAD.MOV.U32 R0, RZ, RZ, 0x4 ;  /* 0x00000004ff007424 */ /* 0x000fc600078e00ff */
[----:B------:R-:W-:Y:S01]  /*a050*/  ISETP.NE.AND.EX P1, PT, RZ, c[0x0][0x35c], PT, P0 ;  /* 0x0000d700ff007a0c */ /* 0x000fe20003f25300 */
[----:B------:R-:W-:Y:S01]  /*a060*/  IMAD.WIDE R8, R229, R0, c[0x0][0x358] ;  /* 0x0000d600e5087625 */ /* 0x000fe200078e0200 */
[----:B------:R-:W-:-:S04]  /*a070*/  ISETP.NE.U32.AND P0, PT, RZ, c[0x0][0x360], PT ;  /* 0x0000d800ff007a0c */ /* 0x000fc80003f05070 */
[----:B------:R-:W-:Y:S01]  /*a080*/  ISETP.NE.AND.EX P0, PT, RZ, c[0x0][0x364], PT, P0 ;  /* 0x0000d900ff007a0c */ /* 0x000fe20003f05300 */
[----:B------:R-:W-:-:S06]  /*a090*/  IMAD.MOV.U32 R5, RZ, RZ, c[0x0][0x2f0] ;  /* 0x0000bc00ff057624 */ /* 0x000fcc00078e00ff */
[----:B------:R-:W2:Y:S06]  /*a0a0*/  @P1 LDG.E R3, [R8.64] ;  /* 0x0000000808031981 */ /* 0x000eac000c1e1900 */
[----:B------:R-:W-:-:S05]  /*a0b0*/  @P0 IMAD.WIDE R10, R229, R0, c[0x0][0x360] ;  /* 0x0000d800e50a0625 */ /* 0x000fca00078e0200 */
        /* <DEDUP_REMOVED lines=9> */
.L_x_976:
        /* <DEDUP_REMOVED lines=8> */
[----:B------:R-:W-:Y:S01]  /*a1d0*/  SHF.R.S32.HI R3, RZ, 0x3, R3 ;  /* 0x00000003ff037819 */ /* 0x000fe20000011403 */
[----:B------:R-:W-:Y:S01]  /*a1e0*/  IMAD R12, R4, c[0x0][0x310], RZ ;  /* 0x0000c400040c7a24 */ /* 0x000fe200078e02ff */
        /* <DEDUP_REMOVED lines=15> */
[----:B------:R-:W-:Y:S02]  /*a2e0*/  IMAD.MOV.U32 R18, RZ, RZ, R16 ;  /* 0x000000ffff127224 */ /* 0x000fe400078e0010 */
        /* <DEDUP_REMOVED lines=18> */
.L_x_978:
[----:B------:R-:W-:Y:S05]  /*a410*/  BSYNC B0 ;  /* 0x0000000000007941 */ /* 0x000fea0003800000 */
.L_x_977:
        /* <DEDUP_REMOVED lines=20> */
.L_x_980:
[----:B------:R-:W-:Y:S05]  /*a560*/  BSYNC B0 ;  /* 0x0000000000007941 */ /* 0x000fea0003800000 */
.L_x_979:
        /* <DEDUP_REMOVED lines=20> */
.L_x_982:
[----:B------:R-:W-:Y:S05]  /*a6b0*/  BSYNC B0 ;  /* 0x0000000000007941 */ /* 0x000fea0003800000 */
.L_x_981:
[----:B------:R-:W-:Y:S01]  /*a6c0*/  IMAD R3, R2, c[0x0][0x338], RZ ;  /* 0x0000ce0002037a24 */ /* 0x000fe200078e02ff */
[----:B------:R-:W-:Y:S01]  /*a6d0*/  BSSY B0, `(.L_x_983) ;  /* 0x0000016000007945 */ /* 0x000fe20003800000 */
[----:B------:R-:W-:-:S04]  /*a6e0*/  IMAD.WIDE.U32 R10, R0, c[0x0][0x338], R8 ;  /* 0x0000ce00000a7a25 */ /* 0x000fc800078e0008 */
[----:B------:R-:W-:Y:S02]  /*a6f0*/  IMAD R3, R0, c[0x0][0x33c], R3 ;  /* 0x0000cf0000037a24 */ /* 0x000fe400078e0203 */
[----:B------:R-:W-:-:S03]  /*a700*/  IMAD R0, R4, c[0x0][0x340], RZ ;  /* 0x0000d00004007a24 */ /* 0x000fc600078e02ff */
[----:B------:R-:W-:Y:S01]  /*a710*/  IADD3 R11, R11, R3, RZ ;  /* 0x000000030b0b7210 */ /* 0x000fe20007ffe0ff */
[----:B------:R-:W-:-:S04]  /*a720*/  IMAD R0, R229, c[0x0][0x344], R0 ;  /* 0x0000d100e5007a24 */ /* 0x000fc800078e0200 */
[----:B------:R-:W-:-:S05]  /*a730*/  IMAD.WIDE.U32 R10, R229, c[0x0][0x340], R10 ;  /* 0x0000d000e50a7a25 */ /* 0x000fca00078e000a */
[----:B--2---:R-:W-:Y:S01]  /*a740*/  IADD3 R13, R11, R0, RZ ;  /* 0x000000000b0d7210 */ /* 0x004fe20007ffe0ff */
        /* <DEDUP_REMOVED lines=14> */
.L_x_984:
[----:B------:R-:W-:Y:S05]  /*a830*/  BSYNC B0 ;  /* 0x0000000000007941 */ /* 0x000fea0003800000 */
.L_x_983:
        /* <DEDUP_REMOVED lines=18> */
.L_x_986:
[----:B------:R-:W-:Y:S05]  /*a960*/  BSYNC B0 ;  /* 0x0000000000007941 */ /* 0x000fea0003800000 */
.L_x_985:
        /* <DEDUP_REMOVED lines=18> */
.L_x_987:
        /* <DEDUP_REMOVED lines=15> */
.L_x_1416:


//--------------------- .text._ZN7cutlass13device_kernelIN5flash19enable_sm80_to_sm89INS1_16FlashAttnBwdSm80INS1_25CollectiveMainloopBwdSm80ILi2ELi1EN4cute5tupleIJNS5_1CILi64EEENS7_ILi80EEENS7_ILi192EEEEEENS_6half_tEfNS_4arch4Sm80ELb0ELb1ELb0ELb1ELb1ELb0ELb1ELb0ELi2ELi4ELi2ELi2ELb0EEENS1_21CollectiveEpilogueBwdISB_SC_SE_Li256ELb1ELb1ELi4EEENS1_19SingleTileSchedulerILb1ELb0ELb0ELi80EEEEEEEEEvNT_6ParamsE --------------------------
	.section	.text._ZN7cutlass13device_kernelIN5flash19enable_sm80_to_sm89INS1_16FlashAttnBwdSm80INS1_25CollectiveMainloopBwdSm80ILi2ELi1EN4cute5tupleIJNS5_1CILi64EEENS7_ILi80EEENS7_ILi192EEEEEENS_6half_tEfNS_4arch4Sm80ELb0ELb1ELb0ELb1ELb1ELb0ELb1ELb0ELi2ELi4ELi2ELi2ELb0EEENS1_21CollectiveEpilogueBwdISB_SC_SE_Li256ELb1ELb1ELi4EEENS1_19SingleTileSchedulerILb1ELb0ELb0ELi80EEEEEEEEEvNT_6ParamsE,"ax",@progbits
	.sectioninfo	@"SHI_REGISTERS=255"
	.align	128
.text._ZN7cutlass13device_kernelIN5flash19enable_sm80_to_sm89INS1_16FlashAttnBwdSm80INS1_25CollectiveMainloopBwdSm80ILi2ELi1EN4cute5tupleIJNS5_1CILi64EEENS7_ILi80EEENS7_ILi192EEEEEENS_6half_tEfNS_4arch4Sm80ELb0ELb1ELb0ELb1ELb1ELb0ELb1ELb0ELi2ELi4ELi2ELi2ELb0EEENS1_21CollectiveEpilogueBwdISB_SC_SE_Li256ELb1ELb1ELi4EEENS1_19SingleTileSchedulerILb1ELb0ELb0ELi80EEEEEEEEEvNT_6ParamsE:
        .type           _ZN7cutlass13device_kernelIN5flash19enable_sm80_to_sm89INS1_16FlashAttnBwdSm80INS1_25CollectiveMainloopBwdSm80ILi2ELi1EN4cute5tupleIJNS5_1CILi64EEENS7_ILi80EEENS7_ILi192EEEEEENS_6half_tEfNS_4arch4Sm80ELb0ELb1ELb0ELb1ELb1ELb0ELb1ELb0ELi2ELi4ELi2ELi2ELb0EEENS1_21CollectiveEpilogueBwdISB_SC_SE_Li256ELb1ELb1ELi4EEENS1_19SingleTileSchedulerILb1ELb0ELb0ELi80EEEEEEEEEvNT_6ParamsE,@function
        .size           _ZN7cutlass13device_kernelIN5flash19enable_sm80_to_sm89INS1_16FlashAttnBwdSm80INS1_25CollectiveMainloopBwdSm80ILi2ELi1EN4cute5tupleIJNS5_1CILi64EEENS7_ILi80EEENS7_ILi192EEEEEENS_6half_tEfNS_4arch4Sm80ELb0ELb1ELb0ELb1ELb1ELb0ELb1ELb0ELi2ELi4ELi2ELi2ELb0EEENS1_21CollectiveEpilogueBwdISB_SC_SE_Li256ELb1ELb1ELi4EEENS1_19SingleTileSchedulerILb1ELb0ELb0ELi80EEEEEEEEEvNT_6ParamsE,(.L_x_1417 - _ZN7cutlass13device_kernelIN5flash19enable_sm80_to_sm89INS1_16FlashAttnBwdSm80INS1_25CollectiveMainloopBwdSm80ILi2ELi1EN4cute5tupleIJNS5_1CILi64EEENS7_ILi80EEENS7_ILi192EEEEEENS_6half_tEfNS_4arch4Sm80ELb0ELb1ELb0ELb1ELb1ELb0ELb1ELb0ELi2ELi4ELi2ELi2ELb0EEENS1_21CollectiveEpilogueBwdISB_SC_SE_Li256ELb1ELb1ELi4EEENS1_19SingleTileSchedulerILb1ELb0ELb0ELi80EEEEEEEEEvNT_6ParamsE)
        .other          _ZN7cutlass13device_kernelIN5flash19enable_sm80_to_sm89INS1_16FlashAttnBwdSm80INS1_25CollectiveMainloopBwdSm80ILi2ELi1EN4cute5tupleIJNS5_1CILi64EEENS7_ILi80EEENS7_ILi192EEEEEENS_6half_tEfNS_4arch4Sm80ELb0ELb1ELb0ELb1ELb1ELb0ELb1ELb0ELi2ELi4ELi2ELi2ELb0EEENS1_21CollectiveEpilogueBwdISB_SC_SE_Li256ELb1ELb1ELi4EEENS1_19SingleTileSchedulerILb1ELb0ELb0ELi80EEEEEEEEEvNT_6ParamsE,@"STO_CUDA_ENTRY STV_DEFAULT"
_ZN7cutlass13device_kernelIN5flash19enable_sm80_to_sm89INS1_16FlashAttnBwdSm80INS1_25CollectiveMainloopBwdSm80ILi2ELi1EN4cute5tupleIJNS5_1CILi64EEENS7_ILi80EEENS7_ILi192EEEEEENS_6half_tEfNS_4arch4Sm80ELb0ELb1ELb0ELb1ELb1ELb0ELb1ELb0ELi2ELi4ELi2ELi2ELb0EEENS1_21CollectiveEpilogueBwdISB_SC_SE_Li256ELb1ELb1ELi4EEENS1_19SingleTileSchedulerILb1ELb0ELb0ELi80EEEEEEEEEvNT_6ParamsE:
        /* <DEDUP_REMOVED lines=17> */
.L_x_989:
        /* <DEDUP_REMOVED lines=8> */
.L_x_991:
[----:B------:R-:W-:Y:S02]  /*0190*/  MOV R3, c[0x0][0x3a4] ;  /* 0x0000e90000037a02 */ /* 0x000fe40000000f00 */
.L_x_990:
[----:B-1----:R-:W-:-:S05]  /*01a0*/  IMAD R2, R222, 0x50, RZ ;  /* 0x00000050de027824 */ /* 0x002fca00078e02ff */
[----:B-----5:R-:W-:-:S04]  /*01b0*/  ISETP.GE.AND P0, PT, R2, R3, PT ;  /* 0x000000030200720c */ /* 0x020fc80003f06270 */
[----:B------:R-:W-:Y:S01]  /*01c0*/  SEL R229, R229, 0xffffffff, !P0 ;  /* 0xffffffffe5e57807 */ /* 0x000fe20004000000 */
[----:B------:R-:W-:Y:S05]  /*01d0*/  BRA `(.L_x_992) ;  /* 0x0000011000007947 */ /* 0x000fea0003800000 */
.L_x_988:
[----:B---34-:R-:W-:-:S04]  /*01e0*/  ISETP.NE.U32.AND P0, PT, RZ, c[0x0][0x3c0], PT ;  /* 0x0000f000ff007a0c */ /* 0x018fc80003f05070 */
[----:B------:R-:W-:-:S13]  /*01f0*/  ISETP.NE.AND.EX P0, PT, RZ, c[0x0][0x3c4], PT, P0 ;  /* 0x0000f100ff007a0c */ /* 0x000fda0003f05300 */
[----:B------:R-:W-:Y:S05]  /*0200*/  @!P0 BRA `(.L_x_993) ;  /* 0x0000002000008947 */ /* 0x000fea0003800000 */
[----:B------:R1:W5:Y:S01]  /*0210*/  LDG.E R3, [R2.64] ;  /* 0x0000000802037981 */ /* 0x000362000c1e1900 */
[----:B------:R-:W-:Y:S05]  /*0220*/  BRA `(.L_x_994) ;  /* 0x0000009000007947 */ /* 0x000fea0003800000 */
.L_x_993:
        /* <DEDUP_REMOVED lines=8> */
.L_x_995:
[----:B------:R-:W-:Y:S02]  /*02b0*/  MOV R3, c[0x0][0x3a4] ;  /* 0x0000e90000037a02 */ /* 0x000fe40000000f00 */
.L_x_994:
[----:B-1----:R-:W-:-:S05]  /*02c0*/  IMAD R2, R222, 0x50, RZ ;  /* 0x00000050de027824 */ /* 0x002fca00078e02ff */
[----:B-----5:R-:W-:-:S04]  /*02d0*/  ISETP.GE.AND P0, PT, R2, R3, PT ;  /* 0x000000030200720c */ /* 0x020fc80003f06270 */
[----:B------:R-:W-:-:S04]  /*02e0*/  SEL R229, R229, 0xffffffff, !P0 ;  /* 0xffffffffe5e57807 */ /* 0x000fc80004000000 */
.L_x_992:
        /* <DEDUP_REMOVED lines=28> */
.L_x_996:
[----:B-1----:R-:W-:-:S04]  /*04b0*/  ISETP.NE.U32.AND P0, PT, RZ, c[0x0][0x2e0], PT ;  /* 0x0000b800ff007a0c */ /* 0x002fc80003f05070 */
[----:B------:R-:W-:-:S13]  /*04c0*/  ISETP.NE.AND.EX P0, PT, RZ, c[0x0][0x2e4], PT, P0 ;  /* 0x0000b900ff007a0c */ /* 0x000fda0003f05300 */
[----:B------:R-:W-:Y:S05]  /*04d0*/  @!P0 BRA `(.L_x_997) ;  /* 0x0000003000008947 */ /* 0x000fea0003800000 */
[----:B------:R-:W-:-:S05]  /*04e0*/  IMAD.WIDE R6, R229, R6, c[0x0][0x2e0] ;  /* 0x0000b800e5067625 */ /* 0x000fca00078e0206 */
[----:B------:R1:W5:Y:S01]  /*04f0*/  LDG.E R3, [R6.64] ;  /* 0x0000000806037981 */ /* 0x000362000c1e1900 */
[----:B------:R-:W-:Y:S05]  /*0500*/  BRA `(.L_x_998) ;  /* 0x0000004000007947 */ /* 0x000fea0003800000 */
.L_x_997:
[----:B------:R-:W-:Y:S05]  /*0510*/  @!P2 BRA `(.L_x_998) ;  /* 0x000000300000a947 */ /* 0x000fea0003800000 */
[----:B------:R-:W2:Y:S04]  /*0520*/  LDG.E R3, [R8.64] ;  /* 0x0000000808037981 */ /* 0x000ea8000c1e1900 */
[----:B------:R-:W2:Y:S02]  /*0530*/  LDG.E R6, [R8.64+0x4] ;  /* 0x0000040808067981 */ /* 0x000ea4000c1e1900 */
[----:B--2---:R-:W-:Y:S02]  /*0540*/  IADD3 R3, -R3, R6, RZ ;  /* 0x0000000603037210 */ /* 0x004fe40007ffe1ff */
.L_x_998:
        /* <DEDUP_REMOVED lines=13> */
.L_x_999:
        /* <DEDUP_REMOVED lines=585> */
.L_x_1011:
        /* <DEDUP_REMOVED lines=172> */
.L_x_1003:
[----:B------:R-:W-:Y:S11]  /*3570*/  ISETP.NE.AND P0, PT, R250, c[0x0][0x2a8], PT ;  /* 0x0000aa00fa007a0c */ /* 0x000ff60003f05270 */
[----:B------:R-:W-:Y:S02]  /*3580*/  @!UPT UIADD3 URZ, URZ, URZ, URZ ;  /* 0x0000003f3f3ff290 */ /* 0x000fe4000fffe03f */
[----:B------:R-:W-:Y:S05]  /*3590*/  @P0 IMAD.HI.U32 R2, R24, c[0x0][0x2ac], RZ ;  /* 0x0000ab0018020a27 */ /* 0x000fea00078e00ff */
[----:B------:R-:W-:Y:S02]  /*35a0*/  @P0 SHF.R.U32.HI R24, RZ, c[0x0][0x2b0], R2 ;  /* 0x0000ac00ff180a19 */ /* 0x000fe40000011602 */
.L_x_1004:
[----:B------:R-:W-:Y:S05]  /*35b0*/  BSYNC B0 ;  /* 0x0000000000007941 */ /* 0x000fea0003800000 */
.L_x_1002:
[----:B------:R-:W-:Y:S05]  /*35c0*/  IMAD R3, R24, c[0x0][0x2a8], R247 ;  /* 0x0000aa0018037a24 */ /* 0x000fea00078e02f7 */
[----:B------:R-:W-:Y:S02]  /*35d0*/  IADD3 R2, R3, c[0x0][0x2a8], RZ ;  /* 0x0000aa0003027a10 */ /* 0x000fe40007ffe0ff */
[----:B------:R-:W-:Y:S02]  /*35e0*/  IMNMX R178, R178, R3, !PT ;  /* 0x00000003b2b27217 */ /* 0x000fe40007800200 */
[----:B------:R-:W-:Y:S02]  /*35f0*/  IMNMX R179, R179, R2, PT ;  /* 0x00000002b3b37217 */ /* 0x000fe40003800200 */
.L_x_1001:
        /* <DEDUP_REMOVED lines=16> */
.L_x_1007:
[----:B------:R-:W-:Y:S11]  /*3700*/  ISETP.NE.AND P0, PT, R250, c[0x0][0x2a8], PT ;  /* 0x0000aa00fa007a0c */ /* 0x000ff60003f05270 */
[----:B------:R-:W-:Y:S02]  /*3710*/  @!UPT UIADD3 URZ, URZ, URZ, URZ ;  /* 0x0000003f3f3ff290 */ /* 0x000fe4000fffe03f */
[----:B------:R-:W-:Y:S05]  /*3720*/  @P0 IMAD.HI.U32 R2, R24, c[0x0][0x2ac], RZ ;  /* 0x0000ab0018020a27 */ /* 0x000fea00078e00ff */
[----:B------:R-:W-:Y:S02]  /*3730*/  @P0 SHF.R.U32.HI R24, RZ, c[0x0][0x2b0], R2 ;  /* 0x0000ac00ff180a19 */ /* 0x000fe40000011602 */
.L_x_1008:
[----:B------:R-:W-:Y:S05]  /*3740*/  BSYNC B0 ;  /* 0x0000000000007941 */ /* 0x000fea0003800000 */
.L_x_1006:
[----:B------:R-:W-:Y:S05]  /*3750*/  IMAD R3, R24, c[0x0][0x2a8], R247 ;  /* 0x0000aa0018037a24 */ /* 0x000fea00078e02f7 */
[----:B------:R-:W-:Y:S02]  /*3760*/  IADD3 R2, R3, c[0x0][0x2a8], RZ ;  /* 0x0000aa0003027a10 */ /* 0x000fe40007ffe0ff */
[----:B------:R-:W-:Y:S02]  /*3770*/  IMNMX R176, R176, R3, !PT ;  /* 0x00000003b0b07217 */ /* 0x000fe40007800200 */
[----:B------:R-:W-:Y:S02]  /*3780*/  IMNMX R173, R173, R2, PT ;  /* 0x00000002adad7217 */ /* 0x000fe40003800200 */
.L_x_1005:
        /* <DEDUP_REMOVED lines=70> */
.L_x_1009:
        /* <DEDUP_REMOVED lines=463> */
.L_x_1010:
        /* <DEDUP_REMOVED lines=293> */
.L_x_1000:
        /* <DEDUP_REMOVED lines=634> */
.L_x_1013:
        /* <DEDUP_REMOVED lines=109> */
.L_x_1015:
[----:B---34-:R-:W-:Y:S05]  /*99a0*/  BSYNC B0 ;  /* 0x0000000000007941 */ /* 0x018fea0003800000 */
.L_x_1014:
        /* <DEDUP_REMOVED lines=20> */
.L_x_1017:
[----:B------:R-:W-:Y:S05]  /*9af0*/  BSYNC B0 ;  /* 0x0000000000007941 */ /* 0x000fea0003800000 */
.L_x_1016:
        /* <DEDUP_REMOVED lines=20> */
.L_x_1019:
[----:B------:R-:W-:Y:S05]  /*9c40*/  BSYNC B0 ;  /* 0x0000000000007941 */ /* 0x000fea0003800000 */
.L_x_1018:
        /* <DEDUP_REMOVED lines=23> */
.L_x_1021:
[----:B------:R-:W-:Y:S05]  /*9dc0*/  BSYNC B0 ;  /* 0x0000000000007941 */ /* 0x000fea0003800000 */
.L_x_1020:
        /* <DEDUP_REMOVED lines=18> */
.L_x_1023:
[----:B------:R-:W-:Y:S05]  /*9ef0*/  BSYNC B0 ;  /* 0x0000000000007941 */ /* 0x000fea0003800000 */
.L_x_1022:
        /* <DEDUP_REMOVED lines=19> */
.L_x_1012:
        /* <DEDUP_REMOVED lines=18> */
.L_x_1024:
        /* <DEDUP_REMOVED lines=44> */
.L_x_1026:
[----:B------:R-:W-:Y:S05]  /*a410*/  BSYNC B0 ;  /* 0x0000000000007941 */ /* 0x000fea0003800000 */
.L_x_1025:
        /* <DEDUP_REMOVED lines=20> */
.L_x_1028:
[----:B------:R-:W-:Y:S05]  /*a560*/  BSYNC B0 ;  /* 0x0000000000007941 */ /* 0x000fea0003800000 */
.L_x_1027:
        /* <DEDUP_REMOVED lines=20> */
.L_x_1030:
[----:B------:R-:W-:Y:S05]  /*a6b0*/  BSYNC B0 ;  /* 0x0000000000007941 */ /* 0x000fea0003800000 */
.L_x_1029:
        /* <DEDUP_REMOVED lines=23> */
.L_x_1032:
[----:B------:R-:W-:Y:S05]  /*a830*/  BSYNC B0 ;  /* 0x0000000000007941 */ /* 0x000fea0003800000 */
.L_x_1031:
        /* <DEDUP_REMOVED lines=18> */
.L_x_1034:
[----:B------:R-:W-:Y:S05]  /*a960*/  BSYNC B0 ;  /* 0x0000000000007941 */ /* 0x000fea0003800000 */
.L_x_1033:
        /* <DEDUP_REMOVED lines=18> */
.L_x_1035:
        /* <DEDUP_REMOVED lines=15> */
.L_x_1417:


//--------------------- .text._ZN7cutlass13device_kernelIN5flash19enable_sm80_to_sm89INS1_16FlashAttnBwdSm80INS1_25CollectiveMainloopBwdSm80ILi2ELi1EN4cute5tupleIJNS5_1CILi64EEENS7_ILi80EEENS7_ILi192EEEEEENS_6half_tEfNS_4arch4Sm80ELb0ELb1ELb0ELb1ELb0ELb0ELb1ELb0ELi2ELi4ELi2ELi2ELb0EEENS1_24CollectiveEpilogueBwdGQAISB_fSE_Li256ELb1ELb0EEENS1_19SingleTileSchedulerILb1ELb0ELb0ELi80EEEEEEEEEvNT_6ParamsE --------------------------
	.section	.text._ZN7cutlass13device_kernelIN5flash19enable_sm80_to_sm89INS1_16FlashAttnBwdSm80INS1_25CollectiveMainloopBwdSm80ILi2ELi1EN4cute5tupleIJNS5_1CILi64EEENS7_ILi80EEENS7_ILi192EEEEEENS_6half_tEfNS_4arch4Sm80ELb0ELb1ELb0ELb1ELb0ELb0ELb1ELb0ELi2ELi4ELi2ELi2ELb0EEENS1_24CollectiveEpilogueBwdGQAISB_fSE_Li256ELb1ELb0EEENS1_19SingleTileSchedulerILb1ELb0ELb0ELi80EEEEEEEEEvNT_6ParamsE,"ax",@progbits
	.sectioninfo	@"SHI_REGISTERS=255"
	.align	128
.text._ZN7cutlass13device_kernelIN5flash19enable_sm80_to_sm89INS1_16FlashAttnBwdSm80INS1_25CollectiveMainloopBwdSm80ILi2ELi1EN4cute5tupleIJNS5_1CILi64EEENS7_ILi80EEENS7_ILi192EEEEEENS_6half_tEfNS_4arch4Sm80ELb0ELb1ELb0ELb1ELb0ELb0ELb1ELb0ELi2ELi4ELi2ELi2ELb0EEENS1_24CollectiveEpilogueBwdGQAISB_fSE_Li256ELb1ELb0EEENS1_19SingleTileSchedulerILb1ELb0ELb0ELi80EEEEEEEEEvNT_6ParamsE:
        .type           _ZN7cutlass13device_kernelIN5flash19enable_sm80_to_sm89INS1_16FlashAttnBwdSm80INS1_25CollectiveMainloopBwdSm80ILi2ELi1EN4cute5tupleIJNS5_1CILi64EEENS7_ILi80EEENS7_ILi192EEEEEENS_6half_tEfNS_4arch4Sm80ELb0ELb1ELb0ELb1ELb0ELb0ELb1ELb0ELi2ELi4ELi2ELi2ELb0EEENS1_24CollectiveEpilogueBwdGQAISB_fSE_Li256ELb1ELb0EEENS1_19SingleTileSchedulerILb1ELb0ELb0ELi80EEEEEEEEEvNT_6ParamsE,@function
        .size           _ZN7cutlass13device_kernelIN5flash19enable_sm80_to_sm89INS1_16FlashAttnBwdSm80INS1_25CollectiveMainloopBwdSm80ILi2ELi1EN4cute5tupleIJNS5_1CILi64EEENS7_ILi80EEENS7_ILi192EEEEEENS_6half_tEfNS_4arch4Sm80ELb0ELb1ELb0ELb1ELb0ELb0ELb1ELb0ELi2ELi4ELi2ELi2ELb0EEENS1_24CollectiveEpilogueBwdGQAISB_fSE_Li256ELb1ELb0EEENS1_19SingleTileSchedulerILb1ELb0ELb0ELi80EEEEEEEEEvNT_6ParamsE,(.L_x_1418 - _ZN7cutlass13device_kernelIN5flash19enable_sm80_to_sm89INS1_16FlashAttnBwdSm80INS1_25CollectiveMainloopBwdSm80ILi2ELi1EN4cute5tupleIJNS5_1CILi64EEENS7_ILi80EEENS7_ILi192EEEEEENS_6half_tEfNS_4arch4Sm80ELb0ELb1ELb0ELb1ELb0ELb0ELb1ELb0ELi2ELi4ELi2ELi2ELb0EEENS1_24CollectiveEpilogueBwdGQAISB_fSE_Li256ELb1ELb0EEENS1_19SingleTileSchedulerILb1ELb0ELb0ELi80EEEEEEEEEvNT_6ParamsE)
        .other          _ZN7cutlass13device_kernelIN5flash19enable_sm80_to_sm89INS1_16FlashAttnBwdSm80INS1_25CollectiveMainloopBwdSm80ILi2ELi1EN4cute5tupleIJNS5_1CILi64EEENS7_ILi80EEENS7_ILi192EEEEEENS_6half_tEfNS_4arch4Sm80ELb0ELb1ELb0ELb1ELb0ELb0ELb1ELb0ELi2ELi4ELi2ELi2ELb0EEENS1_24CollectiveEpilogueBwdGQAISB_fSE_Li256ELb1ELb0EEENS1_19SingleTileSchedulerILb1ELb0ELb0ELi80EEEEEEEEEvNT_6ParamsE,@"STO_CUDA_ENTRY STV_DEFAULT"
_ZN7cutlass13device_kernelIN5flash19enable_sm80_to_sm89INS1_16FlashAttnBwdSm80INS1_25CollectiveMainloopBwdSm80ILi2ELi1EN4cute5tupleIJNS5_1CILi64EEENS7_ILi80EEENS7_ILi192EEEEEENS_6half_tEfNS_4arch4Sm80ELb0ELb1ELb0ELb1ELb0ELb0ELb1ELb0ELi2ELi4ELi2ELi2ELb0EEENS1_24CollectiveEpilogueBwdGQAISB_fSE_Li256ELb1ELb0EEENS1_19SingleTileSchedulerILb1ELb0ELb0ELi80EEEEEEEEEvNT_6ParamsE:
[----:B------:R-:W-:Y:S02]  /*0000*/  MOV R1, c[0x0][0x28] ;  /* 0x00000a0000017a02 */ /* 0x000fe40000000f00 */
[----:B------:R-:W1:Y:S01]  /*0010*/  S2R R248, SR_TID.X ;  /* 0x0000000000f87919 */ /* 0x000e620000002100 */
[----:B------:R-:W2:Y:S01]  /*0020*/  S2UR UR12, SR_CTAID.Z ;  /* 0x00000000000c79c3 */ /* 0x000ea20000002700 */
[----:B------:R-:W-:Y:S02]  /*0030*/  UMOV UR4, 0x4 ;  /* 0x0000000400047882 */ /* 0x000fe40000000000 */
[----:B------:R-:W3:Y:S01]  /*0040*/  S2R R30, SR_CTAID.Y ;  /* 0x00000000001e7919 */ /* 0x000ee20000002600 */
[----:B------:R-:W-:Y:S02]  /*0050*/  ULDC.64 UR6, c[0x0][0x3c8] ;  /* 0x0000f20000067ab9 */ /* 0x000fe40000000a00 */
[----:B------:R-:W-:Y:S02]  /*0060*/  ULDC.64 UR16, c[0x0][0x118] ;  /* 0x0000460000107ab9 */ /* 0x000fe40000000a00 */
[----:B------:R-:W4:Y:S01]  /*0070*/  S2UR UR14, SR_CTAID.X ;  /* 0x00000000000e79c3 */ /* 0x000f220000002500 */
[----:B-1----:R-:W-:Y:S01]  /*0080*/  SHF.R.U32.HI R0, RZ, 0x5, R248 ;  /* 0x00000005ff007819 */ /* 0x002fe200000116f8 */
[----:B--2---:R-:W-:-:S05]  /*0090*/  UIMAD.WIDE UR6, UR12, UR4, UR6 ;  /* 0x000000040c0672a5 */ /* 0x004fca000f8e0206 */
[----:B------:R-:W1:Y:S02]  /*00a0*/  SHFL.IDX PT, R0, R0, RZ, 0x1f ;  /* 0x00001fff00007589 */ /* 0x000e6400000e0000 */
[----:B-1----:R-:W-:-:S13]  /*00b0*/  ISETP.NE.AND P0, PT, R0, RZ, PT ;  /* 0x000000ff0000720c */ /* 0x002fda0003f05270 */
[----:B----4-:R-:W-:Y:S05]  /*00c0*/  @!P0 BRA `(.L_x_1036) ;  /* 0x000001a000008947 */ /* 0x010fea0003800000 */
[----:B---3--:R-:W-:-:S04]  /*00d0*/  ISETP.NE.U32.AND P0, PT, RZ, c[0x0][0x3c8], PT ;  /* 0x0000f200ff007a0c */ /* 0x008fc80003f05070 */
[----:B------:R-:W-:-:S13]  /*00e0*/  ISETP.NE.AND.EX P0, PT, RZ, c[0x0][0x3cc], PT, P0 ;  /* 0x0000f300ff007a0c */ /* 0x000fda0003f05300 */
[----:B------:R-:W-:Y:S05]  /*00f0*/  @!P0 BRA `(.L_x_1037) ;  /* 0x0000005000008947 */ /* 0x000fea0003800000 */
[----:B------:R-:W-:Y:S02]  /*0100*/  MOV R2, UR6 ;  /* 0x0000000600027c02 */ /* 0x000fe40008000f00 */
[----:B------:R-:W-:-:S05]  /*0110*/  MOV R3, UR7 ;  /* 0x0000000700037c02 */ /* 0x000fca0008000f00 */
[----:B------:R-:W2:Y:S02]  /*0120*/  LDG.E R2, [R2.64] ;  /* 0x0000001002027981 */ /* 0x000ea4000c1e1900 */
[----:B--2---:R1:W2:Y:S02]  /*0130*/  R2UR UR6, R2 ;  /* 0x00000000020673c2 */ /* 0x0042a400000e0000 */
[----:B-12---:R-:W-:Y:S05]  /*0140*/  BRA `(.L_x_1038) ;  /* 0x000000e000007947 */ /* 0x006fea0003800000 */
.L_x_1037:
[----:B------:R-:W-:-:S04]  /*0150*/  ISETP.NE.U32.AND P0, PT, RZ, c[0x0][0x3c0], PT ;  /* 0x0000f000ff007a0c */ /* 0x000fc80003f05070 */
[----:B------:R-:W-:-:S13]  /*0160*/  ISETP.NE.AND.EX P0, PT, RZ, c[0x0][0x3c4], PT, P0 ;  /* 0x0000f100ff007a0c */ /* 0x000fda0003f05300 */
[----:B------:R-:W-:Y:S05]  /*0170*/  @!P0 BRA `(.L_x_1039) ;  /* 0x000000a000008947 */ /* 0x000fea0003800000 */
[----:B------:R-:W-:Y:S02]  /*0180*/  ULDC.64 UR6, c[0x0][0x3c0] ;  /* 0x0000f00000067ab9 */ /* 0x000fe40000000a00 */
[----:B------:R-:W-:-:S06]  /*0190*/  UIMAD.WIDE UR6, UR12, UR4, UR6 ;  /* 0x000000040c0672a5 */ /* 0x000fcc000f8e0206 */
[----:B------:R-:W-:Y:S02]  /*01a0*/  MOV R2, UR6 ;  /* 0x0000000600027c02 */ /* 0x000fe40008000f00 */
[----:B------:R-:W-:-:S05]  /*01b0*/  MOV R3, UR7 ;  /* 0x0000000700037c02 */ /* 0x000fca0008000f00 */
[----:B------:R1:W2:Y:S04]  /*01c0*/  LDG.E R0, [R2.64] ;  /* 0x0000001002007981 */ /* 0x0002a8000c1e1900 */
[----:B-1----:R-:W3:Y:S01]  /*01d0*/  LDG.E R2, [R2.64+0x4] ;  /* 0x0000041002027981 */ /* 0x002ee2000c1e1900 */
[----:B--2---:R-:W1:Y:S08]  /*01e0*/  R2UR UR6, R0 ;  /* 0x00000000000673c2 */ /* 0x004e7000000e0000 */
[----:B---3--:R-:W1:Y:S02]  /*01f0*/  R2UR UR5, R2 ;  /* 0x00000000020573c2 */ /* 0x008e6400000e0000 */
[----:B-1----:R-:W-:Y:S01]  /*0200*/  UIADD3 UR6, -UR6, UR5, URZ ;  /* 0x0000000506067290 */ /* 0x002fe2000fffe13f */
[----:B------:R-:W-:Y:S05]  /*0210*/  BRA `(.L_x_1038) ;  /* 0x0000001000007947 */ /* 0x000fea0003800000 */
.L_x_1039:
[----:B------:R-:W-:Y:S02]  /*0220*/  ULDC UR6, c[0x0][0x3ac] ;  /* 0x0000eb0000067ab9 */ /* 0x000fe40000000800 */
.L_x_1038:
[----:B------:R-:W-:-:S04]  /*0230*/  UIMAD UR5, UR14, 0x50, URZ ;  /* 0x000000500e0578a4 */ /* 0x000fc8000f8e023f */
[----:B------:R-:W-:-:S04]  /*0240*/  UISETP.GE.AND UP0, UPT, UR5, UR6, UPT ;  /* 0x000000060500728c */ /* 0x000fc8000bf06270 */
[----:B------:R-:W-:Y:S01]  /*0250*/  USEL UR12, UR12, 0xffffffff, !UP0 ;  /* 0xffffffff0c0c7887 */ /* 0x000fe2000c000000 */
[----:B------:R-:W-:Y:S05]  /*0260*/  BRA `(.L_x_1040) ;  /* 0x0000019000007947 */ /* 0x000fea0003800000 */
.L_x_1036:
        /* <DEDUP_REMOVED lines=8> */
.L_x_1041:
        /* <DEDUP_REMOVED lines=13> */
.L_x_1043:
[----:B------:R-:W-:Y:S02]  /*03c0*/  ULDC UR6, c[0x0][0x3ac] ;  /* 0x0000eb0000067ab9 */ /* 0x000fe40000000800 */
.L_x_1042:
[----:B------:R-:W-:-:S04]  /*03d0*/  UIMAD UR5, UR14, 0x50, URZ ;  /* 0x000000500e0578a4 */ /* 0x000fc8000f8e023f */
[----:B------:R-:W-:-:S04]  /*03e0*/  UISETP.GE.AND UP0, UPT, UR5, UR6, UPT ;  /* 0x000000060500728c */ /* 0x000fc8000bf06270 */
[----:B------:R-:W-:-:S06]  /*03f0*/  USEL UR12, UR12, 0xffffffff, !UP0 ;  /* 0xffffffff0c0c7887 */ /* 0x000fcc000c000000 */
.L_x_1040:
[----:B------:R-:W-:-:S13]  /*0400*/  ISETP.LE.AND P0, PT, RZ, UR12, PT ;  /* 0x0000000cff007c0c */ /* 0x000fda000bf03270 */
[----:B------:R-:W-:Y:S05]  /*0410*/  @!P0 EXIT ;  /* 0x000000000000894d */ /* 0x000fea0003800000 */
[----:B------:R-:W-:Y:S02]  /*0420*/  ULDC.64 UR6, c[0x0][0x2c8] ;  /* 0x0000b20000067ab9 */ /* 0x000fe40000000a00 */
[----:B------:R-:W-:Y:S02]  /*0430*/  UISETP.NE.U32.AND UP2, UPT, URZ, UR6, UPT ;  /* 0x000000063f00728c */ /* 0x000fe4000bf45070 */
[----:B------:R-:W-:Y:S02]  /*0440*/  ULDC.64 UR8, c[0x0][0x2c8] ;  /* 0x0000b20000087ab9 */ /* 0x000fe40000000a00 */
[----:B------:R-:W-:Y:S02]  /*0450*/  UISETP.NE.AND.EX UP2, UPT, URZ, UR7, UPT, UP2 ;  /* 0x000000073f00728c */ /* 0x000fe4000bf45320 */
[----:B------:R-:W-:Y:S02]  /*0460*/  UIMAD.WIDE UR8, UR12, UR4, UR8 ;  /* 0x000000040c0872a5 */ /* 0x000fe4000f8e0208 */
[----:B------:R-:W-:-:S02]  /*0470*/  ULDC.64 UR6, c[0x0][0x2d0] ;  /* 0x0000b40000067ab9 */ /* 0x000fc40000000a00 */
[----:B------:R-:W-:Y:S01]  /*0480*/  UISETP.NE.U32.AND UP1, UPT, URZ, UR6, UPT ;  /* 0x000000063f00728c */ /* 0x000fe2000bf25070 */
[----:B------:R-:W-:Y:S01]  /*0490*/  PLOP3.LUT P2, PT, PT, PT, UP2, 0x80, 0x0 ;  /* 0x000000000000781c */ /* 0x000fe20003f4f028 */
[----:B------:R-:W-:Y:S01]  /*04a0*/  IMAD.U32 R8, RZ, RZ, UR8 ;  /* 0x00000008ff087e24 */ /* 0x000fe2000f8e00ff */
[----:B------:R-:W-:Y:S01]  /*04b0*/  ULDC.64 UR10, c[0x0][0x2d0] ;  /* 0x0000b400000a7ab9 */ /* 0x000fe20000000a00 */
[----:B------:R-:W-:Y:S01]  /*04c0*/  IMAD.U32 R9, RZ, RZ, UR9 ;  /* 0x00000009ff097e24 */ /* 0x000fe2000f8e00ff */
[----:B------:R-:W-:Y:S02]  /*04d0*/  UISETP.NE.AND.EX UP1, UPT, URZ, UR7, UPT, UP1 ;  /* 0x000000073f00728c */ /* 0x000fe4000bf25310 */
[----:B------:R-:W-:Y:S02]  /*04e0*/  UIMAD.WIDE UR10, UR12, UR4, UR10 ;  /* 0x000000040c0a72a5 */ /* 0x000fe4000f8e020a */
[----:B------:R-:W-:Y:S02]  /*04f0*/  ULDC.64 UR6, c[0x0][0x2d8] ;  /* 0x0000b60000067ab9 */ /* 0x000fe40000000a00 */
[----:B------:R-:W-:Y:S01]  /*0500*/  PLOP3.LUT P1, PT, PT, PT, UP1, 0x80, 0x0 ;  /* 0x000000000000781c */ /* 0x000fe20003f2f018 */
[----:B------:R-:W-:-:S02]  /*0510*/  UISETP.NE.U32.AND UP0, UPT, URZ, UR6, UPT ;  /* 0x000000063f00728c */ /* 0x000fc4000bf05070 */
[----:B------:R-:W2:Y:S01]  /*0520*/  @P2 LDG.E R0, [R8.64] ;  /* 0x0000001008002981 */ /* 0x000ea2000c1e1900 */
[----:B------:R-:W-:Y:S01]  /*0530*/  MOV R2, UR10 ;  /* 0x0000000a00027c02 */ /* 0x000fe20008000f00 */
[----:B------:R-:W-:Y:S01]  /*0540*/  IMAD.U32 R3, RZ, RZ, UR11 ;  /* 0x0000000bff037e24 */ /* 0x000fe2000f8e00ff */
[----:B------:R-:W-:Y:S01]  /*0550*/  UISETP.NE.AND.EX UP0, UPT, URZ, UR7, UPT, UP0 ;  /* 0x000000073f00728c */ /* 0x000fe2000bf05300 */
[----:B------:R-:W3:Y:S02]  /*0560*/  @P2 LDG.E R5, [R8.64] ;  /* 0x0000001008052981 */ /* 0x000ee4000c1e1900 */
[----:B------:R-:W-:-:S03]  /*0570*/  ULDC.64 UR6, c[0x0][0x2d8] ;  /* 0x0000b60000067ab9 */ /* 0x000fc60000000a00 */
[----:B------:R-:W-:Y:S01]  /*0580*/  PLOP3.LUT P0, PT, PT, PT, UP0, 0x80, 0x0 ;  /* 0x000000000000781c */ /* 0x000fe20003f0f008 */
[----:B------:R-:W4:Y:S04]  /*0590*/  @P1 LDG.E R4, [R2.64] ;  /* 0x0000001002041981 */ /* 0x000f28000c1e1900 */
        /* <DEDUP_REMOVED lines=9> */
[----:B------:R-:W-:Y:S01]  /*0630*/  UMOV UR21, URZ ;  /* 0x0000003f00157c82 */ /* 0x000fe20008000000 */
        /* <DEDUP_REMOVED lines=11> */
[----:B------:R-:W-:-:S02]  /*06f0*/  ULDC UR10, c[0x0][0x198] ;  /* 0x00006600000a7ab9 */ /* 0x000fc40000000800 */
[----:B------:R-:W-:Y:S02]  /*0700*/  @UP2 UMOV UR21, UR7 ;  /* 0x0000000700152c82 */ /* 0x000fe40008000000 */
[----:B------:R-:W-:Y:S02]  /*0710*/  @UP1 UMOV UR18, UR8 ;  /* 0x0000000800121c82 */ /* 0x000fe40008000000 */
[----:B------:R-:W-:Y:S01]  /*0720*/  @UP1 UMOV UR19, UR5 ;  /* 0x0000000500131c82 */ /* 0x000fe20008000000 */
[----:B------:R-:W-:Y:S05]  /*0730*/  @P0 BRA `(.L_x_1044) ;  /* 0x0000006000000947 */ /* 0x000fea0003800000 */
[----:B------:R-:W-:Y:S05]  /*0740*/  @!P2 BRA `(.L_x_1044) ;  /* 0x000000500000a947 */ /* 0x000fea0003800000 */
[----:B------:R-:W3:Y:S04]  /*0750*/  LDG.E R4, [R8.64] ;  /* 0x0000001008047981 */ /* 0x000ee8000c1e1900 */
[----:B------:R-:W4:Y:S01]  /*0760*/  LDG.E R0, [R8.64+0x4] ;  /* 0x0000041008007981 */ /* 0x000f22000c1e1900 */
[----:B--23--:R-:W2:Y:S08]  /*0770*/  R2UR UR11, R4 ;  /* 0x00000000040b73c2 */ /* 0x00ceb000000e0000 */
[----:B----4-:R-:W2:Y:S02]  /*0780*/  R2UR UR5, R0 ;  /* 0x00000000000573c2 */ /* 0x010ea400000e0000 */
[----:B--2---:R-:W-:-:S06]  /*0790*/  UIADD3 UR11, -UR11, UR5, URZ ;  /* 0x000000050b0b7290 */ /* 0x004fcc000fffe13f */
.L_x_1044:
[----:B------:R-:W-:-:S04]  /*07a0*/  ISETP.NE.U32.AND P0, PT, RZ, c[0x0][0x2e0], PT ;  /* 0x0000b800ff007a0c */ /* 0x000fc80003f05070 */
[----:B------:R-:W-:-:S13]  /*07b0*/  ISETP.NE.AND.EX P0, PT, RZ, c[0x0][0x2e4], PT, P0 ;  /* 0x0000b900ff007a0c */ /* 0x000fda0003f05300 */
[----:B------:R-:W-:Y:S05]  /*07c0*/  @!P0 BRA `(.L_x_1045) ;  /* 0x0000007000008947 */ /* 0x000fea0003800000 */
[----:B------:R-:W-:Y:S02]  /*07d0*/  ULDC.64 UR8, c[0x0][0x2e0] ;  /* 0x0000b80000087ab9 */ /* 0x000fe40000000a00 */
[----:B------:R-:W-:-:S06]  /*07e0*/  UIMAD.WIDE UR8, UR12, UR4, UR8 ;  /* 0x000000040c0872a5 */ /* 0x000fcc000f8e0208 */
[----:B------:R-:W-:Y:S02]  /*07f0*/  MOV R2, UR8 ;  /* 0x0000000800027c02 */ /* 0x000fe40008000f00 */
[----:B------:R-:W-:-:S05]  /*0800*/  MOV R3, UR9 ;  /* 0x0000000900037c02 */ /* 0x000fca0008000f00 */
[----:B------:R-:W3:Y:S02]  /*0810*/  LDG.E R2, [R2.64] ;  /* 0x0000001002027981 */ /* 0x000ee4000c1e1900 */
[----:B---3--:R3:W4:Y:S02]  /*0820*/  R2UR UR10, R2 ;  /* 0x00000000020a73c2 */ /* 0x00872400000e0000 */
[----:B---34-:R-:W-:Y:S05]  /*0830*/  BRA `(.L_x_1046) ;  /* 0x0000006000007947 */ /* 0x018fea0003800000 */
.L_x_1045:
[----:B------:R-:W-:Y:S05]  /*0840*/  @!P1 BRA `(.L_x_1046) ;  /* 0x0000005000009947 */ /* 0x000fea0003800000 */
[----:B------:R3:W4:Y:S04]  /*0850*/  LDG.E R0, [R2.64] ;  /* 0x0000001002007981 */ /* 0x000728000c1e1900 */
[----:B---3--:R-:W3:Y:S01]  /*0860*/  LDG.E R2, [R2.64+0x4] ;  /* 0x0000041002027981 */ /* 0x008ee2000c1e1900 */
[----:B----4-:R-:W4:Y:S08]  /*0870*/  R2UR UR10, R0 ;  /* 0x00000000000a73c2 */ /* 0x010f3000000e0000 */
[----:B---3--:R-:W4:Y:S02]  /*0880*/  R2UR UR4, R2 ;  /* 0x00000000020473c2 */ /* 0x008f2400000e0000 */
[----:B----4-:R-:W-:-:S06]  /*0890*/  UIADD3 UR10, -UR10, UR4, URZ ;  /* 0x000000040a0a7290 */ /* 0x010fcc000fffe13f */
.L_x_1046:
        /* <DEDUP_REMOVED lines=8> */
[----:B------:R-:W-:-:S04]  /*0920*/  UIMAD UR4, UR14, 0x50, UR4 ;  /* 0x000000500e0478a4 */ /* 0x000fc8000f8e0204 */
[----:B------:R-:W-:-:S04]  /*0930*/  UIADD3 UR5, UR4, UR5, URZ ;  /* 0x0000000504057290 */ /* 0x000fc8000fffe03f */
[----:B------:R-:W-:-:S04]  /*0940*/  USHF.R.S32.HI UR4, URZ, 0x1f, UR5 ;  /* 0x0000001f3f047899 */ /* 0x000fc80008011405 */
[----:B------:R-:W-:-:S04]  /*0950*/  ULEA.HI UR4, UR4, UR5, URZ, 0x6 ;  /* 0x0000000504047291 */ /* 0x000fc8000f8f303f */
[----:B------:R-:W-:-:S04]  /*0960*/  USHF.R.S32.HI UR4, URZ, 0x6, UR4 ;  /* 0x000000063f047899 */ /* 0x000fc80008011404 */
[----:B------:R-:W-:-:S04]  /*0970*/  UISETP.LT.AND UP0, UPT, UR9, UR4, UPT ;  /* 0x000000040900728c */ /* 0x000fc8000bf01270 */
[----:B------:R-:W-:Y:S02]  /*0980*/  USEL UR9, UR9, UR4, UP0 ;  /* 0x0000000409097287 */ /* 0x000fe40008000000 */
.L_x_1047:
[----:B------:R-:W-:Y:S01]  /*0990*/  UIADD3 UR4, -UR10, UR11, URZ ;  /* 0x0000000b0a047290 */ /* 0x000fe2000fffe13f */
[----:B------:R-:W-:Y:S01]  /*09a0*/  PLOP3.LUT P1, PT, PT, PT, PT, 0x80, 0x0 ;  /* 0x000000000000781c */ /* 0x000fe20003f2f070 */
[----:B------:R-:W-:Y:S01]  /*09b0*/  ULDC UR5, c[0x0][0x2a4] ;  /* 0x0000a90000057ab9 */ /* 0x000fe20000000800 */
[----:B------:R-:W-:Y:S01]  /*09c0*/  CS2R R170, SRZ ;  /* 0x0000000000aa7805 */ /* 0x000fe2000001ff00 */
[----:B------:R-:W-:Y:S01]  /*09d0*/  UIMAD UR4, UR14, 0x50, UR4 ;  /* 0x000000500e0478a4 */ /* 0x000fe2000f8e0204 */
[----:B------:R-:W-:Y:S01]  /*09e0*/  CS2R R168, SRZ ;  /* 0x0000000000a87805 */ /* 0x000fe2000001ff00 */
[----:B------:R-:W-:Y:S01]  /*09f0*/  CS2R R166, SRZ ;  /* 0x0000000000a67805 */ /* 0x000fe2000001ff00 */
        /* <DEDUP_REMOVED lines=68> */
[----:B------:R-:W2:Y:S01]  /*0e40*/  S2R R12, SR_CTAID.X ;  /* 0x00000000000c7919 */ /* 0x000ea20000002500 */
[----:B------:R-:W-:Y:S01]  /*0e50*/  IMAD.MOV.U32 R4, RZ, RZ, R30 ;  /* 0x000000ffff047224 */ /* 0x000fe200078e001e */
[----:B------:R-:W-:Y:S01]  /*0e60*/  USHF.R.S32.HI UR13, URZ, 0x1f, UR12 ;  /* 0x0000001f3f0d7899 */ /* 0x000fe2000801140c */
[----:B------:R-:W-:Y:S01]  /*0e70*/  ISETP.NE.AND P0, PT, R0, 0x1, PT ;  /* 0x000000010000780c */ /* 0x000fe20003f05270 */
[----:B------:R-:W-:Y:S01]  /*0e80*/  USEL UR8, UR12, URZ, !UP1 ;  /* 0x0000003f0c087287 */ /* 0x000fe2000c800000 */
[----:B------:R-:W-:Y:S01]  /*0e90*/  LEA.HI R26, R22, R248, RZ, 0x3 ;  /* 0x000000f8161a7211 */ /* 0x000fe200078f18ff */
[----:B------:R-:W-:Y:S01]  /*0ea0*/  USEL UR7, UR13, URZ, !UP1 ;  /* 0x0000003f0d077287 */ /* 0x000fe2000c800000 */
[----:B------:R-:W-:Y:S01]  /*0eb0*/  IMAD.MOV.U32 R27, RZ, RZ, 0x5 ;  /* 0x00000005ff1b7424 */ /* 0x000fe200078e00ff */
[----:B------:R-:W-:Y:S01]  /*0ec0*/  ULDC.64 UR4, c[0x0][0x1e8] ;  /* 0x00007a0000047ab9 */ /* 0x000fe20000000a00 */
[----:B------:R-:W-:Y:S01]  /*0ed0*/  LOP3.LUT R0, R26, 0xfffffff8, RZ, 0xc0, !PT ;  /* 0xfffffff81a007812 */ /* 0x000fe200078ec0ff */
[----:B------:R-:W-:Y:S01]  /*0ee0*/  UIMAD UR4, UR7, UR4, URZ ;  /* 0x00000004070472a4 */ /* 0x000fe2000f8e023f */
[----:B------:R-:W-:Y:S01]  /*0ef0*/  SHF.R.S32.HI R235, RZ, 0x3, R26 ;  /* 0x00000003ffeb7819 */ /* 0x000fe2000001141a */
[----:B------:R-:W-:Y:S01]  /*0f00*/  IMAD.U32 R14, RZ, RZ, UR8 ;  /* 0x00000008ff0e7e24 */ /* 0x000fe2000f8e00ff */
[----:B------:R-:W-:Y:S01]  /*0f10*/  SHF.R.S32.HI R28, RZ, 0x1f, R30 ;  /* 0x0000001fff1c7819 */ /* 0x000fe2000001141e */
[----:B------:R-:W-:Y:S01]  /*0f20*/  IMAD.IADD R21, R248, 0x1, -R0 ;  /* 0x00000001f8157824 */ /* 0x000fe200078e0a00 */
[----:B------:R-:W-:Y:S01]  /*0f30*/  SHF.R.S32.HI R7, RZ, 0x1f, R235 ;  /* 0x0000001fff077819 */ /* 0x000fe200000114eb */
[----:B------:R-:W-:Y:S01]  /*0f40*/  @P0 IMAD.HI.U32 R2, R30, c[0x0][0x24c], RZ ;  /* 0x000093001e020a27 */ /* 0x000fe200078e00ff */
[----:B------:R-:W-:Y:S01]  /*0f50*/  USEL UR13, UR13, URZ, !UP2 ;  /* 0x0000003f0d0d7287 */ /* 0x000fe2000d000000 */
[----:B------:R-:W-:Y:S01]  /*0f60*/  CS2R R170, SRZ ;  /* 0x0000000000aa7805 */ /* 0x000fe2000001ff00 */
[----:B------:R-:W-:Y:S01]  /*0f70*/  CS2R R168, SRZ ;  /* 0x0000000000a87805 */ /* 0x000fe2000001ff00 */
[----:B------:R-:W-:Y:S01]  /*0f80*/  IMAD.SHL.U32 R10, R21, 0x8, RZ ;  /* 0x00000008150a7824 */ /* 0x000fe200078e00ff */
[----:B------:R-:W-:Y:S01]  /*0f90*/  @P0 SHF.R.U32.HI R4, RZ, c[0x0][0x250], R2 ;  /* 0x00009400ff040a19 */ /* 0x000fe20000011602 */
[----:B------:R-:W-:Y:S01]  /*0fa0*/  IMAD.MOV.U32 R29, RZ, RZ, 0x6 ;  /* 0x00000006ff1d7424 */ /* 0x000fe200078e00ff */
[----:B------:R-:W-:Y:S01]  /*0fb0*/  IADD3 R8, P0, R235, UR18, RZ ;  /* 0x00000012eb087c10 */ /* 0x000fe2000ff1e0ff */
[----:B------:R-:W-:Y:S01]  /*0fc0*/  UIMAD UR18, UR8, UR5, UR4 ;  /* 0x00000005081272a4 */ /* 0x000fe2000f8e0204 */
[----:B------:R-:W-:Y:S01]  /*0fd0*/  SHF.R.S32.HI R0, RZ, 0x1f, R4 ;  /* 0x0000001fff007819 */ /* 0x000fe20000011404 */
[----:B------:R-:W-:Y:S01]  /*0fe0*/  IMAD.SHL.U32 R31, R248, 0x4, RZ ;  /* 0x00000004f81f7824 */ /* 0x000fe200078e00ff */
[----:B------:R-:W-:Y:S01]  /*0ff0*/  SHF.R.S32.HI R11, RZ, 0x1f, R10 ;  /* 0x0000001fff0b7819 */ /* 0x000fe2000001140a */
[----:B------:R-:W-:Y:S01]  /*1000*/  ULDC.64 UR4, c[0x0][0x1b8] ;  /* 0x00006e0000047ab9 */ /* 0x000fe20000000a00 */
[----:B------:R-:W-:Y:S01]  /*1010*/  IADD3.X R9, R7, UR19, RZ, P0, !PT ;  /* 0x0000001307097c10 */ /* 0x000fe200087fe4ff */
[C---:B------:R-:W-:Y:S01]  /*1020*/  IMAD R2, R0.reuse, c[0x0][0x1e0], RZ ;  /* 0x0000780000027a24 */ /* 0x040fe200078e02ff */
[----:B------:R-:W-:Y:S01]  /*1030*/  UIMAD UR4, UR7, UR4, URZ ;  /* 0x00000004070472a4 */ /* 0x000fe2000f8e023f */
[----:B------:R-:W-:Y:S01]  /*1040*/  IMAD R5, R0, c[0x0][0x1b0], RZ ;  /* 0x00006c0000057a24 */ /* 0x000fe200078e02ff */
[----:B------:R-:W-:Y:S01]  /*1050*/  IADD3 R23, R10, 0x40, RZ ;  /* 0x000000400a177810 */ /* 0x000fe20007ffe0ff */
[C---:B------:R-:W-:Y:S01]  /*1060*/  IMAD R0, R4.reuse, c[0x0][0x1e4], R2 ;  /* 0x0000790004007a24 */ /* 0x040fe200078e0202 */
[----:B------:R-:W-:Y:S01]  /*1070*/  UIMAD UR4, UR8, UR5, UR4 ;  /* 0x00000005080472a4 */ /* 0x000fe2000f8e0204 */
[----:B------:R-:W-:Y:S01]  /*1080*/  IMAD.WIDE.U32 R2, R4, c[0x0][0x1e0], R10 ;  /* 0x0000780004027a25 */ /* 0x000fe200078e000a */
[----:B------:R-:W-:Y:S01]  /*1090*/  UIMAD UR8, UR14, -0x50, URZ ;  /* 0xffffffb00e0878a4 */ /* 0x000fe2000f8e023f */
[----:B------:R-:W-:Y:S01]  /*10a0*/  IADD3 R25, R10, 0x80, RZ ;  /* 0x000000800a197810 */ /* 0x000fe20007ffe0ff */
[----:B------:R-:W-:Y:S01]  /*10b0*/  USEL UR14, UR12, URZ, !UP2 ;  /* 0x0000003f0c0e7287 */ /* 0x000fe2000d000000 */
[----:B-1----:R-:W-:Y:S01]  /*10c0*/  IMAD R6, R4, c[0x0][0x1b4], R5 ;  /* 0x00006d0004067a24 */ /* 0x002fe200078e0205 */
[----:B------:R-:W-:Y:S01]  /*10d0*/  ISETP.GE.AND P5, PT, R10, c[0x0][0x1cc], PT ;  /* 0x000073000a007a0c */ /* 0x000fe20003fa6270 */
[----:B------:R-:W-:Y:S01]  /*10e0*/  IMAD.WIDE.U32 R4, R4, c[0x0][0x1b0], R10 ;  /* 0x00006c0004047a25 */ /* 0x000fe200078e000a */
[----:B------:R-:W-:Y:S01]  /*10f0*/  ISETP.GE.AND P4, PT, R23, c[0x0][0x1cc], PT ;  /* 0x0000730017007a0c */ /* 0x000fe20003f86270 */
[----:B------:R-:W-:Y:S01]  /*1100*/  USHF.R.S32.HI UR19, URZ, 0x1f, UR15 ;  /* 0x0000001f3f137899 */ /* 0x000fe2000801140f */
[----:B------:R-:W-:Y:S01]  /*1110*/  ISETP.GE.AND P6, PT, R25, c[0x0][0x1cc], PT ;  /* 0x0000730019007a0c */ /* 0x000fe20003fc6270 */
[----:B--2---:R-:W-:Y:S01]  /*1120*/  IMAD.WIDE R8, R12, 0x50, R8 ;  /* 0x000000500c087825 */ /* 0x004fe200078e0208 */
[----:B------:R-:W-:Y:S01]  /*1130*/  IADD3 R12, P0, R235, UR20, RZ ;  /* 0x00000014eb0c7c10 */ /* 0x000fe2000ff1e0ff */
[----:B------:R-:W-:Y:S01]  /*1140*/  UISETP.GE.AND UP1, UPT, UR8, 0x1, UPT ;  /* 0x000000010800788c */ /* 0x000fe2000bf26270 */
[----:B------:R-:W-:Y:S01]  /*1150*/  CS2R R166, SRZ ;  /* 0x0000000000a67805 */ /* 0x000fe2000001ff00 */
[----:B------:R-:W-:Y:S01]  /*1160*/  IMAD.IADD R3, R3, 0x1, R0 ;  /* 0x0000000103037824 */ /* 0x000fe200078e0200 */
[----:B------:R-:W-:Y:S01]  /*1170*/  UISETP.GE.AND UP0, UPT, UR8, 0x2, UPT ;  /* 0x000000020800788c */ /* 0x000fe2000bf06270 */
[----:B------:R-:W-:Y:S01]  /*1180*/  IMAD.IADD R5, R5, 0x1, R6 ;  /* 0x0000000105057824 */ /* 0x000fe200078e0206 */
[----:B------:R-:W-:Y:S01]  /*1190*/  IADD3.X R6, R7, UR21, RZ, P0, !PT ;  /* 0x0000001507067c10 */ /* 0x000fe200087fe4ff */
[----:B------:R-:W-:Y:S01]  /*11a0*/  IMAD.SHL.U32 R0, R235, 0x40, RZ ;  /* 0x00000040eb007824 */ /* 0x000fe200078e00ff */
[----:B------:R-:W-:Y:S01]  /*11b0*/  UIADD3 UR21, UR8, UR10, URZ ;  /* 0x0000000a08157290 */ /* 0x000fe2000fffe03f */
[----:B------:R-:W-:Y:S01]  /*11c0*/  IMAD.WIDE.U32 R2, R14, c[0x0][0x1e8], R2 ;  /* 0x00007a000e027a25 */ /* 0x000fe200078e0002 */
[----:B------:R-:W-:Y:S01]  /*11d0*/  CS2R R164, SRZ ;  /* 0x0000000000a47805 */ /* 0x000fe2000001ff00 */
[----:B------:R-:W-:Y:S01]  /*11e0*/  CS2R R162, SRZ ;  /* 0x0000000000a27805 */ /* 0x000fe2000001ff00 */
[----:B------:R-:W-:Y:S01]  /*11f0*/  LOP3.LUT R0, R0, 0x1c0, RZ, 0xc0, !PT ;  /* 0x000001c000007812 */ /* 0x000fe200078ec0ff */
[----:B------:R-:W-:Y:S01]  /*1200*/  IMAD.WIDE.U32 R14, R14, c[0x0][0x1b8], R4 ;  /* 0x00006e000e0e7a25 */ /* 0x000fe200078e0004 */
[----:B------:R-:W-:Y:S01]  /*1210*/  IADD3 R3, R3, UR18, RZ ;  /* 0x0000001203037c10 */ /* 0x000fe2000fffe0ff */
[----:B------:R-:W-:Y:S01]  /*1220*/  USHF.L.U32 UR18, UR15, 0x6, URZ ;  /* 0x000000060f127899 */ /* 0x000fe2000800063f */
[----:B------:R-:W-:Y:S01]  /*1230*/  LOP3.LUT R17, R0, 0x38, R10, 0xf8, !PT ;  /* 0x0000003800117812 */ /* 0x000fe200078ef80a */
[----:B------:R-:W-:Y:S01]  /*1240*/  IMAD R4, R6, c[0x0][0x178], RZ ;  /* 0x00005e0006047a24 */ /* 0x000fe200078e02ff */
[----:B------:R-:W-:Y:S01]  /*1250*/  SHF.R.U32.HI R0, RZ, 0x3, R0 ;  /* 0x00000003ff007819 */ /* 0x000fe20000011600 */
[----:B------:R-:W-:Y:S01]  /*1260*/  IMAD R5, R9, c[0x0][0x1d8], RZ ;  /* 0x0000760009057a24 */ /* 0x000fe200078e02ff */
[----:B------:R-:W-:Y:S01]  /*1270*/  UIADD3 UR20, -UR11, 0x1, UR21 ;  /* 0x000000010b147890 */ /* 0x000fe2000fffe115 */
[----:B------:R-:W-:Y:S01]  /*1280*/  IMAD R13, R12, c[0x0][0x17c], R4 ;  /* 0x00005f000c0d7a24 */ /* 0x000fe200078e0204 */
[----:B------:R-:W-:Y:S01]  /*1290*/  LOP3.LUT R17, R17, R0, RZ, 0x3c, !PT ;  /* 0x0000000011117212 */ /* 0x000fe200078e3cff */
[C---:B------:R-:W-:Y:S01]  /*12a0*/  IMAD R18, R8.reuse, c[0x0][0x1dc], R5 ;  /* 0x0000770008127a24 */ /* 0x040fe200078e0205 */
[----:B------:R-:W-:Y:S01]  /*12b0*/  CS2R R160, SRZ ;  /* 0x0000000000a07805 */ /* 0x000fe2000001ff00 */
[----:B------:R-:W-:Y:S01]  /*12c0*/  IMAD.WIDE.U32 R4, R8, c[0x0][0x1d8], R2 ;  /* 0x0000760008047a25 */ /* 0x000fe200078e0002 */
[----:B------:R-:W-:Y:S01]  /*12d0*/  CS2R R158, SRZ ;  /* 0x00000000009e7805 */ /* 0x000fe2000001ff00 */
[----:B------:R-:W-:Y:S01]  /*12e0*/  CS2R R156, SRZ ;  /* 0x00000000009c7805 */ /* 0x000fe2000001ff00 */
[----:B------:R-:W-:Y:S01]  /*12f0*/  CS2R R154, SRZ ;  /* 0x00000000009a7805 */ /* 0x000fe2000001ff00 */
[----:B------:R-:W-:Y:S01]  /*1300*/  IMAD.IADD R0, R5, 0x1, R18 ;  /* 0x0000000105007824 */ /* 0x000fe200078e0212 */
[----:B------:R-:W-:Y:S01]  /*1310*/  LEA R2, P0, R4, c[0x0][0x1c0], 0x1 ;  /* 0x0000700004027a11 */ /* 0x000fe200078008ff */
[----:B------:R-:W-:Y:S01]  /*1320*/  IMAD R16, R6, c[0x0][0x208], RZ ;  /* 0x0000820006107a24 */ /* 0x000fe200078e02ff */
[----:B------:R-:W-:Y:S01]  /*1330*/  CS2R R152, SRZ ;  /* 0x0000000000987805 */ /* 0x000fe2000001ff00 */
[----:B------:R-:W-:Y:S01]  /*1340*/  IMAD.WIDE.U32 R6, R12, c[0x0][0x178], R10 ;  /* 0x00005e000c067a25 */ /* 0x000fe200078e000a */
[----:B------:R-:W-:Y:S01]  /*1350*/  LEA.HI.X R3, R4, c[0x0][0x1c4], R0, 0x1, P0 ;  /* 0x0000710004037a11 */ /* 0x000fe200000f0c00 */
[----:B------:R-:W-:Y:S01]  /*1360*/  CS2R R150, SRZ ;  /* 0x0000000000967805 */ /* 0x000fe2000001ff00 */
[----:B------:R-:W-:Y:S01]  /*1370*/  LEA.HI R4, R22, R248, RZ, 0x6 ;  /* 0x000000f816047211 */ /* 0x000fe200078f30ff */
[----:B------:R-:W-:Y:S01]  /*1380*/  IMAD.U32 R0, RZ, RZ, UR10 ;  /* 0x0000000aff007e24 */ /* 0x000fe2000f8e00ff */
[----:B------:R-:W-:Y:S01]  /*1390*/  CS2R R148, SRZ ;  /* 0x0000000000947805 */ /* 0x000fe2000001ff00 */
[----:B------:R-:W-:Y:S01]  /*13a0*/  IMAD.IADD R13, R7, 0x1, R13 ;  /* 0x00000001070d7824 */ /* 0x000fe200078e020d */
[----:B------:R-:W-:Y:S01]  /*13b0*/  SHF.R.S32.HI R24, RZ, 0x6, R4 ;  /* 0x00000006ff187819 */ /* 0x000fe20000011404 */
[----:B------:R-:W-:Y:S01]  /*13c0*/  IMAD.WIDE.U32 R18, R12, c[0x0][0x208], R10 ;  /* 0x000082000c127a25 */ /* 0x000fe200078e000a */
[----:B------:R-:W-:Y:S01]  /*13d0*/  IADD3 R0, R0, UR8, -R235 ;  /* 0x0000000800007c10 */ /* 0x000fe2000fffe8eb */
[----:B------:R-:W-:Y:S01]  /*13e0*/  CS2R R146, SRZ ;  /* 0x0000000000927805 */ /* 0x000fe2000001ff00 */
[----:B------:R-:W-:Y:S01]  /*13f0*/  IADD3 R7, R15, UR4, RZ ;  /* 0x000000040f077c10 */ /* 0x000fe2000fffe0ff */
[----:B------:R-:W-:Y:S01]  /*1400*/  IMAD R5, R24, 0x200, R17 ;  /* 0x0000020018057824 */ /* 0x000fe200078e0211 */
[C---:B------:R-:W-:Y:S01]  /*1410*/  ISETP.LT.OR P3, PT, R0.reuse, 0x1, P5 ;  /* 0x000000010000780c */ /* 0x040fe20002f61670 */
[----:B------:R-:W-:Y:S01]  /*1420*/  IMAD.MOV.U32 R15, RZ, RZ, c[0x0][0x1d8] ;  /* 0x00007600ff0f7624 */ /* 0x000fe200078e00ff */
[C---:B------:R-:W-:Y:S01]  /*1430*/  ISETP.LT.OR P2, PT, R0.reuse, 0x1, P4 ;  /* 0x000000010000780c */ /* 0x040fe20002741670 */
[----:B------:R-:W-:Y:S01]  /*1440*/  IMAD.SHL.U32 R222, R5, 0x2, RZ ;  /* 0x0000000205de7824 */ /* 0x000fe200078e00ff */
[----:B------:R-:W-:Y:S01]  /*1450*/  ISETP.LT.OR P0, PT, R0, 0x1, P6 ;  /* 0x000000010000780c */ /* 0x000fe20003701670 */
[----:B------:R-:W-:Y:S01]  /*1460*/  IMAD.MOV.U32 R11, RZ, RZ, c[0x0][0x1dc] ;  /* 0x00007700ff0b7624 */ /* 0x000fe200078e00ff */
[C---:B------:R-:W-:Y:S01]  /*1470*/  LEA R4, P1, R15.reuse, R2, 0x6 ;  /* 0x000000020f047211 */ /* 0x040fe200078230ff */
[----:B------:R-:W-:Y:S01]  /*1480*/  IMAD R16, R12, c[0x0][0x20c], R16 ;  /* 0x000083000c107a24 */ /* 0x000fe200078e0210 */
[----:B------:R-:W-:Y:S01]  /*1490*/  ISETP.LT.OR P5, PT, R0, 0x21, P5 ;  /* 0x000000210000780c */ /* 0x000fe20002fa1670 */
[----:B------:R-:W-:Y:S01]  /*14a0*/  IMAD.MOV.U32 R12, RZ, RZ, R6 ;  /* 0x000000ffff0c7224 */ /* 0x000fe200078e0006 */
[----:B------:R-:W-:Y:S01]  /*14b0*/  LEA.HI.X R5, R15, R3, R11, 0x6, P1 ;  /* 0x000000030f057211 */ /* 0x000fe200008f340b */
[----:B------:R-:W-:Y:S01]  /*14c0*/  IMAD R9, R9, c[0x0][0x1a8], RZ ;  /* 0x00006a0009097a24 */ /* 0x000fe200078e02ff */
[----:B------:R-:W-:Y:S01]  /*14d0*/  ISETP.GT.AND P1, PT, R248, 0x7f, PT ;  /* 0x0000007ff800780c */ /* 0x000fe20003f24270 */
[----:B------:R-:W-:Y:S01]  /*14e0*/  @!PT LDS RZ, [RZ] ;  /* 0x00000000fffff984 */ /* 0x000fe20000000800 */
[----:B------:R-:W-:Y:S01]  /*14f0*/  @!PT LDS RZ, [RZ] ;  /* 0x00000000fffff984 */ /* 0x000fe20000000800 */
[----:B------:R-:W-:Y:S01]  /*1500*/  @!PT LDS RZ, [RZ] ;  /* 0x00000000fffff984 */ /* 0x000fe20000000800 */
[----:B------:R1:W-:Y:S01]  /*1510*/  LDGSTS.E.BYPASS.LTC128B.128 [R222+0x7880], [R2.64], !P3 ;  /* 0x0788000002de7fae */ /* 0x0003e2000d901d50 */
[----:B------:R-:W-:Y:S01]  /*1520*/  ISETP.GE.AND P3, PT, R23, c[0x0][0x16c], PT ;  /* 0x00005b0017007a0c */ /* 0x000fe20003f66270 */
[----:B------:R-:W-:Y:S01]  /*1530*/  IMAD.MOV.U32 R6, RZ, RZ, R14 ;  /* 0x000000ffff067224 */ /* 0x000fe200078e000e */
[----:B------:R-:W-:Y:S01]  /*1540*/  ISETP.LT.OR P6, PT, R0, 0x21, P6 ;  /* 0x000000210000780c */ /* 0x000fe200037c1670 */
[----:B------:R1:W-:Y:S01]  /*1550*/  LDGSTS.E.BYPASS.LTC128B.128 [R222+0xa080], [R2.64+0x80], !P2 ;  /* 0x0a08008002de7fae */ /* 0x0003e2000d101d50 */
[C---:B------:R-:W-:Y:S01]  /*1560*/  IMAD.SHL.U32 R17, R15.reuse, 0x20, RZ ;  /* 0x000000200f117824 */ /* 0x040fe200078e00ff */
[----:B------:R-:W-:Y:S01]  /*1570*/  ISETP.GE.AND P2, PT, R10, c[0x0][0x16c], PT ;  /* 0x00005b000a007a0c */ /* 0x000fe20003f46270 */
[----:B------:R-:W-:Y:S01]  /*1580*/  IMAD R14, R8, c[0x0][0x1ac], R9 ;  /* 0x00006b00080e7a24 */ /* 0x000fe200078e0209 */
[----:B------:R1:W-:Y:S01]  /*1590*/  LDGSTS.E.BYPASS.LTC128B.128 [R222+0xc880], [R2.64+0x100], !P0 ;  /* 0x0c88010002de7fae */ /* 0x0003e2000c101d50 */
[----:B------:R-:W-:Y:S01]  /*15a0*/  ISETP.LT.OR P0, PT, R0, 0x21, P4 ;  /* 0x000000210000780c */ /* 0x000fe20002701670 */
[----:B------:R-:W-:Y:S01]  /*15b0*/  IMAD.WIDE.U32 R8, R8, c[0x0][0x1a8], R6 ;  /* 0x00006a0008087a25 */ /* 0x000fe200078e0006 */
[----:B------:R-:W-:Y:S01]  /*15c0*/  SEL R7, RZ, 0x1, P2 ;  /* 0x00000001ff077807 */ /* 0x000fe20001000000 */
[----:B------:R2:W-:Y:S01]  /*15d0*/  LDGSTS.E.BYPASS.LTC128B.128 [R222+0x8880], [R4.64], !P5 ;  /* 0x0888000004de7fae */ /* 0x0005e2000e901d50 */
[----:B------:R-:W-:Y:S01]  /*15e0*/  SHF.L.U64.HI R15, R15, R27, c[0x0][0x1dc] ;  /* 0x000077000f0f7619 */ /* 0x000fe2000001021b */
[----:B------:R-:W-:Y:S01]  /*15f0*/  ULDC.64 UR4, c[0x0][0x188] ;  /* 0x0000620000047ab9 */ /* 0x000fe20000000a00 */
[C---:B------:R-:W-:Y:S01]  /*1600*/  @!P1 ISETP.GE.AND P2, PT, R0.reuse, 0x41, PT ;  /* 0x000000410000980c */ /* 0x040fe20003f46270 */
[----:B------:R-:W-:Y:S01]  /*1610*/  UIMAD UR4, UR13, UR4, URZ ;  /* 0x000000040d0472a4 */ /* 0x000fe2000f8e023f */
[----:B------:R-:W-:Y:S01]  /*1620*/  @!P1 ISETP.LT.OR P4, PT, R0, 0x41, P4 ;  /* 0x000000410000980c */ /* 0x000fe20002781670 */
[----:B------:R-:W-:Y:S01]  /*1630*/  IMAD.U32 R20, RZ, RZ, UR14 ;  /* 0x0000000eff147e24 */ /* 0x000fe2000f8e00ff */
[----:B------:R-:W-:Y:S01]  /*1640*/  @!P1 ISETP.GE.OR P5, PT, R10, c[0x0][0x1cc], !P2 ;  /* 0x000073000a009a0c */ /* 0x000fe200057a6670 */
[----:B------:R-:W-:Y:S01]  /*1650*/  UIMAD UR5, UR14, UR5, UR4 ;  /* 0x000000050e0572a4 */ /* 0x000fe2000f8e0204 */
[----:B------:R-:W-:Y:S01]  /*1660*/  @!P1 ISETP.GE.OR P2, PT, R25, c[0x0][0x1cc], !P2 ;  /* 0x0000730019009a0c */ /* 0x000fe20005746670 */
[----:B------:R2:W-:Y:S01]  /*1670*/  LDGSTS.E.BYPASS.LTC128B.128 [R222+0xb080], [R4.64+0x80], !P0 ;  /* 0x0b08008004de7fae */ /* 0x0005e2000c101d50 */
[----:B------:R-:W-:Y:S01]  /*1680*/  @!P1 LEA R6, P0, R17, R4, 0x1 ;  /* 0x0000000411069211 */ /* 0x000fe200078008ff */
[----:B------:R-:W-:Y:S01]  /*1690*/  USHF.R.S32.HI UR4, URZ, 0x1f, UR6 ;  /* 0x0000001f3f047899 */ /* 0x000fe20008011406 */
[----:B------:R-:W-:Y:S01]  /*16a0*/  IMAD.MOV.U32 R217, RZ, RZ, 0x10 ;  /* 0x00000010ffd97424 */ /* 0x000fe200078e00ff */
[----:B------:R2:W-:Y:S01]  /*16b0*/  LDGSTS.E.BYPASS.LTC128B.128 [R222+0xd880], [R4.64+0x100], !P6 ;  /* 0x0d88010004de7fae */ /* 0x0005e2000f101d50 */
[----:B------:R-:W-:Y:S01]  /*16c0*/  ISETP.GE.AND P6, PT, R23, c[0x0][0x19c], PT ;  /* 0x0000670017007a0c */ /* 0x000fe20003fc6270 */
[----:B------:R-:W-:Y:S01]  /*16d0*/  IMAD.MOV.U32 R208, RZ, RZ, 0x120 ;  /* 0x00000120ffd07424 */ /* 0x000fe200078e00ff */
[----:B------:R-:W-:Y:S01]  /*16e0*/  CS2R R144, SRZ ;  /* 0x0000000000907805 */ /* 0x000fe2000001ff00 */
[----:B------:R-:W-:Y:S01]  /*16f0*/  IMAD.MOV.U32 R249, RZ, RZ, 0x1 ;  /* 0x00000001fff97424 */ /* 0x000fe200078e00ff */
[----:B------:R-:W-:Y:S01]  /*1700*/  CS2R R142, SRZ ;  /* 0x00000000008e7805 */ /* 0x000fe2000001ff00 */
[----:B------:R-:W-:Y:S01]  /*1710*/  CS2R R140, SRZ ;  /* 0x00000000008c7805 */ /* 0x000fe2000001ff00 */
[----:B------:R-:W-:Y:S01]  /*1720*/  CS2R R138, SRZ ;  /* 0x00000000008a7805 */ /* 0x000fe2000001ff00 */
[----:B------:R-:W-:Y:S01]  /*1730*/  CS2R R136, SRZ ;  /* 0x0000000000887805 */ /* 0x000fe2000001ff00 */
[----:B-1----:R-:W-:Y:S01]  /*1740*/  SEL R2, RZ, 0xffffffff, P3 ;  /* 0xffffffffff027807 */ /* 0x002fe20001800000 */
[----:B------:R-:W-:Y:S01]  /*1750*/  IMAD.IADD R3, R9, 0x1, R14 ;  /* 0x0000000109037824 */ /* 0x000fe200078e020e */
[----:B------:R-:W-:Y:S01]  /*1760*/  CS2R R134, SRZ ;  /* 0x0000000000867805 */ /* 0x000fe2000001ff00 */
[----:B------:R-:W-:Y:S01]  /*1770*/  IMAD.MOV.U32 R9, RZ, RZ, c[0x0][0x1a8] ;  /* 0x00006a00ff097624 */ /* 0x000fe200078e00ff */
[----:B------:R-:W-:Y:S01]  /*1780*/  CS2R R132, SRZ ;  /* 0x0000000000847805 */ /* 0x000fe2000001ff00 */
[----:B------:R-:W-:Y:S01]  /*1790*/  IMAD.SHL.U32 R11, R2, 0x2, RZ ;  /* 0x00000002020b7824 */ /* 0x000fe200078e00ff */
[----:B------:R-:W-:Y:S01]  /*17a0*/  LEA R2, P3, R8, c[0x0][0x190], 0x1 ;  /* 0x0000640008027a11 */ /* 0x000fe200078608ff */
[----:B------:R-:W-:Y:S01]  /*17b0*/  CS2R R130, SRZ ;  /* 0x0000000000827805 */ /* 0x000fe2000001ff00 */
[----:B------:R-:W-:Y:S01]  /*17c0*/  CS2R R128, SRZ ;  /* 0x0000000000807805 */ /* 0x000fe2000001ff00 */
[----:B------:R-:W-:Y:S01]  /*17d0*/  CS2R R126, SRZ ;  /* 0x00000000007e7805 */ /* 0x000fe2000001ff00 */
[----:B------:R-:W-:Y:S01]  /*17e0*/  LOP3.LUT R11, R11, 0x2, R7, 0xe2, !PT ;  /* 0x000000020b0b7812 */ /* 0x000fe200078ee207 */
[----:B------:R-:W-:Y:S01]  /*17f0*/  CS2R R124, SRZ ;  /* 0x00000000007c7805 */ /* 0x000fe2000001ff00 */
[----:B------:R-:W-:Y:S01]  /*1800*/  @!P1 LEA.HI.X R7, R17, R5, R15, 0x1, P0 ;  /* 0x0000000511079211 */ /* 0x000fe200000f0c0f */
[----:B------:R-:W-:Y:S01]  /*1810*/  IMAD.MOV.U32 R17, RZ, RZ, c[0x0][0x178] ;  /* 0x00005e00ff117624 */ /* 0x000fe200078e00ff */
[----:B------:R-:W-:Y:S01]  /*1820*/  ISETP.GE.AND P0, PT, R10, c[0x0][0x19c], PT ;  /* 0x000067000a007a0c */ /* 0x000fe20003f06270 */
[----:B------:R-:W-:Y:S01]  /*1830*/  CS2R R122, SRZ ;  /* 0x00000000007a7805 */ /* 0x000fe2000001ff00 */
[----:B------:R-:W-:Y:S01]  /*1840*/  LEA.HI.X R3, R8, c[0x0][0x194], R3, 0x1, P3 ;  /* 0x0000650008037a11 */ /* 0x000fe200018f0c03 */
[----:B------:R1:W-:Y:S01]  /*1850*/  @!P1 LDGSTS.E.BYPASS.LTC128B.128 [R222+0x9880], [R6.64], !P5 ;  /* 0x0988000006de9fae */ /* 0x0003e2000e901d50 */
[----:B------:R-:W-:Y:S01]  /*1860*/  ISETP.LT.OR P3, PT, R0, 0x1, P0 ;  /* 0x000000010000780c */ /* 0x000fe20000761670 */
[----:B------:R-:W-:Y:S01]  /*1870*/  IMAD R8, R28, c[0x0][0x180], RZ ;  /* 0x000060001c087a24 */ /* 0x000fe200078e02ff */
[----:B------:R-:W-:Y:S01]  /*1880*/  ISETP.GE.AND P5, PT, R25, c[0x0][0x19c], PT ;  /* 0x0000670019007a0c */ /* 0x000fe20003fa6270 */
[----:B------:R1:W-:Y:S01]  /*1890*/  @!P1 LDGSTS.E.BYPASS.LTC128B.128 [R222+0xc080], [R6.64+0x80], !P4 ;  /* 0x0c08008006de9fae */ /* 0x0003e2000e101d50 */
[----:B--2---:R-:W-:Y:S01]  /*18a0*/  IMAD.MOV.U32 R5, RZ, RZ, c[0x0][0x1ac] ;  /* 0x00006b00ff057624 */ /* 0x004fe200078e00ff */
[----:B------:R-:W-:Y:S01]  /*18b0*/  ISETP.LT.OR P4, PT, R0, 0x1, P6 ;  /* 0x000000010000780c */ /* 0x000fe20003781670 */
[----:B------:R-:W-:Y:S01]  /*18c0*/  IMAD R8, R30, c[0x0][0x184], R8 ;  /* 0x000061001e087a24 */ /* 0x000fe200078e0208 */
[----:B------:R1:W-:Y:S01]  /*18d0*/  @!P1 LDGSTS.E.BYPASS.LTC128B.128 [R222+0xe880], [R6.64+0x100], !P2 ;  /* 0x0e88010006de9fae */ /* 0x0003e2000d101d50 */
[----:B------:R-:W-:Y:S01]  /*18e0*/  LEA R4, P2, R9, R2, 0x6 ;  /* 0x0000000209047211 */ /* 0x000fe200078430ff */
[----:B------:R-:W-:Y:S01]  /*18f0*/  CS2R R120, SRZ ;  /* 0x0000000000787805 */ /* 0x000fe2000001ff00 */
[----:B------:R-:W-:Y:S01]  /*1900*/  SHF.L.U64.HI R251, R17, R27, c[0x0][0x17c] ;  /* 0x00005f0011fb7619 */ /* 0x000fe2000001021b */
[----:B------:R-:W-:Y:S01]  /*1910*/  CS2R R118, SRZ ;  /* 0x0000000000767805 */ /* 0x000fe2000001ff00 */
[C---:B------:R-:W-:Y:S01]  /*1920*/  LEA.HI.X R5, R9.reuse, R3, R5, 0x6, P2 ;  /* 0x0000000309057211 */ /* 0x040fe200010f3405 */
[----:B------:R2:W-:Y:S01]  /*1930*/  LDGSTS.E.BYPASS.LTC128B.128 [R222+0x80], [R2.64], !P3 ;  /* 0x0008000002de7fae */ /* 0x0005e2000d901d50 */
[C---:B------:R-:W-:Y:S01]  /*1940*/  ISETP.LT.OR P3, PT, R0.reuse, 0x1, P5 ;  /* 0x000000010000780c */ /* 0x040fe20002f61670 */
[----:B------:R-:W-:Y:S01]  /*1950*/  CS2R R116, SRZ ;  /* 0x0000000000747805 */ /* 0x000fe2000001ff00 */
[----:B------:R-:W-:Y:S01]  /*1960*/  CS2R R114, SRZ ;  /* 0x0000000000727805 */ /* 0x000fe2000001ff00 */
[----:B------:R-:W-:Y:S01]  /*1970*/  CS2R R112, SRZ ;  /* 0x0000000000707805 */ /* 0x000fe2000001ff00 */
[----:B------:R2:W-:Y:S01]  /*1980*/  LDGSTS.E.BYPASS.LTC128B.128 [R222+0x2880], [R2.64+0x80], !P4 ;  /* 0x0288008002de7fae */ /* 0x0005e2000e101d50 */
[C---:B------:R-:W-:Y:S01]  /*1990*/  ISETP.LT.OR P4, PT, R0.reuse, 0x21, P0 ;  /* 0x000000210000780c */ /* 0x040fe20000781670 */
[----:B------:R-:W-:Y:S01]  /*19a0*/  CS2R R102, SRZ ;  /* 0x0000000000667805 */ /* 0x000fe2000001ff00 */
[C---:B------:R-:W-:Y:S01]  /*19b0*/  @!P1 ISETP.LT.OR P0, PT, R0.reuse, 0x41, P0 ;  /* 0x000000410000980c */ /* 0x040fe20000701670 */
[----:B------:R-:W-:Y:S01]  /*19c0*/  CS2R R100, SRZ ;  /* 0x0000000000647805 */ /* 0x000fe2000001ff00 */
[----:B------:R-:W-:Y:S01]  /*19d0*/  CS2R R98, SRZ ;  /* 0x0000000000627805 */ /* 0x000fe2000001ff00 */
[----:B------:R-:W-:Y:S01]  /*19e0*/  CS2R R96, SRZ ;  /* 0x0000000000607805 */ /* 0x000fe2000001ff00 */
[----:B------:R-:W-:Y:S01]  /*19f0*/  CS2R R94, SRZ ;  /* 0x00000000005e7805 */ /* 0x000fe2000001ff00 */
[----:B------:R-:W-:Y:S01]  /*1a00*/  CS2R R92, SRZ ;  /* 0x00000000005c7805 */ /* 0x000fe2000001ff00 */
[----:B------:R2:W-:Y:S01]  /*1a10*/  LDGSTS.E.BYPASS.LTC128B.128 [R222+0x5080], [R2.64+0x100], !P3 ;  /* 0x0508010002de7fae */ /* 0x0005e2000d901d50 */
[C---:B------:R-:W-:Y:S01]  /*1a20*/  ISETP.LT.OR P3, PT, R0.reuse, 0x21, P6 ;  /* 0x000000210000780c */ /* 0x040fe20003761670 */
[----:B------:R-:W-:Y:S01]  /*1a30*/  CS2R R90, SRZ ;  /* 0x00000000005a7805 */ /* 0x000fe2000001ff00 */
[----:B------:R-:W-:Y:S01]  /*1a40*/  @!P1 ISETP.LT.OR P6, PT, R0, 0x41, P6 ;  /* 0x000000410000980c */ /* 0x000fe200037c1670 */
[----:B------:R-:W-:Y:S01]  /*1a50*/  CS2R R88, SRZ ;  /* 0x0000000000587805 */ /* 0x000fe2000001ff00 */
[----:B------:R3:W-:Y:S01]  /*1a60*/  LDGSTS.E.BYPASS.LTC128B.128 [R222+0x1080], [R4.64], !P4 ;  /* 0x0108000004de7fae */ /* 0x0007e2000e101d50 */
[----:B------:R-:W-:Y:S01]  /*1a70*/  CS2R R86, SRZ ;  /* 0x0000000000567805 */ /* 0x000fe2000001ff00 */
[----:B-1----:R-:W-:Y:S01]  /*1a80*/  IMAD.WIDE.U32 R6, R30, c[0x0][0x180], R12 ;  /* 0x000060001e067a25 */ /* 0x002fe200078e000c */
[----:B------:R-:W-:Y:S01]  /*1a90*/  CS2R R84, SRZ ;  /* 0x0000000000547805 */ /* 0x000fe2000001ff00 */
[----:B------:R-:W-:Y:S01]  /*1aa0*/  CS2R R82, SRZ ;  /* 0x0000000000527805 */ /* 0x000fe2000001ff00 */
[----:B------:R-:W-:Y:S01]  /*1ab0*/  CS2R R80, SRZ ;  /* 0x0000000000507805 */ /* 0x000fe2000001ff00 */
[C---:B------:R-:W-:Y:S01]  /*1ac0*/  IMAD.SHL.U32 R12, R9.reuse, 0x20, RZ ;  /* 0x00000020090c7824 */ /* 0x040fe200078e00ff */
[----:B------:R-:W-:Y:S01]  /*1ad0*/  SHF.L.U64.HI R9, R9, R27, c[0x0][0x1ac] ;  /* 0x00006b0009097619 */ /* 0x000fe2000001021b */
[----:B------:R-:W-:Y:S01]  /*1ae0*/  IMAD.IADD R7, R7, 0x1, R8 ;  /* 0x0000000107077824 */ /* 0x000fe200078e0208 */
[----:B------:R3:W-:Y:S01]  /*1af0*/  LDGSTS.E.BYPASS.LTC128B.128 [R222+0x3880], [R4.64+0x80], !P3 ;  /* 0x0388008004de7fae */ /* 0x0007e2000d901d50 */
[----:B------:R-:W-:Y:S01]  /*1b00*/  CS2R R78, SRZ ;  /* 0x00000000004e7805 */ /* 0x000fe2000001ff00 */
[----:B------:R-:W-:Y:S01]  /*1b10*/  @!P1 LEA R8, P2, R12, R4, 0x1 ;  /* 0x000000040c089211 */ /* 0x000fe200078408ff */
[----:B------:R-:W-:Y:S01]  /*1b20*/  IMAD.WIDE.U32 R236, R20, c[0x0][0x188], R6 ;  /* 0x0000620014ec7a25 */ /* 0x000fe200078e0006 */
[----:B------:R-:W-:Y:S01]  /*1b30*/  CS2R R76, SRZ ;  /* 0x00000000004c7805 */ /* 0x000fe2000001ff00 */
[----:B------:R-:W-:Y:S01]  /*1b40*/  CS2R R74, SRZ ;  /* 0x00000000004a7805 */ /* 0x000fe2000001ff00 */
[----:B------:R-:W-:Y:S01]  /*1b50*/  @!P1 LEA.HI.X R9, R12, R5, R9, 0x1, P2 ;  /* 0x000000050c099211 */ /* 0x000fe200010f0c09 */
[----:B------:R-:W-:Y:S01]  /*1b60*/  IMAD.SHL.U32 R12, R17, 0x40, RZ ;  /* 0x00000040110c7824 */ /* 0x000fe200078e00ff */
[----:B------:R-:W-:Y:S01]  /*1b70*/  ISETP.GE.AND P2, PT, R25, c[0x0][0x16c], PT ;  /* 0x00005b0019007a0c */ /* 0x000fe20003f46270 */
[----:B------:R-:W-:Y:S01]  /*1b80*/  IMAD.MOV.U32 R228, RZ, RZ, R236 ;  /* 0x000000ffffe47224 */ /* 0x000fe200078e00ec */
[----:B------:R-:W-:Y:S01]  /*1b90*/  IADD3 R229, R237, UR5, RZ ;  /* 0x00000005ede57c10 */ /* 0x000fe2000fffe0ff */
[----:B------:R-:W-:Y:S01]  /*1ba0*/  UIMAD UR5, UR6, 0xc0, URZ ;  /* 0x000000c0060578a4 */ /* 0x000fe2000f8e023f */
[----:B------:R-:W-:Y:S01]  /*1bb0*/  CS2R R72, SRZ ;  /* 0x0000000000487805 */ /* 0x000fe2000001ff00 */
[----:B--2---:R-:W-:Y:S01]  /*1bc0*/  SEL R3, RZ, 0x4, P2 ;  /* 0x00000004ff037807 */ /* 0x004fe20001000000 */
[----:B------:R-:W-:Y:S01]  /*1bd0*/  CS2R R70, SRZ ;  /* 0x0000000000467805 */ /* 0x000fe2000001ff00 */
[C---:B------:R-:W-:Y:S01]  /*1be0*/  ISETP.LT.OR P2, PT, R0.reuse, 0x21, P5 ;  /* 0x000000210000780c */ /* 0x040fe20002f41670 */
[----:B------:R-:W-:Y:S01]  /*1bf0*/  CS2R R68, SRZ ;  /* 0x0000000000447805 */ /* 0x000fe2000001ff00 */
[----:B------:R-:W-:Y:S01]  /*1c00*/  SHF.L.U64.HI R2, R17, R29, c[0x0][0x17c] ;  /* 0x00005f0011027619 */ /* 0x000fe2000001021d */
[----:B------:R-:W-:Y:S01]  /*1c10*/  CS2R R66, SRZ ;  /* 0x0000000000427805 */ /* 0x000fe2000001ff00 */
[----:B------:R-:W-:Y:S01]  /*1c20*/  @!P1 ISETP.LT.OR P5, PT, R0, 0x41, P5 ;  /* 0x000000410000980c */ /* 0x000fe20002fa1670 */
[----:B------:R-:W-:Y:S01]  /*1c30*/  CS2R R64, SRZ ;  /* 0x0000000000407805 */ /* 0x000fe2000001ff00 */
[----:B------:R-:W-:Y:S01]  /*1c40*/  LOP3.LUT R0, R11, R3, RZ, 0xfc, !PT ;  /* 0x000000030b007212 */ /* 0x000fe200078efcff */
[----:B------:R-:W-:Y:S01]  /*1c50*/  IMAD R2, R2, UR15, RZ ;  /* 0x0000000f02027c24 */ /* 0x000fe2000f8e02ff */
[----:B------:R-:W-:Y:S01]  /*1c60*/  CS2R R62, SRZ ;  /* 0x00000000003e7805 */ /* 0x000fe2000001ff00 */
[----:B------:R-:W-:Y:S01]  /*1c70*/  IMAD.U32 R11, RZ, RZ, UR18 ;  /* 0x00000012ff0b7e24 */ /* 0x000fe2000f8e00ff */
[----:B------:R-:W-:Y:S01]  /*1c80*/  LOP3.LUT P4, RZ, R0, 0x1, RZ, 0xc0, !PT ;  /* 0x0000000100ff7812 */ /* 0x000fe2000788c0ff */
[----:B------:R-:W-:Y:S01]  /*1c90*/  IMAD R6, R12, UR19, R2 ;  /* 0x000000130c067c24 */ /* 0x000fe2000f8e0202 */
[----:B------:R-:W-:Y:S01]  /*1ca0*/  LOP3.LUT P3, RZ, R0, 0x2, RZ, 0xc0, !PT ;  /* 0x0000000200ff7812 */ /* 0x000fe2000786c0ff */
[----:B------:R-:W-:Y:S01]  /*1cb0*/  IMAD.WIDE.U32 R2, R12, UR15, R228 ;  /* 0x0000000f0c027c25 */ /* 0x000fe2000f8e00e4 */
[----:B------:R3:W-:Y:S01]  /*1cc0*/  LDGSTS.E.BYPASS.LTC128B.128 [R222+0x6080], [R4.64+0x100], !P2 ;  /* 0x0608010004de7fae */ /* 0x0007e2000d101d50 */
[----:B------:R-:W-:Y:S01]  /*1cd0*/  LOP3.LUT P2, RZ, R0, 0x4, RZ, 0xc0, !PT ;  /* 0x0000000400ff7812 */ /* 0x000fe2000784c0ff */
[----:B------:R-:W-:Y:S01]  /*1ce0*/  CS2R R60, SRZ ;  /* 0x00000000003c7805 */ /* 0x000fe2000001ff00 */
[----:B------:R-:W-:Y:S01]  /*1cf0*/  IMAD.IADD R0, R3, 0x1, R6 ;  /* 0x0000000103007824 */ /* 0x000fe200078e0206 */
[----:B------:R1:W-:Y:S01]  /*1d00*/  @!P1 LDGSTS.E.BYPASS.LTC128B.128 [R222+0x2080], [R8.64], !P0 ;  /* 0x0208000008de9fae */ /* 0x0003e2000c101d50 */
[----:B------:R-:W-:Y:S01]  /*1d10*/  IMAD R6, R28, c[0x0][0x270], RZ ;  /* 0x00009c001c067a24 */ /* 0x000fe200078e02ff */
[----:B------:R-:W-:Y:S01]  /*1d20*/  CS2R R58, SRZ ;  /* 0x00000000003a7805 */ /* 0x000fe2000001ff00 */
[----:B------:R-:W-:Y:S01]  /*1d30*/  CS2R R56, SRZ ;  /* 0x0000000000387805 */ /* 0x000fe2000001ff00 */
[----:B------:R1:W-:Y:S01]  /*1d40*/  @!P1 LDGSTS.E.BYPASS.LTC128B.128 [R222+0x4880], [R8.64+0x80], !P6 ;  /* 0x0488008008de9fae */ /* 0x0003e2000f101d50 */
[----:B------:R-:W-:Y:S01]  /*1d50*/  IMAD R6, R30, c[0x0][0x274], R6 ;  /* 0x00009d001e067a24 */ /* 0x000fe200078e0206 */
[----:B------:R-:W-:Y:S01]  /*1d60*/  CS2R R54, SRZ ;  /* 0x0000000000367805 */ /* 0x000fe2000001ff00 */
[----:B------:R-:W-:Y:S01]  /*1d70*/  CS2R R52, SRZ ;  /* 0x0000000000347805 */ /* 0x000fe2000001ff00 */
[----:B------:R1:W-:Y:S01]  /*1d80*/  @!P1 LDGSTS.E.BYPASS.LTC128B.128 [R222+0x7080], [R8.64+0x100], !P5 ;  /* 0x0708010008de9fae */ /* 0x0003e2000e901d50 */
[----:B------:R-:W-:Y:S01]  /*1d90*/  CS2R R50, SRZ ;  /* 0x0000000000327805 */ /* 0x000fe2000001ff00 */
[----:B------:R-:W-:Y:S01]  /*1da0*/  CS2R R48, SRZ ;  /* 0x0000000000307805 */ /* 0x000fe2000001ff00 */
[----:B------:R-:W-:Y:S01]  /*1db0*/  CS2R R46, SRZ ;  /* 0x00000000002e7805 */ /* 0x000fe2000001ff00 */
[----:B------:R-:W0:Y:S01]  /*1dc0*/  LDGDEPBAR ;  /* 0x00000000000079af */ /* 0x000e220000000000 */
[----:B------:R-:W-:Y:S01]  /*1dd0*/  CS2R R44, SRZ ;  /* 0x00000000002c7805 */ /* 0x000fe2000001ff00 */
[----:B------:R-:W-:Y:S01]  /*1de0*/  IADD3 R245, R222, 0xf080, RZ ;  /* 0x0000f080def57810 */ /* 0x000fe20007ffe0ff */
[----:B------:R-:W-:-:S02]  /*1df0*/  UISETP.GE.AND UP6, UPT, UR8, 0x21, UPT ;  /* 0x000000210800788c */ /* 0x000fc4000bfc6270 */
[----:B------:R-:W-:Y:S02]  /*1e00*/  UISETP.GE.AND UP5, UPT, UR8, 0x22, UPT ;  /* 0x000000220800788c */ /* 0x000fe4000bfa6270 */
[----:B------:R-:W-:Y:S02]  /*1e10*/  UISETP.GE.AND UP4, UPT, UR8, 0x31, UPT ;  /* 0x000000310800788c */ /* 0x000fe4000bf86270 */
[----:B------:R-:W-:Y:S01]  /*1e20*/  UISETP.GE.AND UP3, UPT, UR8, 0x32, UPT ;  /* 0x000000320800788c */ /* 0x000fe2000bf66270 */
[----:B---3--:R-:W-:Y:S01]  /*1e30*/  LEA R4, P0, R2, c[0x0][0x160], 0x1 ;  /* 0x0000580002047a11 */ /* 0x008fe200078008ff */
[----:B------:R-:W-:-:S03]  /*1e40*/  UISETP.GE.AND UP2, UPT, UR8, 0x41, UPT ;  /* 0x000000410800788c */ /* 0x000fc6000bf46270 */
[----:B------:R-:W-:Y:S02]  /*1e50*/  LEA.HI.X R5, R2, c[0x0][0x164], R0, 0x1, P0 ;  /* 0x0000590002057a11 */ /* 0x000fe400000f0c00 */
[----:B------:R-:W-:Y:S02]  /*1e60*/  IADD3 R0, -R235, UR11, -R11 ;  /* 0x0000000beb007c10 */ /* 0x000fe4000fffe90b */
[C---:B------:R-:W-:Y:S01]  /*1e70*/  IADD3 R12, P0, R31.reuse, UR6, RZ ;  /* 0x000000061f0c7c10 */ /* 0x040fe2000ff1e0ff */
[----:B------:R-:W-:Y:S01]  /*1e80*/  ULDC.64 UR6, c[0x0][0x278] ;  /* 0x00009e0000067ab9 */ /* 0x000fe20000000a00 */
[C---:B------:R-:W-:Y:S01]  /*1e90*/  ISETP.LT.OR P6, PT, R0.reuse, 0x1, !P4 ;  /* 0x000000010000780c */ /* 0x040fe200067c1670 */
[----:B------:R-:W-:Y:S01]  /*1ea0*/  UIMAD UR6, UR13, UR6, URZ ;  /* 0x000000060d0672a4 */ /* 0x000fe2000f8e023f */
[C---:B------:R-:W-:Y:S01]  /*1eb0*/  ISETP.LT.OR P5, PT, R0.reuse, 0x1, !P3 ;  /* 0x000000010000780c */ /* 0x040fe20005fa1670 */
[----:B-1----:R-:W-:Y:S01]  /*1ec0*/  IMAD.U32 R8, RZ, RZ, UR5 ;  /* 0x00000005ff087e24 */ /* 0x002fe2000f8e00ff */
[----:B------:R-:W-:Y:S01]  /*1ed0*/  ISETP.LT.OR P1, PT, R0, 0x1, !P2 ;  /* 0x000000010000780c */ /* 0x000fe20005721670 */
[----:B------:R-:W-:Y:S01]  /*1ee0*/  UIMAD UR7, UR14, UR7, UR6 ;  /* 0x000000070e0772a4 */ /* 0x000fe2000f8e0206 */
[----:B------:R-:W-:Y:S01]  /*1ef0*/  LEA.HI.X.SX32 R13, R31, UR4, 0x1, P0 ;  /* 0x000000041f0d7c11 */ /* 0x000fe200080f0eff */
[----:B------:R-:W-:Y:S01]  /*1f00*/  IMAD.SHL.U32 R31, R17, 0x20, RZ ;  /* 0x00000020111f7824 */ /* 0x000fe200078e00ff */
[----:B------:R-:W-:Y:S01]  /*1f10*/  SHF.R.S32.HI R9, RZ, 0x1f, R248 ;  /* 0x0000001fff097819 */ /* 0x000fe200000114f8 */
[----:B------:R-:W-:Y:S01]  /*1f20*/  IMAD.MOV.U32 R17, RZ, RZ, c[0x0][0x208] ;  /* 0x00008200ff117624 */ /* 0x000fe200078e00ff */
[----:B------:R-:W-:Y:S01]  /*1f30*/  IADD3 R14, P0, R248, UR5, RZ ;  /* 0x00000005f80e7c10 */ /* 0x000fe2000ff1e0ff */
[----:B------:R-:W-:Y:S01]  /*1f40*/  IMAD.WIDE.U32 R2, R30, c[0x0][0x270], R12 ;  /* 0x00009c001e027a25 */ /* 0x000fe200078e000c */
[----:B------:R-:W-:Y:S01]  /*1f50*/  ULDC.64 UR4, c[0x0][0x218] ;  /* 0x0000860000047ab9 */ /* 0x000fe20000000a00 */
[----:B------:R1:W-:Y:S01]  /*1f60*/  LDGSTS.E.BYPASS.LTC128B.128 [R222+0xf080], [R4.64], !P6 ;  /* 0x0f08000004de7fae */ /* 0x0003e2000f101d50 */
[----:B------:R-:W-:Y:S01]  /*1f70*/  LEA.HI.X.SX32 R15, R8, R9, 0x1, P0 ;  /* 0x00000009080f7211 */ /* 0x000fe200000f0eff */
[----:B------:R-:W-:Y:S01]  /*1f80*/  IMAD R9, R28, c[0x0][0x210], RZ ;  /* 0x000084001c097a24 */ /* 0x000fe200078e02ff */
[C---:B------:R-:W-:Y:S01]  /*1f90*/  ISETP.LT.OR P0, PT, R0.reuse, 0x21, !P4 ;  /* 0x000000210000780c */ /* 0x040fe20006701670 */
[----:B------:R1:W-:Y:S01]  /*1fa0*/  LDGSTS.E.BYPASS.LTC128B.128 [R222+0x11080], [R4.64+0x80], !P5 ;  /* 0x1108008004de7fae */ /* 0x0003e2000e901d50 */
[----:B------:R-:W-:Y:S01]  /*1fb0*/  IMAD.IADD R7, R3, 0x1, R6 ;  /* 0x0000000103077824 */ /* 0x000fe200078e0206 */
[----:B------:R-:W-:Y:S01]  /*1fc0*/  UIMAD UR4, UR13, UR4, URZ ;  /* 0x000000040d0472a4 */ /* 0x000fe2000f8e023f */
[----:B------:R-:W-:Y:S01]  /*1fd0*/  IMAD.MOV.U32 R6, RZ, RZ, R2 ;  /* 0x000000ffff067224 */ /* 0x000fe200078e0002 */
[----:B------:R1:W-:Y:S01]  /*1fe0*/  LDGSTS.E.BYPASS.LTC128B.128 [R222+0x13080], [R4.64+0x100], !P1 ;  /* 0x1308010004de7fae */ /* 0x0003e2000c901d50 */
[----:B------:R-:W-:Y:S01]  /*1ff0*/  LEA R8, P1, R31, R4, 0x1 ;  /* 0x000000041f087211 */ /* 0x000fe200078208ff */
[----:B------:R-:W-:Y:S01]  /*2000*/  IMAD.IADD R3, R19, 0x1, R16 ;  /* 0x0000000113037824 */ /* 0x000fe200078e0210 */
[C---:B------:R-:W-:Y:S01]  /*2010*/  ISETP.LT.OR P6, PT, R0.reuse, 0x21, !P3 ;  /* 0x000000210000780c */ /* 0x040fe20005fc1670 */
[----:B------:R-:W-:Y:S01]  /*2020*/  IMAD.MOV.U32 R2, RZ, RZ, R18 ;  /* 0x000000ffff027224 */ /* 0x000fe200078e0012 */
[----:B------:R-:W-:Y:S01]  /*2030*/  ISETP.LT.OR P5, PT, R0, 0x21, !P2 ;  /* 0x000000210000780c */ /* 0x000fe200057a1670 */
[----:B------:R-:W-:Y:S01]  /*2040*/  IMAD.WIDE.U32 R240, R20, c[0x0][0x278], R6 ;  /* 0x00009e0014f07a25 */ /* 0x000fe200078e0006 */
[----:B------:R-:W-:Y:S01]  /*2050*/  UIMAD UR4, UR14, UR5, UR4 ;  /* 0x000000050e0472a4 */ /* 0x000fe2000f8e0204 */
[----:B------:R-:W-:Y:S01]  /*2060*/  SHF.L.U64.HI R0, R17, R29, c[0x0][0x20c] ;  /* 0x0000830011007619 */ /* 0x000fe2000001021d */
[----:B------:R-:W-:Y:S01]  /*2070*/  USHF.R.S32.HI UR6, URZ, 0x1f, UR18 ;  /* 0x0000001f3f067899 */ /* 0x000fe20008011412 */
[----:B------:R-:W-:Y:S01]  /*2080*/  IMAD.WIDE.U32 R2, R30, c[0x0][0x210], R2 ;  /* 0x000084001e027a25 */ /* 0x000fe200078e0002 */
[----:B------:R-:W-:Y:S01]  /*2090*/  IADD3 R247, R241, UR7, RZ ;  /* 0x00000007f1f77c10 */ /* 0x000fe2000fffe0ff */
[----:B------:R-:W-:Y:S01]  /*20a0*/  ULDC UR7, c[0x0][0x2a0] ;  /* 0x0000a80000077ab9 */ /* 0x000fe20000000800 */
[----:B------:R-:W-:Y:S01]  /*20b0*/  P2R R16, PR, RZ, 0x10 ;  /* 0x00000010ff107803 */ /* 0x000fe20000000000 */
[----:B------:R-:W-:Y:S01]  /*20c0*/  IMAD R0, R0, UR15, RZ ;  /* 0x0000000f00007c24 */ /* 0x000fe2000f8e02ff */
[----:B------:R-:W-:Y:S01]  /*20d0*/  IADD3 R11, -R11, UR11, -R235 ;  /* 0x0000000b0b0b7c10 */ /* 0x000fe2000fffe9eb */
[C---:B------:R-:W-:Y:S01]  /*20e0*/  IMAD.SHL.U32 R252, R17.reuse, 0x20, RZ ;  /* 0x0000002011fc7824 */ /* 0x040fe200078e00ff */
[----:B------:R-:W-:Y:S01]  /*20f0*/  ISETP.GE.AND P4, PT, R10, c[0x0][0x1fc], PT ;  /* 0x00007f000a007a0c */ /* 0x000fe20003f86270 */
[----:B------:R-:W-:Y:S01]  /*2100*/  ULOP3.LUT UR7, URZ, UR7, URZ, 0x33, !UPT ;  /* 0x000000073f077292 */ /* 0x000fe2000f8e333f */
[----:B------:R-:W-:-:S02]  /*2110*/  SHF.L.U64.HI R250, R17, R27, c[0x0][0x20c] ;  /* 0x0000830011fa7619 */ /* 0x000fc4000001021b */
[CC--:B------:R-:W-:Y:S02]  /*2120*/  LEA.HI R18, R22.reuse, R248.reuse, RZ, 0x2 ;  /* 0x000000f816127211 */ /* 0x0c0fe400078f10ff */
[----:B------:R-:W-:Y:S01]  /*2130*/  LEA.HI R19, R22, R248, RZ, 0x5 ;  /* 0x000000f816137211 */ /* 0x000fe200078f28ff */
[----:B-1----:R-:W-:Y:S01]  /*2140*/  IMAD R4, R30, c[0x0][0x214], R9 ;  /* 0x000085001e047a24 */ /* 0x002fe200078e0209 */
[----:B------:R-:W-:Y:S02]  /*2150*/  LEA.HI.X R9, R31, R5, R251, 0x1, P1 ;  /* 0x000000051f097211 */ /* 0x000fe400008f0cfb */
[----:B------:R-:W-:Y:S01]  /*2160*/  ISETP.GT.AND P1, PT, R248, 0xf, PT ;  /* 0x0000000ff800780c */ /* 0x000fe20003f24270 */
[----:B------:R-:W-:Y:S02]  /*2170*/  IMAD.IADD R3, R3, 0x1, R4 ;  /* 0x0000000103037824 */ /* 0x000fe400078e0204 */
[----:B------:R1:W-:Y:S02]  /*2180*/  LDGSTS.E.BYPASS.LTC128B.128 [R222+0x10080], [R8.64], !P0 ;  /* 0x1008000008de7fae */ /* 0x0003e4000c101d50 */
[----:B------:R-:W-:-:S02]  /*2190*/  IMAD.WIDE.U32 R230, R20, c[0x0][0x218], R2 ;  /* 0x0000860014e67a25 */ /* 0x000fc400078e0002 */
[----:B------:R1:W-:Y:S01]  /*21a0*/  LDGSTS.E.BYPASS.LTC128B.128 [R222+0x12080], [R8.64+0x80], !P6 ;  /* 0x1208008008de7fae */ /* 0x0003e2000f101d50 */
[----:B------:R-:W-:Y:S01]  /*21b0*/  ISETP.GE.AND P6, PT, R23, c[0x0][0x1fc], PT ;  /* 0x00007f0017007a0c */ /* 0x000fe20003fc6270 */
[----:B------:R-:W-:Y:S01]  /*21c0*/  IMAD.SHL.U32 R2, R17, 0x40, RZ ;  /* 0x0000004011027824 */ /* 0x000fe200078e00ff */
[----:B------:R-:W-:Y:S01]  /*21d0*/  IADD3 R227, R231, UR4, RZ ;  /* 0x00000004e7e37c10 */ /* 0x000fe2000fffe0ff */
[----:B------:R-:W-:Y:S01]  /*21e0*/  IMAD.MOV.U32 R226, RZ, RZ, R230 ;  /* 0x000000ffffe27224 */ /* 0x000fe200078e00e6 */
[----:B------:R1:W-:Y:S01]  /*21f0*/  LDGSTS.E.BYPASS.LTC128B.128 [R222+0x14080], [R8.64+0x100], !P5 ;  /* 0x1408010008de7fae */ /* 0x0003e2000e901d50 */
[----:B------:R-:W-:Y:S01]  /*2200*/  @!P1 IADD3 R5, P0, R240, UR18, RZ ;  /* 0x00000012f0059c10 */ /* 0x000fe2000ff1e0ff */
[----:B------:R-:W-:Y:S01]  /*2210*/  IMAD R0, R2, UR19, R0 ;  /* 0x0000001302007c24 */ /* 0x000fe2000f8e0200 */
[----:B------:R-:W-:Y:S01]  /*2220*/  LEA.HI R17, R22, R248, RZ, 0x4 ;  /* 0x000000f816117211 */ /* 0x000fe200078f20ff */
[----:B------:R-:W-:Y:S01]  /*2230*/  IMAD.WIDE.U32 R2, R2, UR15, R226 ;  /* 0x0000000f02027c25 */ /* 0x000fe2000f8e00e2 */
[----:B------:R-:W-:Y:S01]  /*2240*/  @!P1 IADD3.X R6, R247, UR6, RZ, P0, !PT ;  /* 0x00000006f7069c10 */ /* 0x000fe200087fe4ff */
[----:B------:R-:W-:Y:S01]  /*2250*/  ULDC.64 UR4, c[0x0][0x290] ;  /* 0x0000a40000047ab9 */ /* 0x000fe20000000a00 */
[----:B------:R-:W-:Y:S01]  /*2260*/  @!P1 LEA R4, P0, R5, c[0x0][0x258], 0x2 ;  /* 0x0000960005049a11 */ /* 0x000fe200078010ff */
[----:B------:R-:W-:Y:S01]  /*2270*/  IMAD.IADD R0, R3, 0x1, R0 ;  /* 0x0000000103007824 */ /* 0x000fe200078e0200 */
[----:B------:R-:W-:Y:S01]  /*2280*/  UIMAD UR4, UR13, UR4, URZ ;  /* 0x000000040d0472a4 */ /* 0x000fe2000f8e023f */
[----:B------:R-:W-:Y:S01]  /*2290*/  @!P1 IMAD.SHL.U32 R3, R248, 0x10, RZ ;  /* 0x00000010f8039824 */ /* 0x000fe200078e00ff */
[----:B------:R-:W-:Y:S01]  /*22a0*/  @!P1 LEA.HI.X R5, R5, c[0x0][0x25c], R6, 0x2, P0 ;  /* 0x0000970005059a11 */ /* 0x000fe200000f1406 */
[----:B------:R-:W-:Y:S01]  /*22b0*/  UP2UR UR19, UPR, URZ, 0x2 ;  /* 0x000000023f137883 */ /* 0x000fe20008000000 */
[----:B------:R-:W-:Y:S01]  /*22c0*/  ISETP.LT.OR P0, PT, R11, 0x1, P4 ;  /* 0x000000010b00780c */ /* 0x000fe20002701670 */
[----:B------:R-:W-:Y:S01]  /*22d0*/  UIMAD UR4, UR14, UR5, UR4 ;  /* 0x000000050e0472a4 */ /* 0x000fe2000f8e0204 */
[----:B------:R-:W-:Y:S01]  /*22e0*/  LEA R6, P5, R2, c[0x0][0x1f0], 0x1 ;  /* 0x00007c0002067a11 */ /* 0x000fe200078a08ff */
[----:B------:R2:W-:Y:S01]  /*22f0*/  @!P1 LDGSTS.E.BYPASS.LTC128B.128 [R3+0x21080], [R4.64] ;  /* 0x2108000004039fae */ /* 0x0005e2000b901d50 */
[----:B------:R-:W-:-:S02]  /*2300*/  UISETP.GE.AND UP1, UPT, UR8, 0x11, UPT ;  /* 0x000000110800788c */ /* 0x000fc4000bf26270 */
[----:B------:R-:W-:Y:S01]  /*2310*/  LEA.HI.X R7, R2, c[0x0][0x1f4], R0, 0x1, P5 ;  /* 0x00007d0002077a11 */ /* 0x000fe200028f0c00 */
[----:B------:R-:W0:Y:S01]  /*2320*/  LDGDEPBAR ;  /* 0x00000000000079af */ /* 0x000e220000000000 */
[----:B------:R-:W-:Y:S02]  /*2330*/  ISETP.GE.AND P5, PT, R25, c[0x0][0x1fc], PT ;  /* 0x00007f0019007a0c */ /* 0x000fe40003fa6270 */
[----:B------:R-:W-:-:S03]  /*2340*/  SHF.R.S32.HI R0, RZ, 0x1f, R18 ;  /* 0x0000001fff007819 */ /* 0x000fc60000011412 */
[----:B------:R3:W-:Y:S01]  /*2350*/  LDGSTS.E.BYPASS.LTC128B.128 [R222+0x1b080], [R6.64], !P0 ;  /* 0x1b08000006de7fae */ /* 0x0007e2000c101d50 */
[C---:B------:R-:W-:Y:S01]  /*2360*/  ISETP.LT.OR P0, PT, R11.reuse, 0x1, P6 ;  /* 0x000000010b00780c */ /* 0x040fe20003701670 */
[----:B-1----:R-:W-:Y:S01]  /*2370*/  IMAD R9, R28, c[0x0][0x288], RZ ;  /* 0x0000a2001c097a24 */ /* 0x002fe200078e02ff */
[----:B------:R-:W-:-:S03]  /*2380*/  ISETP.LT.OR P6, PT, R11, 0x21, P6 ;  /* 0x000000210b00780c */ /* 0x000fc600037c1670 */
[----:B------:R-:W-:-:S08]  /*2390*/  IMAD R9, R30, c[0x0][0x28c], R9 ;  /* 0x0000a3001e097a24 */ /* 0x000fd000078e0209 */
[----:B------:R3:W-:Y:S01]  /*23a0*/  LDGSTS.E.BYPASS.LTC128B.128 [R222+0x1d080], [R6.64+0x80], !P0 ;  /* 0x1d08008006de7fae */ /* 0x0007e2000c101d50 */
[----:B--2---:R-:W-:Y:S01]  /*23b0*/  LEA R4, P0, R252, R6, 0x1 ;  /* 0x00000006fc047211 */ /* 0x004fe200078008ff */
[----:B------:R-:W-:Y:S01]  /*23c0*/  IMAD.WIDE.U32 R2, R30, c[0x0][0x288], R12 ;  /* 0x0000a2001e027a25 */ /* 0x000fe200078e000c */
[----:B------:R-:W-:Y:S02]  /*23d0*/  SHF.R.S32.HI R12, RZ, 0x4, R17 ;  /* 0x00000004ff0c7819 */ /* 0x000fe40000011411 */
[----:B------:R-:W-:Y:S01]  /*23e0*/  LEA.HI.X R5, R252, R7, R250, 0x1, P0 ;  /* 0x00000007fc057211 */ /* 0x000fe200000f0cfa */
[----:B------:R-:W-:Y:S01]  /*23f0*/  IMAD.IADD R3, R3, 0x1, R9 ;  /* 0x0000000103037824 */ /* 0x000fe200078e0209 */
[----:B------:R-:W-:Y:S02]  /*2400*/  ISETP.LT.OR P0, PT, R11, 0x1, P5 ;  /* 0x000000010b00780c */ /* 0x000fe40002f01670 */
[----:B------:R-:W-:Y:S01]  /*2410*/  LEA.HI R8, R17, R12, RZ, 0x1 ;  /* 0x0000000c11087211 */ /* 0x000fe200078f08ff */
[----:B------:R-:W-:Y:S01]  /*2420*/  IMAD.WIDE.U32 R238, R20, c[0x0][0x290], R2 ;  /* 0x0000a40014ee7a25 */ /* 0x000fe200078e0002 */
[----:B------:R-:W-:-:S02]  /*2430*/  ISETP.LT.OR P5, PT, R11, 0x21, P5 ;  /* 0x000000210b00780c */ /* 0x000fc40002fa1670 */
[----:B------:R-:W-:Y:S02]  /*2440*/  LOP3.LUT R8, R8, 0xfffffffe, RZ, 0xc0, !PT ;  /* 0xfffffffe08087812 */ /* 0x000fe400078ec0ff */
[----:B------:R-:W-:Y:S02]  /*2450*/  LOP3.LUT R3, R18, 0x3ffffffc, RZ, 0xc0, !PT ;  /* 0x3ffffffc12037812 */ /* 0x000fe400078ec0ff */
[----:B------:R-:W-:Y:S01]  /*2460*/  IADD3 R244, R239, UR4, RZ ;  /* 0x00000004eff47c10 */ /* 0x000fe2000fffe0ff */
[----:B------:R-:W-:Y:S02]  /*2470*/  ULDC.64 UR4, c[0x0][0x240] ;  /* 0x0000900000047ab9 */ /* 0x000fe40000000a00 */
[----:B------:R3:W-:Y:S01]  /*2480*/  LDGSTS.E.BYPASS.LTC128B.128 [R222+0x1f080], [R6.64+0x100], !P0 ;  /* 0x1f08010006de7fae */ /* 0x0007e2000c101d50 */
[----:B------:R-:W-:Y:S01]  /*2490*/  ISETP.LT.OR P0, PT, R11, 0x21, P4 ;  /* 0x000000210b00780c */ /* 0x000fe20002701670 */
[----:B------:R-:W-:Y:S01]  /*24a0*/  UIMAD UR4, UR13, UR4, URZ ;  /* 0x000000040d0472a4 */ /* 0x000fe2000f8e023f */
[----:B------:R-:W-:Y:S01]  /*24b0*/  ISETP.NE.AND P4, PT, R16, RZ, PT ;  /* 0x000000ff1000720c */ /* 0x000fe20003f85270 */
[----:B------:R-:W-:Y:S01]  /*24c0*/  IMAD R16, R28, c[0x0][0x238], RZ ;  /* 0x00008e001c107a24 */ /* 0x000fe200078e02ff */
[----:B------:R-:W-:-:S03]  /*24d0*/  UMOV UR13, 0x1 ;  /* 0x00000001000d7882 */ /* 0x000fc60000000000 */
[----:B------:R-:W-:-:S06]  /*24e0*/  IMAD R16, R30, c[0x0][0x23c], R16 ;  /* 0x00008f001e107a24 */ /* 0x000fcc00078e0210 */
[----:B------:R1:W-:Y:S01]  /*24f0*/  LDGSTS.E.BYPASS.LTC128B.128 [R222+0x1c080], [R4.64], !P0 ;  /* 0x1c08000004de7fae */ /* 0x0003e2000c101d50 */
[----:B------:R-:W-:Y:S02]  /*2500*/  ISETP.GE.AND P0, PT, R10, c[0x0][0x1fc], PT ;  /* 0x00007f000a007a0c */ /* 0x000fe40003f06270 */
[----:B------:R-:W-:Y:S01]  /*2510*/  SHF.R.S32.HI R10, RZ, 0x1f, R19 ;  /* 0x0000001fff0a7819 */ /* 0x000fe20000011413 */
[----:B------:R1:W-:Y:S01]  /*2520*/  LDGSTS.E.BYPASS.LTC128B.128 [R222+0x1e080], [R4.64+0x80], !P6 ;  /* 0x1e08008004de7fae */ /* 0x0003e2000f101d50 */
[----:B------:R-:W-:Y:S02]  /*2530*/  ISETP.GE.AND P6, PT, R23, c[0x0][0x1fc], PT ;  /* 0x00007f0017007a0c */ /* 0x000fe40003fc6270 */
[----:B------:R-:W-:Y:S01]  /*2540*/  SEL R23, RZ, 0x1, P0 ;  /* 0x00000001ff177807 */ /* 0x000fe20000000000 */
[----:B------:R1:W-:Y:S01]  /*2550*/  LDGSTS.E.BYPASS.LTC128B.128 [R222+0x20080], [R4.64+0x100], !P5 ;  /* 0x2008010004de7fae */ /* 0x0003e2000e901d50 */
[----:B------:R-:W-:Y:S01]  /*2560*/  ISETP.GE.AND P5, PT, R248, 0x10, PT ;  /* 0x00000010f800780c */ /* 0x000fe20003fa6270 */
[----:B---3--:R-:W-:Y:S01]  /*2570*/  IMAD.WIDE.U32 R6, R30, c[0x0][0x238], R14 ;  /* 0x00008e001e067a25 */ /* 0x008fe200078e000e */
[----:B------:R-:W-:-:S02]  /*2580*/  SHF.R.S32.HI R15, RZ, 0x2, R18 ;  /* 0x00000002ff0f7819 */ /* 0x000fc40000011412 */
[----:B------:R-:W-:Y:S01]  /*2590*/  LEA.HI R14, R22, R248, RZ, 0x7 ;  /* 0x000000f8160e7211 */ /* 0x000fe200078f38ff */
[----:B------:R-:W-:Y:S01]  /*25a0*/  IMAD.IADD R11, R7, 0x1, R16 ;  /* 0x00000001070b7824 */ /* 0x000fe200078e0210 */
[----:B------:R-:W-:Y:S02]  /*25b0*/  LEA.HI R0, R0, R15, RZ, 0x3 ;  /* 0x0000000f00007211 */ /* 0x000fe400078f18ff */
[----:B------:R-:W-:Y:S02]  /*25c0*/  SHF.R.S32.HI R22, RZ, 0x5, R19 ;  /* 0x00000005ff167819 */ /* 0x000fe40000011413 */
[----:B------:R-:W-:Y:S02]  /*25d0*/  LOP3.LUT R0, R0, 0xfffffff8, RZ, 0xc0, !PT ;  /* 0xfffffff800007812 */ /* 0x000fe400078ec0ff */
[----:B------:R-:W-:-:S03]  /*25e0*/  SHF.R.S32.HI R14, RZ, 0x7, R14 ;  /* 0x00000007ff0e7819 */ /* 0x000fc6000001140e */
[----:B------:R-:W-:Y:S02]  /*25f0*/  IMAD.IADD R15, R15, 0x1, -R0 ;  /* 0x000000010f0f7824 */ /* 0x000fe400078e0a00 */
[----:B------:R-:W-:Y:S01]  /*2600*/  IMAD.IADD R0, R12, 0x1, -R8 ;  /* 0x000000010c007824 */ /* 0x000fe200078e0a08 */
[----:B------:R-:W-:Y:S01]  /*2610*/  LEA.HI R8, R10, R22, RZ, 0x2 ;  /* 0x000000160a087211 */ /* 0x000fe200078f10ff */
[----:B------:R-:W-:Y:S01]  /*2620*/  IMAD.SHL.U32 R13, R14, 0x8, RZ ;  /* 0x000000080e0d7824 */ /* 0x000fe200078e00ff */
[----:B------:R-:W-:Y:S01]  /*2630*/  LOP3.LUT R12, R17, 0xfffffff0, RZ, 0xc0, !PT ;  /* 0xfffffff0110c7812 */ /* 0x000fe200078ec0ff */
[----:B------:R-:W-:Y:S01]  /*2640*/  IMAD.MOV.U32 R10, RZ, RZ, R6 ;  /* 0x000000ffff0a7224 */ /* 0x000fe200078e0006 */
[----:B------:R-:W-:Y:S02]  /*2650*/  LOP3.LUT R8, R8, 0xfffffffc, RZ, 0xc0, !PT ;  /* 0xfffffffc08087812 */ /* 0x000fe400078ec0ff */
[----:B------:R-:W-:Y:S01]  /*2660*/  LOP3.LUT R13, R13, 0x8, RZ, 0xc0, !PT ;  /* 0x000000080d0d7812 */ /* 0x000fe200078ec0ff */
[----:B------:R-:W-:Y:S01]  /*2670*/  IMAD.WIDE.U32 R242, R20, c[0x0][0x240], R10 ;  /* 0x0000900014f27a25 */ /* 0x000fe200078e000a */
[----:B-1----:R-:W-:Y:S01]  /*2680*/  IADD3 R5, P0, R238, UR18, RZ ;  /* 0x00000012ee057c10 */ /* 0x002fe2000ff1e0ff */
[----:B------:R-:W-:-:S02]  /*2690*/  UP2UR UR18, UPR, URZ, 0x1 ;  /* 0x000000013f127883 */ /* 0x000fc40008000000 */
[----:B------:R-:W-:Y:S01]  /*26a0*/  IMAD.IADD R16, R22, 0x1, -R8 ;  /* 0x0000000116107824 */ /* 0x000fe200078e0a08 */
[----:B------:R-:W-:Y:S01]  /*26b0*/  UISETP.GE.AND UP0, UPT, UR8, 0x12, UPT ;  /* 0x000000120800788c */ /* 0x000fe2000bf06270 */
[----:B------:R-:W-:Y:S02]  /*26c0*/  IMAD.SHL.U32 R8, R15, 0x10, RZ ;  /* 0x000000100f087824 */ /* 0x000fe400078e00ff */
[C---:B------:R-:W-:Y:S01]  /*26d0*/  IMAD.SHL.U32 R7, R16.reuse, 0x100, RZ ;  /* 0x0000010010077824 */ /* 0x040fe200078e00ff */
[----:B------:R-:W-:Y:S02]  /*26e0*/  LEA.HI R4, R16, R16, RZ, 0x1 ;  /* 0x0000001010047211 */ /* 0x000fe400078f08ff */
[----:B------:R-:W-:Y:S01]  /*26f0*/  LOP3.LUT R6, R13, 0x70, R8, 0xf8, !PT ;  /* 0x000000700d067812 */ /* 0x000fe200078ef808 */
[----:B------:R-:W-:Y:S01]  /*2700*/  IMAD.IADD R8, R248, 0x1, -R3 ;  /* 0x00000001f8087824 */ /* 0x000fe200078e0a03 */
[----:B------:R-:W-:Y:S01]  /*2710*/  IADD3.X R3, R244, UR6, RZ, P0, !PT ;  /* 0x00000006f4037c10 */ /* 0x000fe200087fe4ff */
[----:B------:R-:W-:Y:S01]  /*2720*/  IMAD.SHL.U32 R2, R4, 0x100, RZ ;  /* 0x0000010004027824 */ /* 0x000fe200078e00ff */
[----:B------:R-:W-:Y:S01]  /*2730*/  LOP3.LUT R9, R6, 0x100, R7, 0xf8, !PT ;  /* 0x0000010006097812 */ /* 0x000fe200078ef807 */
[----:B------:R-:W-:Y:S01]  /*2740*/  UIMAD UR6, UR14, UR5, UR4 ;  /* 0x000000050e0672a4 */ /* 0x000fe2000f8e0204 */
[C---:B------:R-:W-:Y:S01]  /*2750*/  LEA R4, P0, R5.reuse, c[0x0][0x280], 0x2 ;  /* 0x0000a00005047a11 */ /* 0x040fe200078010ff */
[----:B------:R-:W-:Y:S01]  /*2760*/  UIADD3 UR5, UR10, -UR11, URZ ;  /* 0x8000000b0a057290 */ /* 0x000fe2000fffe03f */
[----:B------:R-:W-:Y:S01]  /*2770*/  LOP3.LUT R7, R2, 0x7ffffe00, RZ, 0xc0, !PT ;  /* 0x7ffffe0002077812 */ /* 0x000fe200078ec0ff */
[----:B------:R-:W-:Y:S01]  /*2780*/  IMAD.IADD R2, R248, 0x1, -R12 ;  /* 0x00000001f8027824 */ /* 0x000fe200078e0a0c */
[----:B------:R-:W-:Y:S01]  /*2790*/  SHF.R.U32.HI R6, RZ, 0x3, R9 ;  /* 0x00000003ff067819 */ /* 0x000fe20000011609 */
[----:B------:R-:W-:Y:S01]  /*27a0*/  UP2UR UR14, UPR, URZ, 0x2 ;  /* 0x000000023f0e7883 */ /* 0x000fe20008000000 */
[----:B------:R-:W-:Y:S01]  /*27b0*/  LEA.HI.X R5, R5, c[0x0][0x284], R3, 0x2, P0 ;  /* 0x0000a10005057a11 */ /* 0x000fe200000f1403 */
[----:B------:R-:W-:Y:S01]  /*27c0*/  IMAD R7, R8, 0x2, R7 ;  /* 0x0000000208077824 */ /* 0x000fe200078e0207 */
[----:B------:R-:W-:Y:S01]  /*27d0*/  LOP3.LUT R3, R9, 0x28, R6, 0x78, !PT ;  /* 0x0000002809037812 */ /* 0x000fe200078e7806 */
[----:B------:R-:W-:Y:S01]  /*27e0*/  IMAD.SHL.U32 R6, R2, 0x10, RZ ;  /* 0x0000001002067824 */ /* 0x000fe200078e00ff */
[----:B------:R-:W-:Y:S01]  /*27f0*/  LOP3.LUT P0, RZ, R15, 0x1, RZ, 0xc0, !PT ;  /* 0x000000010fff7812 */ /* 0x000fe2000780c0ff */
[----:B------:R-:W-:Y:S01]  /*2800*/  @!P5 IMAD.SHL.U32 R8, R248, 0x10, RZ ;  /* 0x00000010f808d824 */ /* 0x000fe200078e00ff */
[----:B------:R-:W-:Y:S01]  /*2810*/  LEA.HI R9, R14, R14, RZ, 0x1 ;  /* 0x0000000e0e097211 */ /* 0x000fe200078f08ff */
[----:B------:R-:W-:Y:S01]  /*2820*/  IMAD.IADD R7, R7, 0x1, R3 ;  /* 0x0000000107077824 */ /* 0x000fe200078e0203 */
[----:B------:R-:W-:Y:S01]  /*2830*/  LOP3.LUT R6, R6, 0xf0, RZ, 0xc0, !PT ;  /* 0x000000f006067812 */ /* 0x000fe200078ec0ff */
[----:B------:R-:W-:Y:S01]  /*2840*/  IMAD.SHL.U32 R3, R22, 0x100, RZ ;  /* 0x0000010016037824 */ /* 0x000fe200078e00ff */
[----:B------:R1:W-:Y:S01]  /*2850*/  @!P5 LDGSTS.E.BYPASS.LTC128B.128 [R8+0x21280], [R4.64] ;  /* 0x212800000408dfae */ /* 0x0003e2000b901d50 */
[----:B------:R-:W-:Y:S01]  /*2860*/  IMAD.SHL.U32 R220, R7, 0x2, RZ ;  /* 0x0000000207dc7824 */ /* 0x000fe200078e00ff */
[----:B------:R-:W-:Y:S01]  /*2870*/  ISETP.GE.AND P5, PT, R25, c[0x0][0x1fc], PT ;  /* 0x00007f0019007a0c */ /* 0x000fe20003fa6270 */
[----:B------:R-:W-:Y:S01]  /*2880*/  IMAD.SHL.U32 R207, R2, 0x2, RZ ;  /* 0x0000000202cf7824 */ /* 0x000fe200078e00ff */
[----:B------:R-:W-:Y:S01]  /*2890*/  LOP3.LUT R12, R6, 0x100, R3, 0xf8, !PT ;  /* 0x00000100060c7812 */ /* 0x000fe200078ef803 */
[----:B------:R-:W0:Y:S01]  /*28a0*/  LDGDEPBAR ;  /* 0x00000000000079af */ /* 0x000e220000000000 */
[----:B------:R-:W-:Y:S01]  /*28b0*/  LOP3.LUT R3, R19, 0xffffffe0, RZ, 0xc0, !PT ;  /* 0xffffffe013037812 */ /* 0x000fe200078ec0ff */
[----:B------:R-:W-:Y:S01]  /*28c0*/  UMOV UR4, URZ ;  /* 0x0000003f00047c82 */ /* 0x000fe20008000000 */
[----:B------:R-:W-:Y:S01]  /*28d0*/  IADD3 R221, R220, 0x215a0, RZ ;  /* 0x000215a0dcdd7810 */ /* 0x000fe20007ffe0ff */
[----:B------:R-:W0:Y:S01]  /*28e0*/  LDGDEPBAR ;  /* 0x00000000000079af */ /* 0x000e220000000000 */
[----:B------:R-:W-:Y:S01]  /*28f0*/  SHF.R.U32.HI R210, RZ, 0x3, R12 ;  /* 0x00000003ffd27819 */ /* 0x000fe2000001160c */
[----:B------:R-:W-:Y:S01]  /*2900*/  IMAD.IADD R3, R248, 0x1, -R3 ;  /* 0x00000001f8037824 */ /* 0x000fe200078e0a03 */
[----:B------:R-:W-:Y:S01]  /*2910*/  IADD3 R246, R243, UR6, RZ ;  /* 0x00000006f3f67c10 */ /* 0x000fe2000fffe0ff */
[----:B------:R-:W-:Y:S01]  /*2920*/  UP2UR UR10, UPR, URZ, 0x1 ;  /* 0x000000013f0a7883 */ /* 0x000fe20008000000 */
[----:B------:R-:W-:Y:S01]  /*2930*/  LOP3.LUT R210, R210, 0x38, RZ, 0xc0, !PT ;  /* 0x00000038d2d27812 */ /* 0x000fe200078ec0ff */
[----:B------:R-:W-:Y:S01]  /*2940*/  UISETP.GE.AND UP1, UPT, UR8, 0x42, UPT ;  /* 0x000000420800788c */ /* 0x000fe2000bf26270 */
[----:B-1----:R-:W-:-:S02]  /*2950*/  SHF.R.S32.HI R5, RZ, 0x1f, R2 ;  /* 0x0000001fff057819 */ /* 0x002fc40000011402 */
[----:B------:R-:W-:Y:S02]  /*2960*/  IADD3 R4, R220, 0x21480, RZ ;  /* 0x00021480dc047810 */ /* 0x000fe40007ffe0ff */
[----:B------:R-:W-:Y:S02]  /*2970*/  LEA.HI R209, R5, R2, RZ, 0x3 ;  /* 0x0000000205d17211 */ /* 0x000fe400078f18ff */
[----:B------:R-:W-:Y:S02]  /*2980*/  SHF.R.S32.HI R5, RZ, 0x1f, R3 ;  /* 0x0000001fff057819 */ /* 0x000fe40000011403 */
[----:B------:R-:W-:Y:S02]  /*2990*/  @P0 IADD3 R221, R4, 0xe0, RZ ;  /* 0x000000e004dd0810 */ /* 0x000fe40007ffe0ff */
[C---:B------:R-:W-:Y:S01]  /*29a0*/  LOP3.LUT R4, R209.reuse, 0xfffffff8, RZ, 0xc0, !PT ;  /* 0xfffffff8d1047812 */ /* 0x040fe200078ec0ff */
[----:B------:R-:W-:Y:S01]  /*29b0*/  IMAD.SHL.U32 R209, R209, 0x40, RZ ;  /* 0x00000040d1d17824 */ /* 0x000fe200078e00ff */
[----:B------:R-:W-:-:S02]  /*29c0*/  LEA.HI R5, R5, R3, RZ, 0x2 ;  /* 0x0000000305057211 */ /* 0x000fc400078f10ff */
[----:B------:R-:W-:Y:S01]  /*29d0*/  LOP3.LUT R8, R6, R13, RZ, 0xfc, !PT ;  /* 0x0000000d06087212 */ /* 0x000fe200078efcff */
[C---:B------:R-:W-:Y:S01]  /*29e0*/  IMAD.IADD R7, R2.reuse, 0x1, -R4 ;  /* 0x0000000102077824 */ /* 0x040fe200078e0a04 */
[----:B------:R-:W-:Y:S01]  /*29f0*/  SEL R13, RZ, 0xffffffff, P6 ;  /* 0xffffffffff0d7807 */ /* 0x000fe20003000000 */
[----:B------:R-:W-:Y:S01]  /*2a00*/  IMAD.SHL.U32 R4, R21, 0x40, RZ ;  /* 0x0000004015047824 */ /* 0x000fe200078e00ff */
[----:B------:R-:W-:Y:S01]  /*2a10*/  LOP3.LUT P6, RZ, R2, 0x2, RZ, 0xc0, !PT ;  /* 0x0000000202ff7812 */ /* 0x000fe200078cc0ff */
[----:B------:R-:W-:Y:S01]  /*2a20*/  IMAD.SHL.U32 R6, R24, 0x8, RZ ;  /* 0x0000000818067824 */ /* 0x000fe200078e00ff */
[----:B------:R-:W-:Y:S02]  /*2a30*/  LOP3.LUT R2, R5, 0x7ffffffc, RZ, 0xc0, !PT ;  /* 0x7ffffffc05027812 */ /* 0x000fe400078ec0ff */
[----:B------:R-:W-:Y:S02]  /*2a40*/  LOP3.LUT R207, R8, 0x18, R207, 0x78, !PT ;  /* 0x0000001808cf7812 */ /* 0x000fe400078e78cf */
[----:B------:R-:W-:Y:S01]  /*2a50*/  LOP3.LUT P0, RZ, R21, 0x2, RZ, 0xc0, !PT ;  /* 0x0000000215ff7812 */ /* 0x000fe2000780c0ff */
[----:B------:R-:W-:Y:S01]  /*2a60*/  IMAD.IADD R10, R3, 0x1, -R2 ;  /* 0x00000001030a7824 */ /* 0x000fe200078e0a02 */
[----:B------:R-:W-:Y:S01]  /*2a70*/  LOP3.LUT R2, R4, 0x1c0, RZ, 0xc0, !PT ;  /* 0x000001c004027812 */ /* 0x000fe200078ec0ff */
[----:B------:R-:W-:Y:S01]  /*2a80*/  IMAD.SHL.U32 R4, R0, 0x20, RZ ;  /* 0x0000002000047824 */ /* 0x000fe200078e00ff */
[----:B------:R-:W-:Y:S01]  /*2a90*/  LOP3.LUT R209, R209, 0xfffffe00, RZ, 0xc0, !PT ;  /* 0xfffffe00d1d17812 */ /* 0x000fe200078ec0ff */
[----:B------:R-:W-:Y:S01]  /*2aa0*/  IMAD.SHL.U32 R3, R16, 0x10, RZ ;  /* 0x0000001010037824 */ /* 0x000fe200078e00ff */
[----:B------:R-:W-:Y:S01]  /*2ab0*/  LOP3.LUT R8, R2, 0x8, R26, 0xf8, !PT ;  /* 0x0000000802087812 */ /* 0x000fe200078ef81a */
[----:B------:R-:W-:Y:S01]  /*2ac0*/  IMAD.SHL.U32 R207, R207, 0x2, RZ ;  /* 0x00000002cfcf7824 */ /* 0x000fe200078e00ff */
[----:B------:R-:W-:-:S02]  /*2ad0*/  LOP3.LUT R4, R4, 0x20, RZ, 0xc0, !PT ;  /* 0x0000002004047812 */ /* 0x000fc400078ec0ff */
[----:B------:R-:W-:Y:S02]  /*2ae0*/  LEA.HI.SX32 R223, R5, R3, 0x1e ;  /* 0x0000000305df7211 */ /* 0x000fe400078ff2ff */
[----:B------:R-:W-:Y:S01]  /*2af0*/  LOP3.LUT R11, R4, 0x18, R6, 0xf8, !PT ;  /* 0x00000018040b7812 */ /* 0x000fe200078ef806 */
[----:B------:R-:W-:Y:S01]  /*2b00*/  IMAD.SHL.U32 R4, R0, 0x8, RZ ;  /* 0x0000000800047824 */ /* 0x000fe200078e00ff */
[----:B------:R-:W-:Y:S02]  /*2b10*/  LOP3.LUT R3, R2, 0x30, R3, 0xf8, !PT ;  /* 0x0000003002037812 */ /* 0x000fe400078ef803 */
[----:B------:R-:W-:Y:S02]  /*2b20*/  SHF.R.U32.HI R5, RZ, 0x3, R2 ;  /* 0x00000003ff057819 */ /* 0x000fe40000011602 */
[----:B------:R-:W-:Y:S01]  /*2b30*/  LOP3.LUT R6, R4, 0x8, RZ, 0xc0, !PT ;  /* 0x0000000804067812 */ /* 0x000fe200078ec0ff */
[----:B------:R-:W-:Y:S01]  /*2b40*/  IMAD.SHL.U32 R4, R13, 0x2, RZ ;  /* 0x000000020d047824 */ /* 0x000fe200078e00ff */
[----:B------:R-:W-:-:S02]  /*2b50*/  LOP3.LUT R2, R9, 0x1ffffffe, RZ, 0xc0, !PT ;  /* 0x1ffffffe09027812 */ /* 0x000fc400078ec0ff */
[----:B------:R-:W-:Y:S02]  /*2b60*/  LOP3.LUT R9, R3, 0x8, R26, 0xf8, !PT ;  /* 0x0000000803097812 */ /* 0x000fe400078ef81a */
[-C--:B------:R-:W-:Y:S01]  /*2b70*/  LOP3.LUT R3, R8, R5.reuse, RZ, 0x3c, !PT ;  /* 0x0000000508037212 */ /* 0x080fe200078e3cff */
[----:B------:R-:W-:Y:S01]  /*2b80*/  IMAD.IADD R2, R14, 0x1, -R2 ;  /* 0x000000010e027824 */ /* 0x000fe200078e0a02 */
[----:B------:R-:W-:Y:S01]  /*2b90*/  LOP3.LUT R8, R4, 0x2, R23, 0xe2, !PT ;  /* 0x0000000204087812 */ /* 0x000fe200078ee217 */
[----:B------:R-:W-:Y:S01]  /*2ba0*/  IMAD.SHL.U32 R4, R7, 0x40, RZ ;  /* 0x0000004007047824 */ /* 0x000fe200078e00ff */
[----:B------:R-:W-:Y:S01]  /*2bb0*/  SEL R204, R217, 0xfffffff0, !P0 ;  /* 0xfffffff0d9cc7807 */ /* 0x000fe20004000000 */
[----:B------:R-:W-:Y:S01]  /*2bc0*/  IMAD R13, R2, 0x4, R10 ;  /* 0x00000004020d7824 */ /* 0x000fe200078e020a */
[----:B------:R-:W-:Y:S01]  /*2bd0*/  LOP3.LUT R2, R9, R5, RZ, 0x3c, !PT ;  /* 0x0000000509027212 */ /* 0x000fe200078e3cff */
[----:B------:R-:W-:Y:S01]  /*2be0*/  IMAD R3, R14, 0x200, R3 ;  /* 0x000002000e037824 */ /* 0x000fe200078e0203 */
[----:B------:R-:W-:Y:S01]  /*2bf0*/  LOP3.LUT R4, R4, 0x1c0, RZ, 0xc0, !PT ;  /* 0x000001c004047812 */ /* 0x000fe200078ec0ff */
[----:B------:R-:W-:Y:S01]  /*2c00*/  IMAD.MOV.U32 R14, RZ, RZ, 0x20 ;  /* 0x00000020ff0e7424 */ /* 0x000fe200078e00ff */
[----:B------:R-:W-:Y:S01]  /*2c10*/  LOP3.LUT P0, RZ, R21, 0x4, RZ, 0xc0, !PT ;  /* 0x0000000415ff7812 */ /* 0x000fe2000780c0ff */
[----:B------:R-:W-:Y:S01]  /*2c20*/  IMAD R216, R0, 0x200, R2 ;  /* 0x0000020000d87824 */ /* 0x000fe200078e0202 */
[----:B------:R-:W-:Y:S01]  /*2c30*/  SHF.R.U32.HI R5, RZ, 0x3, R4 ;  /* 0x00000003ff057819 */ /* 0x000fe20000011604 */
[----:B------:R-:W-:Y:S01]  /*2c40*/  IMAD R2, R16, 0x400, R209 ;  /* 0x0000040010027824 */ /* 0x000fe200078e02d1 */
[----:B------:R-:W-:-:S02]  /*2c50*/  SEL R205, R14, 0xffffffe0, !P0 ;  /* 0xffffffe00ecd7807 */ /* 0x000fc40004000000 */
[----:B------:R-:W-:Y:S02]  /*2c60*/  LOP3.LUT R0, R5, R4, R6, 0x1e, !PT ;  /* 0x0000000405007212 */ /* 0x000fe400078e1e06 */
[C---:B------:R-:W-:Y:S02]  /*2c70*/  LOP3.LUT P0, RZ, R7.reuse, 0x2, RZ, 0xc0, !PT ;  /* 0x0000000207ff7812 */ /* 0x040fe4000780c0ff */
[----:B------:R-:W-:Y:S01]  /*2c80*/  SEL R10, RZ, 0x4, P5 ;  /* 0x00000004ff0a7807 */ /* 0x000fe20002800000 */
[----:B------:R-:W-:Y:S01]  /*2c90*/  IMAD.IADD R214, R2, 0x1, R0 ;  /* 0x0000000102d67824 */ /* 0x000fe200078e0200 */
[----:B------:R-:W-:Y:S01]  /*2ca0*/  LOP3.LUT P5, RZ, R7, 0x4, RZ, 0xc0, !PT ;  /* 0x0000000407ff7812 */ /* 0x000fe200078ac0ff */
[----:B------:R-:W-:Y:S01]  /*2cb0*/  IMAD.SHL.U32 R0, R3, 0x2, RZ ;  /* 0x0000000203007824 */ /* 0x000fe200078e00ff */
[----:B------:R-:W-:Y:S01]  /*2cc0*/  LOP3.LUT R4, R5, R11, R4, 0x1e, !PT ;  /* 0x0000000b05047212 */ /* 0x000fe200078e1e04 */
[----:B------:R-:W-:Y:S01]  /*2cd0*/  IMAD.SHL.U32 R212, R214, 0x2, RZ ;  /* 0x00000002d6d47824 */ /* 0x000fe200078e00ff */
[----:B------:R-:W-:Y:S01]  /*2ce0*/  SEL R217, R217, 0xfffffff0, !P0 ;  /* 0xfffffff0d9d97807 */ /* 0x000fe20004000000 */
[----:B------:R-:W-:Y:S01]  /*2cf0*/  IMAD.SHL.U32 R3, R13, 0x2, RZ ;  /* 0x000000020d037824 */ /* 0x000fe200078e00ff */
[----:B------:R-:W-:Y:S01]  /*2d00*/  LOP3.LUT R209, R4, R209, RZ, 0xfc, !PT ;  /* 0x000000d104d17212 */ /* 0x000fe200078efcff */
[--C-:B------:R-:W-:Y:S01]  /*2d10*/  IMAD R204, R204, 0x2, R0.reuse ;  /* 0x00000002cccc7824 */ /* 0x100fe200078e0200 */
[----:B------:R-:W-:Y:S01]  /*2d20*/  SEL R208, R208, 0xe0, !P6 ;  /* 0x000000e0d0d07807 */ /* 0x000fe20007000000 */
[----:B------:R-:W-:Y:S01]  /*2d30*/  IMAD.SHL.U32 R218, R217, 0x2, RZ ;  /* 0x00000002d9da7824 */ /* 0x000fe200078e00ff */
[----:B------:R-:W-:Y:S01]  /*2d40*/  SEL R2, R14, 0xffffffe0, !P5 ;  /* 0xffffffe00e027807 */ /* 0x000fe20006800000 */
[C---:B------:R-:W-:Y:S01]  /*2d50*/  IMAD R206, R205.reuse, 0x2, R0 ;  /* 0x00000002cdce7824 */ /* 0x040fe200078e0200 */
[----:B------:R-:W-:Y:S01]  /*2d60*/  IADD3 R211, R212, 0x1b080, RZ ;  /* 0x0001b080d4d37810 */ /* 0x000fe20007ffe0ff */
[----:B------:R-:W-:Y:S01]  /*2d70*/  IMAD R208, R208, 0x2, R207 ;  /* 0x00000002d0d07824 */ /* 0x000fe200078e02cf */
[----:B------:R-:W-:Y:S01]  /*2d80*/  LOP3.LUT R210, R210, R12, R6, 0x1e, !PT ;  /* 0x0000000cd2d27212 */ /* 0x000fe200078e1e06 */
[----:B------:R-:W-:Y:S01]  /*2d90*/  IMAD R205, R205, 0x2, R204 ;  /* 0x00000002cdcd7824 */ /* 0x000fe200078e02cc */
[C---:B------:R-:W-:Y:S01]  /*2da0*/  IADD3 R4, -R3.reuse, UR20, RZ ;  /* 0x0000001403047c10 */ /* 0x040fe2000fffe1ff */
[----:B------:R-:W-:Y:S01]  /*2db0*/  IMAD R211, R2, 0x2, R211 ;  /* 0x0000000202d37824 */ /* 0x000fe200078e02d3 */
[----:B------:R-:W-:Y:S01]  /*2dc0*/  LOP3.LUT R224, R8, R10, RZ, 0xfc, !PT ;  /* 0x0000000a08e07212 */ /* 0x000fe200078efcff */
[----:B------:R-:W-:Y:S01]  /*2dd0*/  IMAD.IADD R215, R214, 0x1, R2 ;  /* 0x00000001d6d77824 */ /* 0x000fe200078e0202 */
[----:B------:R-:W-:Y:S01]  /*2de0*/  LEA R210, R210, 0x23c80, 0x1 ;  /* 0x00023c80d2d27811 */ /* 0x000fe200078e08ff */
[----:B------:R-:W-:Y:S01]  /*2df0*/  IMAD.IADD R213, R212, 0x1, R218 ;  /* 0x00000001d4d57824 */ /* 0x000fe200078e02da */
[C---:B------:R-:W-:Y:S01]  /*2e00*/  IADD3 R234, -R3.reuse, UR21, RZ ;  /* 0x0000001503ea7c10 */ /* 0x040fe2000fffe1ff */
[----:B------:R-:W-:Y:S01]  /*2e10*/  IMAD.IADD R219, R214, 0x1, R217 ;  /* 0x00000001d6db7824 */ /* 0x000fe200078e02d9 */
[----:B------:R-:W-:-:S02]  /*2e20*/  IADD3 R233, -R3, UR8, RZ ;  /* 0x0000000803e97c10 */ /* 0x000fc4000fffe1ff */
[C---:B------:R-:W-:Y:S02]  /*2e30*/  IADD3 R225, R4.reuse, c[0x0][0x2a4], RZ ;  /* 0x0000a90004e17a10 */ /* 0x040fe40007ffe0ff */
[----:B------:R-:W-:Y:S02]  /*2e40*/  IADD3 R232, R4, UR7, RZ ;  /* 0x0000000704e87c10 */ /* 0x000fe4000fffe0ff */
[----:B------:R-:W-:Y:S02]  /*2e50*/  LEA R209, R209, 0x80, 0x1 ;  /* 0x00000080d1d17811 */ /* 0x000fe400078e08ff */
[----:B------:R-:W-:Y:S02]  /*2e60*/  ISETP.LE.AND P0, PT, R249, c[0x0][0x2a8], PT ;  /* 0x0000aa00f9007a0c */ /* 0x000fe40003f03270 */
.L_x_1059:
[----:B------:R-:W-:Y:S04]  /*2e70*/  DEPBAR.LE SB0, 0x1 ;  /* 0x000080400000791a */ /* 0x000fe80000000000 */
[----:B------:R-:W-:Y:S01]  /*2e80*/  BAR.SYNC.DEFER_BLOCKING 0x0 ;  /* 0x0000000000007b1d */ /* 0x000fe20000010000 */
[----:B------:R-:W-:Y:S01]  /*2e90*/  MOV R2, UR4 ;  /* 0x0000000400027c02 */ /* 0x000fe20008000f00 */
[----:B------:R-:W-:Y:S01]  /*2ea0*/  IMAD.U32 R40, RZ, RZ, UR4 ;  /* 0x00000004ff287e24 */ /* 0x000fe2000f8e00ff */
[----:B------:R-:W-:Y:S01]  /*2eb0*/  MOV R104, UR4 ;  /* 0x0000000400687c02 */ /* 0x000fe20008000f00 */
[----:B------:R-:W-:Y:S01]  /*2ec0*/  USHF.L.U32 UR20, UR15, 0x6, URZ ;  /* 0x000000060f147899 */ /* 0x000fe2000800063f */
        /* <DEDUP_REMOVED lines=10> */
[----:B------:R-:W-:Y:S03]  /*2f70*/  IADD3 R40, R215, R40, RZ ;  /* 0x00000028d7287210 */ /* 0x000fe60007ffe0ff */
[----:B------:R-:W-:Y:S02]  /*2f80*/  IMAD.SHL.U32 R4, R4, 0x2, RZ ;  /* 0x0000000204047824 */ /* 0x000fe400078e00ff */
[----:B------:R-:W-:Y:S01]  /*2f90*/  IMAD.SHL.U32 R173, R40, 0x2, RZ ;  /* 0x0000000228ad7824 */ /* 0x000fe200078e00ff */
[----:B------:R-:W-:Y:S01]  /*2fa0*/  LDSM.16.M88.2 R2, [R0+0x80] ;  /* 0x000080000002783b */ /* 0x000fe20000000100 */
[----:B------:R-:W-:Y:S03]  /*2fb0*/  UMOV UR8, UR15 ;  /* 0x0000000f00087c82 */ /* 0x000fe60008000000 */
        /* <DEDUP_REMOVED lines=131> */
[----:B------:R-:W-:Y:S01]  /*37f0*/  IADD3 R3, R223, UR20, RZ ;  /* 0x00000014df037c10 */ /* 0x000fe2000fffe0ff */
[C---:B------:R-:W-:Y:S04]  /*3800*/  HMMA.16816.F32 R8, R28.reuse, R32, R8 ;  /* 0x000000201c08723c */ /* 0x040fe80000001808 */
[----:B------:R-:W-:Y:S01]  /*3810*/  IMAD.IADD R191, R232, 0x1, R3 ;  /* 0x00000001e8bf7824 */ /* 0x000fe200078e0203 */
[----:B------:R-:W-:Y:S03]  /*3820*/  IADD3 R192, R225, R3, RZ ;  /* 0x00000003e1c07210 */ /* 0x000fe60007ffe0ff */
[C---:B------:R-:W-:Y:S04]  /*3830*/  HMMA.16816.F32 R12, R28.reuse, R104, R12 ;  /* 0x000000681c0c723c */ /* 0x040fe8000000180c */
[----:B------:R-:W-:Y:S04]  /*3840*/  IMNMX R192, R234, R192, PT ;  /* 0x000000c0eac07217 */ /* 0x000fe80003800200 */
[C---:B------:R-:W-:Y:S08]  /*3850*/  HMMA.16816.F32 R16, R28.reuse, R106, R16 ;  /* 0x0000006a1c10723c */ /* 0x040ff00000001810 */
[----:B----4-:R-:W-:Y:S01]  /*3860*/  HMMA.16816.F32 R20, R28, R108, R20 ;  /* 0x0000006c1c14723c */ /* 0x010fe20000001814 */
[----:B------:R-:W-:-:S07]  /*3870*/  @!P5 BRA `(.L_x_1049) ;  /* 0x000001400000d947 */ /* 0x000fce0003800000 */
[----:B------:R-:W-:Y:S01]  /*3880*/  IADD3 R2, R3, UR5, RZ ;  /* 0x0000000503027c10 */ /* 0x000fe2000fffe0ff */
        /* <DEDUP_REMOVED lines=10> */
.L_x_1051:
[----:B------:R-:W-:Y:S11]  /*3930*/  ISETP.NE.AND P0, PT, R249, c[0x0][0x2a8], PT ;  /* 0x0000aa00f9007a0c */ /* 0x000ff60003f05270 */
[----:B------:R-:W-:Y:S02]  /*3940*/  @!UPT UIADD3 URZ, URZ, URZ, URZ ;  /* 0x0000003f3f3ff290 */ /* 0x000fe4000fffe03f */
[----:B------:R-:W-:Y:S05]  /*3950*/  @P0 IMAD.HI.U32 R24, R2, c[0x0][0x2ac], RZ ;  /* 0x0000ab0002180a27 */ /* 0x000fea00078e00ff */
[----:B------:R-:W-:Y:S02]  /*3960*/  @P0 SHF.R.U32.HI R2, RZ, c[0x0][0x2b0], R24 ;  /* 0x0000ac00ff020a19 */ /* 0x000fe40000011618 */
.L_x_1052:
[----:B------:R-:W-:Y:S05]  /*3970*/  BSYNC B0 ;  /* 0x0000000000007941 */ /* 0x000fea0003800000 */
.L_x_1050:
[----:B------:R-:W-:Y:S05]  /*3980*/  IMAD R2, R2, c[0x0][0x2a8], R233 ;  /* 0x0000aa0002027a24 */ /* 0x000fea00078e02e9 */
[----:B------:R-:W-:Y:S02]  /*3990*/  IADD3 R24, R2, c[0x0][0x2a8], RZ ;  /* 0x0000aa0002187a10 */ /* 0x000fe40007ffe0ff */
[----:B------:R-:W-:Y:S02]  /*39a0*/  IMNMX R191, R191, R2, !PT ;  /* 0x00000002bfbf7217 */ /* 0x000fe40007800200 */
[----:B------:R-:W-:Y:S02]  /*39b0*/  IMNMX R192, R192, R24, PT ;  /* 0x00000018c0c07217 */ /* 0x000fe40003800200 */
.L_x_1049:
        /* <DEDUP_REMOVED lines=16> */
.L_x_1055:
[----:B------:R-:W-:Y:S11]  /*3ac0*/  ISETP.NE.AND P0, PT, R249, c[0x0][0x2a8], PT ;  /* 0x0000aa00f9007a0c */ /* 0x000ff60003f05270 */
[----:B------:R-:W-:Y:S02]  /*3ad0*/  @!UPT UIADD3 URZ, URZ, URZ, URZ ;  /* 0x0000003f3f3ff290 */ /* 0x000fe4000fffe03f */
[----:B------:R-:W-:Y:S05]  /*3ae0*/  @P0 IMAD.HI.U32 R3, R2, c[0x0][0x2ac], RZ ;  /* 0x0000ab0002030a27 */ /* 0x000fea00078e00ff */
[----:B------:R-:W-:Y:S02]  /*3af0*/  @P0 SHF.R.U32.HI R2, RZ, c[0x0][0x2b0], R3 ;  /* 0x0000ac00ff020a19 */ /* 0x000fe40000011603 */
.L_x_1056:
[----:B------:R-:W-:Y:S05]  /*3b00*/  BSYNC B0 ;  /* 0x0000000000007941 */ /* 0x000fea0003800000 */
.L_x_1054:
[----:B------:R-:W-:Y:S05]  /*3b10*/  IMAD R2, R2, c[0x0][0x2a8], R233 ;  /* 0x0000aa0002027a24 */ /* 0x000fea00078e02e9 */
[----:B------:R-:W-:Y:S02]  /*3b20*/  IADD3 R3, R2, c[0x0][0x2a8], RZ ;  /* 0x0000aa0002037a10 */ /* 0x000fe40007ffe0ff */
[----:B------:R-:W-:Y:S02]  /*3b30*/  IMNMX R189, R189, R2, !PT ;  /* 0x00000002bdbd7217 */ /* 0x000fe40007800200 */
[----:B------:R-:W-:Y:S02]  /*3b40*/  IMNMX R190, R190, R3, PT ;  /* 0x00000003bebe7217 */ /* 0x000fe40003800200 */
.L_x_1053:
        /* <DEDUP_REMOVED lines=18> */
[----:B--23--:R-:W-:Y:S01]  /*3c70*/  USHF.R.S32.HI UR21, URZ, 0x1f, UR15 ;  /* 0x0000001f3f157899 */ /* 0x00cfe2000801140f */
[----:B------:R-:W-:Y:S01]  /*3c80*/  IMAD.U32 R24, RZ, RZ, UR20 ;  /* 0x00000014ff187e24 */ /* 0x000fe2000f8e00ff */
[----:B------:R-:W-:Y:S01]  /*3c90*/  ULDC.64 UR6, c[0x0][0x178] ;  /* 0x00005e0000067ab9 */ /* 0x000fe20000000a00 */
[----:B------:R-:W-:Y:S01]  /*3ca0*/  IMAD.MOV.U32 R26, RZ, RZ, c[0x0][0x178] ;  /* 0x00005e00ff1a7624 */ /* 0x000fe200078e00ff */
[----:B------:R-:W-:Y:S01]  /*3cb0*/  UIMAD UR21, UR21, UR6, URZ ;  /* 0x00000006151572a4 */ /* 0x000fe2000f8e023f */
[----:B------:R-:W-:Y:S01]  /*3cc0*/  IMAD.SHL.U32 R180, R248, 0x4, RZ ;  /* 0x00000004f8b47824 */ /* 0x000fe200078e00ff */
[----:B------:R-:W-:Y:S01]  /*3cd0*/  @!P1 IADD3 R25, R24, 0x40, RZ ;  /* 0x0000004018199810 */ /* 0x000fe20007ffe0ff */
[----:B------:R-:W-:Y:S01]  /*3ce0*/  UIMAD.WIDE.U32 UR22, UR15, UR6, URZ ;  /* 0x000000060f1672a5 */ /* 0x000fe2000f8e003f */
[----:B------:R-:W-:Y:S01]  /*3cf0*/  IMAD.SHL.U32 R26, R26, 0x20, RZ ;  /* 0x000000201a1a7824 */ /* 0x000fe200078e00ff */
[----:B------:R-:W-:Y:S01]  /*3d00*/  UIMAD UR21, UR15, UR7, UR21 ;  /* 0x000000070f1572a4 */ /* 0x000fe2000f8e0215 */
[C---:B------:R-:W-:Y:S01]  /*3d10*/  @!P1 IADD3 R24, P0, R25.reuse, R240, RZ ;  /* 0x000000f019189210 */ /* 0x040fe20007f1e0ff */
[----:B------:R-:W-:Y:S02]  /*3d20*/  USHF.L.U32 UR6, UR22, 0x6, URZ ;  /* 0x0000000616067899 */ /* 0x000fe4000800063f */
[----:B------:R-:W-:Y:S01]  /*3d30*/  UIADD3 UR21, UR23, UR21, URZ ;  /* 0x0000001517157290 */ /* 0x000fe2000fffe03f */
[----:B------:R-:W-:Y:S01]  /*3d40*/  @!P1 LEA.HI.X.SX32 R25, R25, R247, 0x1, P0 ;  /* 0x000000f719199211 */ /* 0x000fe200000f0eff */
[----:B------:R-:W-:Y:S02]  /*3d50*/  UIMAD UR7, UR15, -0x40, UR11 ;  /* 0xffffffc00f0778a4 */ /* 0x000fe4000f8e020b */
[----:B------:R-:W-:Y:S01]  /*3d60*/  IADD3 R38, P5, P0, R236, UR6, R26 ;  /* 0x00000006ec267c10 */ /* 0x000fe2000f8be01a */
[----:B------:R-:W-:Y:S06]  /*3d70*/  USHF.L.U64.HI UR21, UR22, 0x6, UR21 ;  /* 0x0000000616157899 */ /* 0x000fec0008010215 */
[----:B------:R-:W-:Y:S02]  /*3d80*/  IADD3.X R39, R229, UR21, R251, P5, P0 ;  /* 0x00000015e5277c10 */ /* 0x000fe4000afe04fb */
[----:B------:R-:W-:Y:S02]  /*3d90*/  @!P1 LEA R34, P0, R24, c[0x0][0x258], 0x2 ;  /* 0x0000960018229a11 */ /* 0x000fe400078010ff */
[----:B------:R-:W-:Y:S02]  /*3da0*/  IADD3 R27, P5, R236, UR6, RZ ;  /* 0x00000006ec1b7c10 */ /* 0x000fe4000ffbe0ff */
[----:B------:R-:W-:Y:S02]  /*3db0*/  @!P1 LEA.HI.X R35, R24, c[0x0][0x25c], R25, 0x2, P0 ;  /* 0x0000970018239a11 */ /* 0x000fe400000f1419 */
[----:B------:R-:W-:Y:S02]  /*3dc0*/  LEA R30, P0, R27, c[0x0][0x160], 0x1 ;  /* 0x000058001b1e7a11 */ /* 0x000fe400078008ff */
[----:B------:R-:W-:Y:S02]  /*3dd0*/  IADD3.X R24, R229, UR21, RZ, P5, !PT ;  /* 0x00000015e5187c10 */ /* 0x000fe4000affe4ff */
[----:B------:R-:W-:Y:S02]  /*3de0*/  IADD3 R25, -R235, UR7, RZ ;  /* 0x00000007eb197c10 */ /* 0x000fe4000fffe1ff */
[C---:B------:R-:W-:Y:S02]  /*3df0*/  LEA R26, P5, R38.reuse, c[0x0][0x160], 0x1 ;  /* 0x00005800261a7a11 */ /* 0x040fe400078a08ff */
[----:B------:R-:W-:Y:S01]  /*3e00*/  LEA.HI.X R31, R27, c[0x0][0x164], R24, 0x1, P0 ;  /* 0x000059001b1f7a11 */ /* 0x000fe200000f0c18 */
[----:B------:R-:W-:Y:S01]  /*3e10*/  IMAD.U32 R24, RZ, RZ, UR13 ;  /* 0x0000000dff187e24 */ /* 0x000fe2000f8e00ff */
[C---:B------:R-:W-:Y:S02]  /*3e20*/  ISETP.LT.OR P0, PT, R25.reuse, 0x1, !P4 ;  /* 0x000000011900780c */ /* 0x040fe40006701670 */
[----:B------:R-:W-:Y:S01]  /*3e30*/  LEA.HI.X R27, R38, c[0x0][0x164], R39, 0x1, P5 ;  /* 0x00005900261b7a11 */ /* 0x000fe200028f0c27 */
[----:B------:R-:W-:Y:S01]  /*3e40*/  IMAD R24, R24, 0x6000, R245 ;  /* 0x0000600018187824 */ /* 0x000fe200078e02f5 */
[C---:B------:R-:W-:Y:S09]  /*3e50*/  ISETP.LT.OR P5, PT, R25.reuse, 0x1, !P3 ;  /* 0x000000011900780c */ /* 0x040ff20005fa1670 */
[----:B------:R-:W-:Y:S01]  /*3e60*/  @!PT LDS RZ, [RZ] ;  /* 0x00000000fffff984 */ /* 0x000fe20000000800 */
[----:B------:R-:W-:Y:S01]  /*3e70*/  @!PT LDS RZ, [RZ] ;  /* 0x00000000fffff984 */ /* 0x000fe20000000800 */
[----:B------:R-:W-:Y:S01]  /*3e80*/  @!PT LDS RZ, [RZ] ;  /* 0x00000000fffff984 */ /* 0x000fe20000000800 */
[----:B------:R2:W-:Y:S01]  /*3e90*/  LDGSTS.E.BYPASS.LTC128B.128 [R24], [R30.64], !P0 ;  /* 0x000000001e187fae */ /* 0x0005e2000c101d50 */
[C---:B------:R-:W-:Y:S03]  /*3ea0*/  ISETP.LT.OR P0, PT, R25.reuse, 0x1, !P2 ;  /* 0x000000011900780c */ /* 0x040fe60005701670 */
[----:B------:R2:W-:Y:S01]  /*3eb0*/  LDGSTS.E.BYPASS.LTC128B.128 [R24+0x2000], [R30.64+0x80], !P5 ;  /* 0x020000801e187fae */ /* 0x0005e2000e901d50 */
[C---:B------:R-:W-:Y:S09]  /*3ec0*/  ISETP.LT.OR P5, PT, R25.reuse, 0x21, !P4 ;  /* 0x000000211900780c */ /* 0x040ff200067a1670 */
[----:B------:R2:W-:Y:S01]  /*3ed0*/  LDGSTS.E.BYPASS.LTC128B.128 [R24+0x4000], [R30.64+0x100], !P0 ;  /* 0x040001001e187fae */ /* 0x0005e2000c101d50 */
[C---:B------:R-:W-:Y:S03]  /*3ee0*/  ISETP.LT.OR P0, PT, R25.reuse, 0x21, !P3 ;  /* 0x000000211900780c */ /* 0x040fe60005f01670 */
[----:B------:R2:W-:Y:S01]  /*3ef0*/  LDGSTS.E.BYPASS.LTC128B.128 [R24+0x1000], [R26.64], !P5 ;  /* 0x010000001a187fae */ /* 0x0005e2000e901d50 */
[----:B------:R-:W-:Y:S01]  /*3f00*/  ISETP.LT.OR P5, PT, R25, 0x21, !P2 ;  /* 0x000000211900780c */ /* 0x000fe200057a1670 */
[----:B------:R-:W-:Y:S04]  /*3f10*/  IMAD.U32 R25, RZ, RZ, UR13 ;  /* 0x0000000dff197e24 */ /* 0x000fe8000f8e00ff */
[----:B------:R-:W-:Y:S04]  /*3f20*/  @!P1 IMAD R25, R25, 0x40, R180 ;  /* 0x0000004019199824 */ /* 0x000fe800078e02b4 */
[----:B------:R2:W-:Y:S01]  /*3f30*/  LDGSTS.E.BYPASS.LTC128B.128 [R24+0x3000], [R26.64+0x80], !P0 ;  /* 0x030000801a187fae */ /* 0x0005e2000c101d50 */
[----:B------:R-:W-:Y:S03]  /*3f40*/  @!P1 IMAD.SHL.U32 R25, R25, 0x4, RZ ;  /* 0x0000000419199824 */ /* 0x000fe600078e00ff */
[----:B------:R2:W-:Y:S04]  /*3f50*/  LDGSTS.E.BYPASS.LTC128B.128 [R24+0x5000], [R26.64+0x100], !P5 ;  /* 0x050001001a187fae */ /* 0x0005e8000e901d50 */
[----:B------:R2:W-:Y:S02]  /*3f60*/  @!P1 LDGSTS.E.BYPASS.LTC128B.128 [R25+0x21080], [R34.64] ;  /* 0x2108000022199fae */ /* 0x0005e4000b901d50 */
.L_x_1057:
        /* <DEDUP_REMOVED lines=445> */
[----:B------:R-:W-:Y:S02]  /*5b40*/  ULDC.64 UR6, c[0x0][0x208] ;  /* 0x0000820000067ab9 */ /* 0x000fe40000000a00 */
[----:B------:R-:W-:Y:S02]  /*5b50*/  UIMAD UR20, UR20, UR6, URZ ;  /* 0x00000006141472a4 */ /* 0x000fe4000f8e023f */
[----:B------:R-:W-:Y:S02]  /*5b60*/  UIMAD.WIDE.U32 UR22, UR15, UR6, URZ ;  /* 0x000000060f1672a5 */ /* 0x000fe4000f8e003f */
[----:B------:R-:W-:Y:S02]  /*5b70*/  UIMAD UR20, UR15, UR7, UR20 ;  /* 0x000000070f1472a4 */ /* 0x000fe4000f8e0214 */
[----:B------:R-:W-:Y:S02]  /*5b80*/  USHF.L.U32 UR21, UR15, 0x6, URZ ;  /* 0x000000060f157899 */ /* 0x000fe4000800063f */
[----:B------:R-:W-:Y:S02]  /*5b90*/  USHF.L.U32 UR6, UR22, 0x6, URZ ;  /* 0x0000000616067899 */ /* 0x000fe4000800063f */
[----:B------:R-:W-:Y:S02]  /*5ba0*/  UIADD3 UR20, UR23, UR20, URZ ;  /* 0x0000001417147290 */ /* 0x000fe4000fffe03f */
[----:B------:R-:W-:Y:S01]  /*5bb0*/  IADD3 R3, P0, R238, UR21, RZ ;  /* 0x00000015ee037c10 */ /* 0x000fe2000ff1e0ff */
[----:B------:R-:W-:Y:S01]  /*5bc0*/  IMAD.U32 R5, RZ, RZ, UR21 ;  /* 0x00000015ff057e24 */ /* 0x000fe2000f8e00ff */
[----:B------:R-:W-:Y:S01]  /*5bd0*/  IADD3 R2, P5, R230, UR6, RZ ;  /* 0x00000006e6027c10 */ /* 0x000fe2000ffbe0ff */
[----:B------:R-:W-:Y:S03]  /*5be0*/  USHF.L.U64.HI UR20, UR22, 0x6, UR20 ;  /* 0x0000000616147899 */ /* 0x000fe60008010214 */
[----:B------:R-:W-:Y:S02]  /*5bf0*/  LEA.HI.X.SX32 R5, R5, R244, 0x1, P0 ;  /* 0x000000f405057211 */ /* 0x000fe400000f0eff */
[----:B------:R-:W-:Y:S02]  /*5c00*/  LEA R8, P0, R3, c[0x0][0x280], 0x2 ;  /* 0x0000a00003087a11 */ /* 0x000fe400078010ff */
[----:B------:R-:W-:Y:S02]  /*5c10*/  IADD3.X R4, R227, UR20, RZ, P5, !PT ;  /* 0x00000014e3047c10 */ /* 0x000fe4000affe4ff */
[C---:B------:R-:W-:Y:S02]  /*5c20*/  LEA R6, P5, R2.reuse, c[0x0][0x1f0], 0x1 ;  /* 0x00007c0002067a11 */ /* 0x040fe400078a08ff */
[----:B------:R-:W-:Y:S02]  /*5c30*/  LEA.HI.X R9, R3, c[0x0][0x284], R5, 0x2, P0 ;  /* 0x0000a10003097a11 */ /* 0x000fe400000f1405 */
[----:B------:R-:W-:Y:S01]  /*5c40*/  LEA.HI.X R7, R2, c[0x0][0x1f4], R4, 0x1, P5 ;  /* 0x00007d0002077a11 */ /* 0x000fe200028f0c04 */
[----:B------:R-:W-:Y:S01]  /*5c50*/  IMAD.U32 R2, RZ, RZ, UR21 ;  /* 0x00000015ff027e24 */ /* 0x000fe2000f8e00ff */
[----:B------:R-:W-:Y:S04]  /*5c60*/  IADD3 R3, P5, P0, R230, UR6, R252 ;  /* 0x00000006e6037c10 */ /* 0x000fe8000f8be0fc */
[----:B------:R-:W-:Y:S02]  /*5c70*/  IADD3.X R5, R227, UR20, R250, P5, P0 ;  /* 0x00000014e3057c10 */ /* 0x000fe4000afe04fa */
[----:B------:R-:W-:Y:S02]  /*5c80*/  LEA R4, P0, R3, c[0x0][0x1f0], 0x1 ;  /* 0x00007c0003047a11 */ /* 0x000fe400078008ff */
[----:B------:R-:W-:Y:S02]  /*5c90*/  IADD3 R2, -R235, UR11, -R2 ;  /* 0x0000000beb027c10 */ /* 0x000fe4000fffe902 */
        /* <DEDUP_REMOVED lines=18> */
[----:B------:R1:W-:Y:S04]  /*5dc0*/  LDGSTS.E.BYPASS.LTC128B.128 [R222+0x1e080], [R4.64+0x80], !P5 ;  /* 0x1e08008004de7fae */ /* 0x0003e8000e901d50 */
[----:B------:R1:W-:Y:S04]  /*5dd0*/  LDGSTS.E.BYPASS.LTC128B.128 [R222+0x20080], [R4.64+0x100], !P0 ;  /* 0x2008010004de7fae */ /* 0x0003e8000c101d50 */
[----:B------:R1:W-:Y:S02]  /*5de0*/  @!P1 LDGSTS.E.BYPASS.LTC128B.128 [R2+0x21280], [R8.64] ;  /* 0x2128000008029fae */ /* 0x0003e4000b901d50 */
.L_x_1058:
[-C--:B-1234-:R-:W-:Y:S01]  /*5df0*/  HMMA.16816.F32 R4, R108, R16.reuse, RZ ;  /* 0x000000106c04723c */ /* 0x09efe200000018ff */
[----:B------:R-:W-:Y:S01]  /*5e00*/  LDSM.16.M88.4 R196, [R210+0x1400] ;  /* 0x00140000d2c4783b */ /* 0x000fe20000000200 */
[----:B------:R-:W-:Y:S02]  /*5e10*/  UIMAD UR8, UR8, 0x3000, URZ ;  /* 0x00003000080878a4 */ /* 0x000fe4000f8e023f */
[----:B------:R-:W-:Y:S01]  /*5e20*/  IMAD.U32 R2, RZ, RZ, UR4 ;  /* 0x00000004ff027e24 */ /* 0x000fe2000f8e00ff */
[----:B------:R-:W-:Y:S01]  /*5e30*/  LDSM.16.MT88.4 R200, [R209+0x3800] ;  /* 0x00380000d1c8783b */ /* 0x000fe20000004200 */
[----:B------:R-:W-:Y:S02]  /*5e40*/  UIADD3 UR6, UR4, 0x1, URZ ;  /* 0x0000000104067890 */ /* 0x000fe4000fffe03f */
[C---:B------:R-:W-:Y:S01]  /*5e50*/  HMMA.16816.F32 R8, R104.reuse, R16, RZ ;  /* 0x000000106808723c */ /* 0x040fe200000018ff */
[----:B------:R-:W0:Y:S01]  /*5e60*/  LDGDEPBAR ;  /* 0x00000000000079af */ /* 0x000e220000000000 */
[----:B------:R-:W-:Y:S02]  /*5e70*/  UISETP.GE.AND UP0, UPT, UR4, 0x1, UPT ;  /* 0x000000010400788c */ /* 0x000fe4000bf06270 */
[----:B------:R-:W-:Y:S01]  /*5e80*/  IADD3 R3, P5, R242, UR8, RZ ;  /* 0x00000008f2037c10 */ /* 0x000fe2000ffbe0ff */
[----:B------:R-:W-:Y:S01]  /*5e90*/  IMAD R2, R2, 0x3000, R216 ;  /* 0x0000300002027824 */ /* 0x000fe200078e02d8 */
[----:B------:R-:W-:Y:S02]  /*5ea0*/  USEL UR4, UR6, URZ, !UP0 ;  /* 0x0000003f06047287 */ /* 0x000fe4000c000000 */
        /* <DEDUP_REMOVED lines=29> */
[----:B------:R-:W-:Y:S07]  /*6080*/  LDSM.16.M88.4 R184, [R210+0x1c00] ;  /* 0x001c0000d2b8783b */ /* 0x000fee0000000200 */
[----:B------:R-:W-:Y:S01]  /*6090*/  HMMA.16816.F32 R108, R176, R194, R108 ;  /* 0x000000c2b06c723c */ /* 0x000fe2000000186c */
[----:B------:R-:W-:Y:S04]  /*60a0*/  LDSM.16.M88.4 R176, [R210+0x1800] ;  /* 0x00180000d2b0783b */ /* 0x000fe80000000200 */
[----:B------:R-:W-:Y:S03]  /*60b0*/  LDSM.16.MT88.4 R192, [R209+0x4000] ;  /* 0x00400000d1c0783b */ /* 0x000fe60000004200 */
[-C--:B-1----:R-:W-:Y:S08]  /*60c0*/  HMMA.16816.F32 R4, R172, R180.reuse, R4 ;  /* 0x000000b4ac04723c */ /* 0x082ff00000001804 */
        /* <DEDUP_REMOVED lines=8> */
[----:B------:R-:W3:Y:S07]  /*6150*/  LDSM.16.MT88.4 R200, [R209+0x6800] ;  /* 0x00680000d1c8783b */ /* 0x000eee0000004200 */
[-C--:B--2---:R-:W-:Y:S08]  /*6160*/  HMMA.16816.F32 R36, R172, R188.reuse, R36 ;  /* 0x000000bcac24723c */ /* 0x084ff00000001824 */
[C---:B------:R-:W-:Y:S08]  /*6170*/  HMMA.16816.F32 R40, R196.reuse, R188, R40 ;  /* 0x000000bcc428723c */ /* 0x040ff00000001828 */
[-C--:B------:R-:W-:Y:S01]  /*6180*/  HMMA.16816.F32 R104, R196, R190.reuse, R104 ;  /* 0x000000bec468723c */ /* 0x080fe20000001868 */
[----:B------:R-:W-:Y:S07]  /*6190*/  LDSM.16.MT88.4 R196, [R209+0x4800] ;  /* 0x00480000d1c4783b */ /* 0x000fee0000004200 */
[----:B------:R-:W-:Y:S01]  /*61a0*/  HMMA.16816.F32 R108, R172, R190, R108 ;  /* 0x000000beac6c723c */ /* 0x000fe2000000186c */
[----:B------:R-:W-:Y:S04]  /*61b0*/  LDSM.16.M88.4 R172, [R210+0x2000] ;  /* 0x00200000d2ac783b */ /* 0x000fe80000000200 */
[----:B------:R-:W-:Y:S03]  /*61c0*/  LDSM.16.M88.4 R188, [R210+0x2400] ;  /* 0x00240000d2bc783b */ /* 0x000fe60000000200 */
        /* <DEDUP_REMOVED lines=12> */
[-C--:B------:R-:W-:Y:S08]  /*6290*/  HMMA.16816.F32 R104, R184, R202.reuse, R104 ;  /* 0x000000cab868723c */ /* 0x080ff00000001868 */
[----:B------:R-:W-:Y:S07]  /*62a0*/  HMMA.16816.F32 R108, R176, R202, R108 ;  /* 0x000000cab06c723c */ /* 0x000fee000000186c */
[----:B------:R-:W-:Y:S01]  /*62b0*/  IMAD.U32 R177, RZ, RZ, UR8 ;  /* 0x00000008ffb17e24 */ /* 0x000fe2000f8e00ff */
[-C--:B-1----:R-:W-:Y:S05]  /*62c0*/  HMMA.16816.F32 R4, R172, R180.reuse, R4 ;  /* 0x000000b4ac04723c */ /* 0x082fea0000001804 */
[----:B------:R-:W-:Y:S02]  /*62d0*/  LEA.HI.X.SX32 R177, R177, R246, 0x1, P5 ;  /* 0x000000f6b1b17211 */ /* 0x000fe400028f0eff */
[C---:B------:R-:W-:Y:S01]  /*62e0*/  LEA R176, P5, R3.reuse, c[0x0][0x220], 0x2 ;  /* 0x0000880003b07a11 */ /* 0x040fe200078a10ff */
[C---:B------:R-:W-:Y:S04]  /*62f0*/  HMMA.16816.F32 R8, R188.reuse, R180, R8 ;  /* 0x000000b4bc08723c */ /* 0x040fe80000001808 */
[----:B------:R-:W-:Y:S04]  /*6300*/  LEA.HI.X R177, R3, c[0x0][0x224], R177, 0x2, P5 ;  /* 0x0000890003b17a11 */ /* 0x000fe800028f14b1 */
        /* <DEDUP_REMOVED lines=213> */
.L_x_1048:
[----:B------:R-:W-:Y:S05]  /*7060*/  @P1 EXIT ;  /* 0x000000000000194d */ /* 0x000fea0003800000 */
[----:B------:R-:W-:Y:S02]  /*7070*/  ULDC.64 UR4, c[0x0][0x360] ;  /* 0x0000d80000047ab9 */ /* 0x000fe40000000a00 */
[----:B------:R-:W-:Y:S02]  /*7080*/  UISETP.NE.U32.AND UP0, UPT, URZ, UR4, UPT ;  /* 0x000000043f00728c */ /* 0x000fe4000bf05070 */
[----:B------:R-:W-:-:S02]  /*7090*/  ULDC.64 UR6, c[0x0][0x360] ;  /* 0x0000d80000067ab9 */ /* 0x000fc40000000a00 */
[----:B------:R-:W-:-:S06]  /*70a0*/  UISETP.NE.AND.EX UP0, UPT, URZ, UR5, UPT, UP0 ;  /* 0x000000053f00728c */ /* 0x000fcc000bf05300 */
[----:B------:R-:W-:-:S05]  /*70b0*/  PLOP3.LUT P0, PT, PT, PT, UP0, 0x80, 0x0 ;  /* 0x000000000000781c */ /* 0x000fca0003f0f008 */
[----:B------:R-:W-:Y:S02]  /*70c0*/  @UP0 UMOV UR4, 0x4 ;  /* 0x0000000400040882 */ /* 0x000fe40000000000 */
[----:B------:R-:W-:-:S06]  /*70d0*/  @UP0 UIMAD.WIDE UR4, UR12, UR4, UR6 ;  /* 0x000000040c0402a5 */ /* 0x000fcc000f8e0206 */
[----:B------:R-:W-:Y:S02]  /*70e0*/  IMAD.U32 R2, RZ, RZ, UR4 ;  /* 0x00000004ff027e24 */ /* 0x000fe4000f8e00ff */
[----:B------:R-:W-:-:S05]  /*70f0*/  IMAD.U32 R3, RZ, RZ, UR5 ;  /* 0x00000005ff037e24 */ /* 0x000fca000f8e00ff */
[----:B------:R2:W3:Y:S01]  /*7100*/  @P0 LDG.E R0, [R2.64] ;  /* 0x0000001002000981 */ /* 0x0004e2000c1e1900 */
[----:B------:R-:W4:Y:S01]  /*7110*/  S2UR UR6, SR_CTAID.X ;  /* 0x00000000000679c3 */ /* 0x000f220000002500 */
[----:B--2---:R-:W-:Y:S01]  /*7120*/  MOV R2, 0x1 ;  /* 0x0000000100027802 */ /* 0x004fe20000000f00 */
[----:B----4-:R-:W-:Y:S01]  /*7130*/  UIMAD UR6, UR6, 0x3c00, URZ ;  /* 0x00003c00060678a4 */ /* 0x010fe2000f8e023f */
[----:B------:R-:W-:Y:S06]  /*7140*/  BAR.SYNC.DEFER_BLOCKING 0x1, 0x100 ;  /* 0x0044000000007b1d */ /* 0x000fec0000010000 */
[----:B---3--:R2:W3:Y:S01]  /*7150*/  @P0 R2UR UR4, R0 ;  /* 0x00000000000403c2 */ /* 0x0084e200000e0000 */
[----:B------:R-:W-:Y:S01]  /*7160*/  ISETP.NE.AND P0, PT, R2, c[0x0][0x338], PT ;  /* 0x0000ce0002007a0c */ /* 0x000fe20003f05270 */
[----:B--2---:R-:W2:Y:S01]  /*7170*/  S2R R0, SR_CTAID.Y ;  /* 0x0000000000007919 */ /* 0x004ea20000002600 */
[----:B---3--:R-:W-:-:S04]  /*7180*/  @UP0 UIMAD UR4, UR12, 0x50, UR4 ;  /* 0x000000500c0408a4 */ /* 0x008fc8000f8e0204 */
[----:B------:R-:W-:-:S04]  /*7190*/  UIMAD.WIDE UR4, UR4, 0x66666667, URZ ;  /* 0x66666667040478a5 */ /* 0x000fc8000f8e023f */
[----:B------:R-:W-:-:S04]  /*71a0*/  @UP0 USHF.R.U32.HI UR4, URZ, 0x1f, UR5 ;  /* 0x0000001f3f040899 */ /* 0x000fc80008011605 */
[----:B------:R-:W-:-:S04]  /*71b0*/  @UP0 ULEA.HI.SX32 UR4, UR5, UR4, 0x1b ;  /* 0x0000000405040291 */ /* 0x000fc8000f8fda3f */
[----:B------:R-:W-:Y:S02]  /*71c0*/  @UP0 UIMAD UR8, UR4, 0x3c00, URZ ;  /* 0x00003c00040808a4 */ /* 0x000fe4000f8e023f */
[----:B------:R-:W-:Y:S02]  /*71d0*/  USHF.R.S32.HI UR4, URZ, 0x1f, UR6 ;  /* 0x0000001f3f047899 */ /* 0x000fe40008011406 */
[----:B------:R-:W-:Y:S01]  /*71e0*/  @UP0 USHF.R.S32.HI UR5, URZ, 0x1f, UR8 ;  /* 0x0000001f3f050899 */ /* 0x000fe20008011408 */
[----:B--2---:R-:W-:Y:S02]  /*71f0*/  @P0 IMAD.HI.U32 R2, R0, c[0x0][0x33c], RZ ;  /* 0x0000cf0000020a27 */ /* 0x004fe400078e00ff */
[----:B------:R-:W-:Y:S01]  /*7200*/  @!UP0 UMOV UR8, URZ ;  /* 0x0000003f00088c82 */ /* 0x000fe20008000000 */
[----:B------:R-:W-:-:S03]  /*7210*/  MOV R3, UR4 ;  /* 0x0000000400037c02 */ /* 0x000fc60008000f00 */
[----:B------:R-:W-:Y:S01]  /*7220*/  @UP0 UMOV UR9, UR5 ;  /* 0x0000000500090c82 */ /* 0x000fe20008000000 */
[----:B------:R-:W-:Y:S01]  /*7230*/  @P0 SHF.R.U32.HI R0, RZ, c[0x0][0x340], R2 ;  /* 0x0000d000ff000a19 */ /* 0x000fe20000011602 */
[----:B------:R-:W-:Y:S01]  /*7240*/  IMAD.U32 R2, RZ, RZ, UR6 ;  /* 0x00000006ff027e24 */ /* 0x000fe2000f8e00ff */
[----:B------:R-:W-:Y:S02]  /*7250*/  @!UP0 UMOV UR9, URZ ;  /* 0x0000003f00098c82 */ /* 0x000fe40008000000 */
[----:B-1----:R-:W-:Y:S01]  /*7260*/  SHF.R.S32.HI R6, RZ, 0x1f, R0 ;  /* 0x0000001fff067819 */ /* 0x002fe20000011400 */
[----:B------:R-:W-:Y:S01]  /*7270*/  ULDC.64 UR6, c[0x0][0x330] ;  /* 0x0000cc0000067ab9 */ /* 0x000fe20000000a00 */
[--C-:B------:R-:W-:Y:S01]  /*7280*/  IADD3 R2, P1, P0, R2, UR8, R248.reuse ;  /* 0x0000000802027c10 */ /* 0x100fe2000f83e0f8 */
[----:B------:R-:W-:Y:S01]  /*7290*/  USHF.R.S32.HI UR8, URZ, 0x1f, UR12 ;  /* 0x0000001f3f087899 */ /* 0x000fe2000801140c */
[----:B------:R-:W-:Y:S01]  /*72a0*/  SHF.R.S32.HI R248, RZ, 0x1f, R248 ;  /* 0x0000001ffff87819 */ /* 0x000fe200000114f8 */
[C---:B------:R-:W-:Y:S01]  /*72b0*/  IMAD R4, R6.reuse, c[0x0][0x328], RZ ;  /* 0x0000ca0006047a24 */ /* 0x040fe200078e02ff */
[----:B------:R-:W-:Y:S01]  /*72c0*/  ULDC.64 UR4, c[0x0][0x308] ;  /* 0x0000c20000047ab9 */ /* 0x000fe20000000a00 */
[----:B------:R-:W-:Y:S01]  /*72d0*/  IMAD R6, R6, c[0x0][0x300], RZ ;  /* 0x0000c00006067a24 */ /* 0x000fe200078e02ff */
[----:B------:R-:W-:Y:S01]  /*72e0*/  IADD3.X R3, R3, UR9, R248, P1, P0 ;  /* 0x0000000903037c10 */ /* 0x000fe20008fe04f8 */
[----:B------:R-:W-:Y:S01]  /*72f0*/  USEL UR9, UR12, URZ, !UP0 ;  /* 0x0000003f0c097287 */ /* 0x000fe2000c000000 */
[C---:B------:R-:W-:Y:S01]  /*7300*/  IMAD R7, R0.reuse, c[0x0][0x32c], R4 ;  /* 0x0000cb0000077a24 */ /* 0x040fe200078e0204 */
[----:B------:R-:W-:Y:S01]  /*7310*/  USEL UR8, UR8, URZ, !UP0 ;  /* 0x0000003f08087287 */ /* 0x000fe2000c000000 */
[----:B------:R-:W-:-:S02]  /*7320*/  IMAD R6, R0, c[0x0][0x304], R6 ;  /* 0x0000c10000067a24 */ /* 0x000fc400078e0206 */
[C---:B------:R-:W-:Y:S01]  /*7330*/  IMAD.WIDE.U32 R4, R0.reuse, c[0x0][0x328], R2 ;  /* 0x0000ca0000047a25 */ /* 0x040fe200078e0002 */
[----:B------:R-:W-:Y:S02]  /*7340*/  UIMAD UR6, UR8, UR6, URZ ;  /* 0x00000006080672a4 */ /* 0x000fe4000f8e023f */
[----:B------:R-:W-:Y:S01]  /*7350*/  UIMAD UR4, UR8, UR4, URZ ;  /* 0x00000004080472a4 */ /* 0x000fe2000f8e023f */
[----:B------:R-:W-:Y:S01]  /*7360*/  IMAD.IADD R5, R5, 0x1, R7 ;  /* 0x0000000105057824 */ /* 0x000fe200078e0207 */
[----:B------:R-:W-:Y:S01]  /*7370*/  UIMAD UR6, UR9, UR7, UR6 ;  /* 0x00000007090672a4 */ /* 0x000fe2000f8e0206 */
[----:B------:R-:W-:Y:S01]  /*7380*/  IMAD.U32 R8, RZ, RZ, UR9 ;  /* 0x00000009ff087e24 */ /* 0x000fe2000f8e00ff */
[----:B------:R-:W-:Y:S01]  /*7390*/  UIMAD UR4, UR9, UR5, UR4 ;  /* 0x00000005090472a4 */ /* 0x000fe2000f8e0204 */
[----:B------:R-:W-:-:S04]  /*73a0*/  IMAD.WIDE.U32 R2, R0, c[0x0][0x300], R2 ;  /* 0x0000c00000027a25 */ /* 0x000fc800078e0002 */
[----:B------:R-:W-:Y:S01]  /*73b0*/  IMAD.WIDE.U32 R8, R8, c[0x0][0x330], R4 ;  /* 0x0000cc0008087a25 */ /* 0x000fe200078e0004 */
[----:B------:R-:W-:Y:S02]  /*73c0*/  IADD3 R3, R3, R6, RZ ;  /* 0x0000000603037210 */ /* 0x000fe40007ffe0ff */
[----:B------:R-:W-:Y:S02]  /*73d0*/  MOV R6, UR9 ;  /* 0x0000000900067c02 */ /* 0x000fe40008000f00 */
[----:B------:R-:W-:Y:S02]  /*73e0*/  IADD3 R0, R9, UR6, RZ ;  /* 0x0000000609007c10 */ /* 0x000fe4000fffe0ff */
[----:B------:R-:W-:Y:S01]  /*73f0*/  LEA R4, P1, R8, c[0x0][0x310], 0x2 ;  /* 0x0000c40008047a11 */ /* 0x000fe200078210ff */
[----:B------:R-:W-:-:S03]  /*7400*/  IMAD.WIDE.U32 R6, R6, c[0x0][0x308], R2 ;  /* 0x0000c20006067a25 */ /* 0x000fc600078e0002 */
[----:B------:R-:W-:Y:S02]  /*7410*/  LEA.HI.X R5, R8, c[0x0][0x314], R0, 0x2, P1 ;  /* 0x0000c50008057a11 */ /* 0x000fe400008f1400 */
[C---:B------:R-:W-:Y:S02]  /*7420*/  LEA R2, P0, R6.reuse, c[0x0][0x2e8], 0x2 ;  /* 0x0000ba0006027a11 */ /* 0x040fe400078010ff */
[----:B------:R-:W-:Y:S01]  /*7430*/  IADD3 R3, R7, UR4, RZ ;  /* 0x0000000407037c10 */ /* 0x000fe2000fffe0ff */
        /* <DEDUP_REMOVED lines=122> */
.L_x_1060:
        /* <DEDUP_REMOVED lines=10> */
.L_x_1418:


//--------------------- .text._ZN7cutlass13device_kernelIN5flash19enable_sm80_to_sm89INS1_16FlashAttnBwdSm80INS1_25CollectiveMainloopBwdSm80ILi2ELi1EN4cute5tupleIJNS5_1CILi64EEENS7_ILi80EEENS7_ILi192EEEEEENS_6half_tEfNS_4arch4Sm80ELb0ELb1ELb0ELb1ELb1ELb0ELb1ELb0ELi2ELi4ELi2ELi2ELb0EEENS1_24CollectiveEpilogueBwdGQAISB_fSE_Li256ELb1ELb1EEENS1_19SingleTileSchedulerILb1ELb0ELb0ELi80EEEEEEEEEvNT_6ParamsE --------------------------
	.section	.text._ZN7cutlass13device_kernelIN5flash19enable_sm80_to_sm89INS1_16FlashAttnBwdSm80INS1_25CollectiveMainloopBwdSm80ILi2ELi1EN4cute5tupleIJNS5_1CILi64EEENS7_ILi80EEENS7_ILi192EEEEEENS_6half_tEfNS_4arch4Sm80ELb0ELb1ELb0ELb1ELb1ELb0ELb1ELb0ELi2ELi4ELi2ELi2ELb0EEENS1_24CollectiveEpilogueBwdGQAISB_fSE_Li256ELb1ELb1EEENS1_19SingleTileSchedulerILb1ELb0ELb0ELi80EEEEEEEEEvNT_6ParamsE,"ax",@progbits
	.sectioninfo	@"SHI_REGISTERS=255"
	.align	128
.text._ZN7cutlass13device_kernelIN5flash19enable_sm80_to_sm89INS1_16FlashAttnBwdSm80INS1_25CollectiveMainloopBwdSm80ILi2ELi1EN4cute5tupleIJNS5_1CILi64EEENS7_ILi80EEENS7_ILi192EEEEEENS_6half_tEfNS_4arch4Sm80ELb0ELb1ELb0ELb1ELb1ELb0ELb1ELb0ELi2ELi4ELi2ELi2ELb0EEENS1_24CollectiveEpilogueBwdGQAISB_fSE_Li256ELb1ELb1EEENS1_19SingleTileSchedulerILb1ELb0ELb0ELi80EEEEEEEEEvNT_6ParamsE:
        .type           _ZN7cutlass13device_kernelIN5flash19enable_sm80_to_sm89INS1_16FlashAttnBwdSm80INS1_25CollectiveMainloopBwdSm80ILi2ELi1EN4cute5tupleIJNS5_1CILi64EEENS7_ILi80EEENS7_ILi192EEEEEENS_6half_tEfNS_4arch4Sm80ELb0ELb1ELb0ELb1ELb1ELb0ELb1ELb0ELi2ELi4ELi2ELi2ELb0EEENS1_24CollectiveEpilogueBwdGQAISB_fSE_Li256ELb1ELb1EEENS1_19SingleTileSchedulerILb1ELb0ELb0ELi80EEEEEEEEEvNT_6ParamsE,@function
        .size           _ZN7cutlass13device_kernelIN5flash19enable_sm80_to_sm89INS1_16FlashAttnBwdSm80INS1_25CollectiveMainloopBwdSm80ILi2ELi1EN4cute5tupleIJNS5_1CILi64EEENS7_ILi80EEENS7_ILi192EEEEEENS_6half_tEfNS_4arch4Sm80ELb0ELb1ELb0ELb1ELb1ELb0ELb1ELb0ELi2ELi4ELi2ELi2ELb0EEENS1_24CollectiveEpilogueBwdGQAISB_fSE_Li256ELb1ELb1EEENS1_19SingleTileSchedulerILb1ELb0ELb0ELi80EEEEEEEEEvNT_6ParamsE,(.L_x_1419 - _ZN7cutlass13device_kernelIN5flash19enable_sm80_to_sm89INS1_16FlashAttnBwdSm80INS1_25CollectiveMainloopBwdSm80ILi2ELi1EN4cute5tupleIJNS5_1CILi64EEENS7_ILi80EEENS7_ILi192EEEEEENS_6half_tEfNS_4arch4Sm80ELb0ELb1ELb0ELb1ELb1ELb0ELb1ELb0ELi2ELi4ELi2ELi2ELb0EEENS1_24CollectiveEpilogueBwdGQAISB_fSE_Li256ELb1ELb1EEENS1_19SingleTileSchedulerILb1ELb0ELb0ELi80EEEEEEEEEvNT_6ParamsE)
        .other          _ZN7cutlass13device_kernelIN5flash19enable_sm80_to_sm89INS1_16FlashAttnBwdSm80INS1_25CollectiveMainloopBwdSm80ILi2ELi1EN4cute5tupleIJNS5_1CILi64EEENS7_ILi80EEENS7_ILi192EEEEEENS_6half_tEfNS_4arch4Sm80ELb0ELb1ELb0ELb1ELb1ELb0ELb1ELb0ELi2ELi4ELi2ELi2ELb0EEENS1_24CollectiveEpilogueBwdGQAISB_fSE_Li256ELb1ELb1EEENS1_19SingleTileSchedulerILb1ELb0ELb0ELi80EEEEEEEEEvNT_6ParamsE,@"STO_CUDA_ENTRY STV_DEFAULT"
_ZN7cutlass13device_kernelIN5flash19enable_sm80_to_sm89INS1_16FlashAttnBwdSm80INS1_25CollectiveMainloopBwdSm80ILi2ELi1EN4cute5tupleIJNS5_1CILi64EEENS7_ILi80EEENS7_ILi192EEEEEENS_6half_tEfNS_4arch4Sm80ELb0ELb1ELb0ELb1ELb1ELb0ELb1ELb0ELi2ELi4ELi2ELi2ELb0EEENS1_24CollectiveEpilogueBwdGQAISB_fSE_Li256ELb1ELb1EEENS1_19SingleTileSchedulerILb1ELb0ELb0ELi80EEEEEEEEEvNT_6ParamsE:
        /* <DEDUP_REMOVED lines=17> */
.L_x_1062:
        /* <DEDUP_REMOVED lines=8> */
.L_x_1064:
[----:B------:R-:W-:Y:S02]  /*0190*/  MOV R3, c[0x0][0x3ac] ;  /* 0x0000eb0000037a02 */ /* 0x000fe40000000f00 */
.L_x_1063:
[----:B-1----:R-:W-:-:S05]  /*01a0*/  IMAD R2, R222, 0x50, RZ ;  /* 0x00000050de027824 */ /* 0x002fca00078e02ff */
[----:B-----5:R-:W-:-:S04]  /*01b0*/  ISETP.GE.AND P0, PT, R2, R3, PT ;  /* 0x000000030200720c */ /* 0x020fc80003f06270 */
[----:B------:R-:W-:Y:S01]  /*01c0*/  SEL R229, R229, 0xffffffff, !P0 ;  /* 0xffffffffe5e57807 */ /* 0x000fe20004000000 */
[----:B------:R-:W-:Y:S05]  /*01d0*/  BRA `(.L_x_1065) ;  /* 0x0000011000007947 */ /* 0x000fea0003800000 */
.L_x_1061:
[----:B---34-:R-:W-:-:S04]  /*01e0*/  ISETP.NE.U32.AND P0, PT, RZ, c[0x0][0x3c8], PT ;  /* 0x0000f200ff007a0c */ /* 0x018fc80003f05070 */
[----:B------:R-:W-:-:S13]  /*01f0*/  ISETP.NE.AND.EX P0, PT, RZ, c[0x0][0x3cc], PT, P0 ;  /* 0x0000f300ff007a0c */ /* 0x000fda0003f05300 */
[----:B------:R-:W-:Y:S05]  /*0200*/  @!P0 BRA `(.L_x_1066) ;  /* 0x0000002000008947 */ /* 0x000fea0003800000 */
[----:B------:R1:W5:Y:S01]  /*0210*/  LDG.E R3, [R2.64] ;  /* 0x0000000802037981 */ /* 0x000362000c1e1900 */
[----:B------:R-:W-:Y:S05]  /*0220*/  BRA `(.L_x_1067) ;  /* 0x0000009000007947 */ /* 0x000fea0003800000 */
.L_x_1066:
        /* <DEDUP_REMOVED lines=8> */
.L_x_1068:
[----:B------:R-:W-:Y:S02]  /*02b0*/  MOV R3, c[0x0][0x3ac] ;  /* 0x0000eb0000037a02 */ /* 0x000fe40000000f00 */
.L_x_1067:
[----:B-1----:R-:W-:-:S05]  /*02c0*/  IMAD R2, R222, 0x50, RZ ;  /* 0x00000050de027824 */ /* 0x002fca00078e02ff */
[----:B-----5:R-:W-:-:S04]  /*02d0*/  ISETP.GE.AND P0, PT, R2, R3, PT ;  /* 0x000000030200720c */ /* 0x020fc80003f06270 */
[----:B------:R-:W-:-:S04]  /*02e0*/  SEL R229, R229, 0xffffffff, !P0 ;  /* 0xffffffffe5e57807 */ /* 0x000fc80004000000 */
.L_x_1065:
[----:B------:R-:W-:-:S13]  /*02f0*/  ISETP.GE.AND P0, PT, R229, RZ, PT ;  /* 0x000000ffe500720c */ /* 0x000fda0003f06270 */
[----:B------:R-:W-:Y:S05]  /*0300*/  @!P0 EXIT ;  /* 0x000000000000894d */ /* 0x000fea0003800000 */
[----:B------:R-:W-:Y:S01]  /*0310*/  ISETP.NE.U32.AND P0, PT, RZ, c[0x0][0x2c8], PT ;  /* 0x0000b200ff007a0c */ /* 0x000fe20003f05070 */
[----:B------:R-:W-:-:S03]  /*0320*/  IMAD.WIDE R16, R229, R4, c[0x0][0x2c8] ;  /* 0x0000b200e5107625 */ /* 0x000fc600078e0204 */
[----:B------:R-:W-:Y:S02]  /*0330*/  ISETP.NE.AND.EX P1, PT, RZ, c[0x0][0x2cc], PT, P0 ;  /* 0x0000b300ff007a0c */ /* 0x000fe40003f25300 */
[----:B------:R-:W-:Y:S01]  /*0340*/  ISETP.NE.U32.AND P0, PT, RZ, c[0x0][0x2d0], PT ;  /* 0x0000b400ff007a0c */ /* 0x000fe20003f05070 */
[----:B------:R-:W-:-:S04]  /*0350*/  IMAD.WIDE R14, R229, R4, c[0x0][0x2d0] ;  /* 0x0000b400e50e7625 */ /* 0x000fc800078e0204 */
[----:B------:R-:W-:Y:S01]  /*0360*/  IMAD.MOV.U32 R228, RZ, RZ, c[0x0][0x168] ;  /* 0x00005a00ffe47624 */ /* 0x000fe200078e00ff */
[----:B------:R-:W-:Y:S02]  /*0370*/  ISETP.NE.AND.EX P2, PT, RZ, c[0x0][0x2d4], PT, P0 ;  /* 0x0000b500ff007a0c */ /* 0x000fe40003f45300 */
[----:B------:R-:W-:Y:S01]  /*0380*/  ISETP.NE.U32.AND P0, PT, RZ, c[0x0][0x2d8], PT ;  /* 0x0000b600ff007a0c */ /* 0x000fe20003f05070 */
[----:B------:R-:W-:Y:S01]  /*0390*/  IMAD.MOV.U32 R3, RZ, RZ, RZ ;  /* 0x000000ffff037224 */ /* 0x000fe200078e00ff */
[----:B------:R-:W-:Y:S01]  /*03a0*/  CS2R R8, SRZ ;  /* 0x0000000000087805 */ /* 0x000fe2000001ff00 */
[----:B------:R-:W2:Y:S01]  /*03b0*/  @P1 LDG.E R6, [R16.64] ;  /* 0x0000000810061981 */ /* 0x000ea2000c1e1900 */
[----:B------:R-:W-:Y:S02]  /*03c0*/  ISETP.NE.AND.EX P0, PT, RZ, c[0x0][0x2dc], PT, P0 ;  /* 0x0000b700ff007a0c */ /* 0x000fe40003f05300 */
[----:B------:R-:W-:Y:S01]  /*03d0*/  P2R R2, PR, RZ, 0x2 ;  /* 0x00000002ff027803 */ /* 0x000fe20000000000 */
[----:B------:R-:W3:Y:S04]  /*03e0*/  @P1 LDG.E R13, [R16.64] ;  /* 0x00000008100d1981 */ /* 0x000ee8000c1e1900 */
[----:B------:R-:W4:Y:S06]  /*03f0*/  @P2 LDG.E R11, [R14.64] ;  /* 0x000000080e0b2981 */ /* 0x000f2c000c1e1900 */
[----:B------:R-:W-:-:S05]  /*0400*/  @P0 IMAD.WIDE R18, R229, R4, c[0x0][0x2d8] ;  /* 0x0000b600e5120625 */ /* 0x000fca00078e0204 */
[----:B------:R1:W5:Y:S01]  /*0410*/  @P0 LDG.E R228, [R18.64] ;  /* 0x0000000812e40981 */ /* 0x000362000c1e1900 */
[----:B--2---:R-:W-:-:S05]  /*0420*/  @P1 IMAD R6, R229, 0x40, R6 ;  /* 0x00000040e5061824 */ /* 0x004fca00078e0206 */
[----:B------:R-:W-:-:S04]  /*0430*/  @P1 SHF.R.S32.HI R5, RZ, 0x1f, R6 ;  /* 0x0000001fff051819 */ /* 0x000fc80000011406 */
[----:B------:R-:W-:Y:S02]  /*0440*/  @P1 LEA.HI R5, R5, R6, RZ, 0x6 ;  /* 0x0000000605051211 */ /* 0x000fe400078f30ff */
[----:B------:R-:W-:Y:S01]  /*0450*/  CS2R R6, SRZ ;  /* 0x0000000000067805 */ /* 0x000fe2000001ff00 */
[----:B----4-:R-:W-:Y:S01]  /*0460*/  @P2 SHF.R.S32.HI R9, RZ, 0x1f, R11 ;  /* 0x0000001fff092819 */ /* 0x010fe2000001140b */
[--C-:B---3--:R-:W-:Y:S01]  /*0470*/  @P1 IMAD.MOV.U32 R6, RZ, RZ, R13.reuse ;  /* 0x000000ffff061224 */ /* 0x108fe200078e000d */
[----:B------:R-:W-:Y:S01]  /*0480*/  @P1 LOP3.LUT R3, R5, 0xffffffc0, RZ, 0xc0, !PT ;  /* 0xffffffc005031812 */ /* 0x000fe200078ec0ff */
[----:B------:R-:W-:Y:S01]  /*0490*/  IMAD.MOV.U32 R5, RZ, RZ, c[0x0][0x198] ;  /* 0x00006600ff057624 */ /* 0x000fe200078e00ff */
[----:B------:R-:W-:Y:S01]  /*04a0*/  @P1 SHF.R.S32.HI R7, RZ, 0x1f, R13 ;  /* 0x0000001fff071819 */ /* 0x000fe2000001140d */
[----:B------:R-:W-:Y:S01]  /*04b0*/  @P2 IMAD.MOV.U32 R8, RZ, RZ, R11 ;  /* 0x000000ffff082224 */ /* 0x000fe200078e000b */
[----:B------:R-:W-:Y:S05]  /*04c0*/  @P0 BRA `(.L_x_1069) ;  /* 0x0000004000000947 */ /* 0x000fea0003800000 */
[----:B-1----:R-:W-:Y:S05]  /*04d0*/  @!P1 BRA `(.L_x_1069) ;  /* 0x0000003000009947 */ /* 0x002fea0003800000 */
[----:B-----5:R-:W2:Y:S04]  /*04e0*/  LDG.E R228, [R16.64] ;  /* 0x0000000810e47981 */ /* 0x020ea8000c1e1900 */
[----:B------:R-:W2:Y:S02]  /*04f0*/  LDG.E R11, [R16.64+0x4] ;  /* 0x00000408100b7981 */ /* 0x000ea4000c1e1900 */
[----:B--2---:R-:W-:-:S02]  /*0500*/  IADD3 R228, -R228, R11, RZ ;  /* 0x0000000be4e47210 */ /* 0x004fc40007ffe1ff */
.L_x_1069:
[----:B-1----:R-:W-:-:S04]  /*0510*/  ISETP.NE.U32.AND P0, PT, RZ, c[0x0][0x2e0], PT ;  /* 0x0000b800ff007a0c */ /* 0x002fc80003f05070 */
[----:B------:R-:W-:-:S13]  /*0520*/  ISETP.NE.AND.EX P0, PT, RZ, c[0x0][0x2e4], PT, P0 ;  /* 0x0000b900ff007a0c */ /* 0x000fda0003f05300 */
[----:B------:R-:W-:Y:S05]  /*0530*/  @!P0 BRA `(.L_x_1070) ;  /* 0x0000003000008947 */ /* 0x000fea0003800000 */
[----:B------:R-:W-:-:S06]  /*0540*/  IMAD.WIDE R4, R229, R4, c[0x0][0x2e0] ;  /* 0x0000b800e5047625 */ /* 0x000fcc00078e0204 */
[----:B------:R1:W5:Y:S01]  /*0550*/  LDG.E R5, [R4.64] ;  /* 0x0000000804057981 */ /* 0x000362000c1e1900 */
[----:B------:R-:W-:Y:S05]  /*0560*/  BRA `(.L_x_1071) ;  /* 0x0000004000007947 */ /* 0x000fea0003800000 */
.L_x_1070:
[----:B------:R-:W-:Y:S05]  /*0570*/  @!P2 BRA `(.L_x_1071) ;  /* 0x000000300000a947 */ /* 0x000fea0003800000 */
[----:B------:R-:W2:Y:S04]  /*0580*/  LDG.E R5, [R14.64] ;  /* 0x000000080e057981 */ /* 0x000ea8000c1e1900 */
[----:B------:R-:W2:Y:S02]  /*0590*/  LDG.E R4, [R14.64+0x4] ;  /* 0x000004080e047981 */ /* 0x000ea4000c1e1900 */
[----:B--2---:R-:W-:Y:S02]  /*05a0*/  IADD3 R5, -R5, R4, RZ ;  /* 0x0000000405057210 */ /* 0x004fe40007ffe1ff */
.L_x_1071:
[----:B------:R-:W-:Y:S02]  /*05b0*/  ISETP.GE.AND P0, PT, R222, RZ, PT ;  /* 0x000000ffde00720c */ /* 0x000fe40003f06270 */
[----:B-----5:R-:W-:-:S04]  /*05c0*/  IADD3 R11, R228, 0x3f, RZ ;  /* 0x0000003fe40b7810 */ /* 0x020fc80007ffe0ff */
[----:B-1----:R-:W-:-:S04]  /*05d0*/  SHF.R.S32.HI R4, RZ, 0x1f, R11 ;  /* 0x0000001fff047819 */ /* 0x002fc8000001140b */
        /* <DEDUP_REMOVED lines=10> */
.L_x_1072:
        /* <DEDUP_REMOVED lines=73> */
[----:B------:R-:W-:Y:S01]  /*0b10*/  SEL R11, R229, RZ, !P2 ;  /* 0x000000ffe50b7207 */ /* 0x000fe20005000000 */
[----:B------:R-:W-:Y:S01]  /*0b20*/  IMAD.SHL.U32 R19, R219, 0x4, RZ ;  /* 0x00000004db137824 */ /* 0x000fe200078e00ff */
[----:B------:R-:W-:Y:S01]  /*0b30*/  ISETP.NE.AND P0, PT, R10, 0x1, PT ;  /* 0x000000010a00780c */ /* 0x000fe20003f05270 */
[----:B------:R-:W-:Y:S01]  /*0b40*/  IMAD R22, R3, 0xc0, RZ ;  /* 0x000000c003167824 */ /* 0x000fe200078e02ff */
[-C--:B------:R-:W-:Y:S01]  /*0b50*/  LEA.HI R215, R14, R219.reuse, RZ, 0x3 ;  /* 0x000000db0ed77211 */ /* 0x080fe200078f18ff */
[----:B------:R-:W-:Y:S01]  /*0b60*/  ULDC.64 UR4, c[0x0][0x1d8] ;  /* 0x0000760000047ab9 */ /* 0x000fe20000000a00 */
[----:B------:R-:W-:Y:S01]  /*0b70*/  SHF.R.S32.HI R18, RZ, 0x1f, R3 ;  /* 0x0000001fff127819 */ /* 0x000fe20000011403 */
[----:B------:R-:W-:Y:S01]  /*0b80*/  USHF.L.U32 UR7, UR4, 0x5, URZ ;  /* 0x0000000504077899 */ /* 0x000fe2000800063f */
[----:B------:R-:W-:Y:S01]  /*0b90*/  LOP3.LUT R12, R215, 0xfffffff8, RZ, 0xc0, !PT ;  /* 0xfffffff8d70c7812 */ /* 0x000fe200078ec0ff */
[----:B------:R-:W-:Y:S01]  /*0ba0*/  UMOV UR6, 0x5 ;  /* 0x0000000500067882 */ /* 0x000fe20000000000 */
[----:B------:R-:W-:Y:S01]  /*0bb0*/  SHF.R.S32.HI R227, RZ, 0x3, R215 ;  /* 0x00000003ffe37819 */ /* 0x000fe200000114d7 */
[----:B------:R-:W-:Y:S01]  /*0bc0*/  USHF.L.U64.HI UR5, UR4, UR6, UR5 ;  /* 0x0000000604057299 */ /* 0x000fe20008010205 */
[-C--:B------:R-:W-:Y:S01]  /*0bd0*/  IADD3 R24, P1, R22, R219.reuse, RZ ;  /* 0x000000db16187210 */ /* 0x080fe20007f3e0ff */
[C---:B------:R-:W-:Y:S01]  /*0be0*/  IMAD.IADD R12, R219.reuse, 0x1, -R12 ;  /* 0x00000001db0c7824 */ /* 0x040fe200078e0a0c */
[----:B------:R-:W-:Y:S01]  /*0bf0*/  ISETP.GT.AND P6, PT, R219, 0x7f, PT ;  /* 0x0000007fdb00780c */ /* 0x000fe20003fc4270 */
[----:B------:R-:W-:Y:S01]  /*0c00*/  @P0 IMAD.HI.U32 R10, R0, c[0x0][0x24c], RZ ;  /* 0x00009300000a0a27 */ /* 0x000fe200078e00ff */
[----:B------:R-:W-:Y:S01]  /*0c10*/  LOP3.LUT R4, R4, 0xfffffffd, RZ, 0xc0, !PT ;  /* 0xfffffffd04047812 */ /* 0x000fe200078ec0ff */
[----:B------:R-:W-:Y:S01]  /*0c20*/  CS2R R170, SRZ ;  /* 0x0000000000aa7805 */ /* 0x000fe2000001ff00 */
[----:B------:R-:W-:Y:S01]  /*0c30*/  LEA.HI R213, R14, R219, RZ, 0x7 ;  /* 0x000000db0ed57211 */ /* 0x000fe200078f38ff */
[----:B------:R-:W-:Y:S01]  /*0c40*/  IMAD.SHL.U32 R20, R12, 0x8, RZ ;  /* 0x000000080c147824 */ /* 0x000fe200078e00ff */
[----:B------:R-:W-:Y:S01]  /*0c50*/  @P0 SHF.R.U32.HI R23, RZ, c[0x0][0x250], R10 ;  /* 0x00009400ff170a19 */ /* 0x000fe2000001160a */
[----:B------:R-:W-:Y:S01]  /*0c60*/  IMAD.MOV.U32 R214, RZ, RZ, 0x10 ;  /* 0x00000010ffd67424 */ /* 0x000fe200078e00ff */
[----:B------:R-:W-:Y:S01]  /*0c70*/  SHF.R.S32.HI R10, RZ, 0x1f, R229 ;  /* 0x0000001fff0a7819 */ /* 0x000fe200000114e5 */
[----:B------:R-:W-:Y:S01]  /*0c80*/  IMAD.MOV.U32 R212, RZ, RZ, 0x20 ;  /* 0x00000020ffd47424 */ /* 0x000fe200078e00ff */
[----:B------:R-:W-:Y:S01]  /*0c90*/  SHF.R.S32.HI R15, RZ, 0x1f, R23 ;  /* 0x0000001fff0f7819 */ /* 0x000fe20000011417 */
[----:B------:R-:W-:Y:S01]  /*0ca0*/  IMAD.MOV.U32 R250, RZ, RZ, 0x1 ;  /* 0x00000001fffa7424 */ /* 0x000fe200078e00ff */
[----:B------:R-:W-:Y:S01]  /*0cb0*/  SHF.R.S32.HI R21, RZ, 0x1f, R20 ;  /* 0x0000001fff157819 */ /* 0x000fe20000011414 */
[----:B------:R-:W-:Y:S01]  /*0cc0*/  IMAD.IADD R236, R5, 0x1, -R228 ;  /* 0x0000000105ec7824 */ /* 0x000fe200078e0ae4 */
[----:B------:R-:W-:Y:S01]  /*0cd0*/  SEL R13, R10, RZ, !P2 ;  /* 0x000000ff0a0d7207 */ /* 0x000fe20005000000 */
[----:B------:R-:W-:Y:S01]  /*0ce0*/  IMAD R28, R15, c[0x0][0x1e0], RZ ;  /* 0x000078000f1c7a24 */ /* 0x000fe200078e02ff */
[----:B------:R-:W-:Y:S01]  /*0cf0*/  IADD3 R26, P2, R19, R3, RZ ;  /* 0x00000003131a7210 */ /* 0x000fe20007f5e0ff */
[----:B------:R-:W-:Y:S01]  /*0d00*/  IMAD.WIDE.U32 R16, R23, c[0x0][0x1e0], R20 ;  /* 0x0000780017107a25 */ /* 0x000fe200078e0014 */
[----:B------:R-:W-:Y:S01]  /*0d10*/  SHF.R.S32.HI R3, RZ, 0x1f, R227 ;  /* 0x0000001fff037819 */ /* 0x000fe200000114e3 */
[----:B------:R-:W-:Y:S01]  /*0d20*/  CS2R R168, SRZ ;  /* 0x0000000000a87805 */ /* 0x000fe2000001ff00 */
[----:B------:R-:W-:Y:S01]  /*0d30*/  IADD3 R30, P0, R227, R8, RZ ;  /* 0x00000008e31e7210 */ /* 0x000fe20007f1e0ff */
[----:B------:R-:W-:Y:S01]  /*0d40*/  IMAD R28, R23, c[0x0][0x1e4], R28 ;  /* 0x00007900171c7a24 */ /* 0x000fe200078e021c */
[----:B------:R-:W-:Y:S01]  /*0d50*/  LEA.HI.X.SX32 R27, R19, R18, 0x1, P2 ;  /* 0x00000012131b7211 */ /* 0x000fe200010f0eff */
[----:B------:R-:W-:Y:S01]  /*0d60*/  IMAD R8, R15, c[0x0][0x1b0], RZ ;  /* 0x00006c000f087a24 */ /* 0x000fe200078e02ff */
[----:B------:R-:W-:Y:S01]  /*0d70*/  SHF.R.S32.HI R213, RZ, 0x7, R213 ;  /* 0x00000007ffd57819 */ /* 0x000fe200000114d5 */
[----:B------:R-:W-:Y:S01]  /*0d80*/  IMAD.IADD R29, R17, 0x1, R28 ;  /* 0x00000001111d7824 */ /* 0x000fe200078e021c */
[----:B------:R-:W-:Y:S01]  /*0d90*/  SHF.R.S32.HI R17, RZ, 0x1f, R219 ;  /* 0x0000001fff117819 */ /* 0x000fe200000114db */
[----:B------:R-:W-:Y:S01]  /*0da0*/  IMAD.MOV.U32 R28, RZ, RZ, R16 ;  /* 0x000000ffff1c7224 */ /* 0x000fe200078e0010 */
[----:B------:R-:W-:Y:S01]  /*0db0*/  CS2R R166, SRZ ;  /* 0x0000000000a67805 */ /* 0x000fe2000001ff00 */
[----:B------:R-:W-:Y:S01]  /*0dc0*/  IMAD R16, R13, c[0x0][0x1e8], RZ ;  /* 0x00007a000d107a24 */ /* 0x000fe200078e02ff */
[----:B------:R-:W-:Y:S01]  /*0dd0*/  LEA.HI.X.SX32 R25, R22, R17, 0x1, P1 ;  /* 0x0000001116197211 */ /* 0x000fe200008f0eff */
[C---:B------:R-:W-:Y:S01]  /*0de0*/  IMAD.WIDE.U32 R28, R11.reuse, c[0x0][0x1e8], R28 ;  /* 0x00007a000b1c7a25 */ /* 0x040fe200078e001c */
[----:B------:R-:W-:Y:S01]  /*0df0*/  CS2R R164, SRZ ;  /* 0x0000000000a47805 */ /* 0x000fe2000001ff00 */
[----:B------:R-:W-:Y:S01]  /*0e00*/  CS2R R162, SRZ ;  /* 0x0000000000a27805 */ /* 0x000fe2000001ff00 */
[----:B------:R-:W-:Y:S01]  /*0e10*/  CS2R R160, SRZ ;  /* 0x0000000000a07805 */ /* 0x000fe2000001ff00 */
[----:B------:R-:W-:Y:S01]  /*0e20*/  IMAD R16, R11, c[0x0][0x1ec], R16 ;  /* 0x00007b000b107a24 */ /* 0x000fe200078e0210 */
[----:B------:R-:W-:Y:S01]  /*0e30*/  CS2R R158, SRZ ;  /* 0x00000000009e7805 */ /* 0x000fe2000001ff00 */
[----:B------:R-:W-:Y:S01]  /*0e40*/  IMAD.X R31, R3, 0x1, R9, P0 ;  /* 0x00000001031f7824 */ /* 0x000fe200000e0609 */
[----:B------:R-:W-:Y:S01]  /*0e50*/  CS2R R156, SRZ ;  /* 0x00000000009c7805 */ /* 0x000fe2000001ff00 */
[----:B------:R-:W-:Y:S01]  /*0e60*/  IMAD.IADD R29, R29, 0x1, R16 ;  /* 0x000000011d1d7824 */ /* 0x000fe200078e0210 */
[----:B------:R-:W-:Y:S01]  /*0e70*/  CS2R R154, SRZ ;  /* 0x00000000009a7805 */ /* 0x000fe2000001ff00 */
[----:B------:R-:W-:Y:S01]  /*0e80*/  IMAD.WIDE R16, R222, 0x50, R30 ;  /* 0x00000050de107825 */ /* 0x000fe200078e021e */
[----:B------:R-:W-:Y:S01]  /*0e90*/  CS2R R152, SRZ ;  /* 0x0000000000987805 */ /* 0x000fe2000001ff00 */
[----:B------:R-:W-:Y:S01]  /*0ea0*/  CS2R R150, SRZ ;  /* 0x0000000000967805 */ /* 0x000fe2000001ff00 */
[----:B------:R-:W-:Y:S01]  /*0eb0*/  CS2R R148, SRZ ;  /* 0x0000000000947805 */ /* 0x000fe2000001ff00 */
[C---:B------:R-:W-:Y:S01]  /*0ec0*/  IMAD R8, R23.reuse, c[0x0][0x1b4], R8 ;  /* 0x00006d0017087a24 */ /* 0x040fe200078e0208 */
[----:B------:R-:W-:Y:S01]  /*0ed0*/  CS2R R146, SRZ ;  /* 0x0000000000927805 */ /* 0x000fe2000001ff00 */
[----:B------:R-:W-:Y:S01]  /*0ee0*/  IMAD.WIDE.U32 R30, R23, c[0x0][0x1b0], R20 ;  /* 0x00006c00171e7a25 */ /* 0x000fe200078e0014 */
[----:B------:R-:W-:Y:S01]  /*0ef0*/  IADD3 R23, P0, R227, R6, RZ ;  /* 0x00000006e3177210 */ /* 0x000fe20007f1e0ff */
[----:B------:R-:W-:Y:S01]  /*0f00*/  CS2R R144, SRZ ;  /* 0x0000000000907805 */ /* 0x000fe2000001ff00 */
[----:B------:R-:W-:Y:S01]  /*0f10*/  CS2R R142, SRZ ;  /* 0x00000000008e7805 */ /* 0x000fe2000001ff00 */
[----:B------:R-:W-:Y:S01]  /*0f20*/  IMAD R15, R17, c[0x0][0x1d8], RZ ;  /* 0x00007600110f7a24 */ /* 0x000fe200078e02ff */
[----:B------:R-:W-:Y:S01]  /*0f30*/  CS2R R140, SRZ ;  /* 0x00000000008c7805 */ /* 0x000fe2000001ff00 */
[----:B------:R-:W-:Y:S01]  /*0f40*/  IMAD.SHL.U32 R19, R227, 0x40, RZ ;  /* 0x00000040e3137824 */ /* 0x000fe200078e00ff */
[----:B------:R-:W-:Y:S01]  /*0f50*/  CS2R R138, SRZ ;  /* 0x00000000008a7805 */ /* 0x000fe2000001ff00 */
[----:B------:R-:W-:Y:S01]  /*0f60*/  IMAD.IADD R31, R31, 0x1, R8 ;  /* 0x000000011f1f7824 */ /* 0x000fe200078e0208 */
[----:B------:R-:W-:Y:S01]  /*0f70*/  CS2R R136, SRZ ;  /* 0x0000000000887805 */ /* 0x000fe2000001ff00 */
[C---:B------:R-:W-:Y:S01]  /*0f80*/  IMAD R8, R16.reuse, c[0x0][0x1dc], R15 ;  /* 0x0000770010087a24 */ /* 0x040fe200078e020f */
[----:B------:R-:W-:Y:S01]  /*0f90*/  LOP3.LUT R19, R19, 0x1c0, RZ, 0xc0, !PT ;  /* 0x000001c013137812 */ /* 0x000fe200078ec0ff */
[----:B------:R-:W-:Y:S01]  /*0fa0*/  IMAD.WIDE.U32 R28, R16, c[0x0][0x1d8], R28 ;  /* 0x00007600101c7a25 */ /* 0x000fe200078e001c */
[----:B------:R-:W-:Y:S01]  /*0fb0*/  CS2R R134, SRZ ;  /* 0x0000000000867805 */ /* 0x000fe2000001ff00 */
[----:B------:R-:W-:Y:S01]  /*0fc0*/  CS2R R132, SRZ ;  /* 0x0000000000847805 */ /* 0x000fe2000001ff00 */
[----:B------:R-:W-:Y:S01]  /*0fd0*/  LOP3.LUT R9, R19, 0x38, R20, 0xf8, !PT ;  /* 0x0000003813097812 */ /* 0x000fe200078ef814 */
[----:B------:R-:W-:Y:S01]  /*0fe0*/  IMAD.X R7, R3, 0x1, R7, P0 ;  /* 0x0000000103077824 */ /* 0x000fe200000e0607 */
[----:B------:R-:W-:Y:S01]  /*0ff0*/  LEA R32, P0, R28, c[0x0][0x1c0], 0x1 ;  /* 0x000070001c207a11 */ /* 0x000fe200078008ff */
[----:B------:R-:W-:Y:S01]  /*1000*/  IMAD.IADD R3, R29, 0x1, R8 ;  /* 0x000000011d037824 */ /* 0x000fe200078e0208 */
[----:B------:R-:W-:Y:S01]  /*1010*/  SHF.R.U32.HI R6, RZ, 0x3, R19 ;  /* 0x00000003ff067819 */ /* 0x000fe20000011613 */
[----:B------:R-:W-:Y:S01]  /*1020*/  IMAD R222, R222, -0x50, RZ ;  /* 0xffffffb0dede7824 */ /* 0x000fe200078e02ff */
[----:B------:R-:W-:Y:S01]  /*1030*/  CS2R R130, SRZ ;  /* 0x0000000000827805 */ /* 0x000fe2000001ff00 */
[----:B------:R-:W-:Y:S01]  /*1040*/  IMAD.WIDE.U32 R30, R11, c[0x0][0x1b8], R30 ;  /* 0x00006e000b1e7a25 */ /* 0x000fe200078e001e */
[----:B------:R-:W-:Y:S01]  /*1050*/  LEA.HI.X R33, R28, c[0x0][0x1c4], R3, 0x1, P0 ;  /* 0x000071001c217a11 */ /* 0x000fe200000f0c03 */
[----:B------:R-:W-:Y:S01]  /*1060*/  CS2R R128, SRZ ;  /* 0x0000000000807805 */ /* 0x000fe2000001ff00 */
[----:B------:R-:W-:Y:S01]  /*1070*/  LEA.HI R3, R14, R219, RZ, 0x6 ;  /* 0x000000db0e037211 */ /* 0x000fe200078f30ff */
[----:B------:R-:W-:Y:S01]  /*1080*/  IMAD.MOV.U32 R15, RZ, RZ, c[0x0][0x1dc] ;  /* 0x00007700ff0f7624 */ /* 0x000fe200078e00ff */
[----:B------:R-:W-:Y:S01]  /*1090*/  IADD3 R8, R222, R5, -R227 ;  /* 0x00000005de087210 */ /* 0x000fe20007ffe8e3 */
[----:B------:R-:W-:Y:S01]  /*10a0*/  IMAD.WIDE.U32 R24, R0, c[0x0][0x238], R24 ;  /* 0x00008e0000187a25 */ /* 0x000fe200078e0018 */
[----:B------:R-:W-:Y:S01]  /*10b0*/  ISETP.GE.AND P0, PT, R20, c[0x0][0x1cc], PT ;  /* 0x0000730014007a0c */ /* 0x000fe20003f06270 */
[----:B------:R-:W-:Y:S01]  /*10c0*/  CS2R R126, SRZ ;  /* 0x00000000007e7805 */ /* 0x000fe2000001ff00 */
[----:B------:R-:W-:Y:S01]  /*10d0*/  LOP3.LUT R18, R9, R6, RZ, 0x3c, !PT ;  /* 0x0000000609127212 */ /* 0x000fe200078e3cff */
[----:B------:R-:W-:Y:S01]  /*10e0*/  IMAD R6, R13, c[0x0][0x1b8], RZ ;  /* 0x00006e000d067a24 */ /* 0x000fe200078e02ff */
[----:B------:R-:W-:Y:S01]  /*10f0*/  SHF.R.S32.HI R3, RZ, 0x6, R3 ;  /* 0x00000006ff037819 */ /* 0x000fe20000011403 */
[----:B------:R-:W-:Y:S01]  /*1100*/  IMAD.SHL.U32 R210, R213, 0x8, RZ ;  /* 0x00000008d5d27824 */ /* 0x000fe200078e00ff */
[----:B------:R-:W-:Y:S01]  /*1110*/  ISETP.LT.OR P2, PT, R8, 0x1, P0 ;  /* 0x000000010800780c */ /* 0x000fe20000741670 */
[----:B------:R-:W-:Y:S01]  /*1120*/  IMAD R13, R11, c[0x0][0x1bc], R6 ;  /* 0x00006f000b0d7a24 */ /* 0x000fe200078e0206 */
[C---:B------:R-:W-:Y:S01]  /*1130*/  IADD3 R9, R20.reuse, 0x40, RZ ;  /* 0x0000004014097810 */ /* 0x040fe20007ffe0ff */
[----:B------:R-:W-:Y:S01]  /*1140*/  IMAD.MOV.U32 R11, RZ, RZ, c[0x0][0x1d8] ;  /* 0x00007600ff0b7624 */ /* 0x000fe200078e00ff */
[----:B------:R-:W-:Y:S01]  /*1150*/  IADD3 R6, R20, 0x80, RZ ;  /* 0x0000008014067810 */ /* 0x000fe20007ffe0ff */
[----:B------:R-:W-:Y:S01]  /*1160*/  IMAD R18, R3, 0x200, R18 ;  /* 0x0000020003127824 */ /* 0x000fe200078e0212 */
[----:B------:R-:W-:Y:S01]  /*1170*/  ISETP.GE.AND P4, PT, R9, c[0x0][0x1cc], PT ;  /* 0x0000730009007a0c */ /* 0x000fe20003f86270 */
[----:B------:R-:W-:Y:S01]  /*1180*/  IMAD.IADD R31, R31, 0x1, R13 ;  /* 0x000000011f1f7824 */ /* 0x000fe200078e020d */
[----:B------:R-:W-:Y:S01]  /*1190*/  LEA R28, P1, R11, R32, 0x6 ;  /* 0x000000200b1c7211 */ /* 0x000fe200078230ff */
[----:B------:R-:W-:Y:S01]  /*11a0*/  IMAD.SHL.U32 R221, R18, 0x2, RZ ;  /* 0x0000000212dd7824 */ /* 0x000fe200078e00ff */
[----:B------:R-:W-:Y:S01]  /*11b0*/  ISETP.GE.AND P3, PT, R6, c[0x0][0x1cc], PT ;  /* 0x0000730006007a0c */ /* 0x000fe20003f66270 */
[----:B------:R-:W-:Y:S01]  /*11c0*/  IMAD.U32 R13, RZ, RZ, UR7 ;  /* 0x00000007ff0d7e24 */ /* 0x000fe2000f8e00ff */
[C---:B------:R-:W-:Y:S01]  /*11d0*/  ISETP.LT.OR P5, PT, R8.reuse, 0x1, P4 ;  /* 0x000000010800780c */ /* 0x040fe200027a1670 */
[----:B------:R-:W-:Y:S01]  /*11e0*/  IMAD R18, R7, c[0x0][0x208], RZ ;  /* 0x0000820007127a24 */ /* 0x000fe200078e02ff */
[----:B------:R-:W-:Y:S01]  /*11f0*/  LEA.HI.X R29, R11, R33, R15, 0x6, P1 ;  /* 0x000000210b1d7211 */ /* 0x000fe200008f340f */
[----:B------:R-:W-:Y:S01]  /*1200*/  @!PT LDS RZ, [RZ] ;  /* 0x00000000fffff984 */ /* 0x000fe20000000800 */
[----:B------:R-:W-:Y:S01]  /*1210*/  @!PT LDS RZ, [RZ] ;  /* 0x00000000fffff984 */ /* 0x000fe20000000800 */
[----:B------:R-:W-:Y:S01]  /*1220*/  @!PT LDS RZ, [RZ] ;  /* 0x00000000fffff984 */ /* 0x000fe20000000800 */
[----:B------:R1:W-:Y:S01]  /*1230*/  LDGSTS.E.BYPASS.LTC128B.128 [R221+0x7880], [R32.64], !P2 ;  /* 0x0788000020dd7fae */ /* 0x0003e2000d101d48 */
[C---:B------:R-:W-:Y:S01]  /*1240*/  ISETP.LT.OR P1, PT, R8.reuse, 0x1, P3 ;  /* 0x000000010800780c */ /* 0x040fe20001f21670 */
[----:B------:R-:W-:Y:S01]  /*1250*/  IMAD.U32 R11, RZ, RZ, UR5 ;  /* 0x00000005ff0b7e24 */ /* 0x000fe2000f8e00ff */
[C---:B------:R-:W-:Y:S01]  /*1260*/  ISETP.LT.OR P2, PT, R8.reuse, 0x21, P0 ;  /* 0x000000210800780c */ /* 0x040fe20000741670 */
[----:B------:R-:W-:Y:S01]  /*1270*/  IMAD R15, R17, c[0x0][0x1a8], RZ ;  /* 0x00006a00110f7a24 */ /* 0x000fe200078e02ff */
[C---:B------:R-:W-:Y:S01]  /*1280*/  ISETP.LT.OR P0, PT, R8.reuse, 0x21, P4 ;  /* 0x000000210800780c */ /* 0x040fe20002701670 */
[----:B------:R-:W-:Y:S01]  /*1290*/  ULDC.64 UR4, c[0x0][0x1a8] ;  /* 0x00006a0000047ab9 */ /* 0x000fe20000000a00 */
[----:B------:R-:W-:Y:S01]  /*12a0*/  ISETP.LT.OR P3, PT, R8, 0x21, P3 ;  /* 0x000000210800780c */ /* 0x000fe20001f61670 */
[C---:B------:R-:W-:Y:S01]  /*12b0*/  IMAD R15, R16.reuse, c[0x0][0x1ac], R15 ;  /* 0x00006b00100f7a24 */ /* 0x040fe200078e020f */
[----:B------:R-:W-:Y:S01]  /*12c0*/  USHF.L.U32 UR11, UR4, 0x5, URZ ;  /* 0x00000005040b7899 */ /* 0x000fe2000800063f */
[----:B------:R1:W-:Y:S01]  /*12d0*/  LDGSTS.E.BYPASS.LTC128B.128 [R221+0xa080], [R32.64+0x80], !P5 ;  /* 0x0a08008020dd7fae */ /* 0x0003e2000e901d48 */
[----:B------:R-:W-:Y:S01]  /*12e0*/  IMAD.WIDE.U32 R16, R16, c[0x0][0x1a8], R30 ;  /* 0x00006a0010107a25 */ /* 0x000fe200078e001e */
[----:B------:R-:W-:Y:S01]  /*12f0*/  USHF.L.U64.HI UR10, UR4, UR6, UR5 ;  /* 0x00000006040a7299 */ /* 0x000fe20008010205 */
[----:B------:R-:W-:Y:S01]  /*1300*/  LOP3.LUT R210, R210, 0x8, RZ, 0xc0, !PT ;  /* 0x00000008d2d27812 */ /* 0x000fe200078ec0ff */
[----:B------:R1:W-:Y:S01]  /*1310*/  LDGSTS.E.BYPASS.LTC128B.128 [R221+0xc880], [R32.64+0x100], !P1 ;  /* 0x0c88010020dd7fae */ /* 0x0003e2000c901d48 */
[C---:B------:R-:W-:Y:S01]  /*1320*/  @!P6 ISETP.GE.AND P1, PT, R8.reuse, 0x41, PT ;  /* 0x000000410800e80c */ /* 0x040fe20003f26270 */
[----:B------:R-:W-:Y:S01]  /*1330*/  IMAD.IADD R15, R17, 0x1, R15 ;  /* 0x00000001110f7824 */ /* 0x000fe200078e020f */
[----:B------:R-:W-:Y:S01]  /*1340*/  UMOV UR7, 0x6 ;  /* 0x0000000600077882 */ /* 0x000fe20000000000 */
[----:B------:R2:W-:Y:S01]  /*1350*/  LDGSTS.E.BYPASS.LTC128B.128 [R221+0x8880], [R28.64], !P2 ;  /* 0x088800001cdd7fae */ /* 0x0005e2000d101d48 */
[----:B------:R-:W-:Y:S01]  /*1360*/  @!P6 ISETP.LT.OR P2, PT, R8, 0x41, P4 ;  /* 0x000000410800e80c */ /* 0x000fe20002741670 */
[----:B------:R-:W-:Y:S01]  /*1370*/  ULDC.64 UR4, c[0x0][0x178] ;  /* 0x00005e0000047ab9 */ /* 0x000fe20000000a00 */
[----:B------:R-:W-:Y:S01]  /*1380*/  ISETP.GT.AND P4, PT, R219, 0x7f, PT ;  /* 0x0000007fdb00780c */ /* 0x000fe20003f84270 */
[----:B------:R2:W-:Y:S01]  /*1390*/  LDGSTS.E.BYPASS.LTC128B.128 [R221+0xb080], [R28.64+0x80], !P0 ;  /* 0x0b0800801cdd7fae */ /* 0x0005e2000c101d48 */
[----:B------:R-:W-:Y:S01]  /*13a0*/  @!P6 LEA R34, P0, R13, R28, 0x1 ;  /* 0x0000001c0d22e211 */ /* 0x000fe200078008ff */
[----:B------:R-:W-:Y:S01]  /*13b0*/  USHF.L.U64.HI UR12, UR4, UR7, UR5 ;  /* 0x00000007040c7299 */ /* 0x000fe20008010205 */
[C---:B------:R-:W-:Y:S01]  /*13c0*/  @!P6 ISETP.GE.OR P5, PT, R20.reuse, c[0x0][0x1cc], !P1 ;  /* 0x000073001400ea0c */ /* 0x040fe20004fa6670 */
[----:B------:R2:W-:Y:S01]  /*13d0*/  LDGSTS.E.BYPASS.LTC128B.128 [R221+0xd880], [R28.64+0x100], !P3 ;  /* 0x0d8801001cdd7fae */ /* 0x0005e2000d901d48 */
[----:B------:R-:W-:Y:S01]  /*13e0*/  ISETP.GE.AND P6, PT, R20, c[0x0][0x19c], PT ;  /* 0x0000670014007a0c */ /* 0x000fe20003fc6270 */
[----:B------:R-:W-:Y:S01]  /*13f0*/  USHF.L.U32 UR13, UR4, 0x6, URZ ;  /* 0x00000006040d7899 */ /* 0x000fe2000800063f */
[----:B------:R-:W-:Y:S01]  /*1400*/  IMAD R18, R23, c[0x0][0x20c], R18 ;  /* 0x0000830017127a24 */ /* 0x000fe200078e0212 */
[----:B------:R-:W-:Y:S01]  /*1410*/  CS2R R124, SRZ ;  /* 0x00000000007c7805 */ /* 0x000fe2000001ff00 */
[----:B------:R-:W-:Y:S01]  /*1420*/  ISETP.LT.OR P3, PT, R8, 0x1, P6 ;  /* 0x000000010800780c */ /* 0x000fe20003761670 */
[----:B------:R-:W-:Y:S01]  /*1430*/  IMAD.SHL.U32 R3, R3, 0x8, RZ ;  /* 0x0000000803037824 */ /* 0x000fe200078e00ff */
[----:B------:R-:W-:Y:S01]  /*1440*/  CS2R R122, SRZ ;  /* 0x00000000007a7805 */ /* 0x000fe2000001ff00 */
[----:B------:R-:W-:Y:S01]  /*1450*/  @!P4 ISETP.GE.OR P1, PT, R6, c[0x0][0x1cc], !P1 ;  /* 0x000073000600ca0c */ /* 0x000fe20004f26670 */
[----:B------:R-:W-:Y:S01]  /*1460*/  IMAD.IADD R5, R222, 0x1, R5 ;  /* 0x00000001de057824 */ /* 0x000fe200078e0205 */
[----:B------:R-:W-:Y:S01]  /*1470*/  @!P4 LEA.HI.X R35, R13, R29, R11, 0x1, P0 ;  /* 0x0000001d0d23c211 */ /* 0x000fe200000f0c0b */
[----:B------:R-:W-:Y:S01]  /*1480*/  CS2R R120, SRZ ;  /* 0x0000000000787805 */ /* 0x000fe2000001ff00 */
[----:B------:R-:W-:Y:S01]  /*1490*/  SHF.R.S32.HI R11, RZ, 0x1f, R0 ;  /* 0x0000001fff0b7819 */ /* 0x000fe20000011400 */
[----:B------:R-:W-:Y:S01]  /*14a0*/  CS2R R118, SRZ ;  /* 0x0000000000767805 */ /* 0x000fe2000001ff00 */
[----:B------:R-:W-:Y:S01]  /*14b0*/  CS2R R116, SRZ ;  /* 0x0000000000747805 */ /* 0x000fe2000001ff00 */
[----:B------:R3:W-:Y:S01]  /*14c0*/  @!P4 LDGSTS.E.BYPASS.LTC128B.128 [R221+0x9880], [R34.64], !P5 ;  /* 0x0988000022ddcfae */ /* 0x0007e2000e901d48 */
[----:B------:R-:W-:Y:S01]  /*14d0*/  ISETP.GT.AND P5, PT, R219, 0x7f, PT ;  /* 0x0000007fdb00780c */ /* 0x000fe20003fa4270 */
[----:B------:R-:W-:Y:S01]  /*14e0*/  IMAD R13, R11, c[0x0][0x180], RZ ;  /* 0x000060000b0d7a24 */ /* 0x000fe200078e02ff */
[----:B-1----:R-:W-:Y:S01]  /*14f0*/  LEA R32, P0, R16, c[0x0][0x190], 0x1 ;  /* 0x0000640010207a11 */ /* 0x002fe200078008ff */
[----:B------:R-:W-:Y:S01]  /*1500*/  CS2R R114, SRZ ;  /* 0x0000000000727805 */ /* 0x000fe2000001ff00 */
[----:B------:R-:W-:Y:S01]  /*1510*/  ISETP.GE.AND P4, PT, R9, c[0x0][0x19c], PT ;  /* 0x0000670009007a0c */ /* 0x000fe20003f86270 */
[----:B------:R-:W-:Y:S01]  /*1520*/  IMAD R234, R0, c[0x0][0x184], R13 ;  /* 0x0000610000ea7a24 */ /* 0x000fe200078e020d */
[----:B------:R-:W-:Y:S01]  /*1530*/  LEA.HI.X R33, R16, c[0x0][0x194], R15, 0x1, P0 ;  /* 0x0000650010217a11 */ /* 0x000fe200000f0c0f */
[----:B------:R-:W-:Y:S01]  /*1540*/  IMAD R16, R7, c[0x0][0x178], RZ ;  /* 0x00005e0007107a24 */ /* 0x000fe200078e02ff */
[----:B------:R-:W-:Y:S01]  /*1550*/  ISETP.LT.OR P0, PT, R8, 0x1, P4 ;  /* 0x000000010800780c */ /* 0x000fe20002701670 */
[----:B------:R-:W-:Y:S01]  /*1560*/  IMAD.MOV.U32 R7, RZ, RZ, c[0x0][0x1ac] ;  /* 0x00006b00ff077624 */ /* 0x000fe200078e00ff */
[----:B------:R-:W-:Y:S01]  /*1570*/  CS2R R112, SRZ ;  /* 0x0000000000707805 */ /* 0x000fe2000001ff00 */
[C---:B------:R-:W-:Y:S01]  /*1580*/  IMAD R16, R23.reuse, c[0x0][0x17c], R16 ;  /* 0x00005f0017107a24 */ /* 0x040fe200078e0210 */
[----:B------:R-:W-:Y:S01]  /*1590*/  CS2R R86, SRZ ;  /* 0x0000000000567805 */ /* 0x000fe2000001ff00 */
[----:B------:R3:W-:Y:S01]  /*15a0*/  @!P5 LDGSTS.E.BYPASS.LTC128B.128 [R221+0xc080], [R34.64+0x80], !P2 ;  /* 0x0c08008022dddfae */ /* 0x0007e2000d101d48 */
[----:B------:R-:W-:Y:S01]  /*15b0*/  ISETP.GE.AND P2, PT, R6, c[0x0][0x19c], PT ;  /* 0x0000670006007a0c */ /* 0x000fe20003f46270 */
[----:B--2---:R-:W-:Y:S01]  /*15c0*/  IMAD.WIDE.U32 R28, R23, c[0x0][0x178], R20 ;  /* 0x00005e00171c7a25 */ /* 0x004fe200078e0014 */
[----:B------:R-:W-:Y:S01]  /*15d0*/  CS2R R84, SRZ ;  /* 0x0000000000547805 */ /* 0x000fe2000001ff00 */
[----:B------:R3:W-:Y:S01]  /*15e0*/  @!P5 LDGSTS.E.BYPASS.LTC128B.128 [R221+0xe880], [R34.64+0x100], !P1 ;  /* 0x0e88010022dddfae */ /* 0x0007e2000c901d48 */
[----:B------:R-:W-:Y:S01]  /*15f0*/  ISETP.LT.OR P1, PT, R8, 0x1, P2 ;  /* 0x000000010800780c */ /* 0x000fe20001721670 */
[----:B------:R-:W-:Y:S01]  /*1600*/  IMAD.IADD R17, R29, 0x1, R16 ;  /* 0x000000011d117824 */ /* 0x000fe200078e0210 */
[----:B------:R-:W-:Y:S01]  /*1610*/  CS2R R82, SRZ ;  /* 0x0000000000527805 */ /* 0x000fe2000001ff00 */
[----:B------:R1:W-:Y:S01]  /*1620*/  LDGSTS.E.BYPASS.LTC128B.128 [R221+0x80], [R32.64], !P3 ;  /* 0x0008000020dd7fae */ /* 0x0003e2000d901d48 */
[----:B------:R-:W-:Y:S01]  /*1630*/  ISETP.NE.AND P3, PT, R2, RZ, PT ;  /* 0x000000ff0200720c */ /* 0x000fe20003f65270 */
[----:B------:R-:W-:Y:S01]  /*1640*/  IMAD.MOV.U32 R2, RZ, RZ, c[0x0][0x1a8] ;  /* 0x00006a00ff027624 */ /* 0x000fe200078e00ff */
[----:B------:R-:W-:Y:S01]  /*1650*/  CS2R R80, SRZ ;  /* 0x0000000000507805 */ /* 0x000fe2000001ff00 */
[----:B------:R1:W-:Y:S01]  /*1660*/  LDGSTS.E.BYPASS.LTC128B.128 [R221+0x2880], [R32.64+0x80], !P0 ;  /* 0x0288008020dd7fae */ /* 0x0003e2000c101d48 */
[----:B------:R-:W-:Y:S01]  /*1670*/  SEL R230, R229, RZ, !P3 ;  /* 0x000000ffe5e67207 */ /* 0x000fe20005800000 */
[----:B------:R-:W-:Y:S01]  /*1680*/  IMAD.MOV.U32 R16, RZ, RZ, R28 ;  /* 0x000000ffff107224 */ /* 0x000fe200078e001c */
[C---:B------:R-:W-:Y:S01]  /*1690*/  LEA R30, P0, R2.reuse, R32, 0x6 ;  /* 0x00000020021e7211 */ /* 0x040fe200078030ff */
[----:B------:R-:W-:Y:S01]  /*16a0*/  IMAD R15, R251, UR12, RZ ;  /* 0x0000000cfb0f7c24 */ /* 0x000fe2000f8e02ff */
[----:B------:R-:W-:Y:S01]  /*16b0*/  CS2R R78, SRZ ;  /* 0x00000000004e7805 */ /* 0x000fe2000001ff00 */
[----:B------:R1:W-:Y:S01]  /*16c0*/  LDGSTS.E.BYPASS.LTC128B.128 [R221+0x5080], [R32.64+0x100], !P1 ;  /* 0x0508010020dd7fae */ /* 0x0003e2000c901d48 */
[----:B------:R-:W-:Y:S01]  /*16d0*/  LEA.HI.X R31, R2, R33, R7, 0x6, P0 ;  /* 0x00000021021f7211 */ /* 0x000fe200000f3407 */
[----:B------:R-:W-:Y:S01]  /*16e0*/  IMAD.WIDE.U32 R16, R0, c[0x0][0x180], R16 ;  /* 0x0000600000107a25 */ /* 0x000fe200078e0010 */
[----:B------:R-:W-:Y:S01]  /*16f0*/  ISETP.GE.AND P0, PT, R9, c[0x0][0x16c], PT ;  /* 0x00005b0009007a0c */ /* 0x000fe20003f06270 */
[----:B------:R-:W-:Y:S01]  /*1700*/  CS2R R76, SRZ ;  /* 0x00000000004c7805 */ /* 0x000fe2000001ff00 */
[----:B------:R-:W-:Y:S01]  /*1710*/  SEL R7, R10, RZ, !P3 ;  /* 0x000000ff0a077207 */ /* 0x000fe20005800000 */
[----:B------:R-:W-:Y:S01]  /*1720*/  IMAD.IADD R235, R17, 0x1, R234 ;  /* 0x0000000111eb7824 */ /* 0x000fe200078e02ea */
[----:B------:R-:W-:Y:S01]  /*1730*/  ISETP.LT.OR P3, PT, R8, 0x21, P6 ;  /* 0x000000210800780c */ /* 0x000fe20003761670 */
[----:B------:R-:W-:Y:S01]  /*1740*/  IMAD.MOV.U32 R234, RZ, RZ, R16 ;  /* 0x000000ffffea7224 */ /* 0x000fe200078e0010 */
[----:B------:R-:W-:Y:S01]  /*1750*/  SEL R2, RZ, 0xffffffff, P0 ;  /* 0xffffffffff027807 */ /* 0x000fe20000000000 */
[----:B------:R-:W-:Y:S01]  /*1760*/  IMAD R245, R7, c[0x0][0x188], RZ ;  /* 0x0000620007f57a24 */ /* 0x000fe200078e02ff */
[C---:B------:R-:W-:Y:S01]  /*1770*/  ISETP.GT.AND P0, PT, R219.reuse, 0x7f, PT ;  /* 0x0000007fdb00780c */ /* 0x040fe20003f04270 */
[----:B------:R-:W-:Y:S01]  /*1780*/  IMAD.U32 R16, RZ, RZ, UR11 ;  /* 0x0000000bff107e24 */ /* 0x000fe2000f8e00ff */
[----:B------:R-:W-:Y:S01]  /*1790*/  ISETP.GE.AND P1, PT, R20, c[0x0][0x16c], PT ;  /* 0x00005b0014007a0c */ /* 0x000fe20003f26270 */
[----:B------:R-:W-:Y:S01]  /*17a0*/  IMAD.SHL.U32 R2, R2, 0x2, RZ ;  /* 0x0000000202027824 */ /* 0x000fe200078e00ff */
[----:B------:R-:W-:Y:S01]  /*17b0*/  @!P5 ISETP.LT.OR P6, PT, R8, 0x41, P6 ;  /* 0x000000410800d80c */ /* 0x000fe200037c1670 */
[----:B------:R-:W-:Y:S01]  /*17c0*/  IMAD R245, R230, c[0x0][0x18c], R245 ;  /* 0x00006300e6f57a24 */ /* 0x000fe200078e02f5 */
[----:B------:R-:W-:Y:S01]  /*17d0*/  ISETP.LT.OR P5, PT, R8, 0x21, P4 ;  /* 0x000000210800780c */ /* 0x000fe200027a1670 */
[----:B------:R-:W-:Y:S01]  /*17e0*/  IMAD.WIDE.U32 R234, R230, c[0x0][0x188], R234 ;  /* 0x00006200e6ea7a25 */ /* 0x000fe200078e00ea */
[----:B------:R-:W-:Y:S01]  /*17f0*/  SEL R13, RZ, 0x1, P1 ;  /* 0x00000001ff0d7807 */ /* 0x000fe20000800000 */
[----:B------:R2:W-:Y:S01]  /*1800*/  LDGSTS.E.BYPASS.LTC128B.128 [R221+0x1080], [R30.64], !P3 ;  /* 0x010800001edd7fae */ /* 0x0005e2000d901d48 */
[----:B------:R-:W-:Y:S01]  /*1810*/  ISETP.GT.AND P3, PT, R219, 0x7f, PT ;  /* 0x0000007fdb00780c */ /* 0x000fe20003f64270 */
[----:B------:R-:W-:Y:S01]  /*1820*/  IMAD.IADD R245, R235, 0x1, R245 ;  /* 0x00000001ebf57824 */ /* 0x000fe200078e02f5 */
[C---:B------:R-:W-:Y:S01]  /*1830*/  ISETP.LT.OR P1, PT, R8.reuse, 0x21, P2 ;  /* 0x000000210800780c */ /* 0x040fe20001721670 */
[----:B------:R-:W-:Y:S01]  /*1840*/  IMAD.MOV.U32 R244, RZ, RZ, R234 ;  /* 0x000000fffff47224 */ /* 0x000fe200078e00ea */
[C---:B------:R-:W-:Y:S01]  /*1850*/  @!P0 ISETP.LT.OR P4, PT, R8.reuse, 0x41, P4 ;  /* 0x000000410800880c */ /* 0x040fe20002781670 */
[----:B------:R-:W-:Y:S01]  /*1860*/  IMAD.WIDE.U32 R22, R23, c[0x0][0x208], R20 ;  /* 0x0000820017167a25 */ /* 0x000fe200078e0014 */
[----:B------:R-:W-:Y:S01]  /*1870*/  @!P0 ISETP.LT.OR P2, PT, R8, 0x41, P2 ;  /* 0x000000410800880c */ /* 0x000fe20001741670 */
[----:B------:R-:W-:Y:S01]  /*1880*/  USHF.L.U32 UR11, UR4, 0x5, URZ ;  /* 0x00000005040b7899 */ /* 0x000fe2000800063f */
[----:B------:R-:W-:Y:S01]  /*1890*/  ISETP.GE.AND P0, PT, R6, c[0x0][0x16c], PT ;  /* 0x00005b0006007a0c */ /* 0x000fe20003f06270 */
[----:B------:R2:W-:Y:S01]  /*18a0*/  LDGSTS.E.BYPASS.LTC128B.128 [R221+0x3880], [R30.64+0x80], !P5 ;  /* 0x038800801edd7fae */ /* 0x0005e2000e901d48 */
[----:B------:R-:W-:Y:S01]  /*18b0*/  LOP3.LUT R2, R2, 0x2, R13, 0xe2, !PT ;  /* 0x0000000202027812 */ /* 0x000fe200078ee20d */
[----:B------:R-:W-:Y:S01]  /*18c0*/  IMAD.U32 R13, RZ, RZ, UR10 ;  /* 0x0000000aff0d7e24 */ /* 0x000fe2000f8e00ff */
[----:B------:R-:W-:Y:S01]  /*18d0*/  SEL R17, RZ, 0x4, P0 ;  /* 0x00000004ff117807 */ /* 0x000fe20000000000 */
[----:B------:R-:W-:Y:S01]  /*18e0*/  IMAD.IADD R19, R23, 0x1, R18 ;  /* 0x0000000117137824 */ /* 0x000fe200078e0212 */
[----:B------:R-:W-:Y:S01]  /*18f0*/  SHF.R.S32.HI R8, RZ, 0x1f, R251 ;  /* 0x0000001fff087819 */ /* 0x000fe200000114fb */
[----:B------:R2:W-:Y:S01]  /*1900*/  LDGSTS.E.BYPASS.LTC128B.128 [R221+0x6080], [R30.64+0x100], !P1 ;  /* 0x060801001edd7fae */ /* 0x0005e2000c901d48 */
[----:B------:R-:W-:Y:S01]  /*1910*/  @!P3 LEA R28, P0, R16, R30, 0x1 ;  /* 0x0000001e101cb211 */ /* 0x000fe200078008ff */
[----:B------:R-:W-:Y:S01]  /*1920*/  IMAD.MOV.U32 R18, RZ, RZ, R22 ;  /* 0x000000ffff127224 */ /* 0x000fe200078e0016 */
[----:B------:R-:W-:Y:S01]  /*1930*/  P2R R10, PR, RZ, 0x10 ;  /* 0x00000010ff0a7803 */ /* 0x000fe20000000000 */
[----:B------:R-:W-:Y:S01]  /*1940*/  IMAD R15, R8, UR13, R15 ;  /* 0x0000000d080f7c24 */ /* 0x000fe2000f8e020f */
[----:B------:R-:W-:Y:S01]  /*1950*/  LOP3.LUT R2, R2, R17, RZ, 0xfc, !PT ;  /* 0x0000001102027212 */ /* 0x000fe200078efcff */
[----:B------:R-:W-:Y:S01]  /*1960*/  USHF.L.U64.HI UR10, UR4, UR6, UR5 ;  /* 0x00000006040a7299 */ /* 0x000fe20008010205 */
[----:B------:R-:W-:Y:S01]  /*1970*/  @!P3 LEA.HI.X R29, R16, R31, R13, 0x1, P0 ;  /* 0x0000001f101db211 */ /* 0x000fe200000f0c0d */
[----:B------:R-:W-:Y:S01]  /*1980*/  IMAD.WIDE.U32 R16, R251, UR13, R244 ;  /* 0x0000000dfb107c25 */ /* 0x000fe2000f8e00f4 */
[----:B------:R-:W-:Y:S01]  /*1990*/  ISETP.NE.AND P1, PT, R10, RZ, PT ;  /* 0x000000ff0a00720c */ /* 0x000fe20003f25270 */
[----:B------:R-:W-:Y:S01]  /*19a0*/  ULDC.64 UR4, c[0x0][0x208] ;  /* 0x0000820000047ab9 */ /* 0x000fe20000000a00 */
[C---:B------:R-:W-:Y:S01]  /*19b0*/  LOP3.LUT P5, RZ, R2.reuse, 0x1, RZ, 0xc0, !PT ;  /* 0x0000000102ff7812 */ /* 0x040fe200078ac0ff */
[----:B------:R-:W-:Y:S01]  /*19c0*/  IMAD.IADD R10, R17, 0x1, R15 ;  /* 0x00000001110a7824 */ /* 0x000fe200078e020f */
[----:B------:R4:W-:Y:S01]  /*19d0*/  @!P3 LDGSTS.E.BYPASS.LTC128B.128 [R221+0x2080], [R28.64], !P6 ;  /* 0x020800001cddbfae */ /* 0x0009e2000f101d48 */
[----:B------:R-:W-:Y:S01]  /*19e0*/  IMAD.SHL.U32 R15, R251, 0x40, RZ ;  /* 0x00000040fb0f7824 */ /* 0x000fe200078e00ff */
[C---:B------:R-:W-:Y:S01]  /*19f0*/  LOP3.LUT P4, RZ, R2.reuse, 0x2, RZ, 0xc0, !PT ;  /* 0x0000000202ff7812 */ /* 0x040fe2000788c0ff */
[----:B------:R-:W-:Y:S01]  /*1a00*/  IMAD R13, R11, c[0x0][0x210], RZ ;  /* 0x000084000b0d7a24 */ /* 0x000fe200078e02ff */
[----:B------:R-:W-:Y:S01]  /*1a10*/  LOP3.LUT P6, RZ, R2, 0x4, RZ, 0xc0, !PT ;  /* 0x0000000402ff7812 */ /* 0x000fe200078cc0ff */
[----:B-1----:R-:W-:Y:S01]  /*1a20*/  IMAD.U32 R32, RZ, RZ, UR11 ;  /* 0x0000000bff207e24 */ /* 0x002fe2000f8e00ff */
[----:B------:R-:W-:Y:S01]  /*1a30*/  IADD3 R2, -R227, R228, -R15 ;  /* 0x000000e4e3027210 */ /* 0x000fe20007ffe90f */
[----:B------:R-:W-:Y:S01]  /*1a40*/  IMAD R232, R0, c[0x0][0x214], R13 ;  /* 0x0000850000e87a24 */ /* 0x000fe200078e020d */
[----:B------:R-:W-:Y:S01]  /*1a50*/  LEA R22, P0, R16, c[0x0][0x160], 0x1 ;  /* 0x0000580010167a11 */ /* 0x000fe200078008ff */
[----:B------:R4:W-:Y:S01]  /*1a60*/  @!P3 LDGSTS.E.BYPASS.LTC128B.128 [R221+0x4880], [R28.64+0x80], !P1 ;  /* 0x048800801cddbfae */ /* 0x0009e2000c901d48 */
[----:B------:R-:W-:Y:S01]  /*1a70*/  IMAD.U32 R13, RZ, RZ, UR11 ;  /* 0x0000000bff0d7e24 */ /* 0x000fe2000f8e00ff */
[C---:B------:R-:W-:Y:S01]  /*1a80*/  ISETP.LT.OR P1, PT, R2.reuse, 0x1, !P6 ;  /* 0x000000010200780c */ /* 0x040fe20007721670 */
[----:B------:R-:W-:Y:S01]  /*1a90*/  IMAD R17, R11, c[0x0][0x270], RZ ;  /* 0x00009c000b117a24 */ /* 0x000fe200078e02ff */
[----:B------:R4:W-:Y:S01]  /*1aa0*/  @!P3 LDGSTS.E.BYPASS.LTC128B.128 [R221+0x7080], [R28.64+0x100], !P2 ;  /* 0x070801001cddbfae */ /* 0x0009e2000d101d48 */
[----:B------:R-:W-:Y:S01]  /*1ab0*/  ISETP.LT.OR P3, PT, R2, 0x1, !P5 ;  /* 0x000000010200780c */ /* 0x000fe20006f61670 */
[----:B------:R-:W-:Y:S01]  /*1ac0*/  IMAD.WIDE.U32 R18, R0, c[0x0][0x210], R18 ;  /* 0x0000840000127a25 */ /* 0x000fe200078e0012 */
[----:B------:R-:W-:Y:S01]  /*1ad0*/  LEA.HI.X R23, R16, c[0x0][0x164], R10, 0x1, P0 ;  /* 0x0000590010177a11 */ /* 0x000fe200000f0c0a */
[----:B------:R-:W0:Y:S01]  /*1ae0*/  LDGDEPBAR ;  /* 0x00000000000079af */ /* 0x000e220000000000 */
[----:B------:R-:W-:Y:S01]  /*1af0*/  LEA R32, P0, R32, R22, 0x1 ;  /* 0x0000001620207211 */ /* 0x000fe200078008ff */
[----:B------:R-:W-:Y:S01]  /*1b00*/  IMAD.U32 R10, RZ, RZ, UR10 ;  /* 0x0000000aff0a7e24 */ /* 0x000fe2000f8e00ff */
[----:B------:R-:W-:Y:S01]  /*1b10*/  ISETP.LT.OR P2, PT, R2, 0x1, !P4 ;  /* 0x000000010200780c */ /* 0x000fe20006741670 */
[----:B------:R-:W-:Y:S01]  /*1b20*/  IMAD R240, R0, c[0x0][0x274], R17 ;  /* 0x00009d0000f07a24 */ /* 0x000fe200078e0211 */
[----:B------:R-:W-:Y:S01]  /*1b30*/  USHF.L.U64.HI UR7, UR4, UR7, UR5 ;  /* 0x0000000704077299 */ /* 0x000fe20008010205 */
[----:B------:R-:W-:Y:S01]  /*1b40*/  IMAD.IADD R233, R19, 0x1, R232 ;  /* 0x0000000113e97824 */ /* 0x000fe200078e02e8 */
[----:B------:R-:W-:Y:S01]  /*1b50*/  LEA.HI.X R33, R13, R23, R10, 0x1, P0 ;  /* 0x000000170d217211 */ /* 0x000fe200000f0c0a */
[----:B------:R-:W-:Y:S01]  /*1b60*/  IMAD R19, R7, c[0x0][0x278], RZ ;  /* 0x00009e0007137a24 */ /* 0x000fe200078e02ff */
[----:B------:R-:W-:Y:S01]  /*1b70*/  ISETP.LT.OR P0, PT, R2, 0x21, !P5 ;  /* 0x000000210200780c */ /* 0x000fe20006f01670 */
[----:B------:R1:W-:Y:S01]  /*1b80*/  LDGSTS.E.BYPASS.LTC128B.128 [R221+0xf080], [R22.64], !P3 ;  /* 0x0f08000016dd7fae */ /* 0x0003e2000d901d48 */
[----:B------:R-:W-:Y:S01]  /*1b90*/  ISETP.GT.AND P3, PT, R219, 0xf, PT ;  /* 0x0000000fdb00780c */ /* 0x000fe20003f64270 */
[----:B------:R-:W-:Y:S01]  /*1ba0*/  IMAD R19, R230, c[0x0][0x27c], R19 ;  /* 0x00009f00e6137a24 */ /* 0x000fe200078e0213 */
[----:B------:R-:W-:Y:S01]  /*1bb0*/  SHF.R.S32.HI R13, RZ, 0x1f, R15 ;  /* 0x0000001fff0d7819 */ /* 0x000fe2000001140f */
[----:B------:R-:W-:Y:S01]  /*1bc0*/  IMAD.MOV.U32 R232, RZ, RZ, R18 ;  /* 0x000000ffffe87224 */ /* 0x000fe200078e0012 */
[----:B------:R-:W-:Y:S01]  /*1bd0*/  USHF.L.U32 UR12, UR4, 0x6, URZ ;  /* 0x00000006040c7899 */ /* 0x000fe2000800063f */
[----:B------:R1:W-:Y:S01]  /*1be0*/  LDGSTS.E.BYPASS.LTC128B.128 [R221+0x11080], [R22.64+0x80], !P2 ;  /* 0x1108008016dd7fae */ /* 0x0003e2000d101d48 */
[----:B------:R-:W-:Y:S01]  /*1bf0*/  IMAD R243, R7, c[0x0][0x218], RZ ;  /* 0x0000860007f37a24 */ /* 0x000fe200078e02ff */
[----:B------:R-:W-:Y:S01]  /*1c00*/  ISETP.LT.OR P2, PT, R2, 0x21, !P6 ;  /* 0x000000210200780c */ /* 0x000fe20007741670 */
[----:B------:R-:W-:Y:S01]  /*1c10*/  IMAD.WIDE.U32 R232, R230, c[0x0][0x218], R232 ;  /* 0x00008600e6e87a25 */ /* 0x000fe200078e00e8 */
[----:B------:R1:W-:Y:S01]  /*1c20*/  LDGSTS.E.BYPASS.LTC128B.128 [R221+0x13080], [R22.64+0x100], !P1 ;  /* 0x1308010016dd7fae */ /* 0x0003e2000c901d48 */
[----:B------:R-:W-:Y:S01]  /*1c30*/  ISETP.LT.OR P1, PT, R2, 0x21, !P4 ;  /* 0x000000210200780c */ /* 0x000fe20006721670 */
[----:B------:R-:W-:Y:S01]  /*1c40*/  USHF.L.U64.HI UR5, UR4, UR6, UR5 ;  /* 0x0000000604057299 */ /* 0x000fe20008010205 */
[----:B----4-:R-:W-:Y:S01]  /*1c50*/  IMAD.WIDE.U32 R28, R0, c[0x0][0x270], R26 ;  /* 0x00009c00001c7a25 */ /* 0x010fe200078e001a */
[----:B------:R4:W-:Y:S01]  /*1c60*/  LDGSTS.E.BYPASS.LTC128B.128 [R221+0x10080], [R32.64], !P0 ;  /* 0x1008000020dd7fae */ /* 0x0009e2000c101d48 */
[----:B------:R-:W-:Y:S01]  /*1c70*/  @P3 LOP3.LUT R4, R4, 0x2, RZ, 0xfc, !PT ;  /* 0x0000000204043812 */ /* 0x000fe200078efcff */
[----:B------:R-:W-:Y:S01]  /*1c80*/  ULDC UR6, c[0x0][0x2a0] ;  /* 0x0000a80000067ab9 */ /* 0x000fe20000000800 */
[----:B------:R-:W-:Y:S01]  /*1c90*/  IMAD.IADD R241, R29, 0x1, R240 ;  /* 0x000000011df17824 */ /* 0x000fe200078e02f0 */
[----:B------:R-:W-:Y:S01]  /*1ca0*/  IADD3 R2, -R15, R228, -R227 ;  /* 0x000000e40f027210 */ /* 0x000fe20007ffe9e3 */
[----:B------:R-:W-:Y:S01]  /*1cb0*/  IMAD.MOV.U32 R240, RZ, RZ, R28 ;  /* 0x000000fffff07224 */ /* 0x000fe200078e001c */
[----:B------:R-:W-:Y:S01]  /*1cc0*/  LEA.HI R16, R14, R219, RZ, 0x2 ;  /* 0x000000db0e107211 */ /* 0x000fe200078f10ff */
[C---:B------:R-:W-:Y:S01]  /*1cd0*/  IMAD R243, R230.reuse, c[0x0][0x21c], R243 ;  /* 0x00008700e6f37a24 */ /* 0x040fe200078e02f3 */
[----:B------:R-:W-:Y:S01]  /*1ce0*/  ULOP3.LUT UR6, URZ, UR6, URZ, 0x33, !UPT ;  /* 0x000000063f067292 */ /* 0x000fe2000f8e333f */
[----:B------:R-:W-:Y:S01]  /*1cf0*/  IMAD.WIDE.U32 R240, R230, c[0x0][0x278], R240 ;  /* 0x00009e00e6f07a25 */ /* 0x000fe200078e00f0 */
[----:B------:R4:W-:Y:S01]  /*1d00*/  LDGSTS.E.BYPASS.LTC128B.128 [R221+0x12080], [R32.64+0x80], !P1 ;  /* 0x1208008020dd7fae */ /* 0x0009e2000c901d48 */
[----:B------:R-:W-:Y:S01]  /*1d10*/  SHF.R.S32.HI R21, RZ, 0x2, R16 ;  /* 0x00000002ff157819 */ /* 0x000fe20000011410 */
[----:B------:R-:W-:Y:S01]  /*1d20*/  CS2R R74, SRZ ;  /* 0x00000000004a7805 */ /* 0x000fe2000001ff00 */
[----:B------:R-:W-:Y:S01]  /*1d30*/  IMAD.IADD R218, R241, 0x1, R19 ;  /* 0x00000001f1da7824 */ /* 0x000fe200078e0213 */
[----:B------:R-:W-:Y:S01]  /*1d40*/  @!P3 IADD3 R19, P0, R15, R240, RZ ;  /* 0x000000f00f13b210 */ /* 0x000fe20007f1e0ff */
[----:B------:R-:W-:Y:S01]  /*1d50*/  IMAD R17, R251, UR7, RZ ;  /* 0x00000007fb117c24 */ /* 0x000fe2000f8e02ff */
[----:B------:R4:W-:Y:S01]  /*1d60*/  LDGSTS.E.BYPASS.LTC128B.128 [R221+0x14080], [R32.64+0x100], !P2 ;  /* 0x1408010020dd7fae */ /* 0x0009e2000d101d48 */
[----:B------:R-:W-:Y:S01]  /*1d70*/  IMAD.IADD R243, R233, 0x1, R243 ;  /* 0x00000001e9f37824 */ /* 0x000fe200078e02f3 */
[----:B------:R-:W-:Y:S01]  /*1d80*/  USHF.L.U32 UR7, UR4, 0x5, URZ ;  /* 0x0000000504077899 */ /* 0x000fe2000800063f */
[----:B------:R-:W-:Y:S01]  /*1d90*/  @!P3 IMAD.X R10, R13, 0x1, R218, P0 ;  /* 0x000000010d0ab824 */ /* 0x000fe200000e06da */
[C---:B--2---:R-:W-:Y:S01]  /*1da0*/  @!P3 LEA R30, P0, R19.reuse, c[0x0][0x258], 0x2 ;  /* 0x00009600131eba11 */ /* 0x044fe200078010ff */
[----:B------:R-:W-:Y:S01]  /*1db0*/  IMAD.MOV.U32 R242, RZ, RZ, R232 ;  /* 0x000000fffff27224 */ /* 0x000fe200078e00e8 */
[----:B------:R-:W-:Y:S01]  /*1dc0*/  ISETP.GE.AND P2, PT, R6, c[0x0][0x1fc], PT ;  /* 0x00007f0006007a0c */ /* 0x000fe20003f46270 */
[----:B------:R-:W-:Y:S01]  /*1dd0*/  IMAD R8, R8, UR12, R17 ;  /* 0x0000000c08087c24 */ /* 0x000fe2000f8e0211 */
[----:B------:R-:W-:Y:S01]  /*1de0*/  @!P3 LEA.HI.X R31, R19, c[0x0][0x25c], R10, 0x2, P0 ;  /* 0x00009700131fba11 */ /* 0x000fe200000f140a */
[----:B-1----:R-:W-:Y:S01]  /*1df0*/  IMAD.WIDE.U32 R22, R251, UR12, R242 ;  /* 0x0000000cfb167c25 */ /* 0x002fe2000f8e00f2 */
[----:B------:R-:W-:Y:S01]  /*1e00*/  P2R R17, PR, RZ, 0x20 ;  /* 0x00000020ff117803 */ /* 0x000fe20000000000 */
[----:B------:R-:W-:Y:S01]  /*1e10*/  CS2R R72, SRZ ;  /* 0x0000000000487805 */ /* 0x000fe2000001ff00 */
[----:B------:R-:W-:Y:S01]  /*1e20*/  ISETP.GE.AND P5, PT, R20, c[0x0][0x1fc], PT ;  /* 0x00007f0014007a0c */ /* 0x000fe20003fa6270 */
[----:B------:R-:W-:Y:S01]  /*1e30*/  @!P3 IMAD.SHL.U32 R10, R219, 0x10, RZ ;  /* 0x00000010db0ab824 */ /* 0x000fe200078e00ff */
[----:B------:R-:W-:Y:S01]  /*1e40*/  LEA R28, P0, R22, c[0x0][0x1f0], 0x1 ;  /* 0x00007c00161c7a11 */ /* 0x000fe200078008ff */
[----:B------:R-:W-:Y:S01]  /*1e50*/  IMAD.IADD R8, R23, 0x1, R8 ;  /* 0x0000000117087824 */ /* 0x000fe200078e0208 */
[----:B------:R-:W-:Y:S01]  /*1e60*/  ISETP.LT.OR P1, PT, R2, 0x1, P5 ;  /* 0x000000010200780c */ /* 0x000fe20002f21670 */
[----:B------:R-:W-:Y:S01]  /*1e70*/  IMAD.U32 R19, RZ, RZ, UR7 ;  /* 0x00000007ff137e24 */ /* 0x000fe2000f8e00ff */
[----:B------:R1:W-:Y:S01]  /*1e80*/  @!P3 LDGSTS.E.BYPASS.LTC128B.128 [R10+0x21080], [R30.64] ;  /* 0x210800001e0abfae */ /* 0x0003e2000b901d48 */
[----:B------:R-:W-:Y:S01]  /*1e90*/  ISETP.GE.AND P3, PT, R9, c[0x0][0x1fc], PT ;  /* 0x00007f0009007a0c */ /* 0x000fe20003f66270 */
[----:B------:R-:W-:Y:S01]  /*1ea0*/  IMAD.WIDE.U32 R26, R0, c[0x0][0x288], R26 ;  /* 0x0000a200001a7a25 */ /* 0x000fe200078e001a */
[----:B------:R-:W-:Y:S01]  /*1eb0*/  LEA.HI.X R29, R22, c[0x0][0x1f4], R8, 0x1, P0 ;  /* 0x00007d00161d7a11 */ /* 0x000fe200000f0c08 */
[----:B------:R-:W0:Y:S01]  /*1ec0*/  LDGDEPBAR ;  /* 0x00000000000079af */ /* 0x000e220000000000 */
[----:B------:R-:W-:Y:S01]  /*1ed0*/  ISETP.LT.OR P0, PT, R2, 0x1, P3 ;  /* 0x000000010200780c */ /* 0x000fe20001f01670 */
[----:B------:R-:W-:Y:S01]  /*1ee0*/  IMAD.U32 R22, RZ, RZ, UR7 ;  /* 0x00000007ff167e24 */ /* 0x000fe2000f8e00ff */
[----:B------:R-:W-:Y:S01]  /*1ef0*/  LOP3.LUT R4, R4, 0xfffffffe, RZ, 0xc0, !PT ;  /* 0xfffffffe04047812 */ /* 0x000fe200078ec0ff */
[----:B------:R-:W-:Y:S01]  /*1f00*/  IMAD.U32 R8, RZ, RZ, UR5 ;  /* 0x00000005ff087e24 */ /* 0x000fe2000f8e00ff */
[----:B------:R-:W-:Y:S01]  /*1f10*/  CS2R R70, SRZ ;  /* 0x0000000000467805 */ /* 0x000fe2000001ff00 */
[----:B------:R-:W-:Y:S01]  /*1f20*/  IMAD R237, R7, c[0x0][0x240], RZ ;  /* 0x0000900007ed7a24 */ /* 0x000fe200078e02ff */
[----:B------:R2:W-:Y:S01]  /*1f30*/  LDGSTS.E.BYPASS.LTC128B.128 [R221+0x1b080], [R28.64], !P1 ;  /* 0x1b0800001cdd7fae */ /* 0x0005e2000c901d48 */
[----:B------:R-:W-:Y:S01]  /*1f40*/  ISETP.LT.OR P1, PT, R2, 0x21, P3 ;  /* 0x000000210200780c */ /* 0x000fe20001f21670 */
[----:B------:R-:W-:Y:S01]  /*1f50*/  CS2R R68, SRZ ;  /* 0x0000000000447805 */ /* 0x000fe2000001ff00 */
[----:B------:R-:W-:Y:S01]  /*1f60*/  ISETP.GE.AND P3, PT, R219, 0x10, PT ;  /* 0x00000010db00780c */ /* 0x000fe20003f66270 */
[----:B------:R-:W-:Y:S01]  /*1f70*/  IMAD R237, R230, c[0x0][0x244], R237 ;  /* 0x00009100e6ed7a24 */ /* 0x000fe200078e02ed */
[----:B------:R-:W-:Y:S01]  /*1f80*/  CS2R R66, SRZ ;  /* 0x0000000000427805 */ /* 0x000fe2000001ff00 */
[----:B------:R-:W-:Y:S01]  /*1f90*/  CS2R R64, SRZ ;  /* 0x0000000000407805 */ /* 0x000fe2000001ff00 */
[----:B------:R2:W-:Y:S01]  /*1fa0*/  LDGSTS.E.BYPASS.LTC128B.128 [R221+0x1d080], [R28.64+0x80], !P0 ;  /* 0x1d0800801cdd7fae */ /* 0x0005e2000c101d48 */
[----:B------:R-:W-:Y:S01]  /*1fb0*/  LEA R22, P0, R22, R28, 0x1 ;  /* 0x0000001c16167211 */ /* 0x000fe200078008ff */
[----:B------:R-:W-:Y:S01]  /*1fc0*/  CS2R R62, SRZ ;  /* 0x00000000003e7805 */ /* 0x000fe2000001ff00 */
[----:B------:R-:W-:Y:S01]  /*1fd0*/  CS2R R60, SRZ ;  /* 0x00000000003c7805 */ /* 0x000fe2000001ff00 */
[----:B------:R-:W-:Y:S01]  /*1fe0*/  CS2R R58, SRZ ;  /* 0x00000000003a7805 */ /* 0x000fe2000001ff00 */
[----:B------:R-:W-:Y:S01]  /*1ff0*/  LEA.HI.X R23, R19, R29, R8, 0x1, P0 ;  /* 0x0000001d13177211 */ /* 0x000fe200000f0c08 */
[C---:B------:R-:W-:Y:S01]  /*2000*/  IMAD R19, R11.reuse, c[0x0][0x288], RZ ;  /* 0x0000a2000b137a24 */ /* 0x040fe200078e02ff */
[----:B------:R-:W-:Y:S01]  /*2010*/  ISETP.LT.OR P0, PT, R2, 0x1, P2 ;  /* 0x000000010200780c */ /* 0x000fe20001701670 */
[----:B------:R-:W-:Y:S01]  /*2020*/  IMAD R11, R11, c[0x0][0x238], RZ ;  /* 0x00008e000b0b7a24 */ /* 0x000fe200078e02ff */
[----:B-1----:R-:W-:Y:S01]  /*2030*/  LEA.HI R10, R14, R219, RZ, 0x4 ;  /* 0x000000db0e0a7211 */ /* 0x002fe200078f20ff */
[C---:B------:R-:W-:Y:S01]  /*2040*/  IMAD R238, R0.reuse, c[0x0][0x28c], R19 ;  /* 0x0000a30000ee7a24 */ /* 0x040fe200078e0213 */
[----:B------:R-:W-:Y:S01]  /*2050*/  CS2R R56, SRZ ;  /* 0x0000000000387805 */ /* 0x000fe2000001ff00 */
[----:B------:R-:W-:Y:S01]  /*2060*/  IMAD R18, R0, c[0x0][0x23c], R11 ;  /* 0x00008f0000127a24 */ /* 0x000fe200078e020b */
[----:B------:R-:W-:Y:S01]  /*2070*/  SHF.R.S32.HI R11, RZ, 0x4, R10 ;  /* 0x00000004ff0b7819 */ /* 0x000fe2000001140a */
[----:B------:R-:W-:Y:S01]  /*2080*/  IMAD.IADD R239, R27, 0x1, R238 ;  /* 0x000000011bef7824 */ /* 0x000fe200078e02ee */
[----:B------:R-:W-:Y:S01]  /*2090*/  SHF.R.S32.HI R0, RZ, 0x1f, R16 ;  /* 0x0000001fff007819 */ /* 0x000fe20000011410 */
[----:B------:R-:W-:Y:S01]  /*20a0*/  IMAD.MOV.U32 R238, RZ, RZ, R26 ;  /* 0x000000ffffee7224 */ /* 0x000fe200078e001a */
[----:B------:R-:W-:Y:S01]  /*20b0*/  LEA.HI R8, R10, R11, RZ, 0x1 ;  /* 0x0000000b0a087211 */ /* 0x000fe200078f08ff */
[----:B------:R-:W-:Y:S01]  /*20c0*/  IMAD.IADD R19, R25, 0x1, R18 ;  /* 0x0000000119137824 */ /* 0x000fe200078e0212 */
[----:B------:R-:W-:Y:S01]  /*20d0*/  LEA.HI R0, R0, R21, RZ, 0x3 ;  /* 0x0000001500007211 */ /* 0x000fe200078f18ff */
[----:B------:R2:W-:Y:S01]  /*20e0*/  LDGSTS.E.BYPASS.LTC128B.128 [R221+0x1f080], [R28.64+0x100], !P0 ;  /* 0x1f0801001cdd7fae */ /* 0x0005e2000c101d48 */
[----:B------:R-:W-:Y:S01]  /*20f0*/  ISETP.LT.OR P0, PT, R2, 0x21, P5 ;  /* 0x000000210200780c */ /* 0x000fe20002f01670 */
[----:B------:R-:W-:Y:S01]  /*2100*/  IMAD.WIDE.U32 R238, R230, c[0x0][0x290], R238 ;  /* 0x0000a400e6ee7a25 */ /* 0x000fe200078e00ee */
[----:B------:R-:W-:Y:S01]  /*2110*/  ISETP.GE.AND P5, PT, R20, c[0x0][0x1fc], PT ;  /* 0x00007f0014007a0c */ /* 0x000fe20003fa6270 */
[----:B------:R-:W-:Y:S01]  /*2120*/  CS2R R54, SRZ ;  /* 0x0000000000367805 */ /* 0x000fe2000001ff00 */
[----:B------:R-:W-:Y:S01]  /*2130*/  LEA.HI R20, R14, R219, RZ, 0x5 ;  /* 0x000000db0e147211 */ /* 0x000fe200078f28ff */
[----:B------:R-:W-:Y:S01]  /*2140*/  IMAD.MOV.U32 R18, RZ, RZ, R24 ;  /* 0x000000ffff127224 */ /* 0x000fe200078e0018 */
[----:B------:R-:W-:Y:S01]  /*2150*/  LOP3.LUT R0, R0, 0xfffffff8, RZ, 0xc0, !PT ;  /* 0xfffffff800007812 */ /* 0x000fe200078ec0ff */
[----:B------:R-:W-:Y:S01]  /*2160*/  CS2R R52, SRZ ;  /* 0x0000000000347805 */ /* 0x000fe2000001ff00 */
[----:B------:R-:W-:Y:S01]  /*2170*/  LOP3.LUT R14, R16, 0x3ffffffc, RZ, 0xc0, !PT ;  /* 0x3ffffffc100e7812 */ /* 0x000fe200078ec0ff */
[----:B------:R-:W-:Y:S01]  /*2180*/  CS2R R50, SRZ ;  /* 0x0000000000327805 */ /* 0x000fe2000001ff00 */
[----:B------:R-:W-:Y:S01]  /*2190*/  LOP3.LUT R10, R10, 0xfffffff0, RZ, 0xc0, !PT ;  /* 0xfffffff00a0a7812 */ /* 0x000fe200078ec0ff */
[----:B------:R-:W-:Y:S01]  /*21a0*/  IMAD.IADD R0, R21, 0x1, -R0 ;  /* 0x0000000115007824 */ /* 0x000fe200078e0a00 */
[----:B------:R-:W-:Y:S01]  /*21b0*/  CS2R R48, SRZ ;  /* 0x0000000000307805 */ /* 0x000fe2000001ff00 */
[----:B------:R1:W-:Y:S01]  /*21c0*/  LDGSTS.E.BYPASS.LTC128B.128 [R221+0x1c080], [R22.64], !P0 ;  /* 0x1c08000016dd7fae */ /* 0x0003e2000c101d48 */
[----:B------:R-:W-:Y:S01]  /*21d0*/  ISETP.LT.OR P0, PT, R2, 0x21, P2 ;  /* 0x000000210200780c */ /* 0x000fe20001701670 */
[----:B------:R-:W-:Y:S01]  /*21e0*/  IMAD R21, R7, c[0x0][0x290], RZ ;  /* 0x0000a40007157a24 */ /* 0x000fe200078e02ff */
[----:B------:R-:W-:Y:S01]  /*21f0*/  LOP3.LUT R2, R8, 0xfffffffe, RZ, 0xc0, !PT ;  /* 0xfffffffe08027812 */ /* 0x000fe200078ec0ff */
[----:B------:R1:W-:Y:S01]  /*2200*/  LDGSTS.E.BYPASS.LTC128B.128 [R221+0x1e080], [R22.64+0x80], !P1 ;  /* 0x1e08008016dd7fae */ /* 0x0003e2000c901d48 */
[----:B------:R-:W-:Y:S01]  /*2210*/  SHF.R.S32.HI R8, RZ, 0x5, R20 ;  /* 0x00000005ff087819 */ /* 0x000fe20000011414 */
[----:B------:R-:W-:Y:S01]  /*2220*/  IMAD R21, R230, c[0x0][0x294], R21 ;  /* 0x0000a500e6157a24 */ /* 0x000fe200078e0215 */
[----:B------:R-:W-:Y:S01]  /*2230*/  ISETP.GE.AND P1, PT, R9, c[0x0][0x1fc], PT ;  /* 0x00007f0009007a0c */ /* 0x000fe20003f26270 */
[----:B------:R-:W-:Y:S01]  /*2240*/  IMAD.IADD R2, R11, 0x1, -R2 ;  /* 0x000000010b027824 */ /* 0x000fe200078e0a02 */
[----:B------:R-:W-:Y:S01]  /*2250*/  SHF.R.S32.HI R11, RZ, 0x1f, R20 ;  /* 0x0000001fff0b7819 */ /* 0x000fe20000011414 */
[----:B------:R-:W-:Y:S01]  /*2260*/  IMAD.IADD R216, R239, 0x1, R21 ;  /* 0x00000001efd87824 */ /* 0x000fe200078e0215 */
[----:B------:R-:W-:Y:S01]  /*2270*/  ISETP.GE.AND P2, PT, R6, c[0x0][0x1fc], PT ;  /* 0x00007f0006007a0c */ /* 0x000fe20003f46270 */
[----:B------:R-:W-:Y:S01]  /*2280*/  IMAD.IADD R14, R219, 0x1, -R14 ;  /* 0x00000001db0e7824 */ /* 0x000fe200078e0a0e */
[----:B------:R-:W-:Y:S01]  /*2290*/  LEA.HI R9, R11, R8, RZ, 0x2 ;  /* 0x000000080b097211 */ /* 0x000fe200078f10ff */
[----:B------:R1:W-:Y:S01]  /*22a0*/  LDGSTS.E.BYPASS.LTC128B.128 [R221+0x20080], [R22.64+0x100], !P0 ;  /* 0x2008010016dd7fae */ /* 0x0003e2000c101d48 */
[----:B------:R-:W-:Y:S01]  /*22b0*/  SEL R11, RZ, 0x1, P5 ;  /* 0x00000001ff0b7807 */ /* 0x000fe20002800000 */
[----:B------:R-:W-:Y:S01]  /*22c0*/  IMAD.SHL.U32 R217, R2, 0x8, RZ ;  /* 0x0000000802d97824 */ /* 0x000fe200078e00ff */
[----:B------:R-:W-:Y:S01]  /*22d0*/  LOP3.LUT R9, R9, 0xfffffffc, RZ, 0xc0, !PT ;  /* 0xfffffffc09097812 */ /* 0x000fe200078ec0ff */
[----:B------:R-:W-:Y:S01]  /*22e0*/  IMAD.WIDE.U32 R230, R230, c[0x0][0x240], R18 ;  /* 0x00009000e6e67a25 */ /* 0x000fe200078e0012 */
[----:B------:R-:W-:Y:S01]  /*22f0*/  ISETP.NE.AND P5, PT, R17, RZ, PT ;  /* 0x000000ff1100720c */ /* 0x000fe20003fa5270 */
[----:B------:R-:W-:Y:S01]  /*2300*/  CS2R R46, SRZ ;  /* 0x00000000002e7805 */ /* 0x000fe2000001ff00 */
[----:B------:R-:W-:Y:S01]  /*2310*/  IADD3 R15, P0, R15, R238, RZ ;  /* 0x000000ee0f0f7210 */ /* 0x000fe20007f1e0ff */
[----:B------:R-:W-:Y:S01]  /*2320*/  IMAD.IADD R9, R8, 0x1, -R9 ;  /* 0x0000000108097824 */ /* 0x000fe200078e0a09 */
[----:B------:R-:W-:Y:S01]  /*2330*/  LOP3.LUT R20, R20, 0xffffffe0, RZ, 0xc0, !PT ;  /* 0xffffffe014147812 */ /* 0x000fe200078ec0ff */
[----:B------:R-:W-:Y:S01]  /*2340*/  IMAD.SHL.U32 R17, R0, 0x10, RZ ;  /* 0x0000001000117824 */ /* 0x000fe200078e00ff */
[----:B------:R-:W-:Y:S01]  /*2350*/  LOP3.LUT R217, R217, 0x8, RZ, 0xc0, !PT ;  /* 0x00000008d9d97812 */ /* 0x000fe200078ec0ff */
[C---:B------:R-:W-:Y:S01]  /*2360*/  IMAD.SHL.U32 R21, R9.reuse, 0x100, RZ ;  /* 0x0000010009157824 */ /* 0x040fe200078e00ff */
[----:B------:R-:W-:Y:S01]  /*2370*/  LEA.HI R16, R9, R9, RZ, 0x1 ;  /* 0x0000000909107211 */ /* 0x000fe200078f08ff */
[----:B------:R-:W-:Y:S01]  /*2380*/  IMAD.X R24, R13, 0x1, R216, P0 ;  /* 0x000000010d187824 */ /* 0x000fe200000e06d8 */
[C---:B------:R-:W-:Y:S01]  /*2390*/  LEA R26, P0, R15.reuse, c[0x0][0x280], 0x2 ;  /* 0x0000a0000f1a7a11 */ /* 0x040fe200078010ff */
[----:B------:R-:W-:Y:S01]  /*23a0*/  IMAD.SHL.U32 R8, R8, 0x100, RZ ;  /* 0x0000010008087824 */ /* 0x000fe200078e00ff */
[----:B------:R-:W-:Y:S01]  /*23b0*/  SEL R223, RZ, 0x4, P2 ;  /* 0x00000004ffdf7807 */ /* 0x000fe20001000000 */
[----:B------:R-:W-:Y:S01]  /*23c0*/  IMAD.SHL.U32 R16, R16, 0x100, RZ ;  /* 0x0000010010107824 */ /* 0x000fe200078e00ff */
[----:B------:R-:W-:Y:S01]  /*23d0*/  LEA.HI.X R27, R15, c[0x0][0x284], R24, 0x2, P0 ;  /* 0x0000a1000f1b7a11 */ /* 0x000fe200000f1418 */
[C---:B------:R-:W-:Y:S01]  /*23e0*/  @!P3 IMAD.SHL.U32 R15, R219.reuse, 0x10, RZ ;  /* 0x00000010db0fb824 */ /* 0x040fe200078e00ff */
[----:B------:R-:W-:Y:S01]  /*23f0*/  LOP3.LUT P0, RZ, R0, 0x1, RZ, 0xc0, !PT ;  /* 0x0000000100ff7812 */ /* 0x000fe2000780c0ff */
[----:B------:R-:W-:Y:S01]  /*2400*/  CS2R R44, SRZ ;  /* 0x00000000002c7805 */ /* 0x000fe2000001ff00 */
[----:B------:R-:W-:Y:S01]  /*2410*/  LOP3.LUT R13, R16, 0x7ffffe00, RZ, 0xc0, !PT ;  /* 0x7ffffe00100d7812 */ /* 0x000fe200078ec0ff */
[----:B------:R-:W-:Y:S01]  /*2420*/  CS2R R42, SRZ ;  /* 0x00000000002a7805 */ /* 0x000fe2000001ff00 */
[----:B------:R5:W-:Y:S01]  /*2430*/  @!P3 LDGSTS.E.BYPASS.LTC128B.128 [R15+0x21280], [R26.64] ;  /* 0x212800001a0fbfae */ /* 0x000be2000b901d48 */
[----:B------:R-:W-:Y:S01]  /*2440*/  CS2R R40, SRZ ;  /* 0x0000000000287805 */ /* 0x000fe2000001ff00 */
[----:B-1----:R-:W-:Y:S01]  /*2450*/  LOP3.LUT R22, R210, 0x70, R17, 0xf8, !PT ;  /* 0x00000070d2167812 */ /* 0x002fe200078ef811 */
[----:B------:R-:W-:Y:S01]  /*2460*/  IMAD.IADD R17, R219, 0x1, -R10 ;  /* 0x00000001db117824 */ /* 0x000fe200078e0a0a */
[----:B------:R-:W0:Y:S01]  /*2470*/  LDGDEPBAR ;  /* 0x00000000000079af */ /* 0x000e220000000000 */
[----:B------:R-:W-:Y:S01]  /*2480*/  IMAD R13, R14, 0x2, R13 ;  /* 0x000000020e0d7824 */ /* 0x000fe200078e020d */
[----:B------:R-:W-:Y:S01]  /*2490*/  LOP3.LUT R21, R22, 0x100, R21, 0xf8, !PT ;  /* 0x0000010016157812 */ /* 0x000fe200078ef815 */
[----:B------:R-:W-:Y:S01]  /*24a0*/  IMAD.SHL.U32 R14, R17, 0x10, RZ ;  /* 0x00000010110e7824 */ /* 0x000fe200078e00ff */
[----:B------:R-:W-:Y:S01]  /*24b0*/  SHF.R.S32.HI R208, RZ, 0x1f, R17 ;  /* 0x0000001fffd07819 */ /* 0x000fe20000011411 */
[----:B------:R-:W0:Y:S01]  /*24c0*/  LDGDEPBAR ;  /* 0x00000000000079af */ /* 0x000e220000000000 */
[----:B------:R-:W-:Y:S01]  /*24d0*/  SHF.R.U32.HI R6, RZ, 0x3, R21 ;  /* 0x00000003ff067819 */ /* 0x000fe20000011615 */
[----:B------:R-:W-:Y:S01]  /*24e0*/  CS2R R38, SRZ ;  /* 0x0000000000267805 */ /* 0x000fe2000001ff00 */
[----:B------:R-:W-:Y:S01]  /*24f0*/  LOP3.LUT R209, R14, 0xf0, RZ, 0xc0, !PT ;  /* 0x000000f00ed17812 */ /* 0x000fe200078ec0ff */
[----:B------:R-:W-:Y:S01]  /*2500*/  IMAD.SHL.U32 R14, R2, 0x20, RZ ;  /* 0x00000020020e7824 */ /* 0x000fe200078e00ff */
[----:B------:R-:W-:Y:S01]  /*2510*/  LOP3.LUT R10, R21, 0x28, R6, 0x78, !PT ;  /* 0x00000028150a7812 */ /* 0x000fe200078e7806 */
[----:B------:R-:W-:Y:S01]  /*2520*/  IMAD.IADD R6, R219, 0x1, -R20 ;  /* 0x00000001db067824 */ /* 0x000fe200078e0a14 */
[----:B------:R-:W-:Y:S01]  /*2530*/  LEA.HI R208, R208, R17, RZ, 0x3 ;  /* 0x00000011d0d07211 */ /* 0x000fe200078f18ff */
[----:B------:R-:W-:Y:S01]  /*2540*/  CS2R R36, SRZ ;  /* 0x0000000000247805 */ /* 0x000fe2000001ff00 */
[----:B------:R-:W-:Y:S01]  /*2550*/  LOP3.LUT R210, R209, R210, RZ, 0xfc, !PT ;  /* 0x000000d2d1d27212 */ /* 0x000fe200078efcff */
[----:B------:R-:W-:Y:S01]  /*2560*/  IMAD.IADD R10, R13, 0x1, R10 ;  /* 0x000000010d0a7824 */ /* 0x000fe200078e020a */
[----:B------:R-:W-:Y:S01]  /*2570*/  SHF.R.S32.HI R225, RZ, 0x1f, R6 ;  /* 0x0000001fffe17819 */ /* 0x000fe20000011406 */
[----:B---3--:R-:W-:Y:S01]  /*2580*/  CS2R R34, SRZ ;  /* 0x0000000000227805 */ /* 0x008fe2000001ff00 */
[----:B------:R-:W-:Y:S01]  /*2590*/  LOP3.LUT R209, R209, 0x100, R8, 0xf8, !PT ;  /* 0x00000100d1d17812 */ /* 0x000fe200078ef808 */
[----:B------:R-:W-:Y:S01]  /*25a0*/  IMAD.SHL.U32 R224, R10, 0x2, RZ ;  /* 0x000000020ae07824 */ /* 0x000fe200078e00ff */
[----:B------:R-:W-:Y:S01]  /*25b0*/  LEA.HI R225, R225, R6, RZ, 0x2 ;  /* 0x00000006e1e17211 */ /* 0x000fe200078f10ff */
[----:B------:R-:W-:Y:S01]  /*25c0*/  IMAD.SHL.U32 R8, R9, 0x10, RZ ;  /* 0x0000001009087824 */ /* 0x000fe200078e00ff */
[----:B------:R-:W-:Y:S01]  /*25d0*/  SEL R10, RZ, 0xffffffff, P1 ;  /* 0xffffffffff0a7807 */ /* 0x000fe20000800000 */
[----:B----4-:R-:W-:Y:S01]  /*25e0*/  CS2R R32, SRZ ;  /* 0x0000000000207805 */ /* 0x010fe2000001ff00 */
[C---:B------:R-:W-:Y:S01]  /*25f0*/  IADD3 R0, R224.reuse, 0x21480, RZ ;  /* 0x00021480e0007810 */ /* 0x040fe20007ffe0ff */
[----:B------:R-:W-:Y:S01]  /*2600*/  CS2R R30, SRZ ;  /* 0x00000000001e7805 */ /* 0x000fe2000001ff00 */
[----:B------:R-:W-:Y:S01]  /*2610*/  IADD3 R220, R224, 0x215a0, RZ ;  /* 0x000215a0e0dc7810 */ /* 0x000fe20007ffe0ff */
[----:B------:R-:W-:Y:S01]  /*2620*/  IMAD.SHL.U32 R10, R10, 0x2, RZ ;  /* 0x000000020a0a7824 */ /* 0x000fe200078e00ff */
[----:B------:R-:W-:Y:S01]  /*2630*/  @P0 IADD3 R220, R0, 0xe0, RZ ;  /* 0x000000e000dc0810 */ /* 0x000fe20007ffe0ff */
[C---:B------:R-:W-:Y:S01]  /*2640*/  IMAD.SHL.U32 R0, R12.reuse, 0x40, RZ ;  /* 0x000000400c007824 */ /* 0x040fe200078e00ff */
[----:B------:R-:W-:Y:S01]  /*2650*/  LOP3.LUT R7, R225, 0x7ffffffc, RZ, 0xc0, !PT ;  /* 0x7ffffffce1077812 */ /* 0x000fe200078ec0ff */
[----:B--2---:R-:W-:Y:S01]  /*2660*/  CS2R R28, SRZ ;  /* 0x00000000001c7805 */ /* 0x004fe2000001ff00 */
[C---:B------:R-:W-:Y:S01]  /*2670*/  LOP3.LUT P0, RZ, R12.reuse, 0x2, RZ, 0xc0, !PT ;  /* 0x000000020cff7812 */ /* 0x040fe2000780c0ff */
[----:B------:R-:W-:Y:S01]  /*2680*/  IMAD.IADD R237, R231, 0x1, R237 ;  /* 0x00000001e7ed7824 */ /* 0x000fe200078e02ed */
[----:B------:R-:W-:Y:S01]  /*2690*/  LOP3.LUT P1, RZ, R12, 0x4, RZ, 0xc0, !PT ;  /* 0x000000040cff7812 */ /* 0x000fe2000782c0ff */
[----:B------:R-:W-:Y:S01]  /*26a0*/  IMAD.IADD R6, R6, 0x1, -R7 ;  /* 0x0000000106067824 */ /* 0x000fe200078e0a07 */
[C---:B------:R-:W-:Y:S01]  /*26b0*/  LOP3.LUT R12, R208.reuse, 0xfffffff8, RZ, 0xc0, !PT ;  /* 0xfffffff8d00c7812 */ /* 0x040fe200078ec0ff */
[----:B------:R-:W-:Y:S01]  /*26c0*/  IMAD.SHL.U32 R208, R208, 0x40, RZ ;  /* 0x00000040d0d07824 */ /* 0x000fe200078e00ff */
[----:B------:R-:W-:Y:S01]  /*26d0*/  LOP3.LUT R0, R0, 0x1c0, RZ, 0xc0, !PT ;  /* 0x000001c000007812 */ /* 0x000fe200078ec0ff */
[----:B------:R-:W-:Y:S01]  /*26e0*/  UMOV UR4, URZ ;  /* 0x0000003f00047c82 */ /* 0x000fe20008000000 */
[----:B-----5:R-:W-:Y:S01]  /*26f0*/  LEA.HI R15, R213, R213, RZ, 0x1 ;  /* 0x000000d5d50f7211 */ /* 0x020fe200078f08ff */
[----:B------:R-:W-:Y:S01]  /*2700*/  IMAD.IADD R7, R17, 0x1, -R12 ;  /* 0x0000000111077824 */ /* 0x000fe200078e0a0c */
[----:B------:R-:W-:Y:S01]  /*2710*/  LEA.HI.SX32 R225, R225, R8, 0x1e ;  /* 0x00000008e1e17211 */ /* 0x000fe200078ff2ff */
[----:B------:R-:W-:Y:S01]  /*2720*/  UMOV UR13, 0x1 ;  /* 0x00000001000d7882 */ /* 0x000fe20000000000 */
[----:B------:R-:W-:-:S02]  /*2730*/  LOP3.LUT R13, R0, 0x8, R215, 0xf8, !PT ;  /* 0x00000008000d7812 */ /* 0x000fc400078ef8d7 */
[----:B------:R-:W-:Y:S02]  /*2740*/  LOP3.LUT R14, R14, 0x20, RZ, 0xc0, !PT ;  /* 0x000000200e0e7812 */ /* 0x000fe400078ec0ff */
[----:B------:R-:W-:Y:S02]  /*2750*/  LOP3.LUT R8, R0, 0x30, R8, 0xf8, !PT ;  /* 0x0000003000087812 */ /* 0x000fe400078ef808 */
[----:B------:R-:W-:Y:S02]  /*2760*/  SEL R206, R214, 0xfffffff0, !P0 ;  /* 0xfffffff0d6ce7807 */ /* 0x000fe40004000000 */
[----:B------:R-:W-:Y:S02]  /*2770*/  SHF.R.U32.HI R0, RZ, 0x3, R0 ;  /* 0x00000003ff007819 */ /* 0x000fe40000011600 */
[----:B------:R-:W-:Y:S02]  /*2780*/  LOP3.LUT R12, R15, 0x1ffffffe, RZ, 0xc0, !PT ;  /* 0x1ffffffe0f0c7812 */ /* 0x000fe400078ec0ff */
[----:B------:R-:W-:-:S02]  /*2790*/  SEL R204, R212, 0xffffffe0, !P1 ;  /* 0xffffffe0d4cc7807 */ /* 0x000fc40004800000 */
[C---:B------:R-:W-:Y:S02]  /*27a0*/  LOP3.LUT P1, RZ, R7.reuse, 0x4, RZ, 0xc0, !PT ;  /* 0x0000000407ff7812 */ /* 0x040fe4000782c0ff */
[C---:B------:R-:W-:Y:S01]  /*27b0*/  LOP3.LUT P0, RZ, R7.reuse, 0x2, RZ, 0xc0, !PT ;  /* 0x0000000207ff7812 */ /* 0x040fe2000780c0ff */
[----:B------:R-:W-:Y:S01]  /*27c0*/  IMAD.SHL.U32 R7, R7, 0x40, RZ ;  /* 0x0000004007077824 */ /* 0x000fe200078e00ff */
[----:B------:R-:W-:Y:S02]  /*27d0*/  LOP3.LUT R3, R14, 0x18, R3, 0xf8, !PT ;  /* 0x000000180e037812 */ /* 0x000fe400078ef803 */
[-C--:B------:R-:W-:Y:S01]  /*27e0*/  LOP3.LUT R14, R13, R0.reuse, RZ, 0x3c, !PT ;  /* 0x000000000d0e7212 */ /* 0x080fe200078e3cff */
[----:B------:R-:W-:Y:S01]  /*27f0*/  IMAD.IADD R13, R213, 0x1, -R12 ;  /* 0x00000001d50d7824 */ /* 0x000fe200078e0a0c */
[----:B------:R-:W-:Y:S02]  /*2800*/  SHF.R.U32.HI R12, RZ, 0x3, R209 ;  /* 0x00000003ff0c7819 */ /* 0x000fe400000116d1 */
[----:B------:R-:W-:Y:S01]  /*2810*/  LOP3.LUT R7, R7, 0x1c0, RZ, 0xc0, !PT ;  /* 0x000001c007077812 */ /* 0x000fe200078ec0ff */
[----:B------:R-:W-:Y:S01]  /*2820*/  IMAD R6, R13, 0x4, R6 ;  /* 0x000000040d067824 */ /* 0x000fe200078e0206 */
[----:B------:R-:W-:Y:S01]  /*2830*/  LOP3.LUT R215, R8, 0x8, R215, 0xf8, !PT ;  /* 0x0000000808d77812 */ /* 0x000fe200078ef8d7 */
[----:B------:R-:W-:Y:S01]  /*2840*/  IMAD R213, R213, 0x200, R14 ;  /* 0x00000200d5d57824 */ /* 0x000fe200078e020e */
[----:B------:R-:W-:Y:S01]  /*2850*/  LOP3.LUT R12, R12, 0x38, RZ, 0xc0, !PT ;  /* 0x000000380c0c7812 */ /* 0x000fe200078ec0ff */
[----:B------:R-:W-:Y:S01]  /*2860*/  IMAD.SHL.U32 R247, R6, 0x2, RZ ;  /* 0x0000000206f77824 */ /* 0x000fe200078e00ff */
[----:B------:R-:W-:Y:S01]  /*2870*/  LOP3.LUT R208, R208, 0xfffffe00, RZ, 0xc0, !PT ;  /* 0xfffffe00d0d07812 */ /* 0x000fe200078ec0ff */
[----:B------:R-:W-:Y:S01]  /*2880*/  IMAD.SHL.U32 R213, R213, 0x2, RZ ;  /* 0x00000002d5d57824 */ /* 0x000fe200078e00ff */
[----:B------:R-:W-:Y:S01]  /*2890*/  SHF.R.U32.HI R8, RZ, 0x3, R7 ;  /* 0x00000003ff087819 */ /* 0x000fe20000011607 */
[----:B------:R-:W-:Y:S01]  /*28a0*/  IMAD.IADD R246, R5, 0x1, -R247 ;  /* 0x0000000105f67824 */ /* 0x000fe200078e0af7 */
[----:B------:R-:W-:Y:S01]  /*28b0*/  LOP3.LUT R209, R12, R209, R217, 0x1e, !PT ;  /* 0x000000d10cd17212 */ /* 0x000fe200078e1ed9 */
[----:B------:R-:W-:Y:S01]  /*28c0*/  IMAD R206, R206, 0x2, R213 ;  /* 0x00000002cece7824 */ /* 0x000fe200078e02d5 */
[----:B------:R-:W-:Y:S01]  /*28d0*/  LOP3.LUT R215, R215, R0, RZ, 0x3c, !PT ;  /* 0x00000000d7d77212 */ /* 0x000fe200078e3cff */
[----:B------:R-:W-:Y:S01]  /*28e0*/  IMAD R0, R9, 0x400, R208 ;  /* 0x0000040009007824 */ /* 0x000fe200078e02d0 */
[----:B------:R-:W-:Y:S01]  /*28f0*/  LOP3.LUT R217, R8, R7, R217, 0x1e, !PT ;  /* 0x0000000708d97212 */ /* 0x000fe200078e1ed9 */
[----:B------:R-:W-:Y:S01]  /*2900*/  IMAD R205, R204, 0x2, R213 ;  /* 0x00000002cccd7824 */ /* 0x000fe200078e02d5 */
[C---:B------:R-:W-:Y:S01]  /*2910*/  LOP3.LUT P3, RZ, R17.reuse, 0x2, RZ, 0xc0, !PT ;  /* 0x0000000211ff7812 */ /* 0x040fe2000786c0ff */
[----:B------:R-:W-:Y:S01]  /*2920*/  IMAD.SHL.U32 R17, R17, 0x2, RZ ;  /* 0x0000000211117824 */ /* 0x000fe200078e00ff */
[----:B------:R-:W-:Y:S01]  /*2930*/  LOP3.LUT R3, R8, R3, R7, 0x1e, !PT ;  /* 0x0000000308037212 */ /* 0x000fe200078e1e07 */
[----:B------:R-:W-:Y:S01]  /*2940*/  IMAD.IADD R217, R0, 0x1, R217 ;  /* 0x0000000100d97824 */ /* 0x000fe200078e02d9 */
[----:B------:R-:W-:Y:S01]  /*2950*/  SEL R214, R214, 0xfffffff0, !P0 ;  /* 0xfffffff0d6d67807 */ /* 0x000fe20004000000 */
[----:B------:R-:W-:Y:S01]  /*2960*/  IMAD R215, R2, 0x200, R215 ;  /* 0x0000020002d77824 */ /* 0x000fe200078e02d7 */
[----:B------:R-:W-:Y:S01]  /*2970*/  ISETP.LE.AND P0, PT, R250, c[0x0][0x2a8], PT ;  /* 0x0000aa00fa007a0c */ /* 0x000fe20003f03270 */
[----:B------:R-:W-:Y:S01]  /*2980*/  IMAD.SHL.U32 R211, R217, 0x2, RZ ;  /* 0x00000002d9d37824 */ /* 0x000fe200078e00ff */
[----:B------:R-:W-:Y:S01]  /*2990*/  LOP3.LUT R208, R3, R208, RZ, 0xfc, !PT ;  /* 0x000000d003d07212 */ /* 0x000fe200078efcff */
[----:B------:R-:W-:Y:S01]  /*29a0*/  IMAD.MOV.U32 R3, RZ, RZ, 0x120 ;  /* 0x00000120ff037424 */ /* 0x000fe200078e00ff */
[----:B------:R-:W-:Y:S01]  /*29b0*/  IADD3 R2, -R228, 0x1, R5 ;  /* 0x00000001e4027810 */ /* 0x000fe20007ffe105 */
[----:B------:R-:W-:Y:S01]  /*29c0*/  IMAD R204, R204, 0x2, R206 ;  /* 0x00000002cccc7824 */ /* 0x000fe200078e02ce */
[----:B------:R-:W-:Y:S01]  /*29d0*/  LOP3.LUT R210, R210, 0x18, R17, 0x78, !PT ;  /* 0x00000018d2d27812 */ /* 0x000fe200078e7811 */
[----:B------:R-:W-:Y:S01]  /*29e0*/  IMAD.IADD R207, R217, 0x1, R214 ;  /* 0x00000001d9cf7824 */ /* 0x000fe200078e02d6 */
[----:B------:R-:W-:Y:S01]  /*29f0*/  SEL R212, R212, 0xffffffe0, !P1 ;  /* 0xffffffe0d4d47807 */ /* 0x000fe20004800000 */
[--C-:B------:R-:W-:Y:S01]  /*2a00*/  IMAD.IADD R2, R2, 0x1, -R247.reuse ;  /* 0x0000000102027824 */ /* 0x100fe200078e0af7 */
[----:B------:R-:W-:Y:S01]  /*2a10*/  IADD3 R211, R211, 0x1b080, RZ ;  /* 0x0001b080d3d37810 */ /* 0x000fe20007ffe0ff */
[----:B------:R-:W-:Y:S01]  /*2a20*/  IMAD.SHL.U32 R210, R210, 0x2, RZ ;  /* 0x00000002d2d27824 */ /* 0x000fe200078e00ff */
[----:B------:R-:W-:Y:S01]  /*2a30*/  SEL R3, R3, 0xe0, !P3 ;  /* 0x000000e003037807 */ /* 0x000fe20005800000 */
[----:B------:R-:W-:Y:S01]  /*2a40*/  IMAD.IADD R247, R222, 0x1, -R247 ;  /* 0x00000001def77824 */ /* 0x000fe200078e0af7 */
[----:B------:R-:W-:Y:S01]  /*2a50*/  LOP3.LUT R10, R10, 0x2, R11, 0xe2, !PT ;  /* 0x000000020a0a7812 */ /* 0x000fe200078ee20b */
[----:B------:R-:W-:Y:S01]  /*2a60*/  IMAD R211, R212, 0x2, R211 ;  /* 0x00000002d4d37824 */ /* 0x000fe200078e02d3 */
[----:B------:R-:W-:Y:S01]  /*2a70*/  LEA R209, R209, 0x23c80, 0x1 ;  /* 0x00023c80d1d17811 */ /* 0x000fe200078e08ff */
[----:B------:R-:W-:Y:S01]  /*2a80*/  IMAD R0, R3, 0x2, R210 ;  /* 0x0000000203007824 */ /* 0x000fe200078e02d2 */
[----:B------:R-:W-:Y:S01]  /*2a90*/  LOP3.LUT R223, R10, R223, RZ, 0xfc, !PT ;  /* 0x000000df0adf7212 */ /* 0x000fe200078efcff */
[----:B------:R-:W-:Y:S01]  /*2aa0*/  IMAD.IADD R212, R217, 0x1, R212 ;  /* 0x00000001d9d47824 */ /* 0x000fe200078e02d4 */
[----:B------:R-:W-:-:S02]  /*2ab0*/  IADD3 R249, R2, c[0x0][0x2a4], RZ ;  /* 0x0000a90002f97a10 */ /* 0x000fc40007ffe0ff */
[----:B------:R-:W-:Y:S02]  /*2ac0*/  IADD3 R248, R2, UR6, RZ ;  /* 0x0000000602f87c10 */ /* 0x000fe4000fffe0ff */
[----:B------:R-:W-:Y:S02]  /*2ad0*/  LEA R208, R208, 0x80, 0x1 ;  /* 0x00000080d0d07811 */ /* 0x000fe400078e08ff */
[----:B------:R-:W-:Y:S02]  /*2ae0*/  @P0 LOP3.LUT R4, R4, 0x1, RZ, 0xfc, !PT ;  /* 0x0000000104040812 */ /* 0x000fe400078efcff */
.L_x_1084:
        /* <DEDUP_REMOVED lines=172> */
.L_x_1076:
[----:B------:R-:W-:Y:S11]  /*35b0*/  ISETP.NE.AND P0, PT, R250, c[0x0][0x2a8], PT ;  /* 0x0000aa00fa007a0c */ /* 0x000ff60003f05270 */
[----:B------:R-:W-:Y:S02]  /*35c0*/  @!UPT UIADD3 URZ, URZ, URZ, URZ ;  /* 0x0000003f3f3ff290 */ /* 0x000fe4000fffe03f */
[----:B------:R-:W-:Y:S05]  /*35d0*/  @P0 IMAD.HI.U32 R2, R24, c[0x0][0x2ac], RZ ;  /* 0x0000ab0018020a27 */ /* 0x000fea00078e00ff */
[----:B------:R-:W-:Y:S02]  /*35e0*/  @P0 SHF.R.U32.HI R24, RZ, c[0x0][0x2b0], R2 ;  /* 0x0000ac00ff180a19 */ /* 0x000fe40000011602 */
.L_x_1077:
[----:B------:R-:W-:Y:S05]  /*35f0*/  BSYNC B0 ;  /* 0x0000000000007941 */ /* 0x000fea0003800000 */
.L_x_1075:
[----:B------:R-:W-:Y:S05]  /*3600*/  IMAD R3, R24, c[0x0][0x2a8], R247 ;  /* 0x0000aa0018037a24 */ /* 0x000fea00078e02f7 */
[----:B------:R-:W-:Y:S02]  /*3610*/  IADD3 R2, R3, c[0x0][0x2a8], RZ ;  /* 0x0000aa0003027a10 */ /* 0x000fe40007ffe0ff */
[----:B------:R-:W-:Y:S02]  /*3620*/  IMNMX R178, R178, R3, !PT ;  /* 0x00000003b2b27217 */ /* 0x000fe40007800200 */
[----:B------:R-:W-:Y:S02]  /*3630*/  IMNMX R179, R179, R2, PT ;  /* 0x00000002b3b37217 */ /* 0x000fe40003800200 */
.L_x_1074:
        /* <DEDUP_REMOVED lines=16> */
.L_x_1080:
[----:B------:R-:W-:Y:S11]  /*3740*/  ISETP.NE.AND P0, PT, R250, c[0x0][0x2a8], PT ;  /* 0x0000aa00fa007a0c */ /* 0x000ff60003f05270 */
[----:B------:R-:W-:Y:S02]  /*3750*/  @!UPT UIADD3 URZ, URZ, URZ, URZ ;  /* 0x0000003f3f3ff290 */ /* 0x000fe4000fffe03f */
[----:B------:R-:W-:Y:S05]  /*3760*/  @P0 IMAD.HI.U32 R2, R24, c[0x0][0x2ac], RZ ;  /* 0x0000ab0018020a27 */ /* 0x000fea00078e00ff */
[----:B------:R-:W-:Y:S02]  /*3770*/  @P0 SHF.R.U32.HI R24, RZ, c[0x0][0x2b0], R2 ;  /* 0x0000ac00ff180a19 */ /* 0x000fe40000011602 */
.L_x_1081:
[----:B------:R-:W-:Y:S05]  /*3780*/  BSYNC B0 ;  /* 0x0000000000007941 */ /* 0x000fea0003800000 */
.L_x_1079:
[----:B------:R-:W-:Y:S05]  /*3790*/  IMAD R3, R24, c[0x0][0x2a8], R247 ;  /* 0x0000aa0018037a24 */ /* 0x000fea00078e02f7 */
[----:B------:R-:W-:Y:S02]  /*37a0*/  IADD3 R2, R3, c[0x0][0x2a8], RZ ;  /* 0x0000aa0003027a10 */ /* 0x000fe40007ffe0ff */
[----:B------:R-:W-:Y:S02]  /*37b0*/  IMNMX R176, R176, R3, !PT ;  /* 0x00000003b0b07217 */ /* 0x000fe40007800200 */
[----:B------:R-:W-:Y:S02]  /*37c0*/  IMNMX R173, R173, R2, PT ;  /* 0x00000002adad7217 */ /* 0x000fe40003800200 */
.L_x_1078:
        /* <DEDUP_REMOVED lines=70> */
.L_x_1082:
        /* <DEDUP_REMOVED lines=463> */
.L_x_1083:
        /* <DEDUP_REMOVED lines=293> */
.L_x_1073:
[----:B------:R-:W-:Y:S05]  /*6b70*/  @P0 EXIT ;  /* 0x000000000000094d */ /* 0x000fea0003800000 */
[----:B------:R-:W-:-:S04]  /*6b80*/  ISETP.NE.U32.AND P0, PT, RZ, c[0x0][0x360], PT ;  /* 0x0000d800ff007a0c */ /* 0x000fc80003f05070 */
[----:B------:R-:W-:-:S13]  /*6b90*/  ISETP.NE.AND.EX P0, PT, RZ, c[0x0][0x364], PT, P0 ;  /* 0x0000d900ff007a0c */ /* 0x000fda0003f05300 */
[----:B------:R-:W-:-:S04]  /*6ba0*/  @P0 IMAD.MOV.U32 R0, RZ, RZ, 0x4 ;  /* 0x00000004ff000424 */ /* 0x000fc800078e00ff */
[----:B------:R-:W-:-:S06]  /*6bb0*/  @P0 IMAD.WIDE R4, R229, R0, c[0x0][0x360] ;  /* 0x0000d800e5040625 */ /* 0x000fcc00078e0200 */
[----:B------:R1:W2:Y:S01]  /*6bc0*/  @P0 LDG.E R4, [R4.64] ;  /* 0x0000000804040981 */ /* 0x0002a2000c1e1900 */
[----:B------:R-:W3:Y:S01]  /*6bd0*/  S2UR UR6, SR_CTAID.X ;  /* 0x00000000000679c3 */ /* 0x000ee20000002500 */
[----:B------:R-:W-:Y:S01]  /*6be0*/  IMAD.MOV.U32 R0, RZ, RZ, 0x1 ;  /* 0x00000001ff007424 */ /* 0x000fe200078e00ff */
[----:B------:R-:W-:Y:S01]  /*6bf0*/  ULDC UR5, c[0x0][0x358] ;  /* 0x0000d60000057ab9 */ /* 0x000fe20000000800 */
[----:B------:R-:W4:Y:S01]  /*6c00*/  S2R R2, SR_CTAID.Y ;  /* 0x0000000000027919 */ /* 0x000f220000002600 */
[----:B------:R-:W-:Y:S01]  /*6c10*/  ULDC UR4, c[0x0][0x2f4] ;  /* 0x0000bd0000047ab9 */ /* 0x000fe20000000800 */
[----:B------:R-:W-:Y:S02]  /*6c20*/  IMAD R3, R229, c[0x0][0x2f4], RZ ;  /* 0x0000bd00e5037a24 */ /* 0x000fe400078e02ff */
[----:B------:R-:W-:Y:S01]  /*6c30*/  BAR.SYNC.DEFER_BLOCKING 0x1, 0x100 ;  /* 0x0044000000007b1d */ /* 0x000fe20000010000 */
[----:B------:R-:W-:-:S05]  /*6c40*/  ISETP.NE.AND P1, PT, R0, c[0x0][0x338], PT ;  /* 0x0000ce0000007a0c */ /* 0x000fca0003f25270 */
[----:B------:R-:W-:Y:S01]  /*6c50*/  BSSY B0, `(.L_x_1085) ;  /* 0x0000023000007945 */ /* 0x000fe20003800000 */
[----:B---3--:R-:W-:-:S07]  /*6c60*/  UIMAD UR5, UR6, UR5, URZ ;  /* 0x00000005060572a4 */ /* 0x008fce000f8e023f */
[----:B----4-:R-:W-:Y:S01]  /*6c70*/  @P1 IMAD.HI.U32 R0, R2, c[0x0][0x33c], RZ ;  /* 0x0000cf0002001a27 */ /* 0x010fe200078e00ff */
[----:B------:R-:W-:-:S03]  /*6c80*/  UIMAD UR5, UR5, UR4, URZ ;  /* 0x00000004050572a4 */ /* 0x000fc6000f8e023f */
[----:B------:R-:W-:Y:S01]  /*6c90*/  IMAD.MOV.U32 R8, RZ, RZ, R2 ;  /* 0x000000ffff087224 */ /* 0x000fe200078e0002 */
[----:B------:R-:W-:Y:S01]  /*6ca0*/  @P1 SHF.R.U32.HI R8, RZ, c[0x0][0x340], R0 ;  /* 0x0000d000ff081a19 */ /* 0x000fe20000011600 */
[----:B------:R-:W-:Y:S01]  /*6cb0*/  USHF.R.S32.HI UR4, URZ, 0x1f, UR5 ;  /* 0x0000001f3f047899 */ /* 0x000fe20008011405 */
[----:B------:R-:W-:Y:S02]  /*6cc0*/  SHF.R.S32.HI R0, RZ, 0x1f, R229 ;  /* 0x0000001fff007819 */ /* 0x000fe400000114e5 */
[----:B-1----:R-:W-:Y:S02]  /*6cd0*/  SHF.R.S32.HI R5, RZ, 0x1f, R8 ;  /* 0x0000001fff057819 */ /* 0x002fe40000011408 */
[----:B------:R-:W-:Y:S01]  /*6ce0*/  SEL R0, R0, RZ, !P0 ;  /* 0x000000ff00007207 */ /* 0x000fe20004000000 */
[----:B--2---:R-:W-:Y:S01]  /*6cf0*/  @P0 IMAD R7, R229, 0x50, R4 ;  /* 0x00000050e5070824 */ /* 0x004fe200078e0204 */
[----:B------:R-:W-:Y:S02]  /*6d00*/  SHF.R.S32.HI R4, RZ, 0x1f, R3 ;  /* 0x0000001fff047819 */ /* 0x000fe40000011403 */
[----:B------:R-:W-:Y:S01]  /*6d10*/  IADD3 R3, P2, P1, R3, UR5, R8 ;  /* 0x0000000503037c10 */ /* 0x000fe2000f95e008 */
[----:B------:R-:W-:Y:S01]  /*6d20*/  @P0 IMAD.HI R7, R7, 0x66666667, RZ ;  /* 0x6666666707070827 */ /* 0x000fe200078e02ff */
[----:B------:R-:W-:-:S02]  /*6d30*/  SEL R229, R229, RZ, !P0 ;  /* 0x000000ffe5e57207 */ /* 0x000fc40004000000 */
[----:B------:R-:W-:Y:S02]  /*6d40*/  IADD3.X R4, R4, UR4, R5, P2, P1 ;  /* 0x0000000404047c10 */ /* 0x000fe400097e2405 */
[----:B------:R-:W-:Y:S02]  /*6d50*/  @P0 SHF.R.U32.HI R6, RZ, 0x1f, R7 ;  /* 0x0000001fff060819 */ /* 0x000fe40000011607 */
[----:B------:R-:W-:Y:S02]  /*6d60*/  ISETP.NE.AND P2, PT, R219, RZ, PT ;  /* 0x000000ffdb00720c */ /* 0x000fe40003f45270 */
[----:B------:R-:W-:Y:S01]  /*6d70*/  @P0 LEA.HI.SX32 R6, R7, R6, 0x1b ;  /* 0x0000000607060211 */ /* 0x000fe200078fdaff */
[----:B------:R-:W-:Y:S01]  /*6d80*/  IMAD.MOV R7, RZ, RZ, -R8 ;  /* 0x000000ffff077224 */ /* 0x000fe200078e0a08 */
[C---:B------:R-:W-:Y:S01]  /*6d90*/  SHF.L.U64.HI R4, R3.reuse, 0x2, R4 ;  /* 0x0000000203047819 */ /* 0x040fe20000010204 */
[----:B------:R-:W-:Y:S02]  /*6da0*/  IMAD.SHL.U32 R3, R3, 0x4, RZ ;  /* 0x0000000403037824 */ /* 0x000fe400078e00ff */
[----:B------:R-:W-:-:S02]  /*6db0*/  @P0 IMAD R6, R6, 0x3c00, RZ ;  /* 0x00003c0006060824 */ /* 0x000fc400078e02ff */
[----:B------:R-:W-:Y:S01]  /*6dc0*/  IMAD R7, R7, c[0x0][0x338], R2 ;  /* 0x0000ce0007077a24 */ /* 0x000fe200078e0202 */
[----:B------:R-:W-:Y:S01]  /*6dd0*/  IADD3 R10, P1, R3, c[0x0][0x350], RZ ;  /* 0x0000d400030a7a10 */ /* 0x000fe20007f3e0ff */
[--C-:B------:R-:W-:Y:S01]  /*6de0*/  @P0 IMAD.MOV.U32 R12, RZ, RZ, R6.reuse ;  /* 0x000000ffff0c0224 */ /* 0x100fe200078e0006 */
[----:B------:R-:W-:Y:S01]  /*6df0*/  @P0 SHF.R.S32.HI R13, RZ, 0x1f, R6 ;  /* 0x0000001fff0d0819 */ /* 0x000fe20000011406 */
[----:B------:R-:W-:Y:S01]  /*6e00*/  @!P0 CS2R R12, SRZ ;  /* 0x00000000000c8805 */ /* 0x000fe2000001ff00 */
[----:B------:R-:W-:Y:S01]  /*6e10*/  IADD3.X R11, R4, c[0x0][0x354], RZ, P1, !PT ;  /* 0x0000d500040b7a10 */ /* 0x000fe20000ffe4ff */
[----:B------:R-:W-:Y:S05]  /*6e20*/  @P2 BRA `(.L_x_1086) ;  /* 0x0000005000002947 */ /* 0x000fea0003800000 */
.L_x_1087:
[----:B------:R-:W2:Y:S01]  /*6e30*/  LDG.E.STRONG.GPU R2, [R10.64] ;  /* 0x000000080a027981 */ /* 0x000ea2000c1ef900 */
[----:B------:R-:W-:Y:S01]  /*6e40*/  YIELD ;  /* 0x0000000000007946 */ /* 0x000fe20003800000 */
[----:B--2---:R-:W-:Y:S01]  /*6e50*/  ISETP.NE.AND P0, PT, R2, R7, PT ;  /* 0x000000070200720c */ /* 0x004fe20003f05270 */
[----:B------:R-:W-:-:S12]  /*6e60*/  CCTL.IVALL ;  /* 0x00000000ff00798f */ /* 0x000fd80002000000 */
[----:B------:R-:W-:Y:S05]  /*6e70*/  @P0 BRA `(.L_x_1087) ;  /* 0xffffffb000000947 */ /* 0x000fea000383ffff */
.L_x_1086:
[----:B------:R-:W-:Y:S05]  /*6e80*/  BSYNC B0 ;  /* 0x0000000000007941 */ /* 0x000fea0003800000 */
.L_x_1085:
[----:B------:R-:W-:Y:S01]  /*6e90*/  MOV R2, 0xffffffff ;  /* 0xffffffff00027802 */ /* 0x000fe20000000f00 */
[----:B------:R-:W-:Y:S05]  /*6ea0*/  BRA.CONV ~URZ, `(.L_x_1088) ;  /* 0x000000237f007947 */ /* 0x000fea000b800000 */
[----:B------:R-:W-:Y:S02]  /*6eb0*/  MOV R6, 0x6ed0 ;  /* 0x00006ed000067802 */ /* 0x000fe40000000f00 */
[----:B------:R-:W-:Y:S05]  /*6ec0*/  CALL.REL.NOINC `($__internal_9_$__cuda_sm70_warpsync) ;  /* 0x00000c1000007944 */ /* 0x000fea0003c00000 */
.L_x_1088:
[----:B------:R-:W-:Y:S01]  /*6ed0*/  UIMAD UR5, UR6, 0x3c00, URZ ;  /* 0x00003c00060578a4 */ /* 0x000fe2000f8e023f */
[----:B------:R-:W-:Y:S01]  /*6ee0*/  SHF.R.S32.HI R9, RZ, 0x1f, R219 ;  /* 0x0000001fff097819 */ /* 0x000fe200000114db */
[----:B------:R-:W-:Y:S01]  /*6ef0*/  IMAD R15, R5, c[0x0][0x328], RZ ;  /* 0x0000ca00050f7a24 */ /* 0x000fe200078e02ff */
[----:B------:R-:W-:-:S06]  /*6f00*/  NOP ;  /* 0x0000000000007918 */ /* 0x000fcc0000000000 */
[----:B------:R-:W-:Y:S01]  /*6f10*/  USHF.R.S32.HI UR4, URZ, 0x1f, UR5 ;  /* 0x0000001f3f047899 */ /* 0x000fe20008011405 */
[----:B------:R-:W-:Y:S01]  /*6f20*/  IADD3 R12, P1, P0, R12, UR5, R219 ;  /* 0x000000050c0c7c10 */ /* 0x000fe2000f83e0db */
[----:B------:R-:W-:Y:S02]  /*6f30*/  IMAD R15, R8, c[0x0][0x32c], R15 ;  /* 0x0000cb00080f7a24 */ /* 0x000fe400078e020f */
[----:B------:R-:W-:Y:S02]  /*6f40*/  IMAD R6, R0, c[0x0][0x330], RZ ;  /* 0x0000cc0000067a24 */ /* 0x000fe400078e02ff */
[----:B------:R-:W-:Y:S02]  /*6f50*/  IADD3.X R13, R13, UR4, R9, P1, P0 ;  /* 0x000000040d0d7c10 */ /* 0x000fe40008fe0409 */
[----:B------:R-:W-:-:S03]  /*6f60*/  IMAD R6, R229, c[0x0][0x334], R6 ;  /* 0x0000cd00e5067a24 */ /* 0x000fc600078e0206 */
[----:B------:R-:W-:-:S05]  /*6f70*/  IMAD.WIDE.U32 R16, R8, c[0x0][0x328], R12 ;  /* 0x0000ca0008107a25 */ /* 0x000fca00078e000c */
        /* <DEDUP_REMOVED lines=67> */
[----:B-1----:R-:W-:Y:S05]  /*73b0*/  CALL.REL.NOINC `($__internal_9_$__cuda_sm70_warpsync) ;  /* 0x0000072000007944 */ /* 0x002fea0003c00000 */
.L_x_1089:
        /* <DEDUP_REMOVED lines=12> */
.L_x_1091:
[----:B------:R-:W-:Y:S05]  /*7480*/  BSYNC B0 ;  /* 0x0000000000007941 */ /* 0x000fea0003800000 */
.L_x_1090:
[----:B--2---:R-:W-:Y:S01]  /*7490*/  IADD3 R10, P0, R3, c[0x0][0x348], RZ ;  /* 0x0000d200030a7a10 */ /* 0x004fe20007f1e0ff */
[----:B------:R-:W-:Y:S03]  /*74a0*/  BSSY B0, `(.L_x_1092) ;  /* 0x0000008000007945 */ /* 0x000fe60003800000 */
[----:B------:R-:W-:Y:S01]  /*74b0*/  IADD3.X R11, R4, c[0x0][0x34c], RZ, P0, !PT ;  /* 0x0000d300040b7a10 */ /* 0x000fe200007fe4ff */
[----:B------:R-:W-:Y:S05]  /*74c0*/  @P2 BRA `(.L_x_1093) ;  /* 0x0000005000002947 */ /* 0x000fea0003800000 */
.L_x_1094:
[----:B------:R-:W2:Y:S01]  /*74d0*/  LDG.E.STRONG.GPU R4, [R10.64] ;  /* 0x000000080a047981 */ /* 0x000ea2000c1ef900 */
[----:B------:R-:W-:Y:S01]  /*74e0*/  YIELD ;  /* 0x0000000000007946 */ /* 0x000fe20003800000 */
[----:B--2---:R-:W-:Y:S01]  /*74f0*/  ISETP.NE.AND P0, PT, R4, R7, PT ;  /* 0x000000070400720c */ /* 0x004fe20003f05270 */
[----:B------:R-:W-:-:S12]  /*7500*/  CCTL.IVALL ;  /* 0x00000000ff00798f */ /* 0x000fd80002000000 */
[----:B------:R-:W-:Y:S05]  /*7510*/  @P0 BRA `(.L_x_1094) ;  /* 0xffffffb000000947 */ /* 0x000fea000383ffff */
.L_x_1093:
[----:B------:R-:W-:Y:S05]  /*7520*/  BSYNC B0 ;  /* 0x0000000000007941 */ /* 0x000fea0003800000 */
.L_x_1092:
[----:B------:R-:W-:Y:S05]  /*7530*/  BRA.CONV ~URZ, `(.L_x_1095) ;  /* 0x000000237f007947 */ /* 0x000fea000b800000 */
[----:B------:R-:W-:Y:S02]  /*7540*/  MOV R6, 0x7560 ;  /* 0x0000756000067802 */ /* 0x000fe40000000f00 */
[----:B-1----:R-:W-:Y:S05]  /*7550*/  CALL.REL.NOINC `($__internal_9_$__cuda_sm70_warpsync) ;  /* 0x0000058000007944 */ /* 0x002fea0003c00000 */
.L_x_1095:
        /* <DEDUP_REMOVED lines=75> */
[----:B-12---:R-:W-:Y:S05]  /*7a10*/  CALL.REL.NOINC `($__internal_9_$__cuda_sm70_warpsync) ;  /* 0x000000c000007944 */ /* 0x006fea0003c00000 */
.L_x_1096:
        /* <DEDUP_REMOVED lines=12> */
        .weak           $__internal_9_$__cuda_sm70_warpsync
        .type           $__internal_9_$__cuda_sm70_warpsync,@function
        .size           $__internal_9_$__cuda_sm70_warpsync,(.L_x_1419 - $__internal_9_$__cuda_sm70_warpsync)
$__internal_9_$__cuda_sm70_warpsync:
[----:B------:R-:W-:Y:S01]  /*7ae0*/  MOV R14, R6 ;  /* 0x00000006000e7202 */ /* 0x000fe20000000f00 */
[----:B------:R-:W-:Y:S04]  /*7af0*/  WARPSYNC R2 ;  /* 0x0000000200007348 */ /* 0x000fe80003800000 */
[----:B------:R-:W-:-:S04]  /*7b00*/  MOV R15, 0x0 ;  /* 0x00000000000f7802 */ /* 0x000fc80000000f00 */
[----:B------:R-:W-:Y:S05]  /*7b10*/  RET.REL.NODEC R14 `(_ZN7cutlass13device_kernelIN5flash19enable_sm80_to_sm89INS1_16FlashAttnBwdSm80INS1_25CollectiveMainloopBwdSm80ILi2ELi1EN4cute5tupleIJNS5_1CILi64EEENS7_ILi80EEENS7_ILi192EEEEEENS_6half_tEfNS_4arch4Sm80ELb0ELb1ELb0ELb1ELb1ELb0ELb1ELb0ELi2ELi4ELi2ELi2ELb0EEENS1_24CollectiveEpilogueBwdGQAISB_fSE_Li256ELb1ELb1EEENS1_19SingleTileSchedulerILb1ELb0ELb0ELi80EEEEEEEEEvNT_6ParamsE) ;  /* 0xffff84e00e007950 */ /* 0x000fea0003c3ffff */
.L_x_1097:
        /* <DEDUP_REMOVED lines=14> */
.L_x_1419:


//--------------------- .text._ZN7cutlass13device_kernelIN5flash19enable_sm80_to_sm89INS1_16FlashAttnBwdSm80INS1_25CollectiveMainloopBwdSm80ILi2ELi1EN4cute5tupleIJNS5_1CILi64EEENS7_ILi80EEENS7_ILi192EEEEEENS_6half_tEfNS_4arch4Sm80ELb1ELb0ELb0ELb0ELb0ELb0ELb1ELb0ELi2ELi4ELi2ELi2ELb0EEENS1_21CollectiveEpilogueBwdISB_SC_SE_Li256ELb0ELb1ELi4EEENS1_25SingleTileBwdLPTSchedulerILb0ELi80ELb0EEEEEEEEEvNT_6ParamsE --------------------------
	.section	.text._ZN7cutlass13device_kernelIN5flash19enable_sm80_to_sm89INS1_16FlashAttnBwdSm80INS1_25CollectiveMainloopBwdSm80ILi2ELi1EN4cute5tupleIJNS5_1CILi64EEENS7_ILi80EEENS7_ILi192EEEEEENS_6half_tEfNS_4arch4Sm80ELb1ELb0ELb0ELb0ELb0ELb0ELb1ELb0ELi2ELi4ELi2ELi2ELb0EEENS1_21CollectiveEpilogueBwdISB_SC_SE_Li256ELb0ELb1ELi4EEENS1_25SingleTileBwdLPTSchedulerILb0ELi80ELb0EEEEEEEEEvNT_6ParamsE,"ax",@progbits
	.sectioninfo	@"SHI_REGISTERS=255"
	.align	128
.text._ZN7cutlass13device_kernelIN5flash19enable_sm80_to_sm89INS1_16FlashAttnBwdSm80INS1_25CollectiveMainloopBwdSm80ILi2ELi1EN4cute5tupleIJNS5_1CILi64EEENS7_ILi80EEENS7_ILi192EEEEEENS_6half_tEfNS_4arch4Sm80ELb1ELb0ELb0ELb0ELb0ELb0ELb1ELb0ELi2ELi4ELi2ELi2ELb0EEENS1_21CollectiveEpilogueBwdISB_SC_SE_Li256ELb0ELb1ELi4EEENS1_25SingleTileBwdLPTSchedulerILb0ELi80ELb0EEEEEEEEEvNT_6ParamsE:
        .type           _ZN7cutlass13device_kernelIN5flash19enable_sm80_to_sm89INS1_16FlashAttnBwdSm80INS1_25CollectiveMainloopBwdSm80ILi2ELi1EN4cute5tupleIJNS5_1CILi64EEENS7_ILi80EEENS7_ILi192EEEEEENS_6half_tEfNS_4arch4Sm80ELb1ELb0ELb0ELb0ELb0ELb0ELb1ELb0ELi2ELi4ELi2ELi2ELb0EEENS1_21CollectiveEpilogueBwdISB_SC_SE_Li256ELb0ELb1ELi4EEENS1_25SingleTileBwdLPTSchedulerILb0ELi80ELb0EEEEEEEEEvNT_6ParamsE,@function
        .size           _ZN7cutlass13device_kernelIN5flash19enable_sm80_to_sm89INS1_16FlashAttnBwdSm80INS1_25CollectiveMainloopBwdSm80ILi2ELi1EN4cute5tupleIJNS5_1CILi64EEENS7_ILi80EEENS7_ILi192EEEEEENS_6half_tEfNS_4arch4Sm80ELb1ELb0ELb0ELb0ELb0ELb0ELb1ELb0ELi2ELi4ELi2ELi2ELb0EEENS1_21CollectiveEpilogueBwdISB_SC_SE_Li256ELb0ELb1ELi4EEENS1_25SingleTileBwdLPTSchedulerILb0ELi80ELb0EEEEEEEEEvNT_6ParamsE,(.L_x_1421 - _ZN7cutlass13device_kernelIN5flash19enable_sm80_to_sm89INS1_16FlashAttnBwdSm80INS1_25CollectiveMainloopBwdSm80ILi2ELi1EN4cute5tupleIJNS5_1CILi64EEENS7_ILi80EEENS7_ILi192EEEEEENS_6half_tEfNS_4arch4Sm80ELb1ELb0ELb0ELb0ELb0ELb0ELb1ELb0ELi2ELi4ELi2ELi2ELb0EEENS1_21CollectiveEpilogueBwdISB_SC_SE_Li256ELb0ELb1ELi4EEENS1_25SingleTileBwdLPTSchedulerILb0ELi80ELb0EEEEEEEEEvNT_6ParamsE)
        .other          _ZN7cutlass13device_kernelIN5flash19enable_sm80_to_sm89INS1_16FlashAttnBwdSm80INS1_25CollectiveMainloopBwdSm80ILi2ELi1EN4cute5tupleIJNS5_1CILi64EEENS7_ILi80EEENS7_ILi192EEEEEENS_6half_tEfNS_4arch4Sm80ELb1ELb0ELb0ELb0ELb0ELb0ELb1ELb0ELi2ELi4ELi2ELi2ELb0EEENS1_21CollectiveEpilogueBwdISB_SC_SE_Li256ELb0ELb1ELi4EEENS1_25SingleTileBwdLPTSchedulerILb0ELi80ELb0EEEEEEEEEvNT_6ParamsE,@"STO_CUDA_ENTRY STV_DEFAULT"
_ZN7cutlass13device_kernelIN5flash19enable_sm80_to_sm89INS1_16FlashAttnBwdSm80INS1_25CollectiveMainloopBwdSm80ILi2ELi1EN4cute5tupleIJNS5_1CILi64EEENS7_ILi80EEENS7_ILi192EEEEEENS_6half_tEfNS_4arch4Sm80ELb1ELb0ELb0ELb0ELb0ELb0ELb1ELb0ELi2ELi4ELi2ELi2ELb0EEENS1_21CollectiveEpilogueBwdISB_SC_SE_Li256ELb0ELb1ELi4EEENS1_25SingleTileBwdLPTSchedulerILb0ELi80ELb0EEEEEEEEEvNT_6ParamsE:
[----:B------:R-:W-:Y:S02]  /*0000*/  MOV R1, c[0x0][0x28] ;  /* 0x00000a0000017a02 */ /* 0x000fe40000000f00 */
[----:B------:R-:W1:Y:S04]  /*0010*/  S2R R242, SR_TID.X ;  /* 0x0000000000f27919 */ /* 0x000e680000002100 */
[----:B------:R-:W2:Y:S01]  /*0020*/  S2R R0, SR_CTAID.X ;  /* 0x0000000000007919 */ /* 0x000ea20000002500 */
[----:B-1----:R-:W-:-:S06]  /*0030*/  SHF.R.U32.HI R2, RZ, 0x5, R242 ;  /* 0x00000005ff027819 */ /* 0x002fcc00000116f2 */
[----:B------:R-:W1:Y:S02]  /*0040*/  SHFL.IDX PT, R2, R2, RZ, 0x1f ;  /* 0x00001fff02027589 */ /* 0x000e6400000e0000 */
[----:B-1----:R-:W-:-:S13]  /*0050*/  ISETP.NE.AND P0, PT, R2, RZ, PT ;  /* 0x000000ff0200720c */ /* 0x002fda0003f05270 */
[----:B------:R-:W-:Y:S05]  /*0060*/  @!P0 BRA `(.L_x_1098) ;  /* 0x0000020000008947 */ /* 0x000fea0003800000 */
[----:B--2---:R-:W-:Y:S01]  /*0070*/  IMAD.MOV.U32 R2, RZ, RZ, c[0x0][0x3b8] ;  /* 0x0000ee00ff027624 */ /* 0x004fe200078e00ff */
[----:B------:R-:W-:-:S04]  /*0080*/  MOV R4, R0 ;  /* 0x0000000000047202 */ /* 0x000fc80000000f00 */
[----:B------:R-:W-:-:S13]  /*0090*/  ISETP.NE.AND P0, PT, R2, 0x1, PT ;  /* 0x000000010200780c */ /* 0x000fda0003f05270 */
[----:B------:R-:W-:-:S05]  /*00a0*/  @P0 IMAD.HI.U32 R2, R0, c[0x0][0x3bc], RZ ;  /* 0x0000ef0000020a27 */ /* 0x000fca00078e00ff */
[----:B------:R-:W-:-:S04]  /*00b0*/  @P0 SHF.R.U32.HI R4, RZ, c[0x0][0x3c0], R2 ;  /* 0x0000f000ff040a19 */ /* 0x000fc80000011602 */
[----:B------:R-:W-:Y:S01]  /*00c0*/  ISETP.GE.AND P0, PT, R4, c[0x0][0x3d0], PT ;  /* 0x0000f40004007a0c */ /* 0x000fe20003f06270 */
[----:B------:R-:W-:-:S04]  /*00d0*/  IMAD.MOV R2, RZ, RZ, -R4 ;  /* 0x000000ffff027224 */ /* 0x000fc800078e0a04 */
[----:B------:R-:W-:-:S08]  /*00e0*/  IMAD R0, R2, c[0x0][0x3b8], R0 ;  /* 0x0000ee0002007a24 */ /* 0x000fd000078e0200 */
[----:B------:R-:W-:Y:S05]  /*00f0*/  @!P0 BRA `(.L_x_1099) ;  /* 0x0000007000008947 */ /* 0x000fea0003800000 */
[----:B------:R-:W-:Y:S02]  /*0100*/  MOV R2, c[0x0][0x3c4] ;  /* 0x0000f10000027a02 */ /* 0x000fe40000000f00 */
[----:B------:R-:W-:Y:S02]  /*0110*/  MOV R231, R0 ;  /* 0x0000000000e77202 */ /* 0x000fe40000000f00 */
[----:B------:R-:W-:-:S13]  /*0120*/  ISETP.NE.AND P0, PT, R2, 0x1, PT ;  /* 0x000000010200780c */ /* 0x000fda0003f05270 */
[----:B------:R-:W-:-:S05]  /*0130*/  @P0 IMAD.HI.U32 R2, R0, c[0x0][0x3c8], RZ ;  /* 0x0000f20000020a27 */ /* 0x000fca00078e00ff */
[----:B------:R-:W-:-:S05]  /*0140*/  @P0 SHF.R.U32.HI R231, RZ, c[0x0][0x3cc], R2 ;  /* 0x0000f300ffe70a19 */ /* 0x000fca0000011602 */
[----:B------:R-:W-:Y:S01]  /*0150*/  IMAD R3, R231, c[0x0][0x3c4], RZ ;  /* 0x0000f100e7037a24 */ /* 0x000fe200078e02ff */
[----:B------:R-:W-:Y:S05]  /*0160*/  BRA `(.L_x_1100) ;  /* 0x0000006000007947 */ /* 0x000fea0003800000 */
.L_x_1099:
[----:B------:R-:W-:Y:S02]  /*0170*/  MOV R2, c[0x0][0x3ac] ;  /* 0x0000eb0000027a02 */ /* 0x000fe40000000f00 */
[----:B------:R-:W-:Y:S02]  /*0180*/  MOV R231, R0 ;  /* 0x0000000000e77202 */ /* 0x000fe40000000f00 */
[----:B------:R-:W-:-:S13]  /*0190*/  ISETP.NE.AND P0, PT, R2, 0x1, PT ;  /* 0x000000010200780c */ /* 0x000fda0003f05270 */
[----:B------:R-:W-:-:S05]  /*01a0*/  @P0 IMAD.HI.U32 R2, R0, c[0x0][0x3b0], RZ ;  /* 0x0000ec0000020a27 */ /* 0x000fca00078e00ff */
[----:B------:R-:W-:-:S05]  /*01b0*/  @P0 SHF.R.U32.HI R231, RZ, c[0x0][0x3b4], R2 ;  /* 0x0000ed00ffe70a19 */ /* 0x000fca0000011602 */
[----:B------:R-:W-:-:S03]  /*01c0*/  IMAD R3, R231, c[0x0][0x3ac], RZ ;  /* 0x0000eb00e7037a24 */ /* 0x000fc600078e02ff */
.L_x_1100:
[----:B------:R-:W-:Y:S02]  /*01d0*/  MOV R2, c[0x0][0x3a0] ;  /* 0x0000e80000027a02 */ /* 0x000fe40000000f00 */
[----:B------:R-:W-:Y:S02]  /*01e0*/  IADD3 R3, R0, -R3, RZ ;  /* 0x8000000300037210 */ /* 0x000fe40007ffe0ff */
[----:B------:R-:W-:-:S03]  /*01f0*/  ISETP.NE.AND P0, PT, R2, 0x1, PT ;  /* 0x000000010200780c */ /* 0x000fc60003f05270 */
[----:B------:R-:W-:-:S05]  /*0200*/  IMAD R4, R4, c[0x0][0x3ac], R3 ;  /* 0x0000eb0004047a24 */ /* 0x000fca00078e0203 */
[----:B------:R-:W-:-:S05]  /*0210*/  MOV R230, R4 ;  /* 0x0000000400e67202 */ /* 0x000fca0000000f00 */
[----:B------:R-:W-:-:S05]  /*0220*/  @P0 IMAD.HI.U32 R0, R4, c[0x0][0x3a4], RZ ;  /* 0x0000e90004000a27 */ /* 0x000fca00078e00ff */
[----:B------:R-:W-:-:S04]  /*0230*/  @P0 SHF.R.U32.HI R230, RZ, c[0x0][0x3a8], R0 ;  /* 0x0000ea00ffe60a19 */ /* 0x000fc80000011600 */
[----:B------:R-:W-:-:S05]  /*0240*/  IADD3 R229, -R230, RZ, RZ ;  /* 0x000000ffe6e57210 */ /* 0x000fca0007ffe1ff */
[----:B------:R-:W-:Y:S01]  /*0250*/  IMAD R229, R229, c[0x0][0x3a0], R4 ;  /* 0x0000e800e5e57a24 */ /* 0x000fe200078e0204 */
[----:B------:R-:W-:Y:S05]  /*0260*/  BRA `(.L_x_1101) ;  /* 0x000001f000007947 */ /* 0x000fea0003800000 */
.L_x_1098:
        /* <DEDUP_REMOVED lines=16> */
.L_x_1102:
[----:B------:R-:W-:Y:S02]  /*0370*/  MOV R0, c[0x0][0x3ac] ;  /* 0x0000eb0000007a02 */ /* 0x000fe40000000f00 */
[----:B------:R-:W-:Y:S02]  /*0380*/  MOV R231, R2 ;  /* 0x0000000200e77202 */ /* 0x000fe40000000f00 */
[----:B------:R-:W-:-:S13]  /*0390*/  ISETP.NE.AND P0, PT, R0, 0x1, PT ;  /* 0x000000010000780c */ /* 0x000fda0003f05270 */
[----:B------:R-:W-:-:S05]  /*03a0*/  @P0 IMAD.HI.U32 R0, R2, c[0x0][0x3b0], RZ ;  /* 0x0000ec0002000a27 */ /* 0x000fca00078e00ff */
[----:B------:R-:W-:-:S05]  /*03b0*/  @P0 SHF.R.U32.HI R231, RZ, c[0x0][0x3b4], R0 ;  /* 0x0000ed00ffe70a19 */ /* 0x000fca0000011600 */
[----:B------:R-:W-:-:S03]  /*03c0*/  IMAD R3, R231, c[0x0][0x3ac], RZ ;  /* 0x0000eb00e7037a24 */ /* 0x000fc600078e02ff */
.L_x_1103:
        /* <DEDUP_REMOVED lines=8> */
[----:B------:R-:W-:Y:S02]  /*0450*/  IMAD R229, R229, c[0x0][0x3a0], R4 ;  /* 0x0000e800e5e57a24 */ /* 0x000fe400078e0204 */
.L_x_1101:
[----:B------:R-:W-:-:S13]  /*0460*/  ISETP.GE.AND P0, PT, R230, RZ, PT ;  /* 0x000000ffe600720c */ /* 0x000fda0003f06270 */
[----:B------:R-:W-:Y:S05]  /*0470*/  @!P0 EXIT ;  /* 0x000000000000894d */ /* 0x000fea0003800000 */
[----:B------:R-:W-:Y:S01]  /*0480*/  IMAD.MOV.U32 R2, RZ, RZ, c[0x0][0x168] ;  /* 0x00005a00ff027624 */ /* 0x000fe200078e00ff */
[----:B------:R-:W-:Y:S01]  /*0490*/  ULDC.64 UR4, c[0x0][0x118] ;  /* 0x0000460000047ab9 */ /* 0x000fe20000000a00 */
[----:B------:R-:W-:Y:S01]  /*04a0*/  PLOP3.LUT P1, PT, PT, PT, PT, 0x80, 0x0 ;  /* 0x000000000000781c */ /* 0x000fe20003f2f070 */
[----:B------:R-:W-:Y:S01]  /*04b0*/  CS2R R170, SRZ ;  /* 0x0000000000aa7805 */ /* 0x000fe2000001ff00 */
[----:B------:R-:W-:Y:S01]  /*04c0*/  IMAD R0, R231, 0x50, R2 ;  /* 0x00000050e7007824 */ /* 0x000fe200078e0202 */
[----:B------:R-:W-:Y:S01]  /*04d0*/  IADD3 R2, R2, 0x3f, RZ ;  /* 0x0000003f02027810 */ /* 0x000fe20007ffe0ff */
[----:B------:R-:W-:Y:S01]  /*04e0*/  CS2R R168, SRZ ;  /* 0x0000000000a87805 */ /* 0x000fe2000001ff00 */
[----:B------:R-:W-:Y:S01]  /*04f0*/  CS2R R166, SRZ ;  /* 0x0000000000a67805 */ /* 0x000fe2000001ff00 */
[----:B------:R-:W-:Y:S01]  /*0500*/  CS2R R164, SRZ ;  /* 0x0000000000a47805 */ /* 0x000fe2000001ff00 */
[----:B------:R-:W-:Y:S01]  /*0510*/  IADD3 R0, R0, -c[0x0][0x198], RZ ;  /* 0x8000660000007a10 */ /* 0x000fe20007ffe0ff */
[----:B------:R-:W-:Y:S01]  /*0520*/  CS2R R162, SRZ ;  /* 0x0000000000a27805 */ /* 0x000fe2000001ff00 */
[----:B------:R-:W-:Y:S01]  /*0530*/  SHF.R.S32.HI R228, RZ, 0x1f, R2 ;  /* 0x0000001fffe47819 */ /* 0x000fe20000011402 */
[----:B------:R-:W-:Y:S01]  /*0540*/  CS2R R160, SRZ ;  /* 0x0000000000a07805 */ /* 0x000fe2000001ff00 */
[----:B------:R-:W-:Y:S01]  /*0550*/  IADD3 R0, R0, -c[0x0][0x2a4], RZ ;  /* 0x8000a90000007a10 */ /* 0x000fe20007ffe0ff */
[----:B------:R-:W-:Y:S01]  /*0560*/  CS2R R150, SRZ ;  /* 0x0000000000967805 */ /* 0x000fe2000001ff00 */
[----:B------:R-:W-:Y:S01]  /*0570*/  LEA.HI R228, R228, R2, RZ, 0x6 ;  /* 0x00000002e4e47211 */ /* 0x000fe200078f30ff */
[----:B------:R-:W-:Y:S01]  /*0580*/  CS2R R148, SRZ ;  /* 0x0000000000947805 */ /* 0x000fe2000001ff00 */
[----:B------:R-:W-:Y:S01]  /*0590*/  SHF.R.S32.HI R252, RZ, 0x1f, R0 ;  /* 0x0000001ffffc7819 */ /* 0x000fe20000011400 */
[----:B------:R-:W-:Y:S01]  /*05a0*/  CS2R R154, SRZ ;  /* 0x00000000009a7805 */ /* 0x000fe2000001ff00 */
[----:B------:R-:W-:Y:S01]  /*05b0*/  SHF.R.S32.HI R228, RZ, 0x6, R228 ;  /* 0x00000006ffe47819 */ /* 0x000fe200000114e4 */
        /* <DEDUP_REMOVED lines=59> */
[----:B------:R-:W-:Y:S01]  /*0970*/  CS2R R170, SRZ ;  /* 0x0000000000aa7805 */ /* 0x000fe2000001ff00 */
[----:B------:R-:W-:Y:S01]  /*0980*/  IMAD.MOV.U32 R221, RZ, RZ, 0x5 ;  /* 0x00000005ffdd7424 */ /* 0x000fe200078e00ff */
[----:B------:R-:W-:Y:S01]  /*0990*/  ISETP.NE.AND P0, PT, R0, 0x1, PT ;  /* 0x000000010000780c */ /* 0x000fe20003f05270 */
[----:B------:R-:W-:Y:S01]  /*09a0*/  IMAD.MOV.U32 R219, RZ, RZ, c[0x0][0x178] ;  /* 0x00005e00ffdb7624 */ /* 0x000fe200078e00ff */
[----:B------:R-:W-:Y:S01]  /*09b0*/  LEA.HI R215, R213, R242, RZ, 0x3 ;  /* 0x000000f2d5d77211 */ /* 0x000fe200078f18ff */
[----:B------:R-:W-:Y:S01]  /*09c0*/  IMAD.MOV.U32 R212, RZ, RZ, 0x20 ;  /* 0x00000020ffd47424 */ /* 0x000fe200078e00ff */
[----:B------:R-:W-:Y:S01]  /*09d0*/  CS2R R168, SRZ ;  /* 0x0000000000a87805 */ /* 0x000fe2000001ff00 */
[----:B------:R-:W-:Y:S01]  /*09e0*/  IMAD.SHL.U32 R220, R219, 0x20, RZ ;  /* 0x00000020dbdc7824 */ /* 0x000fe200078e00ff */
[----:B------:R-:W-:Y:S01]  /*09f0*/  LOP3.LUT R7, R215, 0xfffffff8, RZ, 0xc0, !PT ;  /* 0xfffffff8d7077812 */ /* 0x000fe200078ec0ff */
[----:B------:R-:W-:Y:S01]  /*0a00*/  IMAD.MOV.U32 R214, RZ, RZ, 0x10 ;  /* 0x00000010ffd67424 */ /* 0x000fe200078e00ff */
[----:B------:R-:W-:Y:S01]  /*0a10*/  SHF.R.S32.HI R248, RZ, 0x3, R215 ;  /* 0x00000003fff87819 */ /* 0x000fe200000114d7 */
[----:B------:R-:W-:Y:S01]  /*0a20*/  IMAD.MOV.U32 R200, RZ, RZ, 0x120 ;  /* 0x00000120ffc87424 */ /* 0x000fe200078e00ff */
[----:B------:R-:W-:Y:S01]  /*0a30*/  CS2R R166, SRZ ;  /* 0x0000000000a67805 */ /* 0x000fe2000001ff00 */
[----:B------:R-:W-:Y:S01]  /*0a40*/  IMAD.IADD R7, R242, 0x1, -R7 ;  /* 0x00000001f2077824 */ /* 0x000fe200078e0a07 */
[----:B------:R-:W-:Y:S01]  /*0a50*/  SHF.R.S32.HI R249, RZ, 0x1f, R248 ;  /* 0x0000001ffff97819 */ /* 0x000fe200000114f8 */
[----:B------:R-:W-:Y:S01]  /*0a60*/  @P0 IMAD.HI.U32 R0, R229, c[0x0][0x24c], RZ ;  /* 0x00009300e5000a27 */ /* 0x000fe200078e00ff */
[----:B------:R-:W-:Y:S01]  /*0a70*/  CS2R R164, SRZ ;  /* 0x0000000000a47805 */ /* 0x000fe2000001ff00 */
[----:B------:R-:W-:Y:S01]  /*0a80*/  CS2R R162, SRZ ;  /* 0x0000000000a27805 */ /* 0x000fe2000001ff00 */
[----:B------:R-:W-:Y:S01]  /*0a90*/  CS2R R160, SRZ ;  /* 0x0000000000a07805 */ /* 0x000fe2000001ff00 */
[----:B------:R-:W-:Y:S01]  /*0aa0*/  IMAD.SHL.U32 R12, R7, 0x8, RZ ;  /* 0x00000008070c7824 */ /* 0x000fe200078e00ff */
[----:B------:R-:W-:Y:S01]  /*0ab0*/  @P0 SHF.R.U32.HI R2, RZ, c[0x0][0x250], R0 ;  /* 0x00009400ff020a19 */ /* 0x000fe20000011600 */
[----:B------:R-:W-:Y:S01]  /*0ac0*/  IMAD.WIDE R14, R231, 0x50, R248 ;  /* 0x00000050e70e7825 */ /* 0x000fe200078e02f8 */
[----:B------:R-:W-:Y:S01]  /*0ad0*/  SHF.R.S32.HI R0, RZ, 0x1f, R230 ;  /* 0x0000001fff007819 */ /* 0x000fe200000114e6 */
[----:B------:R-:W-:Y:S01]  /*0ae0*/  CS2R R158, SRZ ;  /* 0x00000000009e7805 */ /* 0x000fe2000001ff00 */
[----:B------:R-:W-:Y:S01]  /*0af0*/  SHF.R.S32.HI R8, RZ, 0x1f, R2 ;  /* 0x0000001fff087819 */ /* 0x000fe20000011402 */
[----:B------:R-:W-:Y:S01]  /*0b00*/  IMAD.SHL.U32 R224, R248, 0x40, RZ ;  /* 0x00000040f8e07824 */ /* 0x000fe200078e00ff */
[--C-:B------:R-:W-:Y:S01]  /*0b10*/  SHF.R.S32.HI R13, RZ, 0x1f, R12.reuse ;  /* 0x0000001fff0d7819 */ /* 0x100fe2000001140c */
[----:B------:R-:W-:Y:S01]  /*0b20*/  IMAD R4, R0, c[0x0][0x1e8], RZ ;  /* 0x00007a0000047a24 */ /* 0x000fe200078e02ff */
[----:B------:R-:W-:Y:S01]  /*0b30*/  ISETP.GE.AND P2, PT, R12, c[0x0][0x1cc], PT ;  /* 0x000073000c007a0c */ /* 0x000fe20003f46270 */
[----:B------:R-:W-:Y:S01]  /*0b40*/  IMAD R3, R8, c[0x0][0x1e0], RZ ;  /* 0x0000780008037a24 */ /* 0x000fe200078e02ff */
[----:B------:R-:W-:Y:S01]  /*0b50*/  LOP3.LUT R224, R224, 0x1c0, RZ, 0xc0, !PT ;  /* 0x000001c0e0e07812 */ /* 0x000fe200078ec0ff */
[----:B------:R-:W-:Y:S01]  /*0b60*/  IMAD.WIDE.U32 R10, R2, c[0x0][0x1e0], R12 ;  /* 0x00007800020a7a25 */ /* 0x000fe200078e000c */
[----:B------:R-:W-:Y:S01]  /*0b70*/  IADD3 R6, R12, 0x80, RZ ;  /* 0x000000800c067810 */ /* 0x000fe20007ffe0ff */
[----:B------:R-:W-:Y:S01]  /*0b80*/  CS2R R156, SRZ ;  /* 0x00000000009c7805 */ /* 0x000fe2000001ff00 */
[----:B------:R-:W-:Y:S01]  /*0b90*/  CS2R R154, SRZ ;  /* 0x00000000009a7805 */ /* 0x000fe2000001ff00 */
[----:B------:R-:W-:Y:S01]  /*0ba0*/  IMAD R3, R2, c[0x0][0x1e4], R3 ;  /* 0x0000790002037a24 */ /* 0x000fe200078e0203 */
[----:B------:R-:W-:Y:S01]  /*0bb0*/  ISETP.GE.AND P5, PT, R6, c[0x0][0x1cc], PT ;  /* 0x0000730006007a0c */ /* 0x000fe20003fa6270 */
[----:B------:R-:W-:Y:S01]  /*0bc0*/  IMAD R8, R8, c[0x0][0x1b0], RZ ;  /* 0x00006c0008087a24 */ /* 0x000fe200078e02ff */
[----:B------:R-:W-:Y:S01]  /*0bd0*/  CS2R R152, SRZ ;  /* 0x0000000000987805 */ /* 0x000fe2000001ff00 */
[----:B------:R-:W-:Y:S01]  /*0be0*/  IMAD.IADD R11, R11, 0x1, R3 ;  /* 0x000000010b0b7824 */ /* 0x000fe200078e0203 */
[----:B------:R-:W-:Y:S01]  /*0bf0*/  CS2R R150, SRZ ;  /* 0x0000000000967805 */ /* 0x000fe2000001ff00 */
[C---:B------:R-:W-:Y:S01]  /*0c00*/  IMAD R8, R2.reuse, c[0x0][0x1b4], R8 ;  /* 0x00006d0002087a24 */ /* 0x040fe200078e0208 */
[----:B------:R-:W-:Y:S01]  /*0c10*/  CS2R R148, SRZ ;  /* 0x0000000000947805 */ /* 0x000fe2000001ff00 */
[----:B------:R-:W-:Y:S01]  /*0c20*/  IMAD.WIDE.U32 R2, R2, c[0x0][0x1b0], R12 ;  /* 0x00006c0002027a25 */ /* 0x000fe200078e000c */
        /* <DEDUP_REMOVED lines=10> */
[----:B------:R-:W-:Y:S01]  /*0cd0*/  LOP3.LUT R3, R224, 0x38, R12, 0xf8, !PT ;  /* 0x00000038e0037812 */ /* 0x000fe200078ef80c */
[----:B------:R-:W-:Y:S01]  /*0ce0*/  IMAD.IADD R5, R11, 0x1, R4 ;  /* 0x000000010b057824 */ /* 0x000fe200078e0204 */
[----:B------:R-:W-:Y:S01]  /*0cf0*/  SHF.R.U32.HI R224, RZ, 0x3, R224 ;  /* 0x00000003ffe07819 */ /* 0x000fe200000116e0 */
[----:B------:R-:W-:Y:S01]  /*0d00*/  IMAD.MOV.U32 R8, RZ, RZ, R2 ;  /* 0x000000ffff087224 */ /* 0x000fe200078e0002 */
[----:B------:R-:W-:Y:S01]  /*0d10*/  CS2R R132, SRZ ;  /* 0x0000000000847805 */ /* 0x000fe2000001ff00 */
[----:B------:R-:W-:Y:S01]  /*0d20*/  IMAD R2, R15, c[0x0][0x1d8], RZ ;  /* 0x000076000f027a24 */ /* 0x000fe200078e02ff */
[----:B------:R-:W-:Y:S01]  /*0d30*/  LOP3.LUT R224, R3, R224, RZ, 0x3c, !PT ;  /* 0x000000e003e07212 */ /* 0x000fe200078e3cff */
        /* <DEDUP_REMOVED lines=11> */
[----:B------:R-:W-:Y:S01]  /*0df0*/  IADD3 R5, R12, 0x40, RZ ;  /* 0x000000400c057810 */ /* 0x000fe20007ffe0ff */
[----:B------:R-:W-:Y:S01]  /*0e00*/  IMAD.WIDE.U32 R8, R230, c[0x0][0x1b8], R8 ;  /* 0x00006e00e6087a25 */ /* 0x000fe200078e0008 */
[----:B------:R-:W-:Y:S01]  /*0e10*/  LEA.HI.X R19, R4, c[0x0][0x1c4], R2, 0x1, P0 ;  /* 0x0000710004137a11 */ /* 0x000fe200000f0c02 */
[----:B------:R-:W-:Y:S01]  /*0e20*/  CS2R R120, SRZ ;  /* 0x0000000000787805 */ /* 0x000fe2000001ff00 */
[----:B------:R-:W-:Y:S01]  /*0e30*/  IADD3 R2, -R248, c[0x0][0x198], RZ ;  /* 0x00006600f8027a10 */ /* 0x000fe20007ffe1ff */
[----:B------:R-:W-:Y:S01]  /*0e40*/  IMAD R16, R230, c[0x0][0x1bc], R16 ;  /* 0x00006f00e6107a24 */ /* 0x000fe200078e0210 */
[----:B------:R-:W-:Y:S01]  /*0e50*/  LEA.HI R4, R213, R242, RZ, 0x6 ;  /* 0x000000f2d5047211 */ /* 0x000fe200078f30ff */
[----:B------:R-:W-:Y:S01]  /*0e60*/  IMAD.MOV.U32 R3, RZ, RZ, c[0x0][0x1dc] ;  /* 0x00007700ff037624 */ /* 0x000fe200078e00ff */
[----:B------:R-:W-:Y:S01]  /*0e70*/  ISETP.GT.AND P0, PT, R242, 0x7f, PT ;  /* 0x0000007ff200780c */ /* 0x000fe20003f04270 */
[----:B------:R-:W-:Y:S01]  /*0e80*/  IMAD.IADD R17, R9, 0x1, R16 ;  /* 0x0000000109117824 */ /* 0x000fe200078e0210 */
[----:B------:R-:W-:Y:S01]  /*0e90*/  SHF.R.S32.HI R4, RZ, 0x6, R4 ;  /* 0x00000006ff047819 */ /* 0x000fe20000011404 */
[----:B------:R-:W-:Y:S01]  /*0ea0*/  IMAD R2, R231, -0x50, R2 ;  /* 0xffffffb0e7027824 */ /* 0x000fe200078e0202 */
[----:B------:R-:W-:Y:S01]  /*0eb0*/  ISETP.GE.AND P6, PT, R5, c[0x0][0x1cc], PT ;  /* 0x0000730005007a0c */ /* 0x000fe20003fc6270 */
[----:B------:R-:W-:Y:S01]  /*0ec0*/  IMAD.MOV.U32 R16, RZ, RZ, R8 ;  /* 0x000000ffff107224 */ /* 0x000fe200078e0008 */
[----:B------:R-:W-:Y:S01]  /*0ed0*/  CS2R R118, SRZ ;  /* 0x0000000000767805 */ /* 0x000fe2000001ff00 */
[----:B------:R-:W-:Y:S01]  /*0ee0*/  IMAD.MOV.U32 R8, RZ, RZ, c[0x0][0x1d8] ;  /* 0x00007600ff087624 */ /* 0x000fe200078e00ff */
[----:B------:R-:W-:Y:S01]  /*0ef0*/  ISETP.LT.OR P1, PT, R2, 0x1, P2 ;  /* 0x000000010200780c */ /* 0x000fe20001721670 */
[----:B------:R-:W-:Y:S01]  /*0f00*/  IMAD R224, R4, 0x200, R224 ;  /* 0x0000020004e07824 */ /* 0x000fe200078e02e0 */
[----:B------:R-:W-:Y:S01]  /*0f10*/  ISETP.LT.OR P4, PT, R2, 0x1, P6 ;  /* 0x000000010200780c */ /* 0x000fe20003781670 */
[C---:B------:R-:W-:Y:S01]  /*0f20*/  IMAD.SHL.U32 R9, R8.reuse, 0x20, RZ ;  /* 0x0000002008097824 */ /* 0x040fe200078e00ff */
[----:B------:R-:W-:Y:S01]  /*0f30*/  LEA R10, P3, R8, R18, 0x6 ;  /* 0x00000012080a7211 */ /* 0x000fe200078630ff */
[----:B------:R-:W-:Y:S01]  /*0f40*/  IMAD.SHL.U32 R224, R224, 0x2, RZ ;  /* 0x00000002e0e07824 */ /* 0x000fe200078e00ff */
[----:B------:R-:W-:Y:S01]  /*0f50*/  ISETP.LT.OR P2, PT, R2, 0x21, P2 ;  /* 0x000000210200780c */ /* 0x000fe20001741670 */
[----:B------:R-:W-:Y:S01]  /*0f60*/  IMAD.WIDE.U32 R24, R14, c[0x0][0x1a8], R16 ;  /* 0x00006a000e187a25 */ /* 0x000fe200078e0010 */
[----:B------:R-:W-:Y:S01]  /*0f70*/  LEA.HI.X R11, R8, R19, R3, 0x6, P3 ;  /* 0x00000013080b7211 */ /* 0x000fe200018f3403 */
[----:B------:R-:W-:Y:S01]  /*0f80*/  CS2R R116, SRZ ;  /* 0x0000000000747805 */ /* 0x000fe2000001ff00 */
[----:B------:R-:W-:Y:S01]  /*0f90*/  ISETP.LT.OR P3, PT, R2, 0x1, P5 ;  /* 0x000000010200780c */ /* 0x000fe20002f61670 */
[----:B------:R-:W-:Y:S01]  /*0fa0*/  IMAD R3, R15, c[0x0][0x1a8], RZ ;  /* 0x00006a000f037a24 */ /* 0x000fe200078e02ff */
[----:B------:R-:W-:Y:S01]  /*0fb0*/  SHF.L.U64.HI R8, R8, R221, c[0x0][0x1dc] ;  /* 0x0000770008087619 */ /* 0x000fe200000102dd */
[----:B------:R-:W-:Y:S01]  /*0fc0*/  @!PT LDS RZ, [RZ] ;  /* 0x00000000fffff984 */ /* 0x000fe20000000800 */
[----:B------:R-:W-:Y:S01]  /*0fd0*/  @!PT LDS RZ, [RZ] ;  /* 0x00000000fffff984 */ /* 0x000fe20000000800 */
[----:B------:R-:W-:Y:S01]  /*0fe0*/  @!PT LDS RZ, [RZ] ;  /* 0x00000000fffff984 */ /* 0x000fe20000000800 */
[----:B------:R1:W-:Y:S01]  /*0ff0*/  LDGSTS.E.BYPASS.LTC128B.128 [R224+0x7880], [R18.64], !P1 ;  /* 0x0788000012e07fae */ /* 0x0003e2000c901d44 */
[C---:B------:R-:W-:Y:S01]  /*1000*/  @!P0 LEA R20, P1, R9.reuse, R10, 0x1 ;  /* 0x0000000a09148211 */ /* 0x040fe200078208ff */
[----:B------:R-:W-:Y:S01]  /*1010*/  IMAD R3, R14, c[0x0][0x1ac], R3 ;  /* 0x00006b000e037a24 */ /* 0x000fe200078e0203 */
[C---:B------:R-:W-:Y:S01]  /*1020*/  ISETP.LT.OR P5, PT, R2.reuse, 0x21, P5 ;  /* 0x000000210200780c */ /* 0x040fe20002fa1670 */
[----:B------:R1:W-:Y:S01]  /*1030*/  LDGSTS.E.BYPASS.LTC128B.128 [R224+0xa080], [R18.64+0x80], !P4 ;  /* 0x0a08008012e07fae */ /* 0x0003e2000e101d44 */
[----:B------:R-:W-:Y:S01]  /*1040*/  @!P0 LEA.HI.X R21, R9, R11, R8, 0x1, P1 ;  /* 0x0000000b09158211 */ /* 0x000fe200008f0c08 */
[----:B------:R-:W-:Y:S01]  /*1050*/  IMAD.IADD R3, R25, 0x1, R3 ;  /* 0x0000000119037824 */ /* 0x000fe200078e0203 */
[----:B------:R-:W-:Y:S01]  /*1060*/  @!P0 ISETP.GE.AND P1, PT, R2, 0x41, PT ;  /* 0x000000410200880c */ /* 0x000fe20003f26270 */
[----:B------:R-:W-:Y:S01]  /*1070*/  IMAD.MOV.U32 R8, RZ, RZ, c[0x0][0x1a8] ;  /* 0x00006a00ff087624 */ /* 0x000fe200078e00ff */
[----:B------:R-:W-:Y:S01]  /*1080*/  LEA R16, P4, R24, c[0x0][0x190], 0x1 ;  /* 0x0000640018107a11 */ /* 0x000fe200078808ff */
[----:B------:R1:W-:Y:S01]  /*1090*/  LDGSTS.E.BYPASS.LTC128B.128 [R224+0xc880], [R18.64+0x100], !P3 ;  /* 0x0c88010012e07fae */ /* 0x0003e2000d901d44 */
[C---:B------:R-:W-:Y:S01]  /*10a0*/  ISETP.LT.OR P3, PT, R2.reuse, 0x21, P6 ;  /* 0x000000210200780c */ /* 0x040fe20003761670 */
[----:B------:R-:W-:Y:S01]  /*10b0*/  IMAD.MOV.U32 R9, RZ, RZ, c[0x0][0x1ac] ;  /* 0x00006b00ff097624 */ /* 0x000fe200078e00ff */
[----:B------:R-:W-:Y:S01]  /*10c0*/  @!P0 ISETP.LT.OR P6, PT, R2, 0x41, P6 ;  /* 0x000000410200880c */ /* 0x000fe200037c1670 */
[----:B------:R2:W-:Y:S01]  /*10d0*/  LDGSTS.E.BYPASS.LTC128B.128 [R224+0x8880], [R10.64], !P2 ;  /* 0x088800000ae07fae */ /* 0x0005e2000d101d44 */
[----:B------:R-:W-:Y:S01]  /*10e0*/  @!P0 ISETP.GE.OR P2, PT, R12, c[0x0][0x1cc], !P1 ;  /* 0x000073000c008a0c */ /* 0x000fe20004f46670 */
[----:B------:R-:W-:Y:S01]  /*10f0*/  IMAD R14, R249, c[0x0][0x178], RZ ;  /* 0x00005e00f90e7a24 */ /* 0x000fe200078e02ff */
[----:B------:R-:W-:Y:S01]  /*1100*/  @!P0 ISETP.GE.OR P1, PT, R6, c[0x0][0x1cc], !P1 ;  /* 0x0000730006008a0c */ /* 0x000fe20004f26670 */
[----:B------:R-:W-:Y:S01]  /*1110*/  IMAD.WIDE.U32 R22, R248, c[0x0][0x178], R12 ;  /* 0x00005e00f8167a25 */ /* 0x000fe200078e000c */
[----:B------:R-:W-:Y:S01]  /*1120*/  LEA.HI.X R17, R24, c[0x0][0x194], R3, 0x1, P4 ;  /* 0x0000650018117a11 */ /* 0x000fe200020f0c03 */
[----:B------:R-:W-:Y:S01]  /*1130*/  CS2R R114, SRZ ;  /* 0x0000000000727805 */ /* 0x000fe2000001ff00 */
[----:B------:R-:W-:Y:S01]  /*1140*/  SHF.R.S32.HI R3, RZ, 0x1f, R229 ;  /* 0x0000001fff037819 */ /* 0x000fe200000114e5 */
[----:B------:R-:W-:Y:S01]  /*1150*/  IMAD R14, R248, c[0x0][0x17c], R14 ;  /* 0x00005f00f80e7a24 */ /* 0x000fe200078e020e */
[----:B------:R-:W-:Y:S01]  /*1160*/  CS2R R112, SRZ ;  /* 0x0000000000707805 */ /* 0x000fe2000001ff00 */
[----:B------:R2:W-:Y:S01]  /*1170*/  LDGSTS.E.BYPASS.LTC128B.128 [R224+0xb080], [R10.64+0x80], !P3 ;  /* 0x0b0800800ae07fae */ /* 0x0005e2000d901d44 */
[C---:B------:R-:W-:Y:S01]  /*1180*/  ISETP.GE.AND P3, PT, R12.reuse, c[0x0][0x16c], PT ;  /* 0x00005b000c007a0c */ /* 0x040fe20003f66270 */
[----:B------:R-:W-:Y:S01]  /*1190*/  IMAD.IADD R23, R23, 0x1, R14 ;  /* 0x0000000117177824 */ /* 0x000fe200078e020e */
[----:B------:R-:W-:Y:S01]  /*11a0*/  CS2R R102, SRZ ;  /* 0x0000000000667805 */ /* 0x000fe2000001ff00 */
[----:B------:R2:W-:Y:S01]  /*11b0*/  LDGSTS.E.BYPASS.LTC128B.128 [R224+0xd880], [R10.64+0x100], !P5 ;  /* 0x0d8801000ae07fae */ /* 0x0005e2000e901d44 */
[----:B------:R-:W-:Y:S01]  /*11c0*/  ISETP.GE.AND P5, PT, R5, c[0x0][0x19c], PT ;  /* 0x0000670005007a0c */ /* 0x000fe20003fa6270 */
[----:B------:R-:W-:Y:S01]  /*11d0*/  IMAD R234, R3, c[0x0][0x180], RZ ;  /* 0x0000600003ea7a24 */ /* 0x000fe200078e02ff */
[----:B------:R-:W-:Y:S01]  /*11e0*/  CS2R R100, SRZ ;  /* 0x0000000000647805 */ /* 0x000fe2000001ff00 */
[----:B------:R3:W-:Y:S01]  /*11f0*/  @!P0 LDGSTS.E.BYPASS.LTC128B.128 [R224+0x9880], [R20.64], !P2 ;  /* 0x0988000014e08fae */ /* 0x0007e2000d101d44 */
[----:B------:R-:W-:Y:S01]  /*1200*/  ISETP.GE.AND P2, PT, R5, c[0x0][0x16c], PT ;  /* 0x00005b0005007a0c */ /* 0x000fe20003f46270 */
[C---:B------:R-:W-:Y:S01]  /*1210*/  IMAD R234, R229.reuse, c[0x0][0x184], R234 ;  /* 0x00006100e5ea7a24 */ /* 0x040fe200078e02ea */
[----:B------:R-:W-:Y:S01]  /*1220*/  CS2R R98, SRZ ;  /* 0x0000000000627805 */ /* 0x000fe2000001ff00 */
[----:B------:R3:W-:Y:S01]  /*1230*/  @!P0 LDGSTS.E.BYPASS.LTC128B.128 [R224+0xc080], [R20.64+0x80], !P6 ;  /* 0x0c08008014e08fae */ /* 0x0007e2000f101d44 */
[----:B-1----:R-:W-:Y:S01]  /*1240*/  SEL R18, RZ, 0xffffffff, P2 ;  /* 0xffffffffff127807 */ /* 0x002fe20001000000 */
[----:B------:R-:W-:Y:S01]  /*1250*/  IMAD.WIDE.U32 R22, R229, c[0x0][0x180], R22 ;  /* 0x00006000e5167a25 */ /* 0x000fe200078e0016 */
[----:B------:R-:W-:Y:S01]  /*1260*/  CS2R R96, SRZ ;  /* 0x0000000000607805 */ /* 0x000fe2000001ff00 */
[----:B------:R3:W-:Y:S01]  /*1270*/  @!P0 LDGSTS.E.BYPASS.LTC128B.128 [R224+0xe880], [R20.64+0x100], !P1 ;  /* 0x0e88010014e08fae */ /* 0x0007e2000c901d44 */
[----:B------:R-:W-:Y:S01]  /*1280*/  ISETP.GE.AND P1, PT, R12, c[0x0][0x19c], PT ;  /* 0x000067000c007a0c */ /* 0x000fe20003f26270 */
[----:B------:R-:W-:Y:S01]  /*1290*/  IMAD.SHL.U32 R18, R18, 0x2, RZ ;  /* 0x0000000212127824 */ /* 0x000fe200078e00ff */
[----:B------:R-:W-:Y:S01]  /*12a0*/  CS2R R94, SRZ ;  /* 0x00000000005e7805 */ /* 0x000fe2000001ff00 */
[----:B------:R-:W-:Y:S01]  /*12b0*/  IMAD.IADD R235, R23, 0x1, R234 ;  /* 0x0000000117eb7824 */ /* 0x000fe200078e02ea */
[----:B------:R-:W-:Y:S01]  /*12c0*/  ISETP.LT.OR P4, PT, R2, 0x1, P1 ;  /* 0x000000010200780c */ /* 0x000fe20000f81670 */
[----:B------:R-:W-:Y:S01]  /*12d0*/  IMAD.MOV.U32 R234, RZ, RZ, R22 ;  /* 0x000000ffffea7224 */ /* 0x000fe200078e0016 */
        /* <DEDUP_REMOVED lines=8> */
[----:B--2---:R-:W-:Y:S01]  /*1360*/  SEL R10, RZ, 0x1, P3 ;  /* 0x00000001ff0a7807 */ /* 0x004fe20001800000 */
[----:B------:R-:W-:Y:S01]  /*1370*/  IMAD.WIDE.U32 R234, R230, c[0x0][0x188], R234 ;  /* 0x00006200e6ea7a25 */ /* 0x000fe200078e00ea */
[----:B------:R-:W-:Y:S01]  /*1380*/  ISETP.LT.OR P3, PT, R2, 0x1, P5 ;  /* 0x000000010200780c */ /* 0x000fe20002f61670 */
[----:B------:R1:W-:Y:S01]  /*1390*/  LDGSTS.E.BYPASS.LTC128B.128 [R224+0x80], [R16.64], !P4 ;  /* 0x0008000010e07fae */ /* 0x0003e2000e101d44 */
[----:B------:R-:W-:Y:S01]  /*13a0*/  LOP3.LUT R18, R18, 0x2, R10, 0xe2, !PT ;  /* 0x0000000212127812 */ /* 0x000fe200078ee20a */
[----:B------:R-:W-:Y:S01]  /*13b0*/  IMAD.IADD R247, R235, 0x1, R246 ;  /* 0x00000001ebf77824 */ /* 0x000fe200078e02f6 */
[----:B------:R-:W-:Y:S01]  /*13c0*/  SHF.R.S32.HI R11, RZ, 0x1f, R252 ;  /* 0x0000001fff0b7819 */ /* 0x000fe200000114fc */
[----:B------:R-:W-:Y:S01]  /*13d0*/  IMAD.MOV.U32 R246, RZ, RZ, R234 ;  /* 0x000000fffff67224 */ /* 0x000fe200078e00ea */
[----:B------:R-:W-:Y:S01]  /*13e0*/  CS2R R82, SRZ ;  /* 0x0000000000527805 */ /* 0x000fe2000001ff00 */
[C---:B------:R-:W-:Y:S01]  /*13f0*/  IMAD R244, R0.reuse, c[0x0][0x218], RZ ;  /* 0x0000860000f47a24 */ /* 0x040fe200078e02ff */
[----:B------:R-:W-:Y:S01]  /*1400*/  CS2R R80, SRZ ;  /* 0x0000000000507805 */ /* 0x000fe2000001ff00 */
[----:B------:R-:W-:Y:S01]  /*1410*/  IMAD R218, R0, c[0x0][0x278], RZ ;  /* 0x00009e0000da7a24 */ /* 0x000fe200078e02ff */
[----:B---3--:R-:W-:Y:S01]  /*1420*/  LEA R20, P6, R8, R16, 0x6 ;  /* 0x0000001008147211 */ /* 0x008fe200078c30ff */
[----:B------:R-:W-:Y:S01]  /*1430*/  IMAD R244, R230, c[0x0][0x21c], R244 ;  /* 0x00008700e6f47a24 */ /* 0x000fe200078e02f4 */
[----:B------:R-:W-:Y:S01]  /*1440*/  CS2R R78, SRZ ;  /* 0x00000000004e7805 */ /* 0x000fe2000001ff00 */
[----:B------:R1:W-:Y:S01]  /*1450*/  LDGSTS.E.BYPASS.LTC128B.128 [R224+0x2880], [R16.64+0x80], !P3 ;  /* 0x0288008010e07fae */ /* 0x0003e2000d901d44 */
[C---:B------:R-:W-:Y:S01]  /*1460*/  LEA.HI.X R21, R8.reuse, R17, R9, 0x6, P6 ;  /* 0x0000001108157211 */ /* 0x040fe200030f3409 */
[----:B------:R-:W-:Y:S01]  /*1470*/  IMAD.SHL.U32 R9, R8, 0x20, RZ ;  /* 0x0000002008097824 */ /* 0x000fe200078e00ff */
[----:B------:R-:W-:Y:S01]  /*1480*/  ISETP.GE.AND P6, PT, R6, c[0x0][0x19c], PT ;  /* 0x0000670006007a0c */ /* 0x000fe20003fc6270 */
[----:B------:R-:W-:Y:S01]  /*1490*/  IMAD R218, R230, c[0x0][0x27c], R218 ;  /* 0x00009f00e6da7a24 */ /* 0x000fe200078e02da */
[----:B------:R-:W-:Y:S01]  /*14a0*/  SHF.L.U64.HI R8, R8, R221, c[0x0][0x1ac] ;  /* 0x00006b0008087619 */ /* 0x000fe200000102dd */
[----:B------:R-:W-:Y:S01]  /*14b0*/  IMAD R236, R3, c[0x0][0x288], RZ ;  /* 0x0000a20003ec7a24 */ /* 0x000fe200078e02ff */
[----:B------:R-:W-:Y:S01]  /*14c0*/  ISETP.LT.OR P4, PT, R2, 0x1, P6 ;  /* 0x000000010200780c */ /* 0x000fe20003781670 */
[----:B------:R-:W-:Y:S01]  /*14d0*/  IMAD R217, R0, c[0x0][0x290], RZ ;  /* 0x0000a40000d97a24 */ /* 0x000fe200078e02ff */
[----:B------:R-:W-:Y:S01]  /*14e0*/  @!P0 LEA R14, P2, R9, R20, 0x1 ;  /* 0x00000014090e8211 */ /* 0x000fe200078408ff */
[----:B------:R-:W-:Y:S01]  /*14f0*/  IMAD R236, R229, c[0x0][0x28c], R236 ;  /* 0x0000a300e5ec7a24 */ /* 0x000fe200078e02ec */
[----:B------:R-:W-:Y:S01]  /*1500*/  ISETP.LT.OR P3, PT, R2, 0x21, P5 ;  /* 0x000000210200780c */ /* 0x000fe20002f61670 */
[----:B------:R-:W-:Y:S01]  /*1510*/  IMAD R217, R230, c[0x0][0x294], R217 ;  /* 0x0000a500e6d97a24 */ /* 0x000fe200078e02d9 */
[----:B------:R-:W-:Y:S01]  /*1520*/  @!P0 LEA.HI.X R15, R9, R21, R8, 0x1, P2 ;  /* 0x00000015090f8211 */ /* 0x000fe200010f0c08 */
[----:B------:R-:W-:Y:S01]  /*1530*/  IMAD.MOV.U32 R8, RZ, RZ, 0x6 ;  /* 0x00000006ff087424 */ /* 0x000fe200078e00ff */
[----:B------:R-:W-:Y:S01]  /*1540*/  ISETP.GE.AND P2, PT, R6, c[0x0][0x16c], PT ;  /* 0x00005b0006007a0c */ /* 0x000fe20003f46270 */
[C---:B------:R-:W-:Y:S01]  /*1550*/  IMAD.SHL.U32 R9, R219.reuse, 0x40, RZ ;  /* 0x00000040db097824 */ /* 0x040fe200078e00ff */
[----:B------:R-:W-:Y:S01]  /*1560*/  @!P0 ISETP.LT.OR P5, PT, R2, 0x41, P5 ;  /* 0x000000410200880c */ /* 0x000fe20002fa1670 */
[----:B------:R-:W-:Y:S01]  /*1570*/  IMAD.SHL.U32 R4, R4, 0x8, RZ ;  /* 0x0000000804047824 */ /* 0x000fe200078e00ff */
[----:B------:R-:W-:Y:S01]  /*1580*/  SEL R13, RZ, 0x4, P2 ;  /* 0x00000004ff0d7807 */ /* 0x000fe20001000000 */
[----:B------:R1:W-:Y:S01]  /*1590*/  LDGSTS.E.BYPASS.LTC128B.128 [R224+0x5080], [R16.64+0x100], !P4 ;  /* 0x0508010010e07fae */ /* 0x0003e2000e101d44 */
[C---:B------:R-:W-:Y:S01]  /*15a0*/  ISETP.LT.OR P4, PT, R2.reuse, 0x21, P1 ;  /* 0x000000210200780c */ /* 0x040fe20000f81670 */
[----:B------:R-:W-:Y:S01]  /*15b0*/  IMAD.MOV.U32 R250, RZ, RZ, -0x50 ;  /* 0xffffffb0fffa7424 */ /* 0x000fe200078e00ff */
[----:B------:R-:W-:Y:S01]  /*15c0*/  SHF.L.U64.HI R10, R219, R8, c[0x0][0x17c] ;  /* 0x00005f00db0a7619 */ /* 0x000fe20000010208 */
[----:B------:R-:W-:Y:S01]  /*15d0*/  IMAD.MOV.U32 R205, RZ, RZ, RZ ;  /* 0x000000ffffcd7224 */ /* 0x000fe200078e00ff */
[C---:B------:R-:W-:Y:S01]  /*15e0*/  ISETP.LT.OR P2, PT, R2.reuse, 0x21, P6 ;  /* 0x000000210200780c */ /* 0x040fe20003741670 */
[----:B------:R-:W-:Y:S01]  /*15f0*/  IMAD R250, R231, R250, c[0x0][0x198] ;  /* 0x00006600e7fa7624 */ /* 0x000fe200078e02fa */
[----:B------:R-:W-:Y:S01]  /*1600*/  @!P0 ISETP.LT.OR P1, PT, R2, 0x41, P1 ;  /* 0x000000410200880c */ /* 0x000fe20000f21670 */
[----:B------:R-:W-:Y:S01]  /*1610*/  IMAD R10, R10, R252, RZ ;  /* 0x000000fc0a0a7224 */ /* 0x000fe200078e02ff */
[----:B------:R-:W-:Y:S01]  /*1620*/  @!P0 ISETP.LT.OR P6, PT, R2, 0x41, P6 ;  /* 0x000000410200880c */ /* 0x000fe200037c1670 */
[----:B------:R-:W-:Y:S01]  /*1630*/  IMAD.MOV.U32 R240, RZ, RZ, 0x1 ;  /* 0x00000001fff07424 */ /* 0x000fe200078e00ff */
[----:B------:R-:W-:Y:S01]  /*1640*/  LOP3.LUT R2, R18, R13, RZ, 0xfc, !PT ;  /* 0x0000000d12027212 */ /* 0x000fe200078efcff */
[----:B------:R-:W-:Y:S01]  /*1650*/  IMAD R13, R11, R9, R10 ;  /* 0x000000090b0d7224 */ /* 0x000fe200078e020a */
[----:B------:R-:W-:Y:S01]  /*1660*/  SHF.L.U64.HI R219, R219, R221, c[0x0][0x17c] ;  /* 0x00005f00dbdb7619 */ /* 0x000fe200000102dd */
[----:B------:R2:W-:Y:S01]  /*1670*/  LDGSTS.E.BYPASS.LTC128B.128 [R224+0x1080], [R20.64], !P4 ;  /* 0x0108000014e07fae */ /* 0x0005e2000e101d44 */
[C---:B------:R-:W-:Y:S01]  /*1680*/  LOP3.LUT P4, RZ, R2.reuse, 0x1, RZ, 0xc0, !PT ;  /* 0x0000000102ff7812 */ /* 0x040fe2000788c0ff */
[----:B------:R-:W-:Y:S01]  /*1690*/  CS2R R76, SRZ ;  /* 0x00000000004c7805 */ /* 0x000fe2000001ff00 */
[----:B------:R-:W-:Y:S01]  /*16a0*/  CS2R R74, SRZ ;  /* 0x00000000004a7805 */ /* 0x000fe2000001ff00 */
[----:B------:R2:W-:Y:S01]  /*16b0*/  LDGSTS.E.BYPASS.LTC128B.128 [R224+0x3880], [R20.64+0x80], !P3 ;  /* 0x0388008014e07fae */ /* 0x0005e2000d901d44 */
[C---:B------:R-:W-:Y:S01]  /*16c0*/  LOP3.LUT P3, RZ, R2.reuse, 0x2, RZ, 0xc0, !PT ;  /* 0x0000000202ff7812 */ /* 0x040fe2000786c0ff */
[----:B------:R-:W-:Y:S01]  /*16d0*/  CS2R R72, SRZ ;  /* 0x0000000000487805 */ /* 0x000fe2000001ff00 */
[----:B------:R-:W-:Y:S01]  /*16e0*/  CS2R R70, SRZ ;  /* 0x0000000000467805 */ /* 0x000fe2000001ff00 */
[----:B------:R2:W-:Y:S01]  /*16f0*/  LDGSTS.E.BYPASS.LTC128B.128 [R224+0x6080], [R20.64+0x100], !P2 ;  /* 0x0608010014e07fae */ /* 0x0005e2000d101d44 */
[----:B------:R-:W-:Y:S01]  /*1700*/  LOP3.LUT P2, RZ, R2, 0x4, RZ, 0xc0, !PT ;  /* 0x0000000402ff7812 */ /* 0x000fe2000784c0ff */
[----:B------:R-:W-:Y:S01]  /*1710*/  IMAD R2, R3, c[0x0][0x210], RZ ;  /* 0x0000840003027a24 */ /* 0x000fe200078e02ff */
[----:B------:R-:W-:Y:S01]  /*1720*/  CS2R R68, SRZ ;  /* 0x0000000000447805 */ /* 0x000fe2000001ff00 */
[----:B------:R3:W-:Y:S01]  /*1730*/  @!P0 LDGSTS.E.BYPASS.LTC128B.128 [R224+0x2080], [R14.64], !P1 ;  /* 0x020800000ee08fae */ /* 0x0007e2000c901d44 */
[----:B-1----:R-:W-:Y:S01]  /*1740*/  IMAD R16, R249, c[0x0][0x208], RZ ;  /* 0x00008200f9107a24 */ /* 0x002fe200078e02ff */
[----:B------:R-:W-:Y:S01]  /*1750*/  CS2R R66, SRZ ;  /* 0x0000000000427805 */ /* 0x000fe2000001ff00 */
[----:B------:R-:W-:Y:S01]  /*1760*/  IMAD R2, R229, c[0x0][0x214], R2 ;  /* 0x00008500e5027a24 */ /* 0x000fe200078e0202 */
[----:B------:R3:W-:Y:S01]  /*1770*/  @!P0 LDGSTS.E.BYPASS.LTC128B.128 [R224+0x4880], [R14.64+0x80], !P5 ;  /* 0x048800800ee08fae */ /* 0x0007e2000e901d44 */
[----:B------:R-:W-:Y:S01]  /*1780*/  IMAD R16, R248, c[0x0][0x20c], R16 ;  /* 0x00008300f8107a24 */ /* 0x000fe200078e0210 */
[----:B------:R-:W-:Y:S01]  /*1790*/  CS2R R64, SRZ ;  /* 0x0000000000407805 */ /* 0x000fe2000001ff00 */
[----:B------:R-:W-:Y:S01]  /*17a0*/  CS2R R62, SRZ ;  /* 0x00000000003e7805 */ /* 0x000fe2000001ff00 */
[----:B------:R3:W-:Y:S01]  /*17b0*/  @!P0 LDGSTS.E.BYPASS.LTC128B.128 [R224+0x7080], [R14.64+0x100], !P6 ;  /* 0x070801000ee08fae */ /* 0x0007e2000f101d44 */
[----:B------:R-:W-:Y:S01]  /*17c0*/  IMAD.IADD R17, R23, 0x1, R16 ;  /* 0x0000000117117824 */ /* 0x000fe200078e0210 */
[----:B------:R-:W-:Y:S01]  /*17d0*/  CS2R R60, SRZ ;  /* 0x00000000003c7805 */ /* 0x000fe2000001ff00 */
[----:B------:R-:W-:Y:S01]  /*17e0*/  IMAD.MOV.U32 R16, RZ, RZ, R22 ;  /* 0x000000ffff107224 */ /* 0x000fe200078e0016 */
[----:B------:R-:W0:Y:S01]  /*17f0*/  LDGDEPBAR ;  /* 0x00000000000079af */ /* 0x000e220000000000 */
[C---:B------:R-:W-:Y:S01]  /*1800*/  IMAD.WIDE.U32 R22, R252.reuse, R9, R246 ;  /* 0x00000009fc167225 */ /* 0x040fe200078e00f6 */
[----:B------:R-:W-:Y:S01]  /*1810*/  CS2R R58, SRZ ;  /* 0x00000000003a7805 */ /* 0x000fe2000001ff00 */
[----:B------:R-:W-:Y:S01]  /*1820*/  CS2R R56, SRZ ;  /* 0x0000000000387805 */ /* 0x000fe2000001ff00 */
[----:B------:R-:W-:Y:S01]  /*1830*/  CS2R R54, SRZ ;  /* 0x0000000000367805 */ /* 0x000fe2000001ff00 */
[----:B------:R-:W-:Y:S01]  /*1840*/  IMAD.SHL.U32 R9, R252, 0x40, RZ ;  /* 0x00000040fc097824 */ /* 0x000fe200078e00ff */
[----:B------:R-:W-:Y:S01]  /*1850*/  LEA R18, P1, R22, c[0x0][0x160], 0x1 ;  /* 0x0000580016127a11 */ /* 0x000fe200078208ff */
[----:B------:R-:W-:Y:S01]  /*1860*/  IMAD.IADD R13, R23, 0x1, R13 ;  /* 0x00000001170d7824 */ /* 0x000fe200078e020d */
[----:B------:R-:W-:Y:S01]  /*1870*/  CS2R R52, SRZ ;  /* 0x0000000000347805 */ /* 0x000fe2000001ff00 */
[----:B------:R-:W-:Y:S01]  /*1880*/  IMAD.WIDE.U32 R16, R229, c[0x0][0x210], R16 ;  /* 0x00008400e5107a25 */ /* 0x000fe200078e0010 */
[----:B------:R-:W-:Y:S01]  /*1890*/  IADD3 R10, -R248, c[0x0][0x168], -R9 ;  /* 0x00005a00f80a7a10 */ /* 0x000fe20007ffe909 */
[----:B------:R-:W-:Y:S01]  /*18a0*/  CS2R R50, SRZ ;  /* 0x0000000000327805 */ /* 0x000fe2000001ff00 */
[----:B------:R-:W-:Y:S01]  /*18b0*/  LEA.HI.X R19, R22, c[0x0][0x164], R13, 0x1, P1 ;  /* 0x0000590016137a11 */ /* 0x000fe200008f0c0d */
[----:B------:R-:W-:Y:S01]  /*18c0*/  IMAD.MOV.U32 R232, RZ, RZ, R16 ;  /* 0x000000ffffe87224 */ /* 0x000fe200078e0010 */
[----:B------:R-:W-:Y:S01]  /*18d0*/  ISETP.LT.OR P5, PT, R10, 0x1, !P4 ;  /* 0x000000010a00780c */ /* 0x000fe200067a1670 */
[----:B------:R-:W-:Y:S01]  /*18e0*/  IMAD.SHL.U32 R16, R242, 0x4, RZ ;  /* 0x00000004f2107824 */ /* 0x000fe200078e00ff */
[C---:B------:R-:W-:Y:S01]  /*18f0*/  ISETP.LT.OR P1, PT, R10.reuse, 0x1, !P3 ;  /* 0x000000010a00780c */ /* 0x040fe20005f21670 */
[----:B------:R-:W-:Y:S01]  /*1900*/  IMAD.IADD R233, R17, 0x1, R2 ;  /* 0x0000000111e97824 */ /* 0x000fe200078e0202 */
[C---:B------:R-:W-:Y:S01]  /*1910*/  ISETP.LT.OR P0, PT, R10.reuse, 0x1, !P2 ;  /* 0x000000010a00780c */ /* 0x040fe20005701670 */
[----:B------:R-:W-:Y:S01]  /*1920*/  CS2R R48, SRZ ;  /* 0x0000000000307805 */ /* 0x000fe2000001ff00 */
[----:B------:R-:W-:Y:S01]  /*1930*/  ISETP.LT.OR P6, PT, R10, 0x21, !P4 ;  /* 0x000000210a00780c */ /* 0x000fe200067c1670 */
[----:B------:R-:W-:Y:S01]  /*1940*/  IMAD.WIDE.U32 R232, R230, c[0x0][0x218], R232 ;  /* 0x00008600e6e87a25 */ /* 0x000fe200078e00e8 */
[----:B------:R-:W-:Y:S01]  /*1950*/  SHF.R.S32.HI R17, RZ, 0x1f, R16 ;  /* 0x0000001fff117819 */ /* 0x000fe20000011410 */
[----:B------:R-:W-:Y:S01]  /*1960*/  CS2R R46, SRZ ;  /* 0x00000000002e7805 */ /* 0x000fe2000001ff00 */
[----:B------:R-:W-:Y:S01]  /*1970*/  P2R R2, PR, RZ, 0x10 ;  /* 0x00000010ff027803 */ /* 0x000fe20000000000 */
[----:B---3--:R-:W-:Y:S01]  /*1980*/  IMAD R14, R3, c[0x0][0x270], RZ ;  /* 0x00009c00030e7a24 */ /* 0x008fe200078e02ff */
[----:B------:R-:W-:Y:S01]  /*1990*/  ISETP.GE.AND P4, PT, R12, c[0x0][0x1fc], PT ;  /* 0x00007f000c007a0c */ /* 0x000fe20003f86270 */
[----:B------:R1:W-:Y:S01]  /*19a0*/  LDGSTS.E.BYPASS.LTC128B.128 [R224+0xf080], [R18.64], !P5 ;  /* 0x0f08000012e07fae */ /* 0x0003e2000e901d44 */
[C---:B------:R-:W-:Y:S01]  /*19b0*/  ISETP.LT.OR P5, PT, R10.reuse, 0x21, !P3 ;  /* 0x000000210a00780c */ /* 0x040fe20005fa1670 */
[C---:B------:R-:W-:Y:S01]  /*19c0*/  IMAD R14, R229.reuse, c[0x0][0x274], R14 ;  /* 0x00009d00e50e7a24 */ /* 0x040fe200078e020e */
[----:B------:R-:W-:Y:S01]  /*19d0*/  CS2R R44, SRZ ;  /* 0x00000000002c7805 */ /* 0x000fe2000001ff00 */
[----:B------:R1:W-:Y:S01]  /*19e0*/  LDGSTS.E.BYPASS.LTC128B.128 [R224+0x11080], [R18.64+0x80], !P1 ;  /* 0x1108008012e07fae */ /* 0x0003e2000c901d44 */
[----:B------:R-:W-:Y:S01]  /*19f0*/  ISETP.LT.OR P1, PT, R10, 0x21, !P2 ;  /* 0x000000210a00780c */ /* 0x000fe20005721670 */
[----:B------:R-:W-:Y:S01]  /*1a00*/  IMAD.MOV.U32 R10, RZ, RZ, c[0x0][0x208] ;  /* 0x00008200ff0a7624 */ /* 0x000fe200078e00ff */
[----:B------:R-:W-:Y:S01]  /*1a10*/  SHF.R.S32.HI R243, RZ, 0x1f, R242 ;  /* 0x0000001ffff37819 */ /* 0x000fe200000114f2 */
[----:B------:R1:W-:Y:S01]  /*1a20*/  LDGSTS.E.BYPASS.LTC128B.128 [R224+0x13080], [R18.64+0x100], !P0 ;  /* 0x1308010012e07fae */ /* 0x0003e2000c101d44 */
[----:B--2---:R-:W-:Y:S01]  /*1a30*/  IMAD.WIDE.U32 R20, R229, c[0x0][0x270], R16 ;  /* 0x00009c00e5147a25 */ /* 0x004fe200078e0010 */
[----:B------:R-:W-:-:S02]  /*1a40*/  LEA R22, P0, R220, R18, 0x1 ;  /* 0x00000012dc167211 */ /* 0x000fc400078008ff */
[----:B------:R-:W-:Y:S01]  /*1a50*/  SHF.L.U64.HI R13, R10, R8, c[0x0][0x20c] ;  /* 0x000083000a0d7619 */ /* 0x000fe20000010208 */
[----:B------:R-:W-:Y:S01]  /*1a60*/  IMAD.IADD R15, R21, 0x1, R14 ;  /* 0x00000001150f7824 */ /* 0x000fe200078e020e */
[----:B------:R-:W-:Y:S01]  /*1a70*/  LEA.HI.X R23, R220, R19, R219, 0x1, P0 ;  /* 0x00000013dc177211 */ /* 0x000fe200000f0cdb */
[----:B------:R-:W-:Y:S01]  /*1a80*/  IMAD.IADD R245, R233, 0x1, R244 ;  /* 0x00000001e9f57824 */ /* 0x000fe200078e02f4 */
[C---:B------:R-:W-:Y:S01]  /*1a90*/  SHF.L.U64.HI R221, R10.reuse, R221, c[0x0][0x20c] ;  /* 0x000083000add7619 */ /* 0x040fe200000102dd */
[----:B------:R-:W-:Y:S02]  /*1aa0*/  IMAD.SHL.U32 R8, R10, 0x40, RZ ;  /* 0x000000400a087824 */ /* 0x000fe400078e00ff */
[----:B------:R-:W-:Y:S01]  /*1ab0*/  IMAD R13, R13, R252, RZ ;  /* 0x000000fc0d0d7224 */ /* 0x000fe200078e02ff */
[----:B------:R2:W-:Y:S01]  /*1ac0*/  LDGSTS.E.BYPASS.LTC128B.128 [R224+0x10080], [R22.64], !P6 ;  /* 0x1008000016e07fae */ /* 0x0005e2000f101d44 */
[----:B------:R-:W-:Y:S01]  /*1ad0*/  IMAD.MOV.U32 R14, RZ, RZ, R20 ;  /* 0x000000ffff0e7224 */ /* 0x000fe200078e0014 */
[----:B------:R-:W-:Y:S01]  /*1ae0*/  ISETP.GE.AND P6, PT, R5, c[0x0][0x1fc], PT ;  /* 0x00007f0005007a0c */ /* 0x000fe20003fc6270 */
[----:B------:R-:W-:Y:S01]  /*1af0*/  IMAD.MOV.U32 R244, RZ, RZ, R232 ;  /* 0x000000fffff47224 */ /* 0x000fe200078e00e8 */
[----:B------:R2:W-:Y:S01]  /*1b00*/  LDGSTS.E.BYPASS.LTC128B.128 [R224+0x12080], [R22.64+0x80], !P5 ;  /* 0x1208008016e07fae */ /* 0x0005e2000e901d44 */
[----:B------:R-:W-:Y:S01]  /*1b10*/  IMAD R13, R11, R8, R13 ;  /* 0x000000080b0d7224 */ /* 0x000fe200078e020d */
[----:B------:R-:W-:Y:S01]  /*1b20*/  IADD3 R11, -R9, c[0x0][0x168], -R248 ;  /* 0x00005a00090b7a10 */ /* 0x000fe20007ffe9f8 */
[----:B------:R-:W-:Y:S01]  /*1b30*/  IMAD.WIDE.U32 R238, R230, c[0x0][0x278], R14 ;  /* 0x00009e00e6ee7a25 */ /* 0x000fe200078e000e */
[----:B------:R2:W-:Y:S01]  /*1b40*/  LDGSTS.E.BYPASS.LTC128B.128 [R224+0x14080], [R22.64+0x100], !P1 ;  /* 0x1408010016e07fae */ /* 0x0005e2000c901d44 */
[----:B------:R-:W-:-:S02]  /*1b50*/  ISETP.GT.AND P1, PT, R242, 0xf, PT ;  /* 0x0000000ff200780c */ /* 0x000fc40003f24270 */
[----:B------:R-:W-:Y:S01]  /*1b60*/  IMAD.IADD R218, R239, 0x1, R218 ;  /* 0x00000001efda7824 */ /* 0x000fe200078e02da */
[----:B------:R-:W-:Y:S01]  /*1b70*/  IADD3 R14, P5, R9, R238, RZ ;  /* 0x000000ee090e7210 */ /* 0x000fe20007fbe0ff */
[----:B------:R-:W-:Y:S01]  /*1b80*/  IMAD.SHL.U32 R222, R10, 0x20, RZ ;  /* 0x000000200ade7824 */ /* 0x000fe200078e00ff */
[----:B------:R-:W-:Y:S01]  /*1b90*/  LEA.HI R15, R213, R242, RZ, 0x5 ;  /* 0x000000f2d50f7211 */ /* 0x000fe200078f28ff */
[----:B-1----:R-:W-:Y:S01]  /*1ba0*/  IMAD.WIDE.U32 R18, R8, R252, R244 ;  /* 0x000000fc08127225 */ /* 0x002fe200078e00f4 */
[----:B------:R-:W-:-:S03]  /*1bb0*/  SHF.R.S32.HI R8, RZ, 0x1f, R9 ;  /* 0x0000001fff087819 */ /* 0x000fc60000011409 */
[----:B------:R-:W-:Y:S01]  /*1bc0*/  IMAD.IADD R13, R19, 0x1, R13 ;  /* 0x00000001130d7824 */ /* 0x000fe200078e020d */
[----:B------:R-:W-:-:S04]  /*1bd0*/  LEA R20, P0, R18, c[0x0][0x1f0], 0x1 ;  /* 0x00007c0012147a11 */ /* 0x000fc800078008ff */
[----:B------:R-:W-:Y:S01]  /*1be0*/  LEA.HI.X R21, R18, c[0x0][0x1f4], R13, 0x1, P0 ;  /* 0x00007d0012157a11 */ /* 0x000fe200000f0c0d */
[----:B------:R-:W-:Y:S01]  /*1bf0*/  IMAD.X R13, R8, 0x1, R218, P5 ;  /* 0x00000001080d7824 */ /* 0x000fe200028e06da */
[----:B------:R-:W-:Y:S02]  /*1c00*/  ISETP.LT.OR P0, PT, R11, 0x1, P4 ;  /* 0x000000010b00780c */ /* 0x000fe40002701670 */
[----:B------:R-:W-:-:S04]  /*1c10*/  LEA R18, P5, R14, c[0x0][0x258], 0x2 ;  /* 0x000096000e127a11 */ /* 0x000fc800078a10ff */
[----:B------:R-:W-:Y:S01]  /*1c20*/  LEA.HI.X R19, R14, c[0x0][0x25c], R13, 0x2, P5 ;  /* 0x000097000e137a11 */ /* 0x000fe200028f140d */
[----:B------:R-:W-:Y:S01]  /*1c30*/  @!P1 IMAD.SHL.U32 R13, R242, 0x10, RZ ;  /* 0x00000010f20d9824 */ /* 0x000fe200078e00ff */
[----:B------:R-:W-:Y:S02]  /*1c40*/  ISETP.GE.AND P5, PT, R6, c[0x0][0x1fc], PT ;  /* 0x00007f0006007a0c */ /* 0x000fe40003fa6270 */
[----:B------:R-:W-:Y:S02]  /*1c50*/  LEA.HI R14, R213, R242, RZ, 0x2 ;  /* 0x000000f2d50e7211 */ /* 0x000fe400078f10ff */
[----:B------:R1:W-:Y:S02]  /*1c60*/  @!P1 LDGSTS.E.BYPASS.LTC128B.128 [R13+0x21080], [R18.64] ;  /* 0x21080000120d9fae */ /* 0x0003e4000b901d44 */
[----:B------:R-:W-:Y:S02]  /*1c70*/  SHF.R.S32.HI R10, RZ, 0x2, R14 ;  /* 0x00000002ff0a7819 */ /* 0x000fe4000001140e */
[----:B------:R-:W0:Y:S04]  /*1c80*/  LDGDEPBAR ;  /* 0x00000000000079af */ /* 0x000e280000000000 */
[----:B------:R3:W-:Y:S01]  /*1c90*/  LDGSTS.E.BYPASS.LTC128B.128 [R224+0x1b080], [R20.64], !P0 ;  /* 0x1b08000014e07fae */ /* 0x0007e2000c101d44 */
[----:B------:R-:W-:-:S02]  /*1ca0*/  ISETP.LT.OR P0, PT, R11, 0x1, P6 ;  /* 0x000000010b00780c */ /* 0x000fc40003701670 */
[----:B------:R-:W-:-:S11]  /*1cb0*/  ISETP.LT.OR P6, PT, R11, 0x21, P6 ;  /* 0x000000210b00780c */ /* 0x000fd600037c1670 */
[----:B------:R3:W-:Y:S01]  /*1cc0*/  LDGSTS.E.BYPASS.LTC128B.128 [R224+0x1d080], [R20.64+0x80], !P0 ;  /* 0x1d08008014e07fae */ /* 0x0007e2000c101d44 */
[C---:B-1----:R-:W-:Y:S02]  /*1cd0*/  LEA R18, P0, R222.reuse, R20, 0x1 ;  /* 0x00000014de127211 */ /* 0x042fe400078008ff */
[----:B------:R-:W-:Y:S02]  /*1ce0*/  SHF.R.S32.HI R13, RZ, 0x1f, R14 ;  /* 0x0000001fff0d7819 */ /* 0x000fe4000001140e */
[----:B------:R-:W-:Y:S02]  /*1cf0*/  LEA.HI.X R19, R222, R21, R221, 0x1, P0 ;  /* 0x00000015de137211 */ /* 0x000fe400000f0cdd */
[----:B------:R-:W-:Y:S02]  /*1d00*/  ISETP.LT.OR P0, PT, R11, 0x1, P5 ;  /* 0x000000010b00780c */ /* 0x000fe40002f01670 */
[----:B------:R-:W-:Y:S02]  /*1d10*/  LEA.HI R13, R13, R10, RZ, 0x3 ;  /* 0x0000000a0d0d7211 */ /* 0x000fe400078f18ff */
[----:B------:R-:W-:-:S02]  /*1d20*/  ISETP.LT.OR P5, PT, R11, 0x21, P5 ;  /* 0x000000210b00780c */ /* 0x000fc40002fa1670 */
[----:B------:R-:W-:Y:S02]  /*1d30*/  LOP3.LUT R13, R13, 0xfffffff8, RZ, 0xc0, !PT ;  /* 0xfffffff80d0d7812 */ /* 0x000fe400078ec0ff */
[----:B------:R-:W-:-:S03]  /*1d40*/  LOP3.LUT R14, R14, 0x3ffffffc, RZ, 0xc0, !PT ;  /* 0x3ffffffc0e0e7812 */ /* 0x000fc600078ec0ff */
[----:B------:R-:W-:Y:S01]  /*1d50*/  IMAD.IADD R13, R10, 0x1, -R13 ;  /* 0x000000010a0d7824 */ /* 0x000fe200078e0a0d */
[----:B------:R-:W-:Y:S01]  /*1d60*/  SHF.R.S32.HI R10, RZ, 0x1f, R15 ;  /* 0x0000001fff0a7819 */ /* 0x000fe2000001140f */
[----:B------:R3:W-:Y:S01]  /*1d70*/  LDGSTS.E.BYPASS.LTC128B.128 [R224+0x1f080], [R20.64+0x100], !P0 ;  /* 0x1f08010014e07fae */ /* 0x0007e2000c101d44 */
[----:B------:R-:W-:Y:S01]  /*1d80*/  ISETP.LT.OR P0, PT, R11, 0x21, P4 ;  /* 0x000000210b00780c */ /* 0x000fe20002701670 */
[----:B------:R-:W-:Y:S01]  /*1d90*/  IMAD.IADD R14, R242, 0x1, -R14 ;  /* 0x00000001f20e7824 */ /* 0x000fe200078e0a0e */
[----:B------:R-:W-:-:S11]  /*1da0*/  ISETP.NE.AND P4, PT, R2, RZ, PT ;  /* 0x000000ff0200720c */ /* 0x000fd60003f85270 */
[----:B------:R1:W-:Y:S01]  /*1db0*/  LDGSTS.E.BYPASS.LTC128B.128 [R224+0x1c080], [R18.64], !P0 ;  /* 0x1c08000012e07fae */ /* 0x0003e2000c101d44 */
[----:B------:R-:W-:-:S03]  /*1dc0*/  ISETP.GE.AND P0, PT, R12, c[0x0][0x1fc], PT ;  /* 0x00007f000c007a0c */ /* 0x000fc60003f06270 */
[----:B------:R1:W-:Y:S01]  /*1dd0*/  LDGSTS.E.BYPASS.LTC128B.128 [R224+0x1e080], [R18.64+0x80], !P6 ;  /* 0x1e08008012e07fae */ /* 0x0003e2000f101d44 */
[----:B------:R-:W-:Y:S02]  /*1de0*/  ISETP.GE.AND P6, PT, R5, c[0x0][0x1fc], PT ;  /* 0x00007f0005007a0c */ /* 0x000fe40003fc6270 */
[----:B------:R-:W-:Y:S01]  /*1df0*/  SEL R5, RZ, 0x1, P0 ;  /* 0x00000001ff057807 */ /* 0x000fe20000000000 */
[----:B------:R1:W-:Y:S01]  /*1e00*/  LDGSTS.E.BYPASS.LTC128B.128 [R224+0x20080], [R18.64+0x100], !P5 ;  /* 0x2008010012e07fae */ /* 0x0003e2000e901d44 */
[----:B------:R-:W-:Y:S01]  /*1e10*/  ISETP.GE.AND P5, PT, R242, 0x10, PT ;  /* 0x00000010f200780c */ /* 0x000fe20003fa6270 */
[----:B---3--:R-:W-:Y:S01]  /*1e20*/  IMAD.WIDE.U32 R20, R229, c[0x0][0x288], R16 ;  /* 0x0000a200e5147a25 */ /* 0x008fe200078e0010 */
[CC--:B------:R-:W-:Y:S02]  /*1e30*/  LEA.HI R16, R213.reuse, R242.reuse, RZ, 0x4 ;  /* 0x000000f2d5107211 */ /* 0x0c0fe400078f20ff */
[----:B------:R-:W-:Y:S01]  /*1e40*/  LEA.HI R213, R213, R242, RZ, 0x7 ;  /* 0x000000f2d5d57211 */ /* 0x000fe200078f38ff */
[----:B------:R-:W-:Y:S01]  /*1e50*/  IMAD.IADD R237, R21, 0x1, R236 ;  /* 0x0000000115ed7824 */ /* 0x000fe200078e02ec */
[----:B------:R-:W-:Y:S01]  /*1e60*/  SHF.R.S32.HI R3, RZ, 0x4, R16 ;  /* 0x00000004ff037819 */ /* 0x000fe20000011410 */
[----:B------:R-:W-:Y:S01]  /*1e70*/  IMAD.MOV.U32 R236, RZ, RZ, R20 ;  /* 0x000000ffffec7224 */ /* 0x000fe200078e0014 */
[----:B------:R-:W-:-:S02]  /*1e80*/  SHF.R.S32.HI R213, RZ, 0x7, R213 ;  /* 0x00000007ffd57819 */ /* 0x000fc400000114d5 */
[----:B------:R-:W-:Y:S01]  /*1e90*/  LEA.HI R2, R16, R3, RZ, 0x1 ;  /* 0x0000000310027211 */ /* 0x000fe200078f08ff */
[----:B------:R-:W-:Y:S01]  /*1ea0*/  IMAD.WIDE.U32 R236, R230, c[0x0][0x290], R236 ;  /* 0x0000a400e6ec7a25 */ /* 0x000fe200078e00ec */
[C---:B------:R-:W-:Y:S02]  /*1eb0*/  LEA.HI R241, R213.reuse, R213, RZ, 0x1 ;  /* 0x000000d5d5f17211 */ /* 0x040fe400078f08ff */
[----:B------:R-:W-:Y:S01]  /*1ec0*/  LOP3.LUT R2, R2, 0xfffffffe, RZ, 0xc0, !PT ;  /* 0xfffffffe02027812 */ /* 0x000fe200078ec0ff */
[----:B------:R-:W-:Y:S01]  /*1ed0*/  IMAD.SHL.U32 R208, R213, 0x8, RZ ;  /* 0x00000008d5d07824 */ /* 0x000fe200078e00ff */
[----:B------:R-:W-:Y:S01]  /*1ee0*/  IADD3 R9, P0, R9, R236, RZ ;  /* 0x000000ec09097210 */ /* 0x000fe20007f1e0ff */
[----:B------:R-:W-:Y:S01]  /*1ef0*/  IMAD.IADD R217, R237, 0x1, R217 ;  /* 0x00000001edd97824 */ /* 0x000fe200078e02d9 */
[----:B------:R-:W-:Y:S01]  /*1f00*/  LOP3.LUT R241, R241, 0x1ffffffe, RZ, 0xc0, !PT ;  /* 0x1ffffffef1f17812 */ /* 0x000fe200078ec0ff */
[----:B------:R-:W-:Y:S01]  /*1f10*/  IMAD.IADD R2, R3, 0x1, -R2 ;  /* 0x0000000103027824 */ /* 0x000fe200078e0a02 */
[----:B------:R-:W-:Y:S01]  /*1f20*/  SHF.R.S32.HI R3, RZ, 0x5, R15 ;  /* 0x00000005ff037819 */ /* 0x000fe2000001140f */
[----:B------:R-:W-:Y:S01]  /*1f30*/  IMAD.X R8, R8, 0x1, R217, P0 ;  /* 0x0000000108087824 */ /* 0x000fe200000e06d9 */
[----:B------:R-:W-:Y:S01]  /*1f40*/  LOP3.LUT R208, R208, 0x8, RZ, 0xc0, !PT ;  /* 0x00000008d0d07812 */ /* 0x000fe200078ec0ff */
[----:B------:R-:W-:Y:S01]  /*1f50*/  IMAD.SHL.U32 R216, R2, 0x8, RZ ;  /* 0x0000000802d87824 */ /* 0x000fe200078e00ff */
[----:B------:R-:W-:Y:S01]  /*1f60*/  LEA.HI R0, R10, R3, RZ, 0x2 ;  /* 0x000000030a007211 */ /* 0x000fe200078f10ff */
[----:B------:R-:W-:Y:S01]  /*1f70*/  IMAD.SHL.U32 R10, R13, 0x10, RZ ;  /* 0x000000100d0a7824 */ /* 0x000fe200078e00ff */
[----:B-1----:R-:W-:Y:S01]  /*1f80*/  LEA R18, P0, R9, c[0x0][0x280], 0x2 ;  /* 0x0000a00009127a11 */ /* 0x002fe200078010ff */
[----:B------:R-:W-:Y:S01]  /*1f90*/  IMAD.IADD R241, R213, 0x1, -R241 ;  /* 0x00000001d5f17824 */ /* 0x000fe200078e0af1 */
[----:B------:R-:W-:-:S02]  /*1fa0*/  LOP3.LUT R0, R0, 0xfffffffc, RZ, 0xc0, !PT ;  /* 0xfffffffc00007812 */ /* 0x000fc400078ec0ff */
[----:B------:R-:W-:Y:S02]  /*1fb0*/  LOP3.LUT R10, R208, 0x70, R10, 0xf8, !PT ;  /* 0x00000070d00a7812 */ /* 0x000fe400078ef80a */
[----:B------:R-:W-:Y:S01]  /*1fc0*/  LEA.HI.X R19, R9, c[0x0][0x284], R8, 0x2, P0 ;  /* 0x0000a10009137a11 */ /* 0x000fe200000f1408 */
[----:B------:R-:W-:Y:S01]  /*1fd0*/  IMAD.IADD R0, R3, 0x1, -R0 ;  /* 0x0000000103007824 */ /* 0x000fe200078e0a00 */
[----:B------:R-:W-:Y:S02]  /*1fe0*/  LOP3.LUT R9, R15, 0xffffffe0, RZ, 0xc0, !PT ;  /* 0xffffffe00f097812 */ /* 0x000fe400078ec0ff */
[----:B------:R-:W-:Y:S01]  /*1ff0*/  LOP3.LUT P0, RZ, R13, 0x1, RZ, 0xc0, !PT ;  /* 0x000000010dff7812 */ /* 0x000fe2000780c0ff */
[C---:B------:R-:W-:Y:S01]  /*2000*/  IMAD.SHL.U32 R11, R0.reuse, 0x100, RZ ;  /* 0x00000100000b7824 */ /* 0x040fe200078e00ff */
[----:B------:R-:W-:Y:S01]  /*2010*/  LEA.HI R12, R0, R0, RZ, 0x1 ;  /* 0x00000000000c7211 */ /* 0x000fe200078f08ff */
[----:B------:R-:W-:Y:S01]  /*2020*/  IMAD.IADD R9, R242, 0x1, -R9 ;  /* 0x00000001f2097824 */ /* 0x000fe200078e0a09 */
[----:B------:R-:W-:-:S02]  /*2030*/  LOP3.LUT R13, R16, 0xfffffff0, RZ, 0xc0, !PT ;  /* 0xfffffff0100d7812 */ /* 0x000fc400078ec0ff */
[----:B------:R-:W-:Y:S01]  /*2040*/  LOP3.LUT R10, R10, 0x100, R11, 0xf8, !PT ;  /* 0x000001000a0a7812 */ /* 0x000fe200078ef80b */
[----:B------:R-:W-:Y:S01]  /*2050*/  IMAD.SHL.U32 R12, R12, 0x100, RZ ;  /* 0x000001000c0c7824 */ /* 0x000fe200078e00ff */
[----:B------:R-:W-:Y:S01]  /*2060*/  SHF.R.S32.HI R227, RZ, 0x1f, R9 ;  /* 0x0000001fffe37819 */ /* 0x000fe20000011409 */
[----:B------:R-:W-:Y:S01]  /*2070*/  IMAD.IADD R13, R242, 0x1, -R13 ;  /* 0x00000001f20d7824 */ /* 0x000fe200078e0a0d */
[----:B------:R-:W-:Y:S01]  /*2080*/  SHF.R.U32.HI R8, RZ, 0x3, R10 ;  /* 0x00000003ff087819 */ /* 0x000fe2000001160a */
[----:B------:R-:W-:Y:S01]  /*2090*/  IMAD.SHL.U32 R11, R0, 0x10, RZ ;  /* 0x00000010000b7824 */ /* 0x000fe200078e00ff */
[----:B------:R-:W-:Y:S02]  /*20a0*/  LOP3.LUT R12, R12, 0x7ffffe00, RZ, 0xc0, !PT ;  /* 0x7ffffe000c0c7812 */ /* 0x000fe400078ec0ff */
[----:B------:R-:W-:Y:S01]  /*20b0*/  LOP3.LUT R8, R10, 0x28, R8, 0x78, !PT ;  /* 0x000000280a087812 */ /* 0x000fe200078e7808 */
[----:B------:R-:W-:Y:S01]  /*20c0*/  @!P5 IMAD.SHL.U32 R10, R242, 0x10, RZ ;  /* 0x00000010f20ad824 */ /* 0x000fe200078e00ff */
[----:B------:R-:W-:Y:S01]  /*20d0*/  LEA.HI R227, R227, R9, RZ, 0x2 ;  /* 0x00000009e3e37211 */ /* 0x000fe200078f10ff */
[----:B------:R-:W-:Y:S01]  /*20e0*/  IMAD R12, R14, 0x2, R12 ;  /* 0x000000020e0c7824 */ /* 0x000fe200078e020c */
[----:B------:R-:W-:-:S02]  /*20f0*/  SHF.R.S32.HI R206, RZ, 0x1f, R13 ;  /* 0x0000001fffce7819 */ /* 0x000fc4000001140d */
[----:B------:R1:W-:Y:S01]  /*2100*/  @!P5 LDGSTS.E.BYPASS.LTC128B.128 [R10+0x21280], [R18.64] ;  /* 0x21280000120adfae */ /* 0x0003e2000b901d44 */
[----:B------:R-:W-:Y:S01]  /*2110*/  IMAD.IADD R8, R12, 0x1, R8 ;  /* 0x000000010c087824 */ /* 0x000fe200078e0208 */
[----:B------:R-:W-:Y:S01]  /*2120*/  ISETP.GE.AND P5, PT, R6, c[0x0][0x1fc], PT ;  /* 0x00007f0006007a0c */ /* 0x000fe20003fa6270 */
[----:B------:R-:W-:Y:S01]  /*2130*/  IMAD.SHL.U32 R12, R2, 0x20, RZ ;  /* 0x00000020020c7824 */ /* 0x000fe200078e00ff */
[----:B------:R-:W-:Y:S01]  /*2140*/  LOP3.LUT R6, R227, 0x7ffffffc, RZ, 0xc0, !PT ;  /* 0x7ffffffce3067812 */ /* 0x000fe200078ec0ff */
[----:B------:R-:W-:Y:S01]  /*2150*/  IMAD.SHL.U32 R226, R8, 0x2, RZ ;  /* 0x0000000208e27824 */ /* 0x000fe200078e00ff */
[----:B------:R-:W-:Y:S01]  /*2160*/  LEA.HI R206, R206, R13, RZ, 0x3 ;  /* 0x0000000dcece7211 */ /* 0x000fe200078f18ff */
[----:B------:R-:W-:Y:S01]  /*2170*/  IMAD.SHL.U32 R8, R3, 0x100, RZ ;  /* 0x0000010003087824 */ /* 0x000fe200078e00ff */
[----:B------:R-:W-:Y:S01]  /*2180*/  SEL R225, RZ, 0x4, P5 ;  /* 0x00000004ffe17807 */ /* 0x000fe20002800000 */
[----:B------:R-:W-:Y:S01]  /*2190*/  IMAD.IADD R9, R9, 0x1, -R6 ;  /* 0x0000000109097824 */ /* 0x000fe200078e0a06 */
[----:B------:R-:W-:Y:S01]  /*21a0*/  IADD3 R3, R226, 0x21480, RZ ;  /* 0x00021480e2037810 */ /* 0x000fe20007ffe0ff */
[----:B------:R-:W0:Y:S01]  /*21b0*/  LDGDEPBAR ;  /* 0x00000000000079af */ /* 0x000e220000000000 */
[C---:B------:R-:W-:Y:S01]  /*21c0*/  LOP3.LUT R6, R206.reuse, 0xfffffff8, RZ, 0xc0, !PT ;  /* 0xfffffff8ce067812 */ /* 0x040fe200078ec0ff */
[----:B------:R-:W-:Y:S01]  /*21d0*/  IMAD.SHL.U32 R206, R206, 0x40, RZ ;  /* 0x00000040cece7824 */ /* 0x000fe200078e00ff */
[----:B------:R-:W-:Y:S01]  /*21e0*/  IADD3 R223, R226, 0x215a0, RZ ;  /* 0x000215a0e2df7810 */ /* 0x000fe20007ffe0ff */
[----:B------:R-:W0:Y:S01]  /*21f0*/  LDGDEPBAR ;  /* 0x00000000000079af */ /* 0x000e220000000000 */
[----:B------:R-:W-:Y:S01]  /*2200*/  @P0 IADD3 R223, R3, 0xe0, RZ ;  /* 0x000000e003df0810 */ /* 0x000fe20007ffe0ff */
[----:B------:R-:W-:Y:S01]  /*2210*/  IMAD.IADD R6, R13, 0x1, -R6 ;  /* 0x000000010d067824 */ /* 0x000fe200078e0a06 */
[----:B------:R-:W-:Y:S01]  /*2220*/  LOP3.LUT P0, RZ, R7, 0x4, RZ, 0xc0, !PT ;  /* 0x0000000407ff7812 */ /* 0x000fe2000780c0ff */
[----:B------:R-:W-:Y:S01]  /*2230*/  IMAD R241, R241, 0x4, R9 ;  /* 0x00000004f1f17824 */ /* 0x000fe200078e0209 */
[----:B------:R-:W-:-:S02]  /*2240*/  SEL R3, RZ, 0xffffffff, P6 ;  /* 0xffffffffff037807 */ /* 0x000fc40003000000 */
[----:B------:R-:W-:Y:S01]  /*2250*/  SEL R201, R212, 0xffffffe0, !P0 ;  /* 0xffffffe0d4c97807 */ /* 0x000fe20004000000 */
[----:B------:R-:W-:Y:S01]  /*2260*/  IMAD.SHL.U32 R241, R241, 0x2, RZ ;  /* 0x00000002f1f17824 */ /* 0x000fe200078e00ff */
[C---:B------:R-:W-:Y:S01]  /*2270*/  LOP3.LUT P5, RZ, R6.reuse, 0x4, RZ, 0xc0, !PT ;  /* 0x0000000406ff7812 */ /* 0x040fe200078ac0ff */
[----:B------:R-:W-:Y:S01]  /*2280*/  IMAD.SHL.U32 R3, R3, 0x2, RZ ;  /* 0x0000000203037824 */ /* 0x000fe200078e00ff */
[C---:B------:R-:W-:Y:S01]  /*2290*/  LOP3.LUT P0, RZ, R6.reuse, 0x2, RZ, 0xc0, !PT ;  /* 0x0000000206ff7812 */ /* 0x040fe2000780c0ff */
[----:B-1----:R-:W-:Y:S01]  /*22a0*/  IMAD.SHL.U32 R10, R13, 0x10, RZ ;  /* 0x000000100d0a7824 */ /* 0x002fe200078e00ff */
[C---:B------:R-:W-:Y:S01]  /*22b0*/  LOP3.LUT P6, RZ, R7.reuse, 0x2, RZ, 0xc0, !PT ;  /* 0x0000000207ff7812 */ /* 0x040fe200078cc0ff */
[----:B------:R-:W-:Y:S01]  /*22c0*/  IMAD.SHL.U32 R6, R6, 0x40, RZ ;  /* 0x0000004006067824 */ /* 0x000fe200078e00ff */
[----:B------:R-:W-:Y:S01]  /*22d0*/  LOP3.LUT R216, R216, 0x8, RZ, 0xc0, !PT ;  /* 0x00000008d8d87812 */ /* 0x000fe200078ec0ff */
[----:B------:R-:W-:Y:S01]  /*22e0*/  IMAD.SHL.U32 R7, R7, 0x40, RZ ;  /* 0x0000004007077824 */ /* 0x000fe200078e00ff */
[----:B------:R-:W-:Y:S01]  /*22f0*/  LOP3.LUT R10, R10, 0xf0, RZ, 0xc0, !PT ;  /* 0x000000f00a0a7812 */ /* 0x000fe200078ec0ff */
[----:B------:R-:W-:Y:S01]  /*2300*/  IMAD.IADD R250, R250, 0x1, -R241 ;  /* 0x00000001fafa7824 */ /* 0x000fe200078e0af1 */
[----:B------:R-:W-:-:S02]  /*2310*/  LOP3.LUT R6, R6, 0x1c0, RZ, 0xc0, !PT ;  /* 0x000001c006067812 */ /* 0x000fc400078ec0ff */
[----:B------:R-:W-:Y:S02]  /*2320*/  LOP3.LUT R8, R10, 0x100, R8, 0xf8, !PT ;  /* 0x000001000a087812 */ /* 0x000fe400078ef808 */
[----:B------:R-:W-:Y:S02]  /*2330*/  LOP3.LUT R7, R7, 0x1c0, RZ, 0xc0, !PT ;  /* 0x000001c007077812 */ /* 0x000fe400078ec0ff */
[----:B------:R-:W-:Y:S02]  /*2340*/  SHF.R.U32.HI R207, RZ, 0x3, R8 ;  /* 0x00000003ffcf7819 */ /* 0x000fe40000011608 */
[----:B------:R-:W-:Y:S02]  /*2350*/  LOP3.LUT R3, R3, 0x2, R5, 0xe2, !PT ;  /* 0x0000000203037812 */ /* 0x000fe400078ee205 */
[----:B------:R-:W-:Y:S02]  /*2360*/  LOP3.LUT R207, R207, 0x38, RZ, 0xc0, !PT ;  /* 0x00000038cfcf7812 */ /* 0x000fe400078ec0ff */
[----:B------:R-:W-:-:S02]  /*2370*/  LOP3.LUT R206, R206, 0xfffffe00, RZ, 0xc0, !PT ;  /* 0xfffffe00cece7812 */ /* 0x000fc400078ec0ff */
[----:B------:R-:W-:Y:S02]  /*2380*/  SHF.R.U32.HI R5, RZ, 0x3, R6 ;  /* 0x00000003ff057819 */ /* 0x000fe40000011606 */
[----:B------:R-:W-:Y:S01]  /*2390*/  LOP3.LUT R208, R10, R208, RZ, 0xfc, !PT ;  /* 0x000000d00ad07212 */ /* 0x000fe200078efcff */
[----:B------:R-:W-:Y:S01]  /*23a0*/  IMAD R0, R0, 0x400, R206 ;  /* 0x0000040000007824 */ /* 0x000fe200078e02ce */
[----:B------:R-:W-:Y:S02]  /*23b0*/  LEA.HI.SX32 R227, R227, R11, 0x1e ;  /* 0x0000000be3e37211 */ /* 0x000fe400078ff2ff */
[C---:B------:R-:W-:Y:S02]  /*23c0*/  LOP3.LUT R10, R7.reuse, 0x8, R215, 0xf8, !PT ;  /* 0x00000008070a7812 */ /* 0x040fe400078ef8d7 */
[----:B------:R-:W-:Y:S02]  /*23d0*/  LOP3.LUT R11, R7, 0x30, R11, 0xf8, !PT ;  /* 0x00000030070b7812 */ /* 0x000fe400078ef80b */
[----:B------:R-:W-:-:S02]  /*23e0*/  SHF.R.U32.HI R7, RZ, 0x3, R7 ;  /* 0x00000003ff077819 */ /* 0x000fc40000011607 */
[--C-:B------:R-:W-:Y:S02]  /*23f0*/  LOP3.LUT R207, R207, R8, R216.reuse, 0x1e, !PT ;  /* 0x00000008cfcf7212 */ /* 0x100fe400078e1ed8 */
[----:B------:R-:W-:Y:S02]  /*2400*/  LOP3.LUT R216, R5, R6, R216, 0x1e, !PT ;  /* 0x0000000605d87212 */ /* 0x000fe400078e1ed8 */
[----:B------:R-:W-:Y:S02]  /*2410*/  LOP3.LUT R10, R10, R7, RZ, 0x3c, !PT ;  /* 0x000000070a0a7212 */ /* 0x000fe400078e3cff */
[----:B------:R-:W-:Y:S01]  /*2420*/  SEL R203, R214, 0xfffffff0, !P6 ;  /* 0xfffffff0d6cb7807 */ /* 0x000fe20007000000 */
[----:B------:R-:W-:Y:S01]  /*2430*/  IMAD.IADD R216, R0, 0x1, R216 ;  /* 0x0000000100d87824 */ /* 0x000fe200078e02d8 */
[----:B------:R-:W-:Y:S01]  /*2440*/  LOP3.LUT R12, R12, 0x20, RZ, 0xc0, !PT ;  /* 0x000000200c0c7812 */ /* 0x000fe200078ec0ff */
[----:B------:R-:W-:Y:S01]  /*2450*/  IMAD R213, R213, 0x200, R10 ;  /* 0x00000200d5d57824 */ /* 0x000fe200078e020a */
[C---:B------:R-:W-:Y:S01]  /*2460*/  LOP3.LUT P6, RZ, R13.reuse, 0x2, RZ, 0xc0, !PT ;  /* 0x000000020dff7812 */ /* 0x040fe200078cc0ff */
[----:B------:R-:W-:Y:S01]  /*2470*/  IMAD.SHL.U32 R13, R13, 0x2, RZ ;  /* 0x000000020d0d7824 */ /* 0x000fe200078e00ff */
[----:B------:R-:W-:Y:S01]  /*2480*/  LOP3.LUT R4, R12, 0x18, R4, 0xf8, !PT ;  /* 0x000000180c047812 */ /* 0x000fe200078ef804 */
[----:B------:R-:W-:Y:S01]  /*2490*/  IMAD.SHL.U32 R211, R216, 0x2, RZ ;  /* 0x00000002d8d37824 */ /* 0x000fe200078e00ff */
[----:B------:R-:W-:Y:S01]  /*24a0*/  LOP3.LUT R215, R11, 0x8, R215, 0xf8, !PT ;  /* 0x000000080bd77812 */ /* 0x000fe200078ef8d7 */
[----:B------:R-:W-:Y:S01]  /*24b0*/  IMAD.SHL.U32 R213, R213, 0x2, RZ ;  /* 0x00000002d5d57824 */ /* 0x000fe200078e00ff */
[----:B------:R-:W-:-:S02]  /*24c0*/  LOP3.LUT R208, R208, 0x18, R13, 0x78, !PT ;  /* 0x00000018d0d07812 */ /* 0x000fc400078e780d */
[----:B------:R-:W-:Y:S01]  /*24d0*/  SEL R214, R214, 0xfffffff0, !P0 ;  /* 0xfffffff0d6d67807 */ /* 0x000fe20004000000 */
[--C-:B------:R-:W-:Y:S01]  /*24e0*/  IMAD R203, R203, 0x2, R213.reuse ;  /* 0x00000002cbcb7824 */ /* 0x100fe200078e02d5 */
[----:B------:R-:W-:Y:S01]  /*24f0*/  LOP3.LUT R4, R5, R4, R6, 0x1e, !PT ;  /* 0x0000000405047212 */ /* 0x000fe200078e1e06 */
[----:B------:R-:W-:Y:S01]  /*2500*/  IMAD.SHL.U32 R208, R208, 0x2, RZ ;  /* 0x00000002d0d07824 */ /* 0x000fe200078e00ff */
[----:B------:R-:W-:Y:S01]  /*2510*/  SEL R212, R212, 0xffffffe0, !P5 ;  /* 0xffffffe0d4d47807 */ /* 0x000fe20006800000 */
[----:B------:R-:W-:Y:S01]  /*2520*/  IMAD.SHL.U32 R210, R214, 0x2, RZ ;  /* 0x00000002d6d27824 */ /* 0x000fe200078e00ff */
[----:B------:R-:W-:Y:S01]  /*2530*/  IADD3 R209, R211, 0x1b080, RZ ;  /* 0x0001b080d3d17810 */ /* 0x000fe20007ffe0ff */
[----:B------:R-:W-:Y:S01]  /*2540*/  IMAD R202, R201, 0x2, R213 ;  /* 0x00000002c9ca7824 */ /* 0x000fe200078e02d5 */
[----:B------:R-:W-:Y:S01]  /*2550*/  LOP3.LUT R215, R215, R7, RZ, 0x3c, !PT ;  /* 0x00000007d7d77212 */ /* 0x000fe200078e3cff */
[----:B------:R-:W-:Y:S01]  /*2560*/  IMAD R201, R201, 0x2, R203 ;  /* 0x00000002c9c97824 */ /* 0x000fe200078e02cb */
        /* <DEDUP_REMOVED lines=10> */
[----:B--2---:R-:W-:Y:S02]  /*2610*/  IMAD.IADD R204, R216, 0x1, R214 ;  /* 0x00000001d8cc7824 */ /* 0x004fe400078e02d6 */
.L_x_1107:
[----:B------:R-:W-:Y:S04]  /*2620*/  DEPBAR.LE SB0, 0x1 ;  /* 0x000080400000791a */ /* 0x000fe80000000000 */
[----:B------:R-:W-:Y:S01]  /*2630*/  BAR.SYNC.DEFER_BLOCKING 0x0 ;  /* 0x0000000000007b1d */ /* 0x000fe20000010000 */
[C---:B------:R-:W-:Y:S01]  /*2640*/  IMAD R108, R205.reuse, 0x3000, R216 ;  /* 0x00003000cd6c7824 */ /* 0x040fe200078e02d8 */
[C---:B------:R-:W-:Y:S01]  /*2650*/  LEA R186, R205.reuse, R227, 0x6 ;  /* 0x000000e3cdba7211 */ /* 0x040fe200078e30ff */
[C---:B------:R-:W-:Y:S01]  /*2660*/  IMAD R42, R205.reuse, 0x3000, R214 ;  /* 0x00003000cd2a7824 */ /* 0x040fe200078e02d6 */
[----:B------:R-:W-:Y:S01]  /*2670*/  IADD3 R251, R252, 0x1, RZ ;  /* 0x00000001fcfb7810 */ /* 0x000fe20007ffe0ff */
[----:B------:R-:W-:Y:S01]  /*2680*/  IMAD R110, R205, 0x3000, R212 ;  /* 0x00003000cd6e7824 */ /* 0x000fe200078e02d4 */
[----:B------:R-:W-:Y:S01]  /*2690*/  SHF.L.U32 R108, R108, 0x1, RZ ;  /* 0x000000016c6c7819 */ /* 0x000fe200000006ff */
[----:B------:R-:W-:Y:S01]  /*26a0*/  IMAD.IADD R28, R216, 0x1, R42 ;  /* 0x00000001d81c7824 */ /* 0x000fe200078e022a */
[----:B------:R-:W-:Y:S01]  /*26b0*/  IADD3 R172, R212, R42, RZ ;  /* 0x0000002ad4ac7210 */ /* 0x000fe20007ffe0ff */
[----:B------:R-:W-:Y:S01]  /*26c0*/  IMAD.SHL.U32 R110, R110, 0x2, RZ ;  /* 0x000000026e6e7824 */ /* 0x000fe200078e00ff */
[----:B------:R-:W-:Y:S01]  /*26d0*/  ISETP.GE.AND P0, PT, R251, R228, PT ;  /* 0x000000e4fb00720c */ /* 0x000fe20003f06270 */
[----:B------:R-:W-:Y:S01]  /*26e0*/  IMAD R109, R205, 0x3000, R204 ;  /* 0x00003000cd6d7824 */ /* 0x000fe200078e02cc */
[----:B------:R-:W-:Y:S01]  /*26f0*/  SHF.L.U32 R28, R28, 0x1, RZ ;  /* 0x000000011c1c7819 */ /* 0x000fe200000006ff */
[----:B------:R-:W-:Y:S03]  /*2700*/  IMAD.SHL.U32 R172, R172, 0x2, RZ ;  /* 0x00000002acac7824 */ /* 0x000fe600078e00ff */
        /* <DEDUP_REMOVED lines=17> */
[----:B------:R-:W-:Y:S01]  /*2820*/  LDSM.16.M88.4 R104, [R172+0x11080] ;  /* 0x01108000ac68783b */ /* 0x000fe20000000200 */
        /* <DEDUP_REMOVED lines=15> */
[----:B------:R-:W-:Y:S04]  /*2920*/  LDSM.16.M88.2 R24, [R201+0x80] ;  /* 0x00008000c918783b */ /* 0x000fe80000000100 */
[----:B------:R-:W2:Y:S03]  /*2930*/  LDSM.16.M88.4 R28, [R172+0xf080] ;  /* 0x00f08000ac1c783b */ /* 0x000ea60000000200 */
[C---:B---3--:R-:W-:Y:S01]  /*2940*/  HMMA.16816.F32 R4, R36.reuse, R26, R4 ;  /* 0x0000001a2404723c */ /* 0x048fe20000001804 */
[----:B------:R-:W3:Y:S07]  /*2950*/  LDSM.16.M88.2 R26, [R201+0x880] ;  /* 0x00088000c91a783b */ /* 0x000eee0000000100 */
[C---:B------:R-:W-:Y:S01]  /*2960*/  HMMA.16816.F32 R8, R36.reuse, R40, R8 ;  /* 0x000000282408723c */ /* 0x040fe20000001808 */
[----:B------:R-:W-:Y:S07]  /*2970*/  LDSM.16.M88.2 R40, [R213+0x4880] ;  /* 0x00488000d528783b */ /* 0x000fee0000000100 */
[C---:B-1----:R-:W-:Y:S01]  /*2980*/  HMMA.16816.F32 R12, R36.reuse, R2, R12 ;  /* 0x00000002240c723c */ /* 0x042fe2000000180c */
[----:B------:R-:W1:Y:S07]  /*2990*/  LDSM.16.M88.2 R2, [R201+0x1080] ;  /* 0x00108000c902783b */ /* 0x000e6e0000000100 */
[C---:B----4-:R-:W-:Y:S01]  /*29a0*/  HMMA.16816.F32 R16, R36.reuse, R32, R16 ;  /* 0x000000202410723c */ /* 0x050fe20000001810 */
[----:B------:R-:W4:Y:S07]  /*29b0*/  LDSM.16.M88.2 R32, [R201+0x1880] ;  /* 0x00188000c920783b */ /* 0x000f2e0000000100 */
[----:B-----5:R-:W-:Y:S01]  /*29c0*/  HMMA.16816.F32 R20, R36, R34, R20 ;  /* 0x000000222414723c */ /* 0x020fe20000001814 */
[----:B------:R-:W5:Y:S04]  /*29d0*/  LDSM.16.M88.2 R34, [R201+0x2080] ;  /* 0x00208000c922783b */ /* 0x000f680000000100 */
[----:B------:R-:W-:Y:S03]  /*29e0*/  LDSM.16.M88.4 R36, [R108+0x11080] ;  /* 0x011080006c24783b */ /* 0x000fe60000000200 */
[C---:B--2---:R-:W-:Y:S01]  /*29f0*/  HMMA.16816.F32 R4, R28.reuse, R24, R4 ;  /* 0x000000181c04723c */ /* 0x044fe20000001804 */
[----:B------:R-:W2:Y:S07]  /*2a00*/  LDSM.16.M88.2 R24, [R213+0x2880] ;  /* 0x00288000d518783b */ /* 0x000eae0000000100 */
[C---:B---3--:R-:W-:Y:S01]  /*2a10*/  HMMA.16816.F32 R8, R28.reuse, R26, R8 ;  /* 0x0000001a1c08723c */ /* 0x048fe20000001808 */
[----:B------:R-:W3:Y:S07]  /*2a20*/  LDSM.16.M88.2 R26, [R213+0x3080] ;  /* 0x00308000d51a783b */ /* 0x000eee0000000100 */
[C---:B-1----:R-:W-:Y:S01]  /*2a30*/  HMMA.16816.F32 R12, R28.reuse, R2, R12 ;  /* 0x000000021c0c723c */ /* 0x042fe2000000180c */
[----:B------:R-:W1:Y:S07]  /*2a40*/  LDSM.16.M88.2 R2, [R213+0x3880] ;  /* 0x00388000d502783b */ /* 0x000e6e0000000100 */
[C---:B----4-:R-:W-:Y:S01]  /*2a50*/  HMMA.16816.F32 R16, R28.reuse, R32, R16 ;  /* 0x000000201c10723c */ /* 0x050fe20000001810 */
[----:B------:R-:W4:Y:S07]  /*2a60*/  LDSM.16.M88.2 R32, [R213+0x4080] ;  /* 0x00408000d520783b */ /* 0x000f2e0000000100 */
[----:B-----5:R-:W-:Y:S01]  /*2a70*/  HMMA.16816.F32 R20, R28, R34, R20 ;  /* 0x000000221c14723c */ /* 0x020fe20000001814 */
[----:B------:R-:W-:Y:S04]  /*2a80*/  LDSM.16.M88.2 R34, [R203+0x2880] ;  /* 0x00288000cb22783b */ /* 0x000fe80000000100 */
[----:B------:R-:W5:Y:S03]  /*2a90*/  LDSM.16.M88.4 R28, [R109+0x11080] ;  /* 0x011080006d1c783b */ /* 0x000f660000000200 */
        /* <DEDUP_REMOVED lines=8> */
[----:B------:R-:W-:Y:S01]  /*2b20*/  HMMA.16816.F32 R20, R36, R40, R20 ;  /* 0x000000282414723c */ /* 0x000fe20000001814 */
[----:B------:R-:W-:Y:S04]  /*2b30*/  LDSM.16.M88.2 R40, [R202+0x2880] ;  /* 0x00288000ca28783b */ /* 0x000fe80000000100 */
[----:B------:R-:W4:Y:S03]  /*2b40*/  LDSM.16.M88.4 R36, [R110+0x11080] ;  /* 0x011080006e24783b */ /* 0x000f260000000200 */
[C---:B-----5:R-:W-:Y:S01]  /*2b50*/  HMMA.16816.F32 R4, R28.reuse, R34, R4 ;  /* 0x000000221c04723c */ /* 0x060fe20000001804 */
[----:B------:R-:W5:Y:S07]  /*2b60*/  LDSM.16.M88.2 R34, [R202+0x3880] ;  /* 0x00388000ca22783b */ /* 0x000f6e0000000100 */
[C---:B--2---:R-:W-:Y:S01]  /*2b70*/  HMMA.16816.F32 R8, R28.reuse, R24, R8 ;  /* 0x000000181c08723c */ /* 0x044fe20000001808 */
[----:B------:R-:W2:Y:S07]  /*2b80*/  LDSM.16.M88.2 R24, [R202+0x4080] ;  /* 0x00408000ca18783b */ /* 0x000eae0000000100 */
[C---:B---3--:R-:W-:Y:S01]  /*2b90*/  HMMA.16816.F32 R12, R28.reuse, R26, R12 ;  /* 0x0000001a1c0c723c */ /* 0x048fe2000000180c */
[----:B------:R-:W3:Y:S07]  /*2ba0*/  LDSM.16.M88.2 R26, [R202+0x4880] ;  /* 0x00488000ca1a783b */ /* 0x000eee0000000100 */
[C---:B-1----:R-:W-:Y:S01]  /*2bb0*/  HMMA.16816.F32 R16, R28.reuse, R2, R16 ;  /* 0x000000021c10723c */ /* 0x042fe20000001810 */
[----:B------:R-:W1:Y:S07]  /*2bc0*/  LDSM.16.M88.2 R2, [R201+0x2880] ;  /* 0x00288000c902783b */ /* 0x000e6e0000000100 */
[----:B----4-:R-:W-:Y:S01]  /*2bd0*/  HMMA.16816.F32 R20, R28, R32, R20 ;  /* 0x000000201c14723c */ /* 0x010fe20000001814 */
[----:B------:R-:W4:Y:S04]  /*2be0*/  LDSM.16.M88.2 R28, [R201+0x3080] ;  /* 0x00308000c91c783b */ /* 0x000f280000000100 */
[----:B------:R-:W1:Y:S03]  /*2bf0*/  LDSM.16.M88.2 R30, [R201+0x3880] ;  /* 0x00388000c91e783b */ /* 0x000e660000000100 */
[C---:B------:R-:W-:Y:S08]  /*2c00*/  HMMA.16816.F32 R4, R36.reuse, R40, R4 ;  /* 0x000000282404723c */ /* 0x040ff00000001804 */
[C---:B------:R-:W-:Y:S01]  /*2c10*/  HMMA.16816.F32 R8, R36.reuse, R42, R8 ;  /* 0x0000002a2408723c */ /* 0x040fe20000001808 */
[----:B------:R-:W-:Y:S07]  /*2c20*/  LDSM.16.M88.4 R40, [R109+0x13080] ;  /* 0x013080006d28783b */ /* 0x000fee0000000200 */
[C---:B-----5:R-:W-:Y:S01]  /*2c30*/  HMMA.16816.F32 R12, R36.reuse, R34, R12 ;  /* 0x00000022240c723c */ /* 0x060fe2000000180c */
[----:B------:R-:W-:Y:S04]  /*2c40*/  LDSM.16.M88.4 R32, [R108+0x13080] ;  /* 0x013080006c20783b */ /* 0x000fe80000000200 */
[----:B------:R-:W-:Y:S03]  /*2c50*/  LDSM.16.M88.2 R108, [R203+0x5880] ;  /* 0x00588000cb6c783b */ /* 0x000fe60000000100 */
[C---:B--2---:R-:W-:Y:S01]  /*2c60*/  HMMA.16816.F32 R16, R36.reuse, R24, R16 ;  /* 0x000000182410723c */ /* 0x044fe20000001810 */
[----:B------:R-:W2:Y:S07]  /*2c70*/  LDSM.16.M88.2 R24, [R201+0x4080] ;  /* 0x00408000c918783b */ /* 0x000eae0000000100 */
[----:B---3--:R-:W-:Y:S01]  /*2c80*/  HMMA.16816.F32 R20, R36, R26, R20 ;  /* 0x0000001a2414723c */ /* 0x008fe20000001814 */
[----:B------:R-:W3:Y:S04]  /*2c90*/  LDSM.16.M88.2 R26, [R201+0x4880] ;  /* 0x00488000c91a783b */ /* 0x000ee80000000100 */
[----:B------:R-:W-:Y:S03]  /*2ca0*/  LDSM.16.M88.2 R36, [R213+0x5880] ;  /* 0x00588000d524783b */ /* 0x000fe60000000100 */
[C---:B-1----:R-:W-:Y:S01]  /*2cb0*/  HMMA.16816.F32 R4, R104.reuse, R2, R4 ;  /* 0x000000026804723c */ /* 0x042fe20000001804 */
[----:B------:R-:W1:Y:S04]  /*2cc0*/  LDSM.16.M88.2 R2, [R213+0x5080] ;  /* 0x00508000d502783b */ /* 0x000e680000000100 */
[----:B------:R-:W5:Y:S03]  /*2cd0*/  LDSM.16.M88.2 R38, [R213+0x6080] ;  /* 0x00608000d526783b */ /* 0x000f660000000100 */
[C---:B----4-:R-:W-:Y:S01]  /*2ce0*/  HMMA.16816.F32 R8, R104.reuse, R28, R8 ;  /* 0x0000001c6808723c */ /* 0x050fe20000001808 */
[----:B------:R-:W4:Y:S07]  /*2cf0*/  LDSM.16.M88.2 R28, [R213+0x6880] ;  /* 0x00688000d51c783b */ /* 0x000f2e0000000100 */
[C---:B------:R-:W-:Y:S01]  /*2d00*/  HMMA.16816.F32 R12, R104.reuse, R30, R12 ;  /* 0x0000001e680c723c */ /* 0x040fe2000000180c */
[----:B------:R-:W-:Y:S07]  /*2d10*/  LDSM.16.M88.2 R30, [R203+0x5080] ;  /* 0x00508000cb1e783b */ /* 0x000fee0000000100 */
[C---:B--2---:R-:W-:Y:S01]  /*2d20*/  HMMA.16816.F32 R16, R104.reuse, R24, R16 ;  /* 0x000000186810723c */ /* 0x044fe20000001810 */
[----:B------:R-:W2:Y:S07]  /*2d30*/  LDSM.16.M88.2 R24, [R213+0x7080] ;  /* 0x00708000d518783b */ /* 0x000eae0000000100 */
[----:B---3--:R-:W-:Y:S01]  /*2d40*/  HMMA.16816.F32 R20, R104, R26, R20 ;  /* 0x0000001a6814723c */ /* 0x008fe20000001814 */
[----:B------:R-:W3:Y:S04]  /*2d50*/  LDSM.16.M88.2 R26, [R203+0x6080] ;  /* 0x00608000cb1a783b */ /* 0x000ee80000000100 */
[----:B------:R-:W-:Y:S03]  /*2d60*/  LDSM.16.M88.2 R104, [R202+0x5080] ;  /* 0x00508000ca68783b */ /* 0x000fe60000000100 */
[C---:B-1----:R-:W-:Y:S01]  /*2d70*/  HMMA.16816.F32 R4, R32.reuse, R2, R4 ;  /* 0x000000022004723c */ /* 0x042fe20000001804 */
[----:B------:R-:W1:Y:S04]  /*2d80*/  LDSM.16.M88.2 R2, [R203+0x6880] ;  /* 0x00688000cb02783b */ /* 0x000e680000000100 */
[----:B------:R-:W-:Y:S03]  /*2d90*/  LDSM.16.M88.2 R106, [R202+0x5880] ;  /* 0x00588000ca6a783b */ /* 0x000fe60000000100 */
[C---:B------:R-:W-:Y:S08]  /*2da0*/  HMMA.16816.F32 R8, R32.reuse, R36, R8 ;  /* 0x000000242008723c */ /* 0x040ff00000001808 */
[C---:B-----5:R-:W-:Y:S01]  /*2db0*/  HMMA.16816.F32 R12, R32.reuse, R38, R12 ;  /* 0x00000026200c723c */ /* 0x060fe2000000180c */
[----:B------:R-:W-:Y:S04]  /*2dc0*/  LDSM.16.M88.4 R36, [R110+0x13080] ;  /* 0x013080006e24783b */ /* 0x000fe80000000200 */
[----:B------:R-:W-:Y:S03]  /*2dd0*/  LDSM.16.M88.2 R110, [R202+0x6080] ;  /* 0x00608000ca6e783b */ /* 0x000fe60000000100 */
[C---:B----4-:R-:W-:Y:S01]  /*2de0*/  HMMA.16816.F32 R16, R32.reuse, R28, R16 ;  /* 0x0000001c2010723c */ /* 0x050fe20000001810 */
[----:B------:R-:W4:Y:S07]  /*2df0*/  LDSM.16.M88.2 R28, [R203+0x7080] ;  /* 0x00708000cb1c783b */ /* 0x000f2e0000000100 */
[----:B--2---:R-:W-:Y:S01]  /*2e00*/  HMMA.16816.F32 R20, R32, R24, R20 ;  /* 0x000000182014723c */ /* 0x004fe20000001814 */
[----:B------:R-:W2:Y:S04]  /*2e10*/  LDSM.16.M88.2 R24, [R202+0x6880] ;  /* 0x00688000ca18783b */ /* 0x000ea80000000100 */
[----:B------:R-:W-:Y:S03]  /*2e20*/  LDSM.16.M88.2 R32, [R201+0x5880] ;  /* 0x00588000c920783b */ /* 0x000fe60000000100 */
[C---:B------:R-:W-:Y:S01]  /*2e30*/  HMMA.16816.F32 R4, R40.reuse, R30, R4 ;  /* 0x0000001e2804723c */ /* 0x040fe20000001804 */
[----:B------:R-:W-:Y:S07]  /*2e40*/  LDSM.16.M88.2 R34, [R201+0x6080] ;  /* 0x00608000c922783b */ /* 0x000fee0000000100 */
[C---:B------:R-:W-:Y:S08]  /*2e50*/  HMMA.16816.F32 R8, R40.reuse, R108, R8 ;  /* 0x0000006c2808723c */ /* 0x040ff00000001808 */
[C---:B---3--:R-:W-:Y:S01]  /*2e60*/  HMMA.16816.F32 R12, R40.reuse, R26, R12 ;  /* 0x0000001a280c723c */ /* 0x048fe2000000180c */
[----:B------:R-:W3:Y:S07]  /*2e70*/  LDSM.16.M88.2 R26, [R202+0x7080] ;  /* 0x00708000ca1a783b */ /* 0x000eee0000000100 */
[C---:B-1----:R-:W-:Y:S01]  /*2e80*/  HMMA.16816.F32 R16, R40.reuse, R2, R16 ;  /* 0x000000022810723c */ /* 0x042fe20000001810 */
[----:B------:R-:W-:Y:S07]  /*2e90*/  LDSM.16.M88.2 R2, [R201+0x5080] ;  /* 0x00508000c902783b */ /* 0x000fee0000000100 */
[----:B----4-:R-:W-:Y:S01]  /*2ea0*/  HMMA.16816.F32 R20, R40, R28, R20 ;  /* 0x0000001c2814723c */ /* 0x010fe20000001814 */
[----:B------:R-:W1:Y:S04]  /*2eb0*/  LDSM.16.M88.4 R28, [R172+0x13080] ;  /* 0x01308000ac1c783b */ /* 0x000e680000000200 */
[----:B------:R-:W4:Y:S03]  /*2ec0*/  LDSM.16.M88.2 R40, [R201+0x6880] ;  /* 0x00688000c928783b */ /* 0x000f260000000100 */
[C---:B------:R-:W-:Y:S01]  /*2ed0*/  HMMA.16816.F32 R4, R36.reuse, R104, R4 ;  /* 0x000000682404723c */ /* 0x040fe20000001804 */
[----:B------:R-:W5:Y:S01]  /*2ee0*/  LDSM.16.M88.2 R42, [R201+0x7080] ;  /* 0x00708000c92a783b */ /* 0x000f620000000100 */
[----:B------:R-:W-:Y:S04]  /*2ef0*/  DEPBAR.LE SB0, 0x0 ;  /* 0x000080000000791a */ /* 0x000fe80000000000 */
[----:B------:R-:W-:Y:S02]  /*2f00*/  BAR.SYNC.DEFER_BLOCKING 0x0 ;  /* 0x0000000000007b1d */ /* 0x000fe40000010000 */
[C---:B------:R-:W-:Y:S08]  /*2f10*/  HMMA.16816.F32 R8, R36.reuse, R106, R8 ;  /* 0x0000006a2408723c */ /* 0x040ff00000001808 */
[C---:B------:R-:W-:Y:S08]  /*2f20*/  HMMA.16816.F32 R12, R36.reuse, R110, R12 ;  /* 0x0000006e240c723c */ /* 0x040ff0000000180c */
[C---:B--2---:R-:W-:Y:S01]  /*2f30*/  HMMA.16816.F32 R16, R36.reuse, R24, R16 ;  /* 0x000000182410723c */ /* 0x044fe20000001810 */
[----:B------:R2:W2:Y:S07]  /*2f40*/  LDSM.16.M88.2 R24, [R213+0x7880] ;  /* 0x00788000d518783b */ /* 0x0004ae0000000100 */
[----:B---3--:R-:W-:Y:S01]  /*2f50*/  HMMA.16816.F32 R20, R36, R26, R20 ;  /* 0x0000001a2414723c */ /* 0x008fe20000001814 */
[----:B------:R3:W2:Y:S04]  /*2f60*/  LDSM.16.M88.2 R108, [R213+0x8080] ;  /* 0x00808000d56c783b */ /* 0x0006a80000000100 */
[----:B------:R3:W2:Y:S03]  /*2f70*/  LDSM.16.M88.2 R36, [R213+0x8880] ;  /* 0x00888000d524783b */ /* 0x0006a60000000100 */
[C---:B-1----:R-:W-:Y:S01]  /*2f80*/  HMMA.16816.F32 R4, R28.reuse, R2, R4 ;  /* 0x000000021c04723c */ /* 0x042fe20000001804 */
[----:B------:R3:W1:Y:S04]  /*2f90*/  LDSM.16.M88.2 R38, [R213+0x9080] ;  /* 0x00908000d526783b */ /* 0x0006680000000100 */
[----:B------:R3:W1:Y:S03]  /*2fa0*/  LDSM.16.M88.2 R110, [R213+0x9880] ;  /* 0x00988000d56e783b */ /* 0x0006660000000100 */
[C---:B------:R-:W-:Y:S01]  /*2fb0*/  HMMA.16816.F32 R8, R28.reuse, R32, R8 ;  /* 0x000000201c08723c */ /* 0x040fe20000001808 */
[----:B------:R3:W1:Y:S04]  /*2fc0*/  LDSM.16.M88.2 R176, [R203+0x7880] ;  /* 0x00788000cbb0783b */ /* 0x0006680000000100 */
[----:B------:R3:W1:Y:S03]  /*2fd0*/  LDSM.16.M88.2 R178, [R203+0x8080] ;  /* 0x00808000cbb2783b */ /* 0x0006660000000100 */
[C---:B------:R-:W-:Y:S01]  /*2fe0*/  HMMA.16816.F32 R12, R28.reuse, R34, R12 ;  /* 0x000000221c0c723c */ /* 0x040fe2000000180c */
[----:B------:R3:W1:Y:S04]  /*2ff0*/  LDSM.16.M88.2 R180, [R203+0x8880] ;  /* 0x00888000cbb4783b */ /* 0x0006680000000100 */
[----:B------:R3:W1:Y:S03]  /*3000*/  LDSM.16.M88.2 R182, [R203+0x9080] ;  /* 0x00908000cbb6783b */ /* 0x0006660000000100 */
[C---:B----4-:R-:W-:Y:S01]  /*3010*/  HMMA.16816.F32 R16, R28.reuse, R40, R16 ;  /* 0x000000281c10723c */ /* 0x050fe20000001810 */
[----:B------:R3:W4:Y:S04]  /*3020*/  LDSM.16.M88.2 R184, [R203+0x9880] ;  /* 0x00988000cbb8783b */ /* 0x0007280000000100 */
[----:B------:R3:W1:Y:S03]  /*3030*/  LDSM.16.M88.4 R104, [R211+0x1b080] ;  /* 0x01b08000d368783b */ /* 0x0006660000000200 */
[----:B-----5:R-:W-:Y:S01]  /*3040*/  HMMA.16816.F32 R20, R28, R42, R20 ;  /* 0x0000002a1c14723c */ /* 0x020fe20000001814 */
[----:B------:R3:W5:Y:S01]  /*3050*/  LDSM.16.M88.4 R172, [R0+0x1b080] ;  /* 0x01b0800000ac783b */ /* 0x0007620000000200 */
[----:B------:R-:W-:-:S06]  /*3060*/  @P0 BRA `(.L_x_1105) ;  /* 0x000002c000000947 */ /* 0x000fcc0003800000 */
[----:B------:R-:W-:Y:S01]  /*3070*/  SHF.R.S32.HI R3, RZ, 0x1f, R251 ;  /* 0x0000001fff037819 */ /* 0x000fe200000114fb */
[----:B------:R-:W-:Y:S01]  /*3080*/  IMAD.WIDE.U32 R32, R251, c[0x0][0x178], RZ ;  /* 0x00005e00fb207a25 */ /* 0x000fe200078e00ff */
[----:B------:R-:W-:Y:S03]  /*3090*/  @!P1 LEA R29, R252, 0x40, 0x6 ;  /* 0x00000040fc1d9811 */ /* 0x000fe600078e30ff */
[----:B------:R-:W-:Y:S01]  /*30a0*/  IMAD R3, R3, c[0x0][0x178], RZ ;  /* 0x00005e0003037a24 */ /* 0x000fe200078e02ff */
[----:B------:R-:W-:Y:S01]  /*30b0*/  @!P1 IADD3 R30, P5, R29, R238, RZ ;  /* 0x000000ee1d1e9210 */ /* 0x000fe20007fbe0ff */
[----:B------:R-:W-:Y:S02]  /*30c0*/  IMAD.SHL.U32 R26, R32, 0x40, RZ ;  /* 0x00000040201a7824 */ /* 0x000fe400078e00ff */
[----:B------:R-:W-:Y:S01]  /*30d0*/  IMAD R3, R251, c[0x0][0x17c], R3 ;  /* 0x00005f00fb037a24 */ /* 0x000fe200078e0203 */
[----:B------:R-:W-:Y:S01]  /*30e0*/  @!P1 LEA.HI.X.SX32 R29, R29, R218, 0x1, P5 ;  /* 0x000000da1d1d9211 */ /* 0x000fe200028f0eff */
[----:B------:R-:W-:Y:S01]  /*30f0*/  IMAD.MOV.U32 R2, RZ, RZ, -0x40 ;  /* 0xffffffc0ff027424 */ /* 0x000fe200078e00ff */
[----:B------:R-:W-:Y:S01]  /*3100*/  IADD3 R28, P6, P5, R234, R26, R220 ;  /* 0x0000001aea1c7210 */ /* 0x000fe20007dde0dc */
[----:B------:R-:W-:Y:S02]  /*3110*/  IMAD.IADD R3, R33, 0x1, R3 ;  /* 0x0000000121037824 */ /* 0x000fe400078e0203 */
[----:B------:R-:W-:Y:S03]  /*3120*/  IMAD R2, R251, R2, c[0x0][0x168] ;  /* 0x00005a00fb027624 */ /* 0x000fe600078e0202 */
[----:B------:R-:W-:Y:S01]  /*3130*/  SHF.L.U64.HI R3, R32, 0x6, R3 ;  /* 0x0000000620037819 */ /* 0x000fe20000010203 */
[----:B------:R-:W-:Y:S03]  /*3140*/  IMAD.IADD R2, R2, 0x1, -R248 ;  /* 0x0000000102027824 */ /* 0x000fe600078e0af8 */
[----:B------:R-:W-:Y:S02]  /*3150*/  IADD3.X R27, R247, R3, R219, P6, P5 ;  /* 0x00000003f71b7210 */ /* 0x000fe400037ea4db */
[----:B------:R-:W-:Y:S02]  /*3160*/  IADD3 R26, P6, R26, R234, RZ ;  /* 0x000000ea1a1a7210 */ /* 0x000fe40007fde0ff */
[C---:B------:R-:W-:Y:S03]  /*3170*/  @!P1 LEA R32, P5, R30.reuse, c[0x0][0x258], 0x2 ;  /* 0x000096001e209a11 */ /* 0x040fe600078a10ff */
[----:B------:R-:W-:Y:S01]  /*3180*/  IMAD.X R3, R3, 0x1, R247, P6 ;  /* 0x0000000103037824 */ /* 0x000fe200030e06f7 */
[----:B------:R-:W-:Y:S02]  /*3190*/  @!P1 LEA.HI.X R33, R30, c[0x0][0x25c], R29, 0x2, P5 ;  /* 0x000097001e219a11 */ /* 0x000fe400028f141d */
[----:B------:R-:W-:Y:S02]  /*31a0*/  LEA R34, P5, R26, c[0x0][0x160], 0x1 ;  /* 0x000058001a227a11 */ /* 0x000fe400078a08ff */
[----:B------:R-:W-:Y:S02]  /*31b0*/  LEA R30, P6, R28, c[0x0][0x160], 0x1 ;  /* 0x000058001c1e7a11 */ /* 0x000fe400078c08ff */
[----:B------:R-:W-:Y:S02]  /*31c0*/  LEA.HI.X R35, R26, c[0x0][0x164], R3, 0x1, P5 ;  /* 0x000059001a237a11 */ /* 0x000fe400028f0c03 */
[----:B------:R-:W-:Y:S02]  /*31d0*/  ISETP.LT.OR P5, PT, R2, 0x1, !P4 ;  /* 0x000000010200780c */ /* 0x000fe400067a1670 */
[----:B------:R-:W-:Y:S02]  /*31e0*/  IADD3 R3, R224, 0xf080, RZ ;  /* 0x0000f080e0037810 */ /* 0x000fe40007ffe0ff */
[----:B------:R-:W-:Y:S02]  /*31f0*/  LEA.HI.X R31, R28, c[0x0][0x164], R27, 0x1, P6 ;  /* 0x000059001c1f7a11 */ /* 0x000fe400030f0c1b */
[----:B------:R-:W-:Y:S01]  /*3200*/  ISETP.LT.OR P6, PT, R2, 0x1, !P3 ;  /* 0x000000010200780c */ /* 0x000fe20005fc1670 */
[----:B------:R-:W-:Y:S06]  /*3210*/  IMAD R3, R240, 0x6000, R3 ;  /* 0x00006000f0037824 */ /* 0x000fec00078e0203 */
[----:B------:R-:W-:Y:S01]  /*3220*/  @!PT LDS RZ, [RZ] ;  /* 0x00000000fffff984 */ /* 0x000fe20000000800 */
[----:B------:R-:W-:Y:S01]  /*3230*/  @!PT LDS RZ, [RZ] ;  /* 0x00000000fffff984 */ /* 0x000fe20000000800 */
[----:B------:R-:W-:Y:S01]  /*3240*/  @!PT LDS RZ, [RZ] ;  /* 0x00000000fffff984 */ /* 0x000fe20000000800 */
[----:B------:R3:W-:Y:S01]  /*3250*/  LDGSTS.E.BYPASS.LTC128B.128 [R3], [R34.64], !P5 ;  /* 0x0000000022037fae */ /* 0x0007e2000e901d44 */
[C---:B------:R-:W-:Y:S05]  /*3260*/  ISETP.LT.OR P5, PT, R2.reuse, 0x1, !P2 ;  /* 0x000000010200780c */ /* 0x040fea00057a1670 */
[----:B------:R3:W-:Y:S01]  /*3270*/  LDGSTS.E.BYPASS.LTC128B.128 [R3+0x2000], [R34.64+0x80], !P6 ;  /* 0x0200008022037fae */ /* 0x0007e2000f101d44 */
[C---:B------:R-:W-:Y:S07]  /*3280*/  ISETP.LT.OR P6, PT, R2.reuse, 0x21, !P4 ;  /* 0x000000210200780c */ /* 0x040fee00067c1670 */
[----:B------:R3:W-:Y:S01]  /*3290*/  LDGSTS.E.BYPASS.LTC128B.128 [R3+0x4000], [R34.64+0x100], !P5 ;  /* 0x0400010022037fae */ /* 0x0007e2000e901d44 */
[C---:B------:R-:W-:Y:S05]  /*32a0*/  ISETP.LT.OR P5, PT, R2.reuse, 0x21, !P3 ;  /* 0x000000210200780c */ /* 0x040fea0005fa1670 */
[----:B------:R3:W-:Y:S01]  /*32b0*/  LDGSTS.E.BYPASS.LTC128B.128 [R3+0x1000], [R30.64], !P6 ;  /* 0x010000001e037fae */ /* 0x0007e2000f101d44 */
[----:B------:R-:W-:Y:S01]  /*32c0*/  ISETP.LT.OR P6, PT, R2, 0x21, !P2 ;  /* 0x000000210200780c */ /* 0x000fe200057c1670 */
[----:B------:R-:W-:Y:S04]  /*32d0*/  IMAD.SHL.U32 R2, R242, 0x4, RZ ;  /* 0x00000004f2027824 */ /* 0x000fe800078e00ff */
[----:B------:R-:W-:Y:S02]  /*32e0*/  @!P1 IMAD R2, R240, 0x40, R2 ;  /* 0x00000040f0029824 */ /* 0x000fe400078e0202 */
[----:B------:R3:W-:Y:S02]  /*32f0*/  LDGSTS.E.BYPASS.LTC128B.128 [R3+0x3000], [R30.64+0x80], !P5 ;  /* 0x030000801e037fae */ /* 0x0007e4000e901d44 */
[----:B------:R-:W-:Y:S04]  /*3300*/  @!P1 IMAD.SHL.U32 R2, R2, 0x4, RZ ;  /* 0x0000000402029824 */ /* 0x000fe800078e00ff */
[----:B------:R3:W-:Y:S04]  /*3310*/  LDGSTS.E.BYPASS.LTC128B.128 [R3+0x5000], [R30.64+0x100], !P6 ;  /* 0x050001001e037fae */ /* 0x0007e8000f101d44 */
[----:B------:R3:W-:Y:S02]  /*3320*/  @!P1 LDGSTS.E.BYPASS.LTC128B.128 [R2+0x21080], [R32.64] ;  /* 0x2108000020029fae */ /* 0x0007e4000b901d44 */
.L_x_1105:
[C---:B-12---:R-:W-:Y:S01]  /*3330*/  HMMA.16816.F32 R24, R104.reuse, R24, RZ ;  /* 0x000000186818723c */ /* 0x046fe200000018ff */
[----:B---3--:R-:W-:Y:S04]  /*3340*/  LDSM.16.M88.2 R2, [R202+0x7880] ;  /* 0x00788000ca02783b */ /* 0x008fe80000000100 */
[----:B------:R-:W1:Y:S03]  /*3350*/  LDSM.16.M88.4 R188, [R209] ;  /* 0x00000000d1bc783b */ /* 0x000e660000000200 */
[C---:B------:R-:W-:Y:S01]  /*3360*/  HMMA.16816.F32 R28, R104.reuse, R108, RZ ;  /* 0x0000006c681c723c */ /* 0x040fe200000018ff */
[----:B------:R-:W-:Y:S04]  /*3370*/  LDSM.16.M88.2 R108, [R202+0x9080] ;  /* 0x00908000ca6c783b */ /* 0x000fe80000000100 */
[----:B------:R-:W0:Y:S03]  /*3380*/  LDGDEPBAR ;  /* 0x00000000000079af */ /* 0x000e260000000000 */
[C---:B------:R-:W-:Y:S08]  /*3390*/  HMMA.16816.F32 R32, R104.reuse, R36, RZ ;  /* 0x000000246820723c */ /* 0x040ff000000018ff */
[C---:B------:R-:W-:Y:S08]  /*33a0*/  HMMA.16816.F32 R36, R104.reuse, R38, RZ ;  /* 0x000000266824723c */ /* 0x040ff000000018ff */
[----:B------:R-:W-:Y:S01]  /*33b0*/  HMMA.16816.F32 R40, R104, R110, RZ ;  /* 0x0000006e6828723c */ /* 0x000fe200000018ff */
[----:B------:R-:W2:Y:S04]  /*33c0*/  LDSM.16.M88.2 R104, [R202+0x8080] ;  /* 0x00808000ca68783b */ /* 0x000ea80000000100 */
[----:B------:R-:W3:Y:S03]  /*33d0*/  LDSM.16.M88.2 R106, [R202+0x8880] ;  /* 0x00888000ca6a783b */ /* 0x000ee60000000100 */
[C---:B-----5:R-:W-:Y:S01]  /*33e0*/  HMMA.16816.F32 R24, R172.reuse, R176, R24 ;  /* 0x000000b0ac18723c */ /* 0x060fe20000001818 */
[----:B------:R-:W5:Y:S04]  /*33f0*/  LDSM.16.M88.2 R110, [R202+0x9880] ;  /* 0x00988000ca6e783b */ /* 0x000f680000000100 */
[----:B------:R-:W-:Y:S03]  /*3400*/  LDSM.16.M88.2 R176, [R201+0x8080] ;  /* 0x00808000c9b0783b */ /* 0x000fe60000000100 */
[C---:B------:R-:W-:Y:S08]  /*3410*/  HMMA.16816.F32 R28, R172.reuse, R178, R28 ;  /* 0x000000b2ac1c723c */ /* 0x040ff0000000181c */
[C---:B------:R-:W-:Y:S08]  /*3420*/  HMMA.16816.F32 R32, R172.reuse, R180, R32 ;  /* 0x000000b4ac20723c */ /* 0x040ff00000001820 */
[C---:B------:R-:W-:Y:S01]  /*3430*/  HMMA.16816.F32 R36, R172.reuse, R182, R36 ;  /* 0x000000b6ac24723c */ /* 0x040fe20000001824 */
[----:B------:R-:W-:Y:S07]  /*3440*/  LDSM.16.M88.4 R180, [R211+0x1d080] ;  /* 0x01d08000d3b4783b */ /* 0x000fee0000000200 */
[----:B----4-:R-:W-:Y:S07]  /*3450*/  HMMA.16816.F32 R40, R172, R184, R40 ;  /* 0x000000b8ac28723c */ /* 0x010fee0000001828 */
[----:B------:R-:W-:Y:S01]  /*3460*/  IMAD.IADD R184, R210, 0x1, R209 ;  /* 0x00000001d2b87824 */ /* 0x000fe200078e02d1 */
[C---:B-1----:R-:W-:Y:S01]  /*3470*/  HMMA.16816.F32 R24, R188.reuse, R2, R24 ;  /* 0x00000002bc18723c */ /* 0x042fe20000001818 */
[----:B------:R-:W-:Y:S04]  /*3480*/  LDSM.16.M88.2 R2, [R201+0x7880] ;  /* 0x00788000c902783b */ /* 0x000fe80000000100 */
[----:B------:R-:W1:Y:S03]  /*3490*/  LDSM.16.M88.4 R172, [R184] ;  /* 0x00000000b8ac783b */ /* 0x000e660000000200 */
[C---:B--2---:R-:W-:Y:S01]  /*34a0*/  HMMA.16816.F32 R28, R188.reuse, R104, R28 ;  /* 0x00000068bc1c723c */ /* 0x044fe2000000181c */
[----:B------:R-:W2:Y:S07]  /*34b0*/  LDSM.16.M88.2 R104, [R201+0x8880] ;  /* 0x00888000c968783b */ /* 0x000eae0000000100 */
[C---:B---3--:R-:W-:Y:S01]  /*34c0*/  HMMA.16816.F32 R32, R188.reuse, R106, R32 ;  /* 0x0000006abc20723c */ /* 0x048fe20000001820 */
[----:B------:R-:W3:Y:S07]  /*34d0*/  LDSM.16.M88.2 R106, [R201+0x9080] ;  /* 0x00908000c96a783b */ /* 0x000eee0000000100 */
[C---:B------:R-:W-:Y:S01]  /*34e0*/  HMMA.16816.F32 R36, R188.reuse, R108, R36 ;  /* 0x0000006cbc24723c */ /* 0x040fe20000001824 */
[----:B------:R-:W4:Y:S07]  /*34f0*/  LDSM.16.M88.2 R108, [R201+0x9880] ;  /* 0x00988000c96c783b */ /* 0x000f2e0000000100 */
[----:B-----5:R-:W-:Y:S01]  /*3500*/  HMMA.16816.F32 R40, R188, R110, R40 ;  /* 0x0000006ebc28723c */ /* 0x020fe20000001828 */
[----:B------:R-:W5:Y:S07]  /*3510*/  LDSM.16.M88.2 R110, [R213+0xa080] ;  /* 0x00a08000d56e783b */ /* 0x000f6e0000000100 */
[C---:B-1----:R-:W-:Y:S01]  /*3520*/  HMMA.16816.F32 R24, R172.reuse, R2, R24 ;  /* 0x00000002ac18723c */ /* 0x042fe20000001818 */
[----:B------:R-:W1:Y:S07]  /*3530*/  LDSM.16.M88.2 R2, [R213+0xa880] ;  /* 0x00a88000d502783b */ /* 0x000e6e0000000100 */
[C---:B------:R-:W-:Y:S01]  /*3540*/  HMMA.16816.F32 R28, R172.reuse, R176, R28 ;  /* 0x000000b0ac1c723c */ /* 0x040fe2000000181c */
[----:B------:R-:W-:Y:S07]  /*3550*/  LDSM.16.M88.2 R176, [R203+0xa880] ;  /* 0x00a88000cbb0783b */ /* 0x000fee0000000100 */
        /* <DEDUP_REMOVED lines=20> */
[C---:B------:R-:W-:Y:S01]  /*36a0*/  HMMA.16816.F32 R28, R172.reuse, R176, R28 ;  /* 0x000000b0ac1c723c */ /* 0x040fe2000000181c */
        /* <DEDUP_REMOVED lines=8> */
[C---:B----4-:R-:W-:Y:S01]  /*3730*/  HMMA.16816.F32 R24, R180.reuse, R108, R24 ;  /* 0x0000006cb418723c */ /* 0x050fe20000001818 */
[----:B------:R-:W4:Y:S07]  /*3740*/  LDSM.16.M88.2 R108, [R201+0xa080] ;  /* 0x00a08000c96c783b */ /* 0x000f2e0000000100 */
[C---:B-----5:R-:W-:Y:S01]  /*3750*/  HMMA.16816.F32 R28, R180.reuse, R110, R28 ;  /* 0x0000006eb41c723c */ /* 0x060fe2000000181c */
[----:B------:R-:W5:Y:S07]  /*3760*/  LDSM.16.M88.2 R110, [R201+0xa880] ;  /* 0x00a88000c96e783b */ /* 0x000f6e0000000100 */
[C---:B-1----:R-:W-:Y:S01]  /*3770*/  HMMA.16816.F32 R32, R180.reuse, R2, R32 ;  /* 0x00000002b420723c */ /* 0x042fe20000001820 */
[----:B------:R-:W1:Y:S07]  /*3780*/  LDSM.16.M88.2 R2, [R201+0xb080] ;  /* 0x00b08000c902783b */ /* 0x000e6e0000000100 */
[C---:B--2---:R-:W-:Y:S01]  /*3790*/  HMMA.16816.F32 R36, R180.reuse, R104, R36 ;  /* 0x00000068b424723c */ /* 0x044fe20000001824 */
[----:B------:R-:W2:Y:S07]  /*37a0*/  LDSM.16.M88.2 R104, [R201+0xb880] ;  /* 0x00b88000c968783b */ /* 0x000eae0000000100 */
[----:B---3--:R-:W-:Y:S01]  /*37b0*/  HMMA.16816.F32 R40, R180, R106, R40 ;  /* 0x0000006ab428723c */ /* 0x008fe20000001828 */
[----:B------:R-:W3:Y:S06]  /*37c0*/  LDSM.16.M88.2 R106, [R201+0xc080] ;  /* 0x00c08000c96a783b */ /* 0x000eec0000000100 */
[----:B------:R-:W-:Y:S01]  /*37d0*/  IMAD.MOV.U32 R180, RZ, RZ, -0x50 ;  /* 0xffffffb0ffb47424 */ /* 0x000fe200078e00ff */
[C---:B----4-:R-:W-:Y:S01]  /*37e0*/  HMMA.16816.F32 R24, R172.reuse, R108, R24 ;  /* 0x0000006cac18723c */ /* 0x050fe20000001818 */
[----:B------:R-:W4:Y:S04]  /*37f0*/  LDSM.16.M88.2 R108, [R213+0xc880] ;  /* 0x00c88000d56c783b */ /* 0x000f280000000100 */
[----:B------:R-:W-:Y:S03]  /*3800*/  IMAD R180, R231, R180, c[0x0][0x198] ;  /* 0x00006600e7b47624 */ /* 0x000fe600078e02b4 */
[C---:B-----5:R-:W-:Y:S01]  /*3810*/  HMMA.16816.F32 R28, R172.reuse, R110, R28 ;  /* 0x0000006eac1c723c */ /* 0x060fe2000000181c */
[----:B------:R-:W5:Y:S03]  /*3820*/  LDSM.16.M88.2 R110, [R213+0xd080] ;  /* 0x00d08000d56e783b */ /* 0x000f660000000100 */
[----:B------:R-:W-:Y:S04]  /*3830*/  LEA R180, R252, R180, 0x6 ;  /* 0x000000b4fcb47211 */ /* 0x000fe800078e30ff */
[C---:B-1----:R-:W-:Y:S01]  /*3840*/  HMMA.16816.F32 R32, R172.reuse, R2, R32 ;  /* 0x00000002ac20723c */ /* 0x042fe20000001820 */
[----:B------:R-:W1:Y:S07]  /*3850*/  LDSM.16.M88.2 R2, [R213+0xd880] ;  /* 0x00d88000d502783b */ /* 0x000e6e0000000100 */
[C---:B--2---:R-:W-:Y:S01]  /*3860*/  HMMA.16816.F32 R36, R172.reuse, R104, R36 ;  /* 0x00000068ac24723c */ /* 0x044fe20000001824 */
[----:B------:R-:W2:Y:S07]  /*3870*/  LDSM.16.M88.2 R104, [R213+0xe080] ;  /* 0x00e08000d568783b */ /* 0x000eae0000000100 */
[----:B---3--:R-:W-:Y:S01]  /*3880*/  HMMA.16816.F32 R40, R172, R106, R40 ;  /* 0x0000006aac28723c */ /* 0x008fe20000001828 */
[----:B------:R-:W3:Y:S06]  /*3890*/  LDSM.16.M88.2 R106, [R213+0xe880] ;  /* 0x00e88000d56a783b */ /* 0x000eec0000000100 */
[----:B------:R-:W-:Y:S01]  /*38a0*/  IMAD.MOV.U32 R172, RZ, RZ, 0x1 ;  /* 0x00000001ffac7424 */ /* 0x000fe200078e00ff */
[C---:B----4-:R-:W-:Y:S01]  /*38b0*/  HMMA.16816.F32 R24, R176.reuse, R108, R24 ;  /* 0x0000006cb018723c */ /* 0x050fe20000001818 */
[----:B------:R-:W-:Y:S04]  /*38c0*/  LDSM.16.M88.2 R108, [R203+0xc880] ;  /* 0x00c88000cb6c783b */ /* 0x000fe80000000100 */
[----:B------:R-:W-:Y:S02]  /*38d0*/  IADD3 R180, R180, -c[0x0][0x168], R172 ;  /* 0x80005a00b4b47a10 */ /* 0x000fe40007ffe0ac */
[----:B------:R-:W4:Y:S01]  /*38e0*/  LDSM.16.M88.4 R172, [R0+0x1f080] ;  /* 0x01f0800000ac783b */ /* 0x000f220000000200 */
[C---:B-----5:R-:W-:Y:S04]  /*38f0*/  HMMA.16816.F32 R28, R176.reuse, R110, R28 ;  /* 0x0000006eb01c723c */ /* 0x060fe8000000181c */
[----:B------:R-:W-:Y:S04]  /*3900*/  IADD3 R182, -R241, R227, R180 ;  /* 0x000000e3f1b67210 */ /* 0x000fe80007ffe1b4 */
[----:B------:R-:W-:Y:S01]  /*3910*/  IMNMX R183, R250, R182, PT ;  /* 0x000000b6fab77217 */ /* 0x000fe20003800200 */
[C---:B-1----:R-:W-:Y:S01]  /*3920*/  HMMA.16816.F32 R32, R176.reuse, R2, R32 ;  /* 0x00000002b020723c */ /* 0x042fe20000001820 */
[----:B------:R-:W1:Y:S02]  /*3930*/  LDSM.16.M88.2 R2, [R203+0xd080] ;  /* 0x00d08000cb02783b */ /* 0x000e640000000100 */
[C---:B------:R-:W-:Y:S02]  /*3940*/  ISETP.GT.AND P5, PT, R183.reuse, RZ, PT ;  /* 0x000000ffb700720c */ /* 0x040fe40003fa4270 */
[----:B------:R-:W-:Y:S02]  /*3950*/  IADD3 R182, R182, 0x8, RZ ;  /* 0x00000008b6b67810 */ /* 0x000fe40007ffe0ff */
[----:B------:R-:W-:Y:S01]  /*3960*/  FSEL R4, R4, -INF , P5 ;  /* 0xff80000004047808 */ /* 0x000fe20002800000 */
[C---:B--2---:R-:W-:Y:S01]  /*3970*/  HMMA.16816.F32 R36, R176.reuse, R104, R36 ;  /* 0x00000068b024723c */ /* 0x044fe20000001824 */
[----:B------:R-:W-:Y:S02]  /*3980*/  LDSM.16.M88.2 R104, [R203+0xe080] ;  /* 0x00e08000cb68783b */ /* 0x000fe40000000100 */
[----:B------:R-:W-:Y:S01]  /*3990*/  ISETP.GT.AND P5, PT, R183, 0x1, PT ;  /* 0x00000001b700780c */ /* 0x000fe20003fa4270 */
[--C-:B------:R-:W-:Y:S03]  /*39a0*/  FFMA.FTZ R4, R4, c[0x0][0x29c], -R187.reuse ;  /* 0x0000a70004047a23 */ /* 0x100fe600000108bb */
[----:B------:R-:W-:Y:S01]  /*39b0*/  FSEL R110, R5, -INF , P5 ;  /* 0xff800000056e7808 */ /* 0x000fe20002800000 */
[----:B---3--:R-:W-:Y:S01]  /*39c0*/  HMMA.16816.F32 R40, R176, R106, R40 ;  /* 0x0000006ab028723c */ /* 0x008fe20000001828 */
[----:B------:R2:W-:Y:S02]  /*39d0*/  MUFU.EX2 R180, R4 ;  /* 0x0000000400b47308 */ /* 0x0005e40000000800 */
[C---:B------:R-:W-:Y:S01]  /*39e0*/  ISETP.GT.AND P5, PT, R183.reuse, 0x10, PT ;  /* 0x00000010b700780c */ /* 0x040fe20003fa4270 */
[--C-:B------:R-:W-:Y:S03]  /*39f0*/  FFMA.FTZ R110, R110, c[0x0][0x29c], -R187.reuse ;  /* 0x0000a7006e6e7a23 */ /* 0x100fe600000108bb */
[----:B------:R-:W-:Y:S02]  /*3a00*/  FSEL R8, R8, -INF , P5 ;  /* 0xff80000008087808 */ /* 0x000fe40002800000 */
[----:B------:R-:W-:Y:S02]  /*3a10*/  ISETP.GT.AND P5, PT, R183, 0x11, PT ;  /* 0x00000011b700780c */ /* 0x000fe40003fa4270 */
[----:B------:R3:W-:Y:S01]  /*3a20*/  MUFU.EX2 R181, R110 ;  /* 0x0000006e00b57308 */ /* 0x0007e20000000800 */
[--C-:B------:R-:W-:Y:S01]  /*3a30*/  FFMA.FTZ R8, R8, c[0x0][0x29c], -R187.reuse ;  /* 0x0000a70008087a23 */ /* 0x100fe200000108bb */
[----:B------:R-:W-:Y:S01]  /*3a40*/  FSEL R106, R9, -INF , P5 ;  /* 0xff800000096a7808 */ /* 0x000fe20002800000 */
[C---:B----4-:R-:W-:Y:S05]  /*3a50*/  HMMA.16816.F32 R24, R172.reuse, R108, R24 ;  /* 0x0000006cac18723c */ /* 0x050fea0000001818 */
[--C-:B------:R-:W-:Y:S01]  /*3a60*/  FFMA.FTZ R106, R106, c[0x0][0x29c], -R187.reuse ;  /* 0x0000a7006a6a7a23 */ /* 0x100fe200000108bb */
[C---:B------:R-:W-:Y:S01]  /*3a70*/  ISETP.GT.AND P5, PT, R183.reuse, 0x20, PT ;  /* 0x00000020b700780c */ /* 0x040fe20003fa4270 */
[----:B------:R4:W-:Y:S01]  /*3a80*/  MUFU.EX2 R176, R8 ;  /* 0x0000000800b07308 */ /* 0x0009e20000000800 */
[C---:B-1----:R-:W-:Y:S01]  /*3a90*/  HMMA.16816.F32 R28, R172.reuse, R2, R28 ;  /* 0x00000002ac1c723c */ /* 0x042fe2000000181c */
[----:B--2---:R-:W1:Y:S03]  /*3aa0*/  LDSM.16.M88.2 R4, [R203+0xd880] ;  /* 0x00d88000cb04783b */ /* 0x004e660000000100 */
[----:B------:R-:W-:Y:S02]  /*3ab0*/  FSEL R12, R12, -INF , P5 ;  /* 0xff8000000c0c7808 */ /* 0x000fe40002800000 */
[----:B------:R-:W-:Y:S03]  /*3ac0*/  ISETP.GT.AND P5, PT, R183, 0x21, PT ;  /* 0x00000021b700780c */ /* 0x000fe60003fa4270 */
[----:B------:R2:W-:Y:S01]  /*3ad0*/  MUFU.EX2 R177, R106 ;  /* 0x0000006a00b17308 */ /* 0x0005e20000000800 */
[----:B------:R-:W-:Y:S02]  /*3ae0*/  LDSM.16.M88.2 R2, [R202+0xd080] ;  /* 0x00d08000ca02783b */ /* 0x000fe40000000100 */
[--C-:B------:R-:W-:Y:S01]  /*3af0*/  FFMA.FTZ R12, R12, c[0x0][0x29c], -R187.reuse ;  /* 0x0000a7000c0c7a23 */ /* 0x100fe200000108bb */
[----:B------:R-:W-:Y:S01]  /*3b00*/  FSEL R13, R13, -INF , P5 ;  /* 0xff8000000d0d7808 */ /* 0x000fe20002800000 */
[----:B---3--:R-:W-:Y:S01]  /*3b10*/  LDSM.16.M88.4 R108, [R209+0x4000] ;  /* 0x00400000d16c783b */ /* 0x008fe20000000200 */
[----:B------:R-:W-:Y:S03]  /*3b20*/  ISETP.GT.AND P5, PT, R183, 0x30, PT ;  /* 0x00000030b700780c */ /* 0x000fe60003fa4270 */
[--C-:B------:R-:W-:Y:S01]  /*3b30*/  FFMA.FTZ R13, R13, c[0x0][0x29c], -R187.reuse ;  /* 0x0000a7000d0d7a23 */ /* 0x100fe200000108bb */
[----:B------:R-:W-:Y:S01]  /*3b40*/  MUFU.EX2 R178, R12 ;  /* 0x0000000c00b27308 */ /* 0x000fe20000000800 */
[----:B------:R-:W-:Y:S02]  /*3b50*/  FSEL R16, R16, -INF , P5 ;  /* 0xff80000010107808 */ /* 0x000fe40002800000 */
[----:B------:R-:W-:Y:S01]  /*3b60*/  ISETP.GT.AND P5, PT, R183, 0x31, PT ;  /* 0x00000031b700780c */ /* 0x000fe20003fa4270 */
[----:B----4-:R-:W3:Y:S02]  /*3b70*/  LDSM.16.M88.2 R8, [R203+0xe880] ;  /* 0x00e88000cb08783b */ /* 0x010ee40000000100 */
[--C-:B------:R-:W-:Y:S01]  /*3b80*/  FFMA.FTZ R16, R16, c[0x0][0x29c], -R187.reuse ;  /* 0x0000a70010107a23 */ /* 0x100fe200000108bb */
[----:B------:R-:W-:Y:S02]  /*3b90*/  FSEL R17, R17, -INF , P5 ;  /* 0xff80000011117808 */ /* 0x000fe40002800000 */
[----:B------:R-:W-:Y:S01]  /*3ba0*/  ISETP.GT.AND P5, PT, R183, 0x40, PT ;  /* 0x00000040b700780c */ /* 0x000fe20003fa4270 */
[----:B------:R4:W-:Y:S02]  /*3bb0*/  MUFU.EX2 R179, R13 ;  /* 0x0000000d00b37308 */ /* 0x0009e40000000800 */
[--C-:B------:R-:W-:Y:S01]  /*3bc0*/  FFMA.FTZ R17, R17, c[0x0][0x29c], -R187.reuse ;  /* 0x0000a70011117a23 */ /* 0x100fe200000108bb */
[----:B------:R-:W-:Y:S01]  /*3bd0*/  FSEL R20, R20, -INF , P5 ;  /* 0xff80000014147808 */ /* 0x000fe20002800000 */
[----:B--2---:R-:W2:Y:S01]  /*3be0*/  LDSM.16.M88.2 R106, [R202+0xc880] ;  /* 0x00c88000ca6a783b */ /* 0x004ea20000000100 */
[----:B------:R-:W-:Y:S03]  /*3bf0*/  ISETP.GT.AND P5, PT, R183, 0x41, PT ;  /* 0x00000041b700780c */ /* 0x000fe60003fa4270 */
[--C-:B------:R-:W-:Y:S02]  /*3c00*/  FFMA.FTZ R20, R20, c[0x0][0x29c], -R187.reuse ;  /* 0x0000a70014147a23 */ /* 0x100fe400000108bb */
[----:B------:R-:W-:Y:S01]  /*3c10*/  MUFU.EX2 R185, R16 ;  /* 0x0000001000b97308 */ /* 0x000fe20000000800 */
[C---:B-1----:R-:W-:Y:S01]  /*3c20*/  HMMA.16816.F32 R32, R172.reuse, R4, R32 ;  /* 0x00000004ac20723c */ /* 0x042fe20000001820 */
[----:B------:R-:W1:Y:S08]  /*3c30*/  LDSM.16.M88.2 R4, [R202+0xd880] ;  /* 0x00d88000ca04783b */ /* 0x000e700000000100 */
[----:B------:R-:W-:Y:S01]  /*3c40*/  MUFU.EX2 R20, R20 ;  /* 0x0000001400147308 */ /* 0x000fe20000000800 */
[C---:B------:R-:W-:Y:S01]  /*3c50*/  HMMA.16816.F32 R36, R172.reuse, R104, R36 ;  /* 0x00000068ac24723c */ /* 0x040fe20000001824 */
[----:B----4-:R-:W4:Y:S07]  /*3c60*/  LDSM.16.M88.2 R12, [R202+0xe080] ;  /* 0x00e08000ca0c783b */ /* 0x010f2e0000000100 */
[----:B---3--:R-:W-:Y:S01]  /*3c70*/  HMMA.16816.F32 R40, R172, R8, R40 ;  /* 0x00000008ac28723c */ /* 0x008fe20000001828 */
[----:B------:R-:W3:Y:S01]  /*3c80*/  LDSM.16.M88.2 R8, [R202+0xe880] ;  /* 0x00e88000ca08783b */ /* 0x000ee20000000100 */
[----:B------:R5:W-:Y:S05]  /*3c90*/  MUFU.EX2 R172, R17 ;  /* 0x0000001100ac7308 */ /* 0x000bea0000000800 */
[----:B------:R-:W-:Y:S02]  /*3ca0*/  FSEL R173, R21, -INF , P5 ;  /* 0xff80000015ad7808 */ /* 0x000fe40002800000 */
[----:B------:R-:W-:Y:S01]  /*3cb0*/  IMNMX R21, R250, R182, PT ;  /* 0x000000b6fa157217 */ /* 0x000fe20003800200 */
[C---:B--2---:R-:W-:Y:S01]  /*3cc0*/  HMMA.16816.F32 R24, R108.reuse, R106, R24 ;  /* 0x0000006a6c18723c */ /* 0x044fe20000001818 */
[----:B------:R-:W-:Y:S04]  /*3cd0*/  LDSM.16.M88.4 R104, [R184+0x4000] ;  /* 0x00400000b868783b */ /* 0x000fe80000000200 */
[----:B------:R-:W-:Y:S01]  /*3ce0*/  ISETP.GT.AND P5, PT, R21, RZ, PT ;  /* 0x000000ff1500720c */ /* 0x000fe20003fa4270 */
[----:B------:R-:W-:Y:S01]  /*3cf0*/  FFMA.FTZ R187, R173, c[0x0][0x29c], -R187 ;  /* 0x0000a700adbb7a23 */ /* 0x000fe200000108bb */
[C---:B------:R-:W-:Y:S01]  /*3d00*/  ISETP.GT.AND P6, PT, R21.reuse, 0x30, PT ;  /* 0x000000301500780c */ /* 0x040fe20003fc4270 */
[C---:B------:R-:W-:Y:S01]  /*3d10*/  HMMA.16816.F32 R28, R108.reuse, R2, R28 ;  /* 0x000000026c1c723c */ /* 0x040fe2000000181c */
[----:B------:R-:W-:Y:S03]  /*3d20*/  LDSM.16.M88.2 R2, [R201+0xd080] ;  /* 0x00d08000c902783b */ /* 0x000fe60000000100 */
[----:B------:R-:W-:Y:S01]  /*3d30*/  MUFU.EX2 R187, R187 ;  /* 0x000000bb00bb7308 */ /* 0x000fe20000000800 */
[----:B------:R-:W-:Y:S02]  /*3d40*/  FSEL R6, R6, -INF , P5 ;  /* 0xff80000006067808 */ /* 0x000fe40002800000 */
[----:B------:R-:W-:Y:S01]  /*3d50*/  ISETP.GT.AND P5, PT, R21, 0x1, PT ;  /* 0x000000011500780c */ /* 0x000fe20003fa4270 */
[C---:B-1----:R-:W-:Y:S01]  /*3d60*/  HMMA.16816.F32 R32, R108.reuse, R4, R32 ;  /* 0x000000046c20723c */ /* 0x042fe20000001820 */
[----:B-----5:R-:W1:Y:S03]  /*3d70*/  LDSM.16.M88.2 R16, [R201+0xc880] ;  /* 0x00c88000c910783b */ /* 0x020e660000000100 */
[----:B------:R-:W-:Y:S01]  /*3d80*/  FSEL R174, R7, -INF , P5 ;  /* 0xff80000007ae7808 */ /* 0x000fe20002800000 */
[----:B------:R-:W2:Y:S01]  /*3d90*/  LDSM.16.M88.2 R4, [R201+0xd880] ;  /* 0x00d88000c904783b */ /* 0x000ea20000000100 */
[C---:B------:R-:W-:Y:S01]  /*3da0*/  ISETP.GT.AND P5, PT, R21.reuse, 0x10, PT ;  /* 0x000000101500780c */ /* 0x040fe20003fa4270 */
[--C-:B------:R-:W-:Y:S01]  /*3db0*/  FFMA.FTZ R6, R6, c[0x0][0x29c], -R186.reuse ;  /* 0x0000a70006067a23 */ /* 0x100fe200000108ba */
[C---:B----4-:R-:W-:Y:S03]  /*3dc0*/  HMMA.16816.F32 R36, R108.reuse, R12, R36 ;  /* 0x0000000c6c24723c */ /* 0x050fe60000001824 */
[----:B------:R4:W-:Y:S01]  /*3dd0*/  MUFU.EX2 R173, R6 ;  /* 0x0000000600ad7308 */ /* 0x0009e20000000800 */
[----:B------:R-:W-:Y:S02]  /*3de0*/  FSEL R10, R10, -INF , P5 ;  /* 0xff8000000a0a7808 */ /* 0x000fe40002800000 */
[----:B------:R-:W-:Y:S01]  /*3df0*/  ISETP.GT.AND P5, PT, R21, 0x11, PT ;  /* 0x000000111500780c */ /* 0x000fe20003fa4270 */
[--C-:B------:R-:W-:Y:S01]  /*3e00*/  FFMA.FTZ R12, R174, c[0x0][0x29c], -R186.reuse ;  /* 0x0000a700ae0c7a23 */ /* 0x100fe200000108ba */
[----:B---3--:R-:W-:Y:S01]  /*3e10*/  HMMA.16816.F32 R40, R108, R8, R40 ;  /* 0x000000086c28723c */ /* 0x008fe20000001828 */
[----:B------:R-:W-:Y:S03]  /*3e20*/  LDSM.16.M88.2 R8, [R201+0xe880] ;  /* 0x00e88000c908783b */ /* 0x000fe60000000100 */
[--C-:B------:R-:W-:Y:S01]  /*3e30*/  FFMA.FTZ R10, R10, c[0x0][0x29c], -R186.reuse ;  /* 0x0000a7000a0a7a23 */ /* 0x100fe200000108ba */
[----:B------:R-:W-:Y:S01]  /*3e40*/  FSEL R13, R11, -INF , P5 ;  /* 0xff8000000b0d7808 */ /* 0x000fe20002800000 */
[----:B------:R-:W3:Y:S01]  /*3e50*/  MUFU.EX2 R12, R12 ;  /* 0x0000000c000c7308 */ /* 0x000ee20000000800 */
[----:B------:R-:W-:Y:S05]  /*3e60*/  ISETP.GT.AND P5, PT, R21, 0x20, PT ;  /* 0x000000201500780c */ /* 0x000fea0003fa4270 */
[--C-:B------:R-:W-:Y:S04]  /*3e70*/  FFMA.FTZ R13, R13, c[0x0][0x29c], -R186.reuse ;  /* 0x0000a7000d0d7a23 */ /* 0x100fe800000108ba */
[----:B------:R5:W-:Y:S01]  /*3e80*/  MUFU.EX2 R11, R10 ;  /* 0x0000000a000b7308 */ /* 0x000be20000000800 */
[----:B----4-:R-:W4:Y:S01]  /*3e90*/  LDSM.16.M88.2 R6, [R201+0xe080] ;  /* 0x00e08000c906783b */ /* 0x010f220000000100 */
[C---:B-1----:R-:W-:Y:S08]  /*3ea0*/  HMMA.16816.F32 R24, R104.reuse, R16, R24 ;  /* 0x000000106818723c */ /* 0x042ff00000001818 */
[C---:B------:R-:W-:Y:S01]  /*3eb0*/  HMMA.16816.F32 R28, R104.reuse, R2, R28 ;  /* 0x00000002681c723c */ /* 0x040fe2000000181c */
[----:B------:R-:W1:Y:S01]  /*3ec0*/  MUFU.EX2 R2, R13 ;  /* 0x0000000d00027308 */ /* 0x000e620000000800 */
[----:B-----5:R-:W5:Y:S06]  /*3ed0*/  LDS R10, [R227.X4+0x21280] ;  /* 0x02128000e30a7984 */ /* 0x020f6c0000004800 */
[C---:B--2---:R-:W-:Y:S04]  /*3ee0*/  HMMA.16816.F32 R32, R104.reuse, R4, R32 ;  /* 0x000000046820723c */ /* 0x044fe80000001820 */
[----:B------:R-:W-:Y:S02]  /*3ef0*/  FSEL R3, R14, -INF , P5 ;  /* 0xff8000000e037808 */ /* 0x000fe40002800000 */
[----:B------:R-:W-:Y:S02]  /*3f00*/  ISETP.GT.AND P5, PT, R21, 0x21, PT ;  /* 0x000000211500780c */ /* 0x000fe40003fa4270 */
[----:B------:R-:W-:Y:S01]  /*3f10*/  FSEL R5, R18, -INF , P6 ;  /* 0xff80000012057808 */ /* 0x000fe20003000000 */
[--C-:B------:R-:W-:Y:S01]  /*3f20*/  FFMA.FTZ R3, R3, c[0x0][0x29c], -R186.reuse ;  /* 0x0000a70003037a23 */ /* 0x100fe200000108ba */
[----:B------:R-:W-:Y:S02]  /*3f30*/  ISETP.GT.AND P6, PT, R21, 0x40, PT ;  /* 0x000000401500780c */ /* 0x000fe40003fc4270 */
[----:B------:R-:W-:Y:S01]  /*3f40*/  FSEL R4, R15, -INF , P5 ;  /* 0xff8000000f047808 */ /* 0x000fe20002800000 */
[--C-:B------:R-:W-:Y:S01]  /*3f50*/  FFMA.FTZ R5, R5, c[0x0][0x29c], -R186.reuse ;  /* 0x0000a70005057a23 */ /* 0x100fe200000108ba */
[----:B------:R-:W-:Y:S01]  /*3f60*/  ISETP.GT.AND P5, PT, R21, 0x31, PT ;  /* 0x000000311500780c */ /* 0x000fe20003fa4270 */
[----:B------:R-:W-:Y:S01]  /*3f70*/  MUFU.EX2 R3, R3 ;  /* 0x0000000300037308 */ /* 0x000fe20000000800 */
[----:B------:R-:W-:Y:S01]  /*3f80*/  FSEL R22, R22, -INF , P6 ;  /* 0xff80000016167808 */ /* 0x000fe20003000000 */
[--C-:B------:R-:W-:Y:S01]  /*3f90*/  FFMA.FTZ R4, R4, c[0x0][0x29c], -R186.reuse ;  /* 0x0000a70004047a23 */ /* 0x100fe200000108ba */
[C---:B----4-:R-:W-:Y:S01]  /*3fa0*/  HMMA.16816.F32 R36, R104.reuse, R6, R36 ;  /* 0x000000066824723c */ /* 0x050fe20000001824 */
[----:B------:R-:W2:Y:S02]  /*3fb0*/  LDS R6, [R227.X4+0x212a0] ;  /* 0x0212a000e3067984 */ /* 0x000ea40000004800 */
[----:B------:R-:W-:Y:S01]  /*3fc0*/  FSEL R19, R19, -INF , P5 ;  /* 0xff80000013137808 */ /* 0x000fe20002800000 */
[--C-:B------:R-:W-:Y:S01]  /*3fd0*/  FFMA.FTZ R22, R22, c[0x0][0x29c], -R186.reuse ;  /* 0x0000a70016167a23 */ /* 0x100fe200000108ba */
[----:B------:R-:W-:Y:S02]  /*3fe0*/  ISETP.GT.AND P5, PT, R21, 0x41, PT ;  /* 0x000000411500780c */ /* 0x000fe40003fa4270 */
[----:B---3--:R-:W-:Y:S01]  /*3ff0*/  F2FP.PACK_AB R7, R12, R173 ;  /* 0x000000ad0c07723e */ /* 0x008fe200000000ff */
[----:B------:R-:W-:Y:S01]  /*4000*/  HMMA.16816.F32 R40, R104, R8, R40 ;  /* 0x000000086828723c */ /* 0x000fe20000001828 */
[----:B------:R-:W3:Y:S03]  /*4010*/  MUFU.EX2 R4, R4 ;  /* 0x0000000400047308 */ /* 0x000ee60000000800 */
[--C-:B------:R-:W-:Y:S01]  /*4020*/  FFMA.FTZ R19, R19, c[0x0][0x29c], -R186.reuse ;  /* 0x0000a70013137a23 */ /* 0x100fe200000108ba */
[----:B------:R-:W-:Y:S02]  /*4030*/  FSEL R23, R23, -INF , P5 ;  /* 0xff80000017177808 */ /* 0x000fe40002800000 */
[----:B-1----:R-:W-:Y:S04]  /*4040*/  F2FP.PACK_AB R8, R2, R11 ;  /* 0x0000000b0208723e */ /* 0x002fe800000000ff */
[----:B------:R-:W-:Y:S01]  /*4050*/  MUFU.EX2 R5, R5 ;  /* 0x0000000500057308 */ /* 0x000fe20000000800 */
[----:B------:R-:W-:Y:S02]  /*4060*/  FFMA.FTZ R186, R23, c[0x0][0x29c], -R186 ;  /* 0x0000a70017ba7a23 */ /* 0x000fe400000108ba */
[--C-:B-----5:R-:W-:Y:S02]  /*4070*/  FADD.FTZ R24, R24, -R10.reuse ;  /* 0x8000000a18187221 */ /* 0x120fe40000010000 */
[--C-:B------:R-:W-:Y:S02]  /*4080*/  FADD.FTZ R28, R28, -R10.reuse ;  /* 0x8000000a1c1c7221 */ /* 0x100fe40000010000 */
[----:B------:R-:W-:Y:S01]  /*4090*/  FMUL.FTZ R24, R180, R24 ;  /* 0x00000018b4187220 */ /* 0x000fe20000410000 */
[----:B------:R-:W-:Y:S01]  /*40a0*/  F2FP.PACK_AB R180, R181, R180 ;  /* 0x000000b4b5b4723e */ /* 0x000fe200000000ff */
[----:B------:R-:W-:Y:S01]  /*40b0*/  FMUL.FTZ R28, R176, R28 ;  /* 0x0000001cb01c7220 */ /* 0x000fe20000410000 */
[----:B------:R-:W-:Y:S01]  /*40c0*/  F2FP.PACK_AB R176, R177, R176 ;  /* 0x000000b0b1b0723e */ /* 0x000fe200000000ff */
[--C-:B------:R-:W-:Y:S01]  /*40d0*/  FADD.FTZ R32, R32, -R10.reuse ;  /* 0x8000000a20207221 */ /* 0x100fe20000010000 */
[----:B------:R-:W1:Y:S01]  /*40e0*/  MUFU.EX2 R19, R19 ;  /* 0x0000001300137308 */ /* 0x000e620000000800 */
[----:B------:R-:W-:Y:S01]  /*40f0*/  STS [R226+0x21480], R180 ;  /* 0x021480b4e2007388 */ /* 0x000fe20000000800 */
[--C-:B------:R-:W-:Y:S02]  /*4100*/  FADD.FTZ R36, R36, -R10.reuse ;  /* 0x8000000a24247221 */ /* 0x100fe40000010000 */
[----:B------:R-:W-:Y:S01]  /*4110*/  FMUL.FTZ R32, R178, R32 ;  /* 0x00000020b2207220 */ /* 0x000fe20000410000 */
[----:B------:R3:W-:Y:S01]  /*4120*/  STS [R223], R7 ;  /* 0x00000007df007388 */ /* 0x0007e20000000800 */
[----:B------:R-:W-:Y:S01]  /*4130*/  F2FP.PACK_AB R178, R179, R178 ;  /* 0x000000b2b3b2723e */ /* 0x000fe200000000ff */
[----:B------:R-:W-:Y:S01]  /*4140*/  FMUL.FTZ R36, R185, R36 ;  /* 0x00000024b9247220 */ /* 0x000fe20000410000 */
[----:B------:R-:W-:Y:S01]  /*4150*/  F2FP.PACK_AB R185, R172, R185 ;  /* 0x000000b9acb9723e */ /* 0x000fe200000000ff */
[----:B------:R-:W-:Y:S01]  /*4160*/  STS [R226+0x21c80], R176 ;  /* 0x021c80b0e2007388 */ /* 0x000fe20000000800 */
[----:B------:R-:W-:Y:S01]  /*4170*/  MUFU.EX2 R22, R22 ;  /* 0x0000001600167308 */ /* 0x000fe20000000800 */
[--C-:B------:R-:W-:Y:S02]  /*4180*/  FADD.FTZ R40, R40, -R10.reuse ;  /* 0x8000000a28287221 */ /* 0x100fe40000010000 */
[----:B------:R1:W-:Y:S01]  /*4190*/  STS [R223+0x800], R8 ;  /* 0x00080008df007388 */ /* 0x0003e20000000800 */
[----:B------:R-:W-:Y:S02]  /*41a0*/  FADD.FTZ R25, R25, -R10 ;  /* 0x8000000a19197221 */ /* 0x000fe40000010000 */
[----:B------:R-:W-:Y:S01]  /*41b0*/  FMUL.FTZ R40, R20, R40 ;  /* 0x0000002814287220 */ /* 0x000fe20000410000 */
[----:B------:R-:W-:Y:S01]  /*41c0*/  STS [R226+0x22480], R178 ;  /* 0x022480b2e2007388 */ /* 0x000fe20000000800 */
[----:B------:R-:W-:Y:S01]  /*41d0*/  F2FP.PACK_AB R20, R187, R20 ;  /* 0x00000014bb14723e */ /* 0x000fe200000000ff */
[----:B------:R-:W-:Y:S01]  /*41e0*/  FMUL.FTZ R25, R181, R25 ;  /* 0x00000019b5197220 */ /* 0x000fe20000410000 */
[----:B------:R-:W4:Y:S01]  /*41f0*/  MUFU.EX2 R186, R186 ;  /* 0x000000ba00ba7308 */ /* 0x000f220000000800 */
[--C-:B--2---:R-:W-:Y:S02]  /*4200*/  FADD.FTZ R26, R26, -R6.reuse ;  /* 0x800000061a1a7221 */ /* 0x104fe40000010000 */
[----:B------:R-:W-:Y:S01]  /*4210*/  FADD.FTZ R27, R27, -R6 ;  /* 0x800000061b1b7221 */ /* 0x000fe20000010000 */
[----:B------:R-:W-:Y:S01]  /*4220*/  F2FP.PACK_AB R24, R25, R24 ;  /* 0x000000181918723e */ /* 0x000fe200000000ff */
[----:B------:R-:W-:Y:S02]  /*4230*/  FADD.FTZ R29, R29, -R10 ;  /* 0x8000000a1d1d7221 */ /* 0x000fe40000010000 */
[----:B------:R-:W-:Y:S02]  /*4240*/  FMUL.FTZ R26, R173, R26 ;  /* 0x0000001aad1a7220 */ /* 0x000fe40000410000 */
[----:B------:R-:W-:Y:S01]  /*4250*/  FMUL.FTZ R27, R12, R27 ;  /* 0x0000001b0c1b7220 */ /* 0x000fe20000410000 */
[----:B---3--:R-:W-:Y:S01]  /*4260*/  F2FP.PACK_AB R7, R4, R3 ;  /* 0x000000030407723e */ /* 0x008fe200000000ff */
[----:B------:R-:W-:Y:S02]  /*4270*/  FMUL.FTZ R29, R177, R29 ;  /* 0x0000001db11d7220 */ /* 0x000fe40000410000 */
[--C-:B------:R-:W-:Y:S01]  /*4280*/  FADD.FTZ R30, R30, -R6.reuse ;  /* 0x800000061e1e7221 */ /* 0x100fe20000010000 */
[----:B------:R-:W-:Y:S01]  /*4290*/  F2FP.PACK_AB R26, R27, R26 ;  /* 0x0000001a1b1a723e */ /* 0x000fe200000000ff */
[----:B------:R4:W-:Y:S01]  /*42a0*/  STS [R223+0x1000], R7 ;  /* 0x00100007df007388 */ /* 0x0009e20000000800 */
[----:B------:R-:W-:Y:S01]  /*42b0*/  FADD.FTZ R31, R31, -R6 ;  /* 0x800000061f1f7221 */ /* 0x000fe20000010000 */
[----:B------:R-:W-:Y:S01]  /*42c0*/  F2FP.PACK_AB R28, R29, R28 ;  /* 0x0000001c1d1c723e */ /* 0x000fe200000000ff */
[----:B------:R-:W-:Y:S01]  /*42d0*/  FADD.FTZ R33, R33, -R10 ;  /* 0x8000000a21217221 */ /* 0x000fe20000010000 */
[----:B-1----:R-:W-:Y:S01]  /*42e0*/  F2FP.PACK_AB R8, R19, R5 ;  /* 0x000000051308723e */ /* 0x002fe200000000ff */
[----:B------:R-:W-:Y:S01]  /*42f0*/  STS [R226+0x22c80], R185 ;  /* 0x022c80b9e2007388 */ /* 0x000fe20000000800 */
[----:B------:R-:W-:Y:S02]  /*4300*/  FMUL.FTZ R30, R11, R30 ;  /* 0x0000001e0b1e7220 */ /* 0x000fe40000410000 */
[----:B------:R-:W-:Y:S01]  /*4310*/  FMUL.FTZ R31, R2, R31 ;  /* 0x0000001f021f7220 */ /* 0x000fe20000410000 */
[----:B------:R-:W-:Y:S01]  /*4320*/  STS [R223+0x1800], R8 ;  /* 0x00180008df007388 */ /* 0x000fe20000000800 */
[----:B------:R-:W-:Y:S02]  /*4330*/  FMUL.FTZ R33, R179, R33 ;  /* 0x00000021b3217220 */ /* 0x000fe40000410000 */
[--C-:B------:R-:W-:Y:S01]  /*4340*/  FADD.FTZ R34, R34, -R6.reuse ;  /* 0x8000000622227221 */ /* 0x100fe20000010000 */
[----:B------:R-:W-:Y:S01]  /*4350*/  STS [R226+0x23480], R20 ;  /* 0x02348014e2007388 */ /* 0x000fe20000000800 */
[----:B------:R-:W-:Y:S01]  /*4360*/  FADD.FTZ R35, R35, -R6 ;  /* 0x8000000623237221 */ /* 0x000fe20000010000 */
[----:B------:R-:W-:Y:S01]  /*4370*/  F2FP.PACK_AB R30, R31, R30 ;  /* 0x0000001e1f1e723e */ /* 0x000fe200000000ff */
[----:B------:R-:W-:Y:S01]  /*4380*/  FADD.FTZ R37, R37, -R10 ;  /* 0x8000000a25257221 */ /* 0x000fe20000010000 */
[----:B------:R-:W-:Y:S01]  /*4390*/  F2FP.PACK_AB R32, R33, R32 ;  /* 0x000000202120723e */ /* 0x000fe200000000ff */
[----:B------:R-:W-:Y:S02]  /*43a0*/  FMUL.FTZ R34, R3, R34 ;  /* 0x0000002203227220 */ /* 0x000fe40000410000 */
[----:B------:R-:W-:Y:S02]  /*43b0*/  FMUL.FTZ R35, R4, R35 ;  /* 0x0000002304237220 */ /* 0x000fe40000410000 */
[----:B------:R-:W-:Y:S02]  /*43c0*/  FMUL.FTZ R37, R172, R37 ;  /* 0x00000025ac257220 */ /* 0x000fe40000410000 */
[--C-:B------:R-:W-:Y:S01]  /*43d0*/  FADD.FTZ R38, R38, -R6.reuse ;  /* 0x8000000626267221 */ /* 0x100fe20000010000 */
[----:B----4-:R-:W-:Y:S01]  /*43e0*/  F2FP.PACK_AB R7, R186, R22 ;  /* 0x00000016ba07723e */ /* 0x010fe200000000ff */
[----:B------:R-:W-:Y:S01]  /*43f0*/  FADD.FTZ R39, R39, -R6 ;  /* 0x8000000627277221 */ /* 0x000fe20000010000 */
[----:B------:R-:W-:Y:S01]  /*4400*/  F2FP.PACK_AB R34, R35, R34 ;  /* 0x000000222322723e */ /* 0x000fe200000000ff */
[----:B------:R-:W-:Y:S01]  /*4410*/  FADD.FTZ R41, R41, -R10 ;  /* 0x8000000a29297221 */ /* 0x000fe20000010000 */
[----:B------:R-:W-:Y:S01]  /*4420*/  F2FP.PACK_AB R36, R37, R36 ;  /* 0x000000242524723e */ /* 0x000fe200000000ff */
[----:B------:R-:W-:Y:S01]  /*4430*/  STS [R223+0x2000], R7 ;  /* 0x00200007df007388 */ /* 0x000fe20000000800 */
[----:B------:R-:W-:Y:S02]  /*4440*/  FMUL.FTZ R38, R5, R38 ;  /* 0x0000002605267220 */ /* 0x000fe40000410000 */
[----:B------:R-:W-:Y:S01]  /*4450*/  FMUL.FTZ R39, R19, R39 ;  /* 0x0000002713277220 */ /* 0x000fe20000410000 */
[----:B------:R-:W-:Y:S01]  /*4460*/  BAR.SYNC.DEFER_BLOCKING 0x0 ;  /* 0x0000000000007b1d */ /* 0x000fe20000010000 */
[----:B------:R-:W-:Y:S02]  /*4470*/  FMUL.FTZ R41, R187, R41 ;  /* 0x00000029bb297220 */ /* 0x000fe40000410000 */
[--C-:B------:R-:W-:Y:S01]  /*4480*/  FADD.FTZ R42, R42, -R6.reuse ;  /* 0x800000062a2a7221 */ /* 0x100fe20000010000 */
[----:B------:R-:W-:Y:S01]  /*4490*/  F2FP.PACK_AB R38, R39, R38 ;  /* 0x000000262726723e */ /* 0x000fe200000000ff */
[----:B------:R-:W-:Y:S01]  /*44a0*/  FADD.FTZ R43, R43, -R6 ;  /* 0x800000062b2b7221 */ /* 0x000fe20000010000 */
[----:B------:R-:W-:Y:S01]  /*44b0*/  F2FP.PACK_AB R40, R41, R40 ;  /* 0x000000282928723e */ /* 0x000fe200000000ff */
[----:B------:R-:W-:Y:S02]  /*44c0*/  FMUL.FTZ R42, R22, R42 ;  /* 0x0000002a162a7220 */ /* 0x000fe40000410000 */
[----:B------:R-:W-:Y:S05]  /*44d0*/  FMUL.FTZ R43, R186, R43 ;  /* 0x0000002bba2b7220 */ /* 0x000fea0000410000 */
[----:B------:R-:W-:Y:S02]  /*44e0*/  F2FP.PACK_AB R43, R43, R42 ;  /* 0x0000002a2b2b723e */ /* 0x000fe400000000ff */
[----:B------:R-:W-:Y:S01]  /*44f0*/  SHF.L.U32 R42, R215, 0x1, RZ ;  /* 0x00000001d72a7819 */ /* 0x000fe200000006ff */
        /* <DEDUP_REMOVED lines=115> */
[C---:B------:R-:W-:Y:S01]  /*4c30*/  IMAD.WIDE.U32 R4, R251.reuse, c[0x0][0x208], RZ ;  /* 0x00008200fb047a25 */ /* 0x040fe200078e00ff */
[----:B------:R-:W-:Y:S03]  /*4c40*/  P2R R9, PR, RZ, 0x4 ;  /* 0x00000004ff097803 */ /* 0x000fe60000000000 */
[----:B------:R-:W-:Y:S02]  /*4c50*/  IMAD R2, R2, c[0x0][0x208], RZ ;  /* 0x0000820002027a24 */ /* 0x000fe400078e02ff */
[----:B------:R-:W-:Y:S02]  /*4c60*/  IMAD.SHL.U32 R3, R4, 0x40, RZ ;  /* 0x0000004004037824 */ /* 0x000fe400078e00ff */
[C---:B------:R-:W-:Y:S02]  /*4c70*/  IMAD R2, R251.reuse, c[0x0][0x20c], R2 ;  /* 0x00008300fb027a24 */ /* 0x040fe400078e0202 */
[----:B------:R-:W-:Y:S02]  /*4c80*/  IMAD.SHL.U32 R8, R251, 0x40, RZ ;  /* 0x00000040fb087824 */ /* 0x000fe400078e00ff */
[----:B------:R-:W-:Y:S01]  /*4c90*/  IMAD.IADD R2, R5, 0x1, R2 ;  /* 0x0000000105027824 */ /* 0x000fe200078e0202 */
[----:B------:R-:W-:Y:S02]  /*4ca0*/  IADD3 R5, P5, P0, R232, R3, R222 ;  /* 0x00000003e8057210 */ /* 0x000fe400078be0de */
[----:B------:R-:W-:Y:S02]  /*4cb0*/  IADD3 R7, P6, R8, R236, RZ ;  /* 0x000000ec08077210 */ /* 0x000fe40007fde0ff */
[----:B------:R-:W-:Y:S02]  /*4cc0*/  SHF.L.U64.HI R2, R4, 0x6, R2 ;  /* 0x0000000604027819 */ /* 0x000fe40000010202 */
[----:B------:R-:W-:Y:S02]  /*4cd0*/  LEA.HI.X.SX32 R6, R8, R217, 0x1, P6 ;  /* 0x000000d908067211 */ /* 0x000fe400030f0eff */
[----:B------:R-:W-:Y:S02]  /*4ce0*/  IADD3.X R4, R245, R2, R221, P5, P0 ;  /* 0x00000002f5047210 */ /* 0x000fe40002fe04dd */
[----:B------:R-:W-:Y:S02]  /*4cf0*/  IADD3 R3, P5, R3, R232, RZ ;  /* 0x000000e803037210 */ /* 0x000fe40007fbe0ff */
[----:B------:R-:W-:Y:S02]  /*4d00*/  LOP3.LUT P6, RZ, R225, 0x1, RZ, 0xc0, !PT ;  /* 0x00000001e1ff7812 */ /* 0x000fe400078cc0ff */
[C---:B------:R-:W-:Y:S01]  /*4d10*/  LEA R10, P0, R7.reuse, c[0x0][0x280], 0x2 ;  /* 0x0000a000070a7a11 */ /* 0x040fe200078010ff */
[----:B------:R-:W-:Y:S01]  /*4d20*/  IMAD.X R2, R2, 0x1, R245, P5 ;  /* 0x0000000102027824 */ /* 0x000fe200028e06f5 */
[----:B------:R-:W-:Y:S02]  /*4d30*/  IADD3 R8, -R248, c[0x0][0x168], -R8 ;  /* 0x00005a00f8087a10 */ /* 0x000fe40007ffe908 */
[----:B------:R-:W-:Y:S02]  /*4d40*/  LEA.HI.X R11, R7, c[0x0][0x284], R6, 0x2, P0 ;  /* 0x0000a100070b7a11 */ /* 0x000fe400000f1406 */
[C---:B------:R-:W-:Y:S02]  /*4d50*/  ISETP.LT.OR P0, PT, R8.reuse, 0x1, !P6 ;  /* 0x000000010800780c */ /* 0x040fe40007701670 */
[C---:B------:R-:W-:Y:S02]  /*4d60*/  LEA R6, P5, R3.reuse, c[0x0][0x1f0], 0x1 ;  /* 0x00007c0003067a11 */ /* 0x040fe400078a08ff */
[----:B------:R-:W-:Y:S02]  /*4d70*/  ISETP.LT.OR P6, PT, R8, 0x21, !P6 ;  /* 0x000000210800780c */ /* 0x000fe400077c1670 */
[----:B------:R-:W-:Y:S01]  /*4d80*/  LEA.HI.X R7, R3, c[0x0][0x1f4], R2, 0x1, P5 ;  /* 0x00007d0003077a11 */ /* 0x000fe200028f0c02 */
[----:B------:R-:W-:Y:S01]  /*4d90*/  @!P1 IMAD.SHL.U32 R2, R242, 0x10, RZ ;  /* 0x00000010f2029824 */ /* 0x000fe200078e00ff */
[C---:B------:R-:W-:Y:S04]  /*4da0*/  LEA R12, P5, R5.reuse, c[0x0][0x1f0], 0x1 ;  /* 0x00007c00050c7a11 */ /* 0x040fe800078a08ff */
[----:B------:R-:W-:Y:S01]  /*4db0*/  LEA.HI.X R13, R5, c[0x0][0x1f4], R4, 0x1, P5 ;  /* 0x00007d00050d7a11 */ /* 0x000fe200028f0c04 */
[----:B------:R-:W-:Y:S01]  /*4dc0*/  @!PT LDS RZ, [RZ] ;  /* 0x00000000fffff984 */ /* 0x000fe20000000800 */
[----:B------:R-:W-:Y:S01]  /*4dd0*/  @!PT LDS RZ, [RZ] ;  /* 0x00000000fffff984 */ /* 0x000fe20000000800 */
[----:B------:R-:W-:Y:S01]  /*4de0*/  @!PT LDS RZ, [RZ] ;  /* 0x00000000fffff984 */ /* 0x000fe20000000800 */
[----:B------:R1:W-:Y:S01]  /*4df0*/  LDGSTS.E.BYPASS.LTC128B.128 [R224+0x1b080], [R6.64], !P0 ;  /* 0x1b08000006e07fae */ /* 0x0003e2000c101d44 */
[C---:B------:R-:W-:Y:S04]  /*4e00*/  LOP3.LUT P5, RZ, R225.reuse, 0x2, RZ, 0xc0, !PT ;  /* 0x00000002e1ff7812 */ /* 0x040fe800078ac0ff */
[C---:B------:R-:W-:Y:S02]  /*4e10*/  ISETP.LT.OR P0, PT, R8.reuse, 0x1, !P5 ;  /* 0x000000010800780c */ /* 0x040fe40006f01670 */
[C---:B------:R-:W-:Y:S11]  /*4e20*/  ISETP.LT.OR P5, PT, R8.reuse, 0x21, !P5 ;  /* 0x000000210800780c */ /* 0x040ff60006fa1670 */
[----:B------:R1:W-:Y:S01]  /*4e30*/  LDGSTS.E.BYPASS.LTC128B.128 [R224+0x1d080], [R6.64+0x80], !P0 ;  /* 0x1d08008006e07fae */ /* 0x0003e2000c101d44 */
[----:B------:R-:W-:Y:S04]  /*4e40*/  LOP3.LUT P0, RZ, R225, 0x4, RZ, 0xc0, !PT ;  /* 0x00000004e1ff7812 */ /* 0x000fe8000780c0ff */
[C---:B------:R-:W-:Y:S02]  /*4e50*/  ISETP.LT.OR P2, PT, R8.reuse, 0x1, !P0 ;  /* 0x000000010800780c */ /* 0x040fe40004741670 */
[----:B------:R-:W-:Y:S11]  /*4e60*/  ISETP.LT.OR P0, PT, R8, 0x21, !P0 ;  /* 0x000000210800780c */ /* 0x000ff60004701670 */
[----:B------:R1:W-:Y:S01]  /*4e70*/  LDGSTS.E.BYPASS.LTC128B.128 [R224+0x1f080], [R6.64+0x100], !P2 ;  /* 0x1f08010006e07fae */ /* 0x0003e2000d101d44 */
[----:B------:R-:W-:Y:S03]  /*4e80*/  ISETP.NE.AND P2, PT, R9, RZ, PT ;  /* 0x000000ff0900720c */ /* 0x000fe60003f45270 */
[----:B------:R1:W-:Y:S04]  /*4e90*/  LDGSTS.E.BYPASS.LTC128B.128 [R224+0x1c080], [R12.64], !P6 ;  /* 0x1c0800000ce07fae */ /* 0x0003e8000f101d44 */
[----:B------:R1:W-:Y:S04]  /*4ea0*/  LDGSTS.E.BYPASS.LTC128B.128 [R224+0x1e080], [R12.64+0x80], !P5 ;  /* 0x1e0800800ce07fae */ /* 0x0003e8000e901d44 */
[----:B------:R1:W-:Y:S04]  /*4eb0*/  LDGSTS.E.BYPASS.LTC128B.128 [R224+0x20080], [R12.64+0x100], !P0 ;  /* 0x200801000ce07fae */ /* 0x0003e8000c101d44 */
[----:B------:R1:W-:Y:S02]  /*4ec0*/  @!P1 LDGSTS.E.BYPASS.LTC128B.128 [R2+0x21280], [R10.64] ;  /* 0x212800000a029fae */ /* 0x0003e4000b901d44 */
.L_x_1106:
[-C--:B-1234-:R-:W-:Y:S01]  /*4ed0*/  HMMA.16816.F32 R4, R108, R16.reuse, RZ ;  /* 0x000000106c04723c */ /* 0x09efe200000018ff */
[----:B------:R-:W0:Y:S02]  /*4ee0*/  LDGDEPBAR ;  /* 0x00000000000079af */ /* 0x000e240000000000 */
[----:B------:R-:W-:Y:S01]  /*4ef0*/  ISETP.GE.AND P6, PT, R205, 0x1, PT ;  /* 0x00000001cd00780c */ /* 0x000fe20003fc6270 */
[----:B------:R-:W-:Y:S01]  /*4f00*/  IMAD R252, R252, 0x3000, RZ ;  /* 0x00003000fcfc7824 */ /* 0x000fe200078e02ff */
[----:B------:R-:W-:Y:S02]  /*4f10*/  SHF.R.S32.HI R2, RZ, 0x1f, R229 ;  /* 0x0000001fff027819 */ /* 0x000fe400000114e5 */
[----:B------:R-:W-:Y:S01]  /*4f20*/  ISETP.GE.AND P5, PT, R240, 0x1, PT ;  /* 0x00000001f000780c */ /* 0x000fe20003fa6270 */
[C---:B------:R-:W-:Y:S04]  /*4f30*/  HMMA.16816.F32 R8, R172.reuse, R16, RZ ;  /* 0x00000010ac08723c */ /* 0x040fe800000018ff */
[----:B------:R-:W-:Y:S01]  /*4f40*/  SHF.R.S32.HI R3, RZ, 0x1f, R252 ;  /* 0x0000001fff037819 */ /* 0x000fe200000114fc */
[----:B------:R-:W-:Y:S01]  /*4f50*/  IMAD R2, R2, c[0x0][0x238], RZ ;  /* 0x00008e0002027a24 */ /* 0x000fe200078e02ff */
[----:B------:R-:W-:Y:S02]  /*4f60*/  IADD3 R240, R240, 0x1, RZ ;  /* 0x00000001f0f07810 */ /* 0x000fe40007ffe0ff */
[-C--:B------:R-:W-:Y:S01]  /*4f70*/  HMMA.16816.F32 R12, R172, R18.reuse, RZ ;  /* 0x00000012ac0c723c */ /* 0x080fe200000018ff */
[C---:B------:R-:W-:Y:S03]  /*4f80*/  IMAD R2, R229.reuse, c[0x0][0x23c], R2 ;  /* 0x00008f00e5027a24 */ /* 0x040fe600078e0202 */
[----:B------:R-:W-:Y:S04]  /*4f90*/  SEL R240, R240, RZ, !P5 ;  /* 0x000000fff0f07207 */ /* 0x000fe80006800000 */
        /* <DEDUP_REMOVED lines=8> */
[----:B------:R-:W-:Y:S07]  /*5020*/  LDSM.16.M88.4 R172, [R207+0x1000] ;  /* 0x00100000cfac783b */ /* 0x000fee0000000200 */
[----:B------:R-:W-:Y:S01]  /*5030*/  HMMA.16816.F32 R108, R108, R178, RZ ;  /* 0x000000b26c6c723c */ /* 0x000fe200000018ff */
        /* <DEDUP_REMOVED lines=14> */
[----:B------:R-:W-:Y:S07]  /*5120*/  LDSM.16.MT88.4 R188, [R206+0x1800] ;  /* 0x00180000cebc783b */ /* 0x000fee0000004200 */
[----:B------:R-:W-:Y:S01]  /*5130*/  HMMA.16816.F32 R108, R180, R198, R108 ;  /* 0x000000c6b46c723c */ /* 0x000fe2000000186c */
[----:B------:R-:W4:Y:S04]  /*5140*/  LDSM.16.MT88.4 R180, [R206+0x6000] ;  /* 0x00600000ceb4783b */ /* 0x000f280000004200 */
        /* <DEDUP_REMOVED lines=14> */
[----:B------:R-:W-:Y:S07]  /*5230*/  LDSM.16.MT88.4 R184, [R206+0x2000] ;  /* 0x00200000ceb8783b */ /* 0x000fee0000004200 */
[----:B------:R-:W-:Y:S01]  /*5240*/  HMMA.16816.F32 R108, R172, R182, R108 ;  /* 0x000000b6ac6c723c */ /* 0x000fe2000000186c */
[----:B------:R-:W3:Y:S04]  /*5250*/  LDSM.16.MT88.4 R172, [R206+0x6800] ;  /* 0x00680000ceac783b */ /* 0x000ee80000004200 */
[----:B------:R-:W4:Y:S03]  /*5260*/  LDSM.16.M88.4 R180, [R207+0x2000] ;  /* 0x00200000cfb4783b */ /* 0x000f260000000200 */
[-C--:B-1----:R-:W-:Y:S08]  /*5270*/  HMMA.16816.F32 R4, R176, R188.reuse, R4 ;  /* 0x000000bcb004723c */ /* 0x082ff00000001804 */
[C---:B------:R-:W-:Y:S08]  /*5280*/  HMMA.16816.F32 R8, R196.reuse, R188, R8 ;  /* 0x000000bcc408723c */ /* 0x040ff00000001808 */
[-C--:B------:R-:W-:Y:S08]  /*5290*/  HMMA.16816.F32 R12, R196, R190.reuse, R12 ;  /* 0x000000bec40c723c */ /* 0x080ff0000000180c */
[C---:B------:R-:W-:Y:S01]  /*52a0*/  HMMA.16816.F32 R16, R176.reuse, R190, R16 ;  /* 0x000000beb010723c */ /* 0x040fe20000001810 */
[----:B------:R-:W1:Y:S07]  /*52b0*/  LDSM.16.M88.4 R188, [R207+0x2400] ;  /* 0x00240000cfbc783b */ /* 0x000e6e0000000200 */
[-C--:B--2---:R-:W-:Y:S08]  /*52c0*/  HMMA.16816.F32 R20, R176, R192.reuse, R20 ;  /* 0x000000c0b014723c */ /* 0x084ff00000001814 */
[C---:B------:R-:W-:Y:S08]  /*52d0*/  HMMA.16816.F32 R24, R196.reuse, R192, R24 ;  /* 0x000000c0c418723c */ /* 0x040ff00000001818 */
[-C--:B------:R-:W-:Y:S08]  /*52e0*/  HMMA.16816.F32 R28, R196, R194.reuse, R28 ;  /* 0x000000c2c41c723c */ /* 0x080ff0000000181c */
[C---:B------:R-:W-:Y:S01]  /*52f0*/  HMMA.16816.F32 R32, R176.reuse, R194, R32 ;  /* 0x000000c2b020723c */ /* 0x040fe20000001820 */
[----:B------:R-:W2:Y:S07]  /*5300*/  LDSM.16.MT88.4 R192, [R206+0x4800] ;  /* 0x00480000cec0783b */ /* 0x000eae0000004200 */
[-C--:B---3--:R-:W-:Y:S08]  /*5310*/  HMMA.16816.F32 R36, R176, R172.reuse, R36 ;  /* 0x000000acb024723c */ /* 0x088ff00000001824 */
[C---:B------:R-:W-:Y:S08]  /*5320*/  HMMA.16816.F32 R40, R196.reuse, R172, R40 ;  /* 0x000000acc428723c */ /* 0x040ff00000001828 */
[-C--:B------:R-:W-:Y:S08]  /*5330*/  HMMA.16816.F32 R104, R196, R174.reuse, R104 ;  /* 0x000000aec468723c */ /* 0x080ff00000001868 */
[----:B------:R-:W-:Y:S01]  /*5340*/  HMMA.16816.F32 R108, R176, R174, R108 ;  /* 0x000000aeb06c723c */ /* 0x000fe2000000186c */
[----:B------:R-:W3:Y:S06]  /*5350*/  LDSM.16.MT88.4 R172, [R206+0x7000] ;  /* 0x00700000ceac783b */ /* 0x000eec0000004200 */
[----:B------:R-:W-:Y:S01]  /*5360*/  IMAD.WIDE.U32 R176, R229, c[0x0][0x238], R242 ;  /* 0x00008e00e5b07a25 */ /* 0x000fe200078e00f2 */
[-C--:B----4-:R-:W-:Y:S05]  /*5370*/  HMMA.16816.F32 R4, R180, R184.reuse, R4 ;  /* 0x000000b8b404723c */ /* 0x090fea0000001804 */
[----:B------:R-:W-:Y:S01]  /*5380*/  IMAD.IADD R177, R177, 0x1, R2 ;  /* 0x00000001b1b17824 */ /* 0x000fe200078e0202 */
[----:B------:R-:W-:Y:S02]  /*5390*/  SHF.R.S32.HI R2, RZ, 0x1f, R230 ;  /* 0x0000001fff027819 */ /* 0x000fe400000114e6 */
[C---:B-1----:R-:W-:Y:S04]  /*53a0*/  HMMA.16816.F32 R8, R188.reuse, R184, R8 ;  /* 0x000000b8bc08723c */ /* 0x042fe80000001808 */
[----:B------:R-:W-:Y:S04]  /*53b0*/  IMAD.WIDE.U32 R176, R230, c[0x0][0x240], R176 ;  /* 0x00009000e6b07a25 */ /* 0x000fe800078e00b0 */
[-C--:B------:R-:W-:Y:S04]  /*53c0*/  HMMA.16816.F32 R12, R188, R186.reuse, R12 ;  /* 0x000000babc0c723c */ /* 0x080fe8000000180c */
[----:B------:R-:W-:Y:S01]  /*53d0*/  IMAD R2, R2, c[0x0][0x240], RZ ;  /* 0x0000900002027a24 */ /* 0x000fe200078e02ff */
[----:B------:R-:W-:Y:S03]  /*53e0*/  IADD3 R252, P0, R252, R176, RZ ;  /* 0x000000b0fcfc7210 */ /* 0x000fe60007f1e0ff */
[C---:B------:R-:W-:Y:S04]  /*53f0*/  HMMA.16816.F32 R16, R180.reuse, R186, R16 ;  /* 0x000000bab410723c */ /* 0x040fe80000001810 */
[----:B------:R-:W-:Y:S04]  /*5400*/  IMAD R2, R230, c[0x0][0x244], R2 ;  /* 0x00009100e6027a24 */ /* 0x000fe800078e0202 */
[-C--:B--2---:R-:W-:Y:S04]  /*5410*/  HMMA.16816.F32 R20, R180, R192.reuse, R20 ;  /* 0x000000c0b414723c */ /* 0x084fe80000001814 */
[----:B------:R-:W-:Y:S02]  /*5420*/  IADD3.X R2, R3, R177, R2, P0, !PT ;  /* 0x000000b103027210 */ /* 0x000fe400007fe402 */
[C---:B------:R-:W-:Y:S02]  /*5430*/  LEA R178, P0, R252.reuse, c[0x0][0x220], 0x2 ;  /* 0x00008800fcb27a11 */ /* 0x040fe400078010ff */
[C---:B------:R-:W-:Y:S04]  /*5440*/  HMMA.16816.F32 R24, R188.reuse, R192, R24 ;  /* 0x000000c0bc18723c */ /* 0x040fe80000001818 */
[----:B------:R-:W-:Y:S01]  /*5450*/  LEA.HI.X R179, R252, c[0x0][0x224], R2, 0x2, P0 ;  /* 0x00008900fcb37a11 */ /* 0x000fe200000f1402 */
[----:B------:R-:W-:Y:S01]  /*5460*/  IMAD.MOV.U32 R252, RZ, RZ, R251 ;  /* 0x000000fffffc7224 */ /* 0x000fe200078e00fb */
[----:B------:R-:W-:Y:S01]  /*5470*/  LDSM.16.MT88.2 R2, [R208+0x23c80] ;  /* 0x023c8000d002783b */ /* 0x000fe20000004100 */
[----:B------:R-:W-:Y:S01]  /*5480*/  ISETP.GE.AND P0, PT, R251, R228, PT ;  /* 0x000000e4fb00720c */ /* 0x000fe20003f06270 */
[-C--:B------:R-:W-:Y:S02]  /*5490*/  HMMA.16816.F32 R28, R188, R194.reuse, R28 ;  /* 0x000000c2bc1c723c */ /* 0x080fe4000000181c */
[----:B------:R-:W-:Y:S04]  /*54a0*/  RED.E.ADD.F32.FTZ.RN.STRONG.GPU [R178.64], R4 ;  /* 0x00000004b200798e */ /* 0x000fe8000c10e784 */
[----:B------:R-:W-:Y:S02]  /*54b0*/  RED.E.ADD.F32.FTZ.RN.STRONG.GPU [R178.64+0x400], R5 ;  /* 0x00040005b200798e */ /* 0x000fe4000c10e784 */
[C---:B------:R-:W-:Y:S02]  /*54c0*/  HMMA.16816.F32 R32, R180.reuse, R194, R32 ;  /* 0x000000c2b420723c */ /* 0x040fe40000001820 */
[----:B------:R-:W-:Y:S04]  /*54d0*/  RED.E.ADD.F32.FTZ.RN.STRONG.GPU [R178.64+0x800], R6 ;  /* 0x00080006b200798e */ /* 0x000fe8000c10e784 */
[----:B------:R-:W-:Y:S02]  /*54e0*/  RED.E.ADD.F32.FTZ.RN.STRONG.GPU [R178.64+0xc00], R7 ;  /* 0x000c0007b200798e */ /* 0x000fe4000c10e784 */
[-C--:B---3--:R-:W-:Y:S02]  /*54f0*/  HMMA.16816.F32 R36, R180, R172.reuse, R36 ;  /* 0x000000acb424723c */ /* 0x088fe40000001824 */
        /* <DEDUP_REMOVED lines=8> */
[----:B------:R-:W-:Y:S02]  /*5580*/  HMMA.16816.F32 R108, R180, R174, R108 ;  /* 0x000000aeb46c723c */ /* 0x000fe4000000186c */
        /* <DEDUP_REMOVED lines=33> */
[C---:B-1----:R-:W-:Y:S03]  /*57a0*/  IMAD R40, R205.reuse, 0x3000, R215 ;  /* 0x00003000cd287824 */ /* 0x042fe600078e02d7 */
[----:B------:R-:W-:Y:S01]  /*57b0*/  RED.E.ADD.F32.FTZ.RN.STRONG.GPU [R178.64+0x9400], R41 ;  /* 0x00940029b200798e */ /* 0x000fe2000c10e784 */
[----:B------:R-:W-:Y:S01]  /*57c0*/  IADD3 R205, R205, 0x1, RZ ;  /* 0x00000001cdcd7810 */ /* 0x000fe20007ffe0ff */
[----:B------:R-:W-:Y:S02]  /*57d0*/  IMAD.SHL.U32 R40, R40, 0x2, RZ ;  /* 0x0000000228287824 */ /* 0x000fe400078e00ff */
[----:B------:R-:W-:Y:S01]  /*57e0*/  RED.E.ADD.F32.FTZ.RN.STRONG.GPU [R178.64+0x9800], R42 ;  /* 0x0098002ab200798e */ /* 0x000fe2000c10e784 */
[----:B------:R-:W-:Y:S03]  /*57f0*/  SEL R205, R205, RZ, !P6 ;  /* 0x000000ffcdcd7207 */ /* 0x000fe60007000000 */
[----:B------:R-:W1:Y:S04]  /*5800*/  LDSM.16.MT88.4 R4, [R40+0xf080] ;  /* 0x00f080002804783b */ /* 0x000e680000004200 */
[----:B------:R-:W2:Y:S04]  /*5810*/  LDSM.16.MT88.4 R8, [R40+0x11080] ;  /* 0x011080002808783b */ /* 0x000ea80000004200 */
[----:B------:R-:W3:Y:S04]  /*5820*/  LDSM.16.MT88.4 R12, [R40+0x13080] ;  /* 0x01308000280c783b */ /* 0x000ee80000004200 */
[----:B------:R-:W4:Y:S04]  /*5830*/  LDSM.16.MT88.4 R24, [R40+0xf880] ;  /* 0x00f880002818783b */ /* 0x000f280000004200 */
[----:B------:R-:W5:Y:S04]  /*5840*/  LDSM.16.MT88.4 R32, [R40+0x11880] ;  /* 0x011880002820783b */ /* 0x000f680000004200 */
[----:B------:R-:W4:Y:S04]  /*5850*/  LDSM.16.MT88.4 R36, [R40+0x13880] ;  /* 0x013880002824783b */ /* 0x000f280000004200 */
[----:B------:R-:W-:Y:S04]  /*5860*/  RED.E.ADD.F32.FTZ.RN.STRONG.GPU [R178.64+0x9c00], R43 ;  /* 0x009c002bb200798e */ /* 0x000fe8000c10e784 */
[----:B------:R-:W-:Y:S04]  /*5870*/  LDSM.16.MT88.2 R42, [R200+0x25880] ;  /* 0x02588000c82a783b */ /* 0x000fe80000004100 */
[----:B------:R-:W-:Y:S04]  /*5880*/  RED.E.ADD.F32.FTZ.RN.STRONG.GPU [R178.64+0xa000], R108 ;  /* 0x00a0006cb200798e */ /* 0x000fe8000c10e784 */
        /* <DEDUP_REMOVED lines=11> */
[----:B------:R-:W-:Y:S05]  /*5940*/  RED.E.ADD.F32.FTZ.RN.STRONG.GPU [R178.64+0xbc00], R107 ;  /* 0x00bc006bb200798e */ /* 0x000fea000c10e784 */
        /* <DEDUP_REMOVED lines=135> */
.L_x_1104:
[----:B------:R-:W-:Y:S05]  /*61c0*/  @P1 BRA `(.L_x_1108) ;  /* 0x000033a000001947 */ /* 0x000fea0003800000 */
[----:B------:R-:W-:Y:S01]  /*61d0*/  SHF.R.S32.HI R2, RZ, 0x1f, R242 ;  /* 0x0000001fff027819 */ /* 0x000fe200000114f2 */
[----:B------:R-:W-:Y:S01]  /*61e0*/  BAR.SYNC.DEFER_BLOCKING 0x1, 0x100 ;  /* 0x0044000000007b1d */ /* 0x000fe20000010000 */
[----:B------:R-:W-:Y:S01]  /*61f0*/  F2FP.PACK_AB R80, R81, R80 ;  /* 0x000000505150723e */ /* 0x000fe200000000ff */
[----:B------:R-:W-:Y:S01]  /*6200*/  IMAD.SHL.U32 R81, R242, 0x80, RZ ;  /* 0x00000080f2517824 */ /* 0x000fe200078e00ff */
[----:B------:R-:W-:-:S02]  /*6210*/  LEA.HI R106, R2, R242, RZ, 0x3 ;  /* 0x000000f2026a7211 */ /* 0x000fc400078f18ff */
[----:B------:R-:W-:Y:S01]  /*6220*/  F2FP.PACK_AB R84, R85, R84 ;  /* 0x000000545554723e */ /* 0x000fe200000000ff */
[----:B------:R-:W-:Y:S01]  /*6230*/  BSSY B0, `(.L_x_1109) ;  /* 0x00002ca000007945 */ /* 0x000fe20003800000 */
[----:B------:R-:W-:Y:S02]  /*6240*/  LOP3.LUT R104, R106, 0x1ffffff8, RZ, 0xc0, !PT ;  /* 0x1ffffff86a687812 */ /* 0x000fe400078ec0ff */
[----:B------:R-:W-:Y:S02]  /*6250*/  SHF.R.S32.HI R106, RZ, 0x3, R106 ;  /* 0x00000003ff6a7819 */ /* 0x000fe4000001146a */
[----:B------:R-:W-:Y:S01]  /*6260*/  F2FP.PACK_AB R82, R83, R82 ;  /* 0x000000525352723e */ /* 0x000fe200000000ff */
[----:B------:R-:W-:Y:S01]  /*6270*/  IMAD.IADD R104, R242, 0x1, -R104 ;  /* 0x00000001f2687824 */ /* 0x000fe200078e0a68 */
[-C--:B------:R-:W-:Y:S01]  /*6280*/  LEA.HI R85, R2, R242.reuse, RZ, 0x5 ;  /* 0x000000f202557211 */ /* 0x080fe200078f28ff */
[----:B------:R-:W-:Y:S01]  /*6290*/  IMAD.SHL.U32 R0, R106, 0x40, RZ ;  /* 0x000000406a007824 */ /* 0x000fe200078e00ff */
[-C--:B------:R-:W-:Y:S01]  /*62a0*/  LEA.HI R83, R2, R242.reuse, RZ, 0x2 ;  /* 0x000000f202537211 */ /* 0x080fe200078f10ff */
[----:B------:R-:W-:Y:S01]  /*62b0*/  IMAD.SHL.U32 R104, R104, 0x8, RZ ;  /* 0x0000000868687824 */ /* 0x000fe200078e00ff */
[----:B------:R-:W-:-:S02]  /*62c0*/  LEA.HI R5, R2, R242, RZ, 0x7 ;  /* 0x000000f202057211 */ /* 0x000fc400078f38ff */
[----:B------:R-:W-:Y:S02]  /*62d0*/  LOP3.LUT R81, R81, 0x180, RZ, 0xc0, !PT ;  /* 0x0000018051517812 */ /* 0x000fe400078ec0ff */
[----:B------:R-:W-:Y:S01]  /*62e0*/  SHF.R.U32.HI R85, RZ, 0x1, R85 ;  /* 0x00000001ff557819 */ /* 0x000fe20000011655 */
[----:B------:R-:W-:Y:S01]  /*62f0*/  IMAD.SHL.U32 R5, R5, 0x4, RZ ;  /* 0x0000000405057824 */ /* 0x000fe200078e00ff */
[--C-:B------:R-:W-:Y:S02]  /*6300*/  SHF.R.S32.HI R4, RZ, 0x2, R83.reuse ;  /* 0x00000002ff047819 */ /* 0x100fe40000011453 */
[----:B------:R-:W-:Y:S02]  /*6310*/  SHF.R.S32.HI R83, RZ, 0x1f, R83 ;  /* 0x0000001fff537819 */ /* 0x000fe40000011453 */
[----:B------:R-:W-:Y:S02]  /*6320*/  LOP3.LUT R85, R81, 0x30, R85, 0xf8, !PT ;  /* 0x0000003051557812 */ /* 0x000fe400078ef855 */
[----:B------:R-:W-:-:S02]  /*6330*/  LOP3.LUT R0, R0, 0x1c0, RZ, 0xc0, !PT ;  /* 0x000001c000007812 */ /* 0x000fc400078ec0ff */
[----:B------:R-:W-:Y:S02]  /*6340*/  LEA.HI R83, R83, R4, RZ, 0x3 ;  /* 0x0000000453537211 */ /* 0x000fe400078f18ff */
[----:B------:R-:W-:Y:S02]  /*6350*/  F2FP.PACK_AB R78, R79, R78 ;  /* 0x0000004e4f4e723e */ /* 0x000fe400000000ff */
[----:B------:R-:W-:Y:S02]  /*6360*/  F2FP.PACK_AB R76, R77, R76 ;  /* 0x0000004c4d4c723e */ /* 0x000fe400000000ff */
[----:B------:R-:W-:Y:S02]  /*6370*/  LOP3.LUT R79, R85, 0x40, RZ, 0xfc, !PT ;  /* 0x00000040554f7812 */ /* 0x000fe400078efcff */
[----:B------:R-:W-:Y:S02]  /*6380*/  F2FP.PACK_AB R74, R75, R74 ;  /* 0x0000004a4b4a723e */ /* 0x000fe400000000ff */
[----:B------:R-:W-:-:S02]  /*6390*/  LOP3.LUT R3, R0, 0x38, R104, 0xf8, !PT ;  /* 0x0000003800037812 */ /* 0x000fc400078ef868 */
[----:B------:R-:W-:Y:S02]  /*63a0*/  LOP3.LUT R77, R85, 0x8, RZ, 0xfc, !PT ;  /* 0x00000008554d7812 */ /* 0x000fe400078efcff */
[----:B------:R-:W-:Y:S02]  /*63b0*/  F2FP.PACK_AB R72, R73, R72 ;  /* 0x000000484948723e */ /* 0x000fe400000000ff */
[----:B------:R-:W-:Y:S02]  /*63c0*/  LOP3.LUT R5, R5, 0xfffffe00, RZ, 0xc0, !PT ;  /* 0xfffffe0005057812 */ /* 0x000fe400078ec0ff */
[----:B------:R-:W-:Y:S02]  /*63d0*/  LOP3.LUT R83, R83, 0xfffffff8, RZ, 0xc0, !PT ;  /* 0xfffffff853537812 */ /* 0x000fe400078ec0ff */
[----:B------:R-:W-:Y:S02]  /*63e0*/  SHF.R.U32.HI R0, RZ, 0x3, R0 ;  /* 0x00000003ff007819 */ /* 0x000fe40000011600 */
[----:B------:R-:W-:-:S02]  /*63f0*/  LOP3.LUT R75, R85, 0x48, RZ, 0xfc, !PT ;  /* 0x00000048554b7812 */ /* 0x000fc400078efcff */
[----:B------:R-:W-:Y:S02]  /*6400*/  F2FP.PACK_AB R70, R71, R70 ;  /* 0x000000464746723e */ /* 0x000fe400000000ff */
[----:B------:R-:W-:Y:S02]  /*6410*/  LOP3.LUT R73, R85, 0x1400, RZ, 0xfc, !PT ;  /* 0x0000140055497812 */ /* 0x000fe400078efcff */
[----:B------:R-:W-:Y:S02]  /*6420*/  F2FP.PACK_AB R68, R69, R68 ;  /* 0x000000444544723e */ /* 0x000fe400000000ff */
[----:B------:R-:W-:Y:S02]  /*6430*/  SHF.R.U32.HI R81, RZ, 0x3, R81 ;  /* 0x00000003ff517819 */ /* 0x000fe40000011651 */
[----:B------:R-:W-:Y:S02]  /*6440*/  LOP3.LUT R71, R85, 0x1440, RZ, 0xfc, !PT ;  /* 0x0000144055477812 */ /* 0x000fe400078efcff */
[----:B------:R-:W-:-:S02]  /*6450*/  LOP3.LUT R79, R79, 0x1c0, RZ, 0xc0, !PT ;  /* 0x000001c04f4f7812 */ /* 0x000fc400078ec0ff */
[----:B------:R-:W-:Y:S02]  /*6460*/  F2FP.PACK_AB R66, R67, R66 ;  /* 0x000000424342723e */ /* 0x000fe400000000ff */
[----:B------:R-:W-:Y:S02]  /*6470*/  LOP3.LUT R69, R85, 0x1408, RZ, 0xfc, !PT ;  /* 0x0000140855457812 */ /* 0x000fe400078efcff */
[----:B------:R-:W-:Y:S02]  /*6480*/  LOP3.LUT R77, R77, 0x180, RZ, 0xc0, !PT ;  /* 0x000001804d4d7812 */ /* 0x000fe400078ec0ff */
        /* <DEDUP_REMOVED lines=11> */
[----:B------:R-:W-:Y:S02]  /*6540*/  IADD3 R83, R5, R4, -R83 ;  /* 0x0000000405537210 */ /* 0x000fe40007ffe853 */
[----:B------:R-:W-:Y:S02]  /*6550*/  LOP3.LUT R0, R3, R0, RZ, 0x3c, !PT ;  /* 0x0000000003007212 */ /* 0x000fe400078e3cff */
[----:B------:R-:W-:Y:S02]  /*6560*/  LOP3.LUT R67, R85, 0x1448, RZ, 0xfc, !PT ;  /* 0x0000144855437812 */ /* 0x000fe400078efcff */
        /* <DEDUP_REMOVED lines=54> */
[----:B------:R-:W-:-:S02]  /*68d0*/  LOP3.LUT R81, R81, R85, RZ, 0x3c, !PT ;  /* 0x0000005551517212 */ /* 0x000fc400078e3cff */
[----:B------:R-:W-:Y:S02]  /*68e0*/  LOP3.LUT R71, R71, 0x1c0, RZ, 0xc0, !PT ;  /* 0x000001c047477812 */ /* 0x000fe400078ec0ff */
[----:B------:R-:W-:Y:S01]  /*68f0*/  SHF.R.U32.HI R79, RZ, 0x3, R79 ;  /* 0x00000003ff4f7819 */ /* 0x000fe2000001164f */
[----:B------:R-:W-:Y:S01]  /*6900*/  IMAD.IADD R81, R83, 0x1, R81 ;  /* 0x0000000153517824 */ /* 0x000fe200078e0251 */
[----:B------:R-:W-:Y:S02]  /*6910*/  LOP3.LUT R69, R69, 0x180, RZ, 0xc0, !PT ;  /* 0x0000018045457812 */ /* 0x000fe400078ec0ff */
[----:B------:R-:W-:Y:S01]  /*6920*/  SHF.R.U32.HI R77, RZ, 0x3, R77 ;  /* 0x00000003ff4d7819 */ /* 0x000fe2000001164d */
[----:B------:R-:W-:Y:S01]  /*6930*/  IMAD.SHL.U32 R81, R81, 0x2, RZ ;  /* 0x0000000251517824 */ /* 0x000fe200078e00ff */
[----:B------:R-:W-:Y:S02]  /*6940*/  LEA.HI R2, R2, R242, RZ, 0x6 ;  /* 0x000000f202027211 */ /* 0x000fe400078f30ff */
[----:B------:R-:W-:-:S02]  /*6950*/  LOP3.LUT R67, R67, 0x1c0, RZ, 0xc0, !PT ;  /* 0x000001c043437812 */ /* 0x000fc400078ec0ff */
[----:B------:R-:W-:Y:S01]  /*6960*/  SHF.R.U32.HI R75, RZ, 0x3, R75 ;  /* 0x00000003ff4b7819 */ /* 0x000fe2000001164b */
[----:B------:R-:W-:Y:S01]  /*6970*/  IMAD.SHL.U32 R2, R2, 0x8, RZ ;  /* 0x0000000802027824 */ /* 0x000fe200078e00ff */
[----:B------:R-:W-:Y:S01]  /*6980*/  LOP3.LUT R3, R3, 0x1c0, RZ, 0xc0, !PT ;  /* 0x000001c003037812 */ /* 0x000fe200078ec0ff */
[----:B------:R1:W-:Y:S01]  /*6990*/  STS.U16 [R81+0x7880], R44 ;  /* 0x0078802c51007388 */ /* 0x0003e20000000400 */
        /* <DEDUP_REMOVED lines=51> */
[----:B------:R-:W-:-:S02]  /*6cd0*/  SHF.R.U32.HI R73, RZ, 0x3, R73 ;  /* 0x00000003ff497819 */ /* 0x000fc40000011649 */
[----:B------:R-:W-:Y:S02]  /*6ce0*/  SHF.R.U32.HI R71, RZ, 0x3, R71 ;  /* 0x00000003ff477819 */ /* 0x000fe40000011647 */
[----:B------:R-:W-:Y:S02]  /*6cf0*/  LOP3.LUT R79, R79, 0x40, R85, 0x1e, !PT ;  /* 0x000000404f4f7812 */ /* 0x000fe400078e1e55 */
[----:B------:R-:W-:Y:S02]  /*6d00*/  SHF.R.U32.HI R69, RZ, 0x3, R69 ;  /* 0x00000003ff457819 */ /* 0x000fe40000011645 */
[----:B------:R-:W-:Y:S01]  /*6d10*/  LOP3.LUT R77, R77, 0x8, R85, 0x1e, !PT ;  /* 0x000000084d4d7812 */ /* 0x000fe200078e1e55 */
[----:B------:R-:W-:Y:S01]  /*6d20*/  IMAD.IADD R79, R83, 0x1, R79 ;  /* 0x00000001534f7824 */ /* 0x000fe200078e024f */
[----:B------:R-:W-:Y:S02]  /*6d30*/  SHF.R.U32.HI R67, RZ, 0x3, R67 ;  /* 0x00000003ff437819 */ /* 0x000fe40000011643 */
[----:B------:R-:W-:Y:S01]  /*6d40*/  LOP3.LUT R75, R75, 0x48, R85, 0x1e, !PT ;  /* 0x000000484b4b7812 */ /* 0x000fe200078e1e55 */
[----:B------:R-:W-:Y:S01]  /*6d50*/  IMAD.IADD R77, R83, 0x1, R77 ;  /* 0x00000001534d7824 */ /* 0x000fe200078e024d */
        /* <DEDUP_REMOVED lines=88> */
[----:B------:R-:W-:Y:S01]  /*72e0*/  LOP3.LUT R42, R42, 0x2c00, R85, 0x1e, !PT ;  /* 0x00002c002a2a7812 */ /* 0x000fe200078e1e55 */
[----:B------:R-:W-:Y:S01]  /*72f0*/  IMAD.IADD R45, R83, 0x1, R45 ;  /* 0x00000001532d7824 */ /* 0x000fe200078e022d */
[----:B------:R-:W-:Y:S01]  /*7300*/  LOP3.LUT R41, R41, 0x2c40, R85, 0x1e, !PT ;  /* 0x00002c4029297812 */ /* 0x000fe200078e1e55 */
[C---:B------:R-:W-:Y:S01]  /*7310*/  IMAD.IADD R43, R83.reuse, 0x1, R43 ;  /* 0x00000001532b7824 */ /* 0x040fe200078e022b */
[--C-:B------:R-:W-:Y:S01]  /*7320*/  LOP3.LUT R40, R40, 0x2c08, R85.reuse, 0x1e, !PT ;  /* 0x00002c0828287812 */ /* 0x100fe200078e1e55 */
        /* <DEDUP_REMOVED lines=71> */
[----:B------:R-:W-:Y:S01]  /*77a0*/  LOP3.LUT R4, R4, 0x3808, R85, 0x1e, !PT ;  /* 0x0000380804047812 */ /* 0x000fe200078e1e55 */
[C---:B------:R-:W-:Y:S01]  /*77b0*/  IMAD.IADD R6, R83.reuse, 0x1, R6 ;  /* 0x0000000153067824 */ /* 0x040fe200078e0206 */
[--C-:B------:R-:W-:Y:S01]  /*77c0*/  LOP3.LUT R0, R0, 0x7ffffe00, R2.reuse, 0xf8, !PT ;  /* 0x7ffffe0000007812 */ /* 0x100fe200078ef802 */
[C---:B------:R-:W-:Y:S01]  /*77d0*/  IMAD.IADD R5, R83.reuse, 0x1, R5 ;  /* 0x0000000153057824 */ /* 0x040fe200078e0205 */
[----:B------:R-:W-:Y:S01]  /*77e0*/  PRMT R2, R44, 0x7632, R2 ;  /* 0x000076322c027816 */ /* 0x000fe20000000002 */
[----:B------:R-:W-:Y:S01]  /*77f0*/  IMAD.IADD R4, R83, 0x1, R4 ;  /* 0x0000000153047824 */ /* 0x000fe200078e0204 */
[----:B-1----:R-:W-:Y:S01]  /*7800*/  PRMT R44, R46, 0x7632, R44 ;  /* 0x000076322e2c7816 */ /* 0x002fe2000000002c */
        /* <DEDUP_REMOVED lines=27> */
[----:B------:R-:W-:Y:S01]  /*79c0*/  F2FP.PACK_AB R98, R99, R98 ;  /* 0x000000626362723e */ /* 0x000fe200000000ff */
[----:B------:R-:W-:Y:S01]  /*79d0*/  IMAD.SHL.U32 R45, R45, 0x2, RZ ;  /* 0x000000022d2d7824 */ /* 0x000fe200078e00ff */
[----:B-1----:R-:W-:Y:S01]  /*79e0*/  PRMT R2, R50, 0x7632, R2 ;  /* 0x0000763232027816 */ /* 0x002fe20000000002 */
[----:B------:R-:W-:Y:S01]  /*79f0*/  IMAD.SHL.U32 R43, R43, 0x2, RZ ;  /* 0x000000022b2b7824 */ /* 0x000fe200078e00ff */
[----:B------:R-:W-:Y:S01]  /*7a00*/  F2FP.PACK_AB R100, R101, R100 ;  /* 0x000000646564723e */ /* 0x000fe200000000ff */
[----:B------:R-:W-:Y:S01]  /*7a10*/  IMAD.SHL.U32 R42, R42, 0x2, RZ ;  /* 0x000000022a2a7824 */ /* 0x000fe200078e00ff */
[----:B--2---:R-:W-:Y:S01]  /*7a20*/  PRMT R46, R66, 0x7632, R46 ;  /* 0x00007632422e7816 */ /* 0x004fe2000000002e */
[----:B------:R1:W-:Y:S01]  /*7a30*/  STS.U16 [R67+0x7880], R2 ;  /* 0x0078800243007388 */ /* 0x0003e20000000400 */
[----:B------:R-:W-:Y:S01]  /*7a40*/  IMAD.SHL.U32 R41, R41, 0x2, RZ ;  /* 0x0000000229297824 */ /* 0x000fe200078e00ff */
[----:B---3--:R-:W-:Y:S01]  /*7a50*/  PRMT R44, R52, 0x7632, R44 ;  /* 0x00007632342c7816 */ /* 0x008fe2000000002c */
        /* <DEDUP_REMOVED lines=27> */
[----:B------:R-:W-:Y:S01]  /*7c10*/  F2FP.PACK_AB R128, R129, R128 ;  /* 0x000000808180723e */ /* 0x000fe200000000ff */
[----:B------:R1:W-:Y:S01]  /*7c20*/  STS.U16 [R59+0x7880], R2 ;  /* 0x007880023b007388 */ /* 0x0003e20000000400 */
[----:B------:R-:W-:Y:S01]  /*7c30*/  IMAD.SHL.U32 R26, R26, 0x2, RZ ;  /* 0x000000021a1a7824 */ /* 0x000fe200078e00ff */
[----:B--2---:R-:W-:Y:S01]  /*7c40*/  PRMT R44, R64, 0x7632, R44 ;  /* 0x00007632402c7816 */ /* 0x004fe2000000002c */
        /* <DEDUP_REMOVED lines=44> */
[----:B------:R-:W-:Y:S01]  /*7f10*/  F2FP.PACK_AB R158, R159, R158 ;  /* 0x0000009e9f9e723e */ /* 0x000fe200000000ff */
[----:B------:R-:W-:Y:S01]  /*7f20*/  IMAD.SHL.U32 R3, R3, 0x2, RZ ;  /* 0x0000000203037824 */ /* 0x000fe200078e00ff */
[----:B------:R-:W-:-:S02]  /*7f30*/  F2FP.PACK_AB R152, R153, R152 ;  /* 0x000000989998723e */ /* 0x000fc400000000ff */
[----:B------:R-:W-:Y:S02]  /*7f40*/  F2FP.PACK_AB R154, R155, R154 ;  /* 0x0000009a9b9a723e */ /* 0x000fe400000000ff */
[----:B------:R-:W-:Y:S02]  /*7f50*/  F2FP.PACK_AB R148, R149, R148 ;  /* 0x000000949594723e */ /* 0x000fe400000000ff */
[----:B------:R-:W-:Y:S02]  /*7f60*/  F2FP.PACK_AB R150, R151, R150 ;  /* 0x000000969796723e */ /* 0x000fe400000000ff */
[----:B-1----:R-:W-:Y:S02]  /*7f70*/  PRMT R2, R56, 0x7632, R2 ;  /* 0x0000763238027816 */ /* 0x002fe40000000002 */
[----:B------:R-:W-:Y:S02]  /*7f80*/  F2FP.PACK_AB R160, R161, R160 ;  /* 0x000000a0a1a0723e */ /* 0x000fe400000000ff */
[----:B------:R-:W-:Y:S01]  /*7f90*/  F2FP.PACK_AB R162, R163, R162 ;  /* 0x000000a2a3a2723e */ /* 0x000fe200000000ff */
[----:B------:R1:W-:Y:S01]  /*7fa0*/  STS.U16 [R41+0x7880], R2 ;  /* 0x0078800229007388 */ /* 0x0003e20000000400 */
[----:B------:R-:W-:-:S02]  /*7fb0*/  F2FP.PACK_AB R164, R165, R164 ;  /* 0x000000a4a5a4723e */ /* 0x000fc400000000ff */
[----:B--2---:R-:W-:Y:S01]  /*7fc0*/  PRMT R44, R58, 0x7632, R44 ;  /* 0x000076323a2c7816 */ /* 0x004fe2000000002c */
[----:B------:R-:W-:Y:S01]  /*7fd0*/  STS.U16 [R40+0x7880], R58 ;  /* 0x0078803a28007388 */ /* 0x000fe20000000400 */
[----:B------:R-:W-:Y:S02]  /*7fe0*/  F2FP.PACK_AB R166, R167, R166 ;  /* 0x000000a6a7a6723e */ /* 0x000fe400000000ff */
[----:B------:R-:W-:Y:S01]  /*7ff0*/  F2FP.PACK_AB R168, R169, R168 ;  /* 0x000000a8a9a8723e */ /* 0x000fe200000000ff */
[----:B------:R2:W-:Y:S01]  /*8000*/  STS.U16 [R39+0x7880], R44 ;  /* 0x0078802c27007388 */ /* 0x0005e20000000400 */
[----:B------:R-:W-:Y:S02]  /*8010*/  F2FP.PACK_AB R170, R171, R170 ;  /* 0x000000aaabaa723e */ /* 0x000fe400000000ff */
[----:B------:R-:W-:Y:S01]  /*8020*/  SHF.R.S32.HI R105, RZ, 0x1f, R104 ;  /* 0x0000001fff697819 */ /* 0x000fe20000011468 */
[----:B------:R-:W-:Y:S01]  /*8030*/  STS.U16 [R38+0x7880], R68 ;  /* 0x0078804426007388 */ /* 0x000fe20000000400 */
[----:B------:R-:W-:-:S02]  /*8040*/  ISETP.GT.AND P2, PT, R242, 0x27f, PT ;  /* 0x0000027ff200780c */ /* 0x000fc40003f44270 */
[C---:B------:R-:W-:Y:S01]  /*8050*/  ISETP.GT.AND P1, PT, R242.reuse, 0x17f, PT ;  /* 0x0000017ff200780c */ /* 0x040fe20003f24270 */
[----:B------:R3:W-:Y:S01]  /*8060*/  STS.U16 [R37+0x7880], R46 ;  /* 0x0078802e25007388 */ /* 0x0007e20000000400 */
[----:B------:R-:W-:Y:S02]  /*8070*/  ISETP.GT.AND P0, PT, R242, 0x7f, PT ;  /* 0x0000007ff200780c */ /* 0x000fe40003f04270 */
[----:B------:R-:W-:Y:S01]  /*8080*/  SHF.R.S32.HI R107, RZ, 0x1f, R106 ;  /* 0x0000001fff6b7819 */ /* 0x000fe2000001146a */
[----:B------:R-:W-:Y:S01]  /*8090*/  STS.U16 [R36+0x7880], R70 ;  /* 0x0078804624007388 */ /* 0x000fe20000000400 */
[----:B-1----:R-:W-:-:S05]  /*80a0*/  PRMT R2, R70, 0x7632, R2 ;  /* 0x0000763246027816 */ /* 0x002fca0000000002 */
[----:B------:R1:W-:Y:S01]  /*80b0*/  STS.U16 [R35+0x7880], R2 ;  /* 0x0078800223007388 */ /* 0x0003e20000000400 */
[----:B--2---:R-:W-:-:S03]  /*80c0*/  PRMT R44, R72, 0x7632, R44 ;  /* 0x00007632482c7816 */ /* 0x004fc6000000002c */
[----:B------:R-:W-:Y:S04]  /*80d0*/  STS.U16 [R34+0x7880], R72 ;  /* 0x0078804822007388 */ /* 0x000fe80000000400 */
[----:B------:R2:W-:Y:S01]  /*80e0*/  STS.U16 [R33+0x7880], R44 ;  /* 0x0078802c21007388 */ /* 0x0005e20000000400 */
[----:B---3--:R-:W-:-:S03]  /*80f0*/  PRMT R46, R78, 0x7632, R46 ;  /* 0x000076324e2e7816 */ /* 0x008fc6000000002e */
[----:B------:R-:W-:Y:S01]  /*8100*/  STS.U16 [R32+0x7880], R74 ;  /* 0x0078804a20007388 */ /* 0x000fe20000000400 */
[----:B-1----:R-:W-:-:S05]  /*8110*/  PRMT R2, R74, 0x7632, R2 ;  /* 0x000076324a027816 */ /* 0x002fca0000000002 */
[----:B------:R1:W-:Y:S01]  /*8120*/  STS.U16 [R31+0x7880], R2 ;  /* 0x007880021f007388 */ /* 0x0003e20000000400 */
[----:B--2---:R-:W-:-:S03]  /*8130*/  PRMT R44, R76, 0x7632, R44 ;  /* 0x000076324c2c7816 */ /* 0x004fc6000000002c */
[----:B------:R-:W-:Y:S04]  /*8140*/  STS.U16 [R30+0x7880], R76 ;  /* 0x0078804c1e007388 */ /* 0x000fe80000000400 */
[----:B------:R2:W-:Y:S04]  /*8150*/  STS.U16 [R29+0x7880], R44 ;  /* 0x0078802c1d007388 */ /* 0x0005e80000000400 */
[----:B------:R-:W-:Y:S04]  /*8160*/  STS.U16 [R28+0x7880], R78 ;  /* 0x0078804e1c007388 */ /* 0x000fe80000000400 */
[----:B------:R3:W-:Y:S04]  /*8170*/  STS.U16 [R27+0x7880], R46 ;  /* 0x0078802e1b007388 */ /* 0x0007e80000000400 */
        /* <DEDUP_REMOVED lines=15> */
[----:B------:R4:W-:Y:S01]  /*8270*/  STS.U16 [R16+0x7880], R82 ;  /* 0x0078805210007388 */ /* 0x0009e20000000400 */
[----:B-1----:R-:W-:-:S05]  /*8280*/  PRMT R2, R82, 0x7632, R2 ;  /* 0x0000763252027816 */ /* 0x002fca0000000002 */
[----:B------:R1:W-:Y:S01]  /*8290*/  STS.U16 [R15+0x7880], R2 ;  /* 0x007880020f007388 */ /* 0x0003e20000000400 */
[----:B--2---:R-:W-:-:S03]  /*82a0*/  PRMT R44, R92, 0x7632, R44 ;  /* 0x000076325c2c7816 */ /* 0x004fc6000000002c */
[----:B------:R-:W-:Y:S04]  /*82b0*/  STS.U16 [R14+0x7880], R92 ;  /* 0x0078805c0e007388 */ /* 0x000fe80000000400 */
[----:B------:R2:W-:Y:S01]  /*82c0*/  STS.U16 [R13+0x7880], R44 ;  /* 0x0078802c0d007388 */ /* 0x0005e20000000400 */
[----:B---3--:R-:W-:-:S03]  /*82d0*/  PRMT R46, R98, 0x7632, R46 ;  /* 0x00007632622e7816 */ /* 0x008fc6000000002e */
[----:B------:R-:W-:Y:S01]  /*82e0*/  STS.U16 [R12+0x7880], R94 ;  /* 0x0078805e0c007388 */ /* 0x000fe20000000400 */
[----:B----4-:R-:W-:Y:S01]  /*82f0*/  IMAD.WIDE R82, R231, 0x50, R106 ;  /* 0x00000050e7527825 */ /* 0x010fe200078e026a */
[----:B-1----:R-:W-:-:S05]  /*8300*/  PRMT R2, R94, 0x7632, R2 ;  /* 0x000076325e027816 */ /* 0x002fca0000000002 */
[----:B------:R1:W-:Y:S01]  /*8310*/  STS.U16 [R11+0x7880], R2 ;  /* 0x007880020b007388 */ /* 0x0003e20000000400 */
[----:B--2---:R-:W-:-:S03]  /*8320*/  PRMT R44, R96, 0x7632, R44 ;  /* 0x00007632602c7816 */ /* 0x004fc6000000002c */
[----:B------:R-:W-:Y:S04]  /*8330*/  STS.U16 [R10+0x7880], R96 ;  /* 0x007880600a007388 */ /* 0x000fe80000000400 */
[----:B------:R2:W-:Y:S04]  /*8340*/  STS.U16 [R9+0x7880], R44 ;  /* 0x0078802c09007388 */ /* 0x0005e80000000400 */
[----:B------:R-:W-:Y:S04]  /*8350*/  STS.U16 [R8+0x7880], R98 ;  /* 0x0078806208007388 */ /* 0x000fe80000000400 */
[----:B------:R-:W-:Y:S04]  /*8360*/  STS.U16 [R7+0x7880], R46 ;  /* 0x0078802e07007388 */ /* 0x000fe80000000400 */
[----:B------:R-:W-:Y:S01]  /*8370*/  STS.U16 [R6+0x7880], R100 ;  /* 0x0078806406007388 */ /* 0x000fe20000000400 */
[----:B-1----:R-:W-:-:S05]  /*8380*/  PRMT R2, R100, 0x7632, R2 ;  /* 0x0000763264027816 */ /* 0x002fca0000000002 */
[----:B------:R1:W-:Y:S01]  /*8390*/  STS.U16 [R5+0x7880], R2 ;  /* 0x0078800205007388 */ /* 0x0003e20000000400 */
[----:B--2---:R-:W-:-:S03]  /*83a0*/  PRMT R44, R102, 0x7632, R44 ;  /* 0x00007632662c7816 */ /* 0x004fc6000000002c */
[----:B------:R-:W-:Y:S04]  /*83b0*/  STS.U16 [R4+0x7880], R102 ;  /* 0x0078806604007388 */ /* 0x000fe80000000400 */
[----:B------:R2:W-:Y:S04]  /*83c0*/  STS.U16 [R3+0x7880], R44 ;  /* 0x0078802c03007388 */ /* 0x0005e80000000400 */
[----:B------:R-:W-:Y:S01]  /*83d0*/  STS.U16 [R81+0x80], R112 ;  /* 0x0000807051007388 */ /* 0x000fe20000000400 */
[----:B-1----:R-:W-:-:S05]  /*83e0*/  PRMT R2, R112, 0x7632, R2 ;  /* 0x0000763270027816 */ /* 0x002fca0000000002 */
[----:B------:R1:W-:Y:S01]  /*83f0*/  STS.U16 [R79+0x80], R2 ;  /* 0x000080024f007388 */ /* 0x0003e20000000400 */
[----:B--2---:R-:W-:-:S03]  /*8400*/  PRMT R44, R114, 0x7632, R44 ;  /* 0x00007632722c7816 */ /* 0x004fc6000000002c */
[----:B------:R2:W-:Y:S04]  /*8410*/  STS.U16 [R77+0x80], R114 ;  /* 0x000080724d007388 */ /* 0x0005e80000000400 */
[----:B------:R3:W-:Y:S04]  /*8420*/  STS.U16 [R75+0x80], R44 ;  /* 0x0000802c4b007388 */ /* 0x0007e80000000400 */
[----:B------:R4:W-:Y:S01]  /*8430*/  STS.U16 [R73+0x80], R116 ;  /* 0x0000807449007388 */ /* 0x0009e20000000400 */
[----:B-1----:R-:W-:Y:S01]  /*8440*/  PRMT R2, R116, 0x7632, R2 ;  /* 0x0000763274027816 */ /* 0x002fe20000000002 */
[----:B------:R-:W-:-:S04]  /*8450*/  IMAD.WIDE.U32 R78, R229, c[0x0][0x338], R104 ;  /* 0x0000ce00e54e7a25 */ /* 0x000fc800078e0068 */
[----:B------:R1:W-:Y:S01]  /*8460*/  STS.U16 [R71+0x80], R2 ;  /* 0x0000800247007388 */ /* 0x0003e20000000400 */
[----:B--2---:R-:W-:Y:S01]  /*8470*/  IMAD.SHL.U32 R77, R0, 0x2, RZ ;  /* 0x00000002004d7824 */ /* 0x004fe200078e00ff */
[----:B------:R-:W-:Y:S01]  /*8480*/  SHF.R.S32.HI R0, RZ, 0x1f, R230 ;  /* 0x0000001fff007819 */ /* 0x000fe200000114e6 */
[----:B---3--:R-:W-:Y:S01]  /*8490*/  CS2R R74, SRZ ;  /* 0x00000000004a7805 */ /* 0x008fe2000001ff00 */
[----:B------:R-:W-:Y:S01]  /*84a0*/  PRMT R44, R118, 0x7632, R44 ;  /* 0x00007632762c7816 */ /* 0x000fe2000000002c */
[----:B------:R2:W-:Y:S01]  /*84b0*/  STS.U16 [R69+0x80], R118 ;  /* 0x0000807645007388 */ /* 0x0005e20000000400 */
[----:B----4-:R-:W-:-:S03]  /*84c0*/  CS2R R72, SRZ ;  /* 0x0000000000487805 */ /* 0x010fc6000001ff00 */
[----:B------:R3:W-:Y:S04]  /*84d0*/  STS.U16 [R67+0x80], R44 ;  /* 0x0000802c43007388 */ /* 0x0007e80000000400 */
[----:B------:R4:W-:Y:S01]  /*84e0*/  STS.U16 [R65+0x80], R120 ;  /* 0x0000807841007388 */ /* 0x0009e20000000400 */
[----:B-1----:R-:W-:Y:S01]  /*84f0*/  PRMT R2, R120, 0x7632, R2 ;  /* 0x0000763278027816 */ /* 0x002fe20000000002 */
[----:B------:R-:W-:-:S04]  /*8500*/  CS2R R70, SRZ ;  /* 0x0000000000467805 */ /* 0x000fc8000001ff00 */
[----:B------:R1:W-:Y:S01]  /*8510*/  STS.U16 [R63+0x80], R2 ;  /* 0x000080023f007388 */ /* 0x0003e20000000400 */
[----:B--2---:R-:W-:Y:S01]  /*8520*/  CS2R R68, SRZ ;  /* 0x0000000000447805 */ /* 0x004fe2000001ff00 */
[----:B---3--:R-:W-:Y:S02]  /*8530*/  PRMT R44, R132, 0x7632, R44 ;  /* 0x00007632842c7816 */ /* 0x008fe4000000002c */
[----:B------:R2:W-:Y:S01]  /*8540*/  STS.U16 [R61+0x80], R122 ;  /* 0x0000807a3d007388 */ /* 0x0005e20000000400 */
[----:B------:R-:W-:Y:S01]  /*8550*/  CS2R R66, SRZ ;  /* 0x0000000000427805 */ /* 0x000fe2000001ff00 */
[----:B----4-:R-:W-:Y:S01]  /*8560*/  CS2R R64, SRZ ;  /* 0x0000000000407805 */ /* 0x010fe2000001ff00 */
[----:B-1----:R-:W-:Y:S01]  /*8570*/  PRMT R2, R122, 0x7632, R2 ;  /* 0x000076327a027816 */ /* 0x002fe20000000002 */
[----:B------:R-:W-:-:S04]  /*8580*/  CS2R R62, SRZ ;  /* 0x00000000003e7805 */ /* 0x000fc8000001ff00 */
[----:B------:R1:W-:Y:S01]  /*8590*/  STS.U16 [R59+0x80], R2 ;  /* 0x000080023b007388 */ /* 0x0003e20000000400 */
[----:B--2---:R-:W-:-:S03]  /*85a0*/  CS2R R60, SRZ ;  /* 0x00000000003c7805 */ /* 0x004fc6000001ff00 */
[----:B------:R2:W-:Y:S04]  /*85b0*/  STS.U16 [R57+0x80], R132 ;  /* 0x0000808439007388 */ /* 0x0005e80000000400 */
[----:B------:R3:W-:Y:S04]  /*85c0*/  STS.U16 [R55+0x80], R44 ;  /* 0x0000802c37007388 */ /* 0x0007e80000000400 */
[----:B------:R4:W-:Y:S01]  /*85d0*/  STS.U16 [R53+0x80], R134 ;  /* 0x0000808635007388 */ /* 0x0009e20000000400 */
[----:B-1----:R-:W-:Y:S01]  /*85e0*/  PRMT R2, R134, 0x7632, R2 ;  /* 0x0000763286027816 */ /* 0x002fe20000000002 */
[----:B------:R-:W-:Y:S01]  /*85f0*/  CS2R R58, SRZ ;  /* 0x00000000003a7805 */ /* 0x000fe2000001ff00 */
[----:B--2---:R-:W-:-:S03]  /*8600*/  CS2R R56, SRZ ;  /* 0x0000000000387805 */ /* 0x004fc6000001ff00 */
[----:B------:R1:W-:Y:S01]  /*8610*/  STS.U16 [R51+0x80], R2 ;  /* 0x0000800233007388 */ /* 0x0003e20000000400 */
[----:B---3--:R-:W-:-:S03]  /*8620*/  PRMT R44, R128, 0x7632, R44 ;  /* 0x00007632802c7816 */ /* 0x008fc6000000002c */
[----:B------:R2:W-:Y:S01]  /*8630*/  STS.U16 [R49+0x80], R128 ;  /* 0x0000808031007388 */ /* 0x0005e20000000400 */
[----:B------:R-:W-:Y:S01]  /*8640*/  CS2R R54, SRZ ;  /* 0x0000000000367805 */ /* 0x000fe2000001ff00 */
[----:B----4-:R-:W-:Y:S02]  /*8650*/  CS2R R52, SRZ ;  /* 0x0000000000347805 */ /* 0x010fe4000001ff00 */
[----:B------:R3:W-:Y:S04]  /*8660*/  STS.U16 [R47+0x80], R44 ;  /* 0x0000802c2f007388 */ /* 0x0007e80000000400 */
[----:B------:R4:W-:Y:S01]  /*8670*/  STS.U16 [R45+0x80], R130 ;  /* 0x000080822d007388 */ /* 0x0009e20000000400 */
[----:B-1----:R-:W-:Y:S01]  /*8680*/  PRMT R2, R130, 0x7632, R2 ;  /* 0x0000763282027816 */ /* 0x002fe20000000002 */
[----:B------:R-:W-:Y:S01]  /*8690*/  CS2R R50, SRZ ;  /* 0x0000000000327805 */ /* 0x000fe2000001ff00 */
[----:B--2---:R-:W-:-:S03]  /*86a0*/  CS2R R48, SRZ ;  /* 0x0000000000307805 */ /* 0x004fc6000001ff00 */
[----:B------:R1:W-:Y:S01]  /*86b0*/  STS.U16 [R43+0x80], R2 ;  /* 0x000080022b007388 */ /* 0x0003e20000000400 */
[----:B---3--:R-:W-:-:S03]  /*86c0*/  CS2R R46, SRZ ;  /* 0x00000000002e7805 */ /* 0x008fc6000001ff00 */
[----:B------:R-:W-:Y:S01]  /*86d0*/  STS.U16 [R42+0x80], R124 ;  /* 0x0000807c2a007388 */ /* 0x000fe20000000400 */
[----:B----4-:R-:W-:Y:S01]  /*86e0*/  CS2R R44, SRZ ;  /* 0x00000000002c7805 */ /* 0x010fe2000001ff00 */
[----:B-1----:R-:W-:Y:S02]  /*86f0*/  PRMT R2, R124, 0x7632, R2 ;  /* 0x000076327c027816 */ /* 0x002fe40000000002 */
[----:B------:R-:W-:-:S03]  /*8700*/  PRMT R43, R126, 0x7632, R43 ;  /* 0x000076327e2b7816 */ /* 0x000fc6000000002b */
[----:B------:R1:W-:Y:S04]  /*8710*/  STS.U16 [R41+0x80], R2 ;  /* 0x0000800229007388 */ /* 0x0003e80000000400 */
[----:B------:R2:W-:Y:S04]  /*8720*/  STS.U16 [R40+0x80], R126 ;  /* 0x0000807e28007388 */ /* 0x0005e80000000400 */
[----:B------:R3:W-:Y:S04]  /*8730*/  STS.U16 [R39+0x80], R43 ;  /* 0x0000802b27007388 */ /* 0x0007e80000000400 */
[----:B------:R4:W-:Y:S01]  /*8740*/  STS.U16 [R38+0x80], R136 ;  /* 0x0000808826007388 */ /* 0x0009e20000000400 */
[----:B-1----:R-:W-:Y:S01]  /*8750*/  PRMT R2, R136, 0x7632, R2 ;  /* 0x0000763288027816 */ /* 0x002fe20000000002 */
[----:B--2---:R-:W-:-:S04]  /*8760*/  CS2R R40, SRZ ;  /* 0x0000000000287805 */ /* 0x004fc8000001ff00 */
[----:B------:R1:W-:Y:S01]  /*8770*/  STS.U16 [R37+0x80], R2 ;  /* 0x0000800225007388 */ /* 0x0003e20000000400 */
[----:B---3--:R-:W-:-:S03]  /*8780*/  CS2R R42, SRZ ;  /* 0x00000000002a7805 */ /* 0x008fc6000001ff00 */
[----:B------:R2:W-:Y:S01]  /*8790*/  STS.U16 [R36+0x80], R138 ;  /* 0x0000808a24007388 */ /* 0x0005e20000000400 */
[----:B----4-:R-:W-:-:S05]  /*87a0*/  PRMT R38, R138, 0x7632, R38 ;  /* 0x000076328a267816 */ /* 0x010fca0000000026 */
[----:B------:R3:W-:Y:S04]  /*87b0*/  STS.U16 [R35+0x80], R38 ;  /* 0x0000802623007388 */ /* 0x0007e80000000400 */
[----:B------:R4:W-:Y:S01]  /*87c0*/  STS.U16 [R34+0x80], R140 ;  /* 0x0000808c22007388 */ /* 0x0009e20000000400 */
[----:B-1----:R-:W-:Y:S01]  /*87d0*/  PRMT R2, R140, 0x7632, R2 ;  /* 0x000076328c027816 */ /* 0x002fe20000000002 */
[----:B--2---:R-:W-:-:S04]  /*87e0*/  CS2R R36, SRZ ;  /* 0x0000000000247805 */ /* 0x004fc8000001ff00 */
[----:B------:R1:W-:Y:S04]  /*87f0*/  STS.U16 [R33+0x80], R2 ;  /* 0x0000800221007388 */ /* 0x0003e80000000400 */
[----:B------:R-:W-:Y:S01]  /*8800*/  STS.U16 [R32+0x80], R142 ;  /* 0x0000808e20007388 */ /* 0x000fe20000000400 */
[----:B---3--:R-:W-:Y:S01]  /*8810*/  CS2R R38, SRZ ;  /* 0x0000000000267805 */ /* 0x008fe2000001ff00 */
        /* <DEDUP_REMOVED lines=50> */
[----:B---3--:R-:W-:-:S03]  /*8b40*/  PRMT R9, R170, 0x7632, R9 ;  /* 0x00007632aa097816 */ /* 0x008fc60000000009 */
[----:B------:R2:W-:Y:S01]  /*8b50*/  STS.U16 [R6+0x80], R168 ;  /* 0x000080a806007388 */ /* 0x0005e20000000400 */
[----:B------:R-:W-:Y:S01]  /*8b60*/  CS2R R12, SRZ ;  /* 0x00000000000c7805 */ /* 0x000fe2000001ff00 */
[----:B----4-:R-:W-:-:S05]  /*8b70*/  PRMT R8, R168, 0x7632, R8 ;  /* 0x00007632a8087816 */ /* 0x010fca0000000008 */
[----:B------:R-:W-:Y:S04]  /*8b80*/  STS.U16 [R5+0x80], R8 ;  /* 0x0000800805007388 */ /* 0x000fe80000000400 */
[----:B------:R3:W-:Y:S04]  /*8b90*/  STS.U16 [R4+0x80], R170 ;  /* 0x000080aa04007388 */ /* 0x0007e80000000400 */
[----:B------:R4:W-:Y:S04]  /*8ba0*/  STS.U16 [R3+0x80], R9 ;  /* 0x0000800903007388 */ /* 0x0009e80000000400 */
[----:B------:R-:W-:Y:S01]  /*8bb0*/  BAR.SYNC.DEFER_BLOCKING 0x1, 0x100 ;  /* 0x0044000000007b1d */ /* 0x000fe20000010000 */
[----:B-1----:R-:W-:Y:S01]  /*8bc0*/  SHF.R.S32.HI R2, RZ, 0x1f, R229 ;  /* 0x0000001fff027819 */ /* 0x002fe200000114e5 */
[----:B--2---:R-:W-:-:S04]  /*8bd0*/  CS2R R6, SRZ ;  /* 0x0000000000067805 */ /* 0x004fc8000001ff00 */
[----:B------:R-:W-:-:S04]  /*8be0*/  IMAD R76, R2, c[0x0][0x338], RZ ;  /* 0x0000ce00024c7a24 */ /* 0x000fc800078e02ff */
[----:B------:R-:W-:-:S04]  /*8bf0*/  IMAD R76, R229, c[0x0][0x33c], R76 ;  /* 0x0000cf00e54c7a24 */ /* 0x000fc800078e024c */
[----:B------:R-:W-:Y:S02]  /*8c00*/  IMAD.IADD R79, R79, 0x1, R76 ;  /* 0x000000014f4f7824 */ /* 0x000fe400078e024c */
[----:B------:R-:W-:Y:S01]  /*8c10*/  IMAD R76, R0, c[0x0][0x340], RZ ;  /* 0x0000d000004c7a24 */ /* 0x000fe200078e02ff */
[----:B---3--:R-:W-:Y:S01]  /*8c20*/  CS2R R4, SRZ ;  /* 0x0000000000047805 */ /* 0x008fe2000001ff00 */
[----:B------:R-:W-:Y:S01]  /*8c30*/  IMAD.WIDE.U32 R80, R230, c[0x0][0x340], R78 ;  /* 0x0000d000e6507a25 */ /* 0x000fe200078e004e */
[----:B------:R-:W-:Y:S01]  /*8c40*/  IADD3 R78, R104, 0x40, RZ ;  /* 0x00000040684e7810 */ /* 0x000fe20007ffe0ff */
[----:B----4-:R-:W-:Y:S02]  /*8c50*/  CS2R R8, SRZ ;  /* 0x0000000000087805 */ /* 0x010fe4000001ff00 */
[----:B------:R-:W-:Y:S02]  /*8c60*/  IMAD.MOV.U32 R3, RZ, RZ, -0x50 ;  /* 0xffffffb0ff037424 */ /* 0x000fe400078e00ff */
[----:B------:R-:W-:Y:S01]  /*8c70*/  IMAD R76, R230, c[0x0][0x344], R76 ;  /* 0x0000d100e64c7a24 */ /* 0x000fe200078e024c */
[----:B------:R-:W1:Y:S01]  /*8c80*/  @!P2 LDS.128 R56, [R77+0x7880] ;  /* 0x007880004d38a984 */ /* 0x000e620000000c00 */
[----:B------:R-:W-:-:S02]  /*8c90*/  IMAD R3, R231, R3, c[0x0][0x2f0] ;  /* 0x0000bc00e7037624 */ /* 0x000fc400078e0203 */
[----:B------:R-:W-:Y:S01]  /*8ca0*/  IMAD.IADD R85, R81, 0x1, R76 ;  /* 0x0000000151557824 */ /* 0x000fe200078e024c */
[----:B------:R-:W2:Y:S02]  /*8cb0*/  @!P2 LDS.128 R60, [R77+0xa080] ;  /* 0x00a080004d3ca984 */ /* 0x000ea40000000c00 */
[----:B------:R-:W-:Y:S02]  /*8cc0*/  IMNMX R3, R3, 0x50, PT ;  /* 0x0000005003037817 */ /* 0x000fe40003800200 */
[----:B------:R-:W3:Y:S02]  /*8cd0*/  @!P2 LDS.128 R64, [R77+0xc880] ;  /* 0x00c880004d40a984 */ /* 0x000ee40000000c00 */
[----:B------:R-:W-:Y:S02]  /*8ce0*/  ISETP.GE.AND P5, PT, R106, R3, PT ;  /* 0x000000036a00720c */ /* 0x000fe40003fa6270 */
        /* <DEDUP_REMOVED lines=15> */
[----:B--2---:R-:W-:Y:S01]  /*8de0*/  IADD3 R77, R104, 0x80, RZ ;  /* 0x00000080684d7810 */ /* 0x004fe20007ffe0ff */
[----:B------:R-:W-:Y:S05]  /*8df0*/  @P5 BRA `(.L_x_1110) ;  /* 0x000000d000005947 */ /* 0x000fea0003800000 */
[----:B---345:R-:W-:Y:S01]  /*8e00*/  IMAD R76, R83, c[0x0][0x330], RZ ;  /* 0x0000cc00534c7a24 */ /* 0x038fe200078e02ff */
        /* <DEDUP_REMOVED lines=12> */
.L_x_1110:
[----:B---345:R-:W-:Y:S05]  /*8ed0*/  BSYNC B0 ;  /* 0x0000000000007941 */ /* 0x038fea0003800000 */
.L_x_1109:
        /* <DEDUP_REMOVED lines=20> */
.L_x_1112:
[----:B------:R-:W-:Y:S05]  /*9020*/  BSYNC B0 ;  /* 0x0000000000007941 */ /* 0x000fea0003800000 */
.L_x_1111:
        /* <DEDUP_REMOVED lines=20> */
.L_x_1114:
[----:B------:R-:W-:Y:S05]  /*9170*/  BSYNC B0 ;  /* 0x0000000000007941 */ /* 0x000fea0003800000 */
.L_x_1113:
[----:B------:R-:W-:Y:S01]  /*9180*/  IMAD R2, R2, c[0x0][0x308], RZ ;  /* 0x0000c20002027a24 */ /* 0x000fe200078e02ff */
[----:B------:R-:W-:Y:S01]  /*9190*/  BSSY B0, `(.L_x_1115) ;  /* 0x0000017000007945 */ /* 0x000fe20003800000 */
[----:B-1----:R-:W-:-:S04]  /*91a0*/  IMAD.WIDE.U32 R32, R229, c[0x0][0x308], R104 ;  /* 0x0000c200e5207a25 */ /* 0x002fc800078e0068 */
[----:B------:R-:W-:Y:S02]  /*91b0*/  IMAD R2, R229, c[0x0][0x30c], R2 ;  /* 0x0000c300e5027a24 */ /* 0x000fe400078e0202 */
[----:B------:R-:W-:-:S03]  /*91c0*/  IMAD R0, R0, c[0x0][0x310], RZ ;  /* 0x0000c40000007a24 */ /* 0x000fc600078e02ff */
[----:B------:R-:W-:Y:S01]  /*91d0*/  IADD3 R3, R33, R2, RZ ;  /* 0x0000000221037210 */ /* 0x000fe20007ffe0ff */
[----:B------:R-:W-:Y:S01]  /*91e0*/  IMAD R0, R230, c[0x0][0x314], R0 ;  /* 0x0000c500e6007a24 */ /* 0x000fe200078e0200 */
[----:B------:R-:W-:-:S05]  /*91f0*/  MOV R2, R32 ;  /* 0x0000002000027202 */ /* 0x000fca0000000f00 */
        /* <DEDUP_REMOVED lines=16> */
.L_x_1116:
[----:B------:R-:W-:Y:S05]  /*9300*/  BSYNC B0 ;  /* 0x0000000000007941 */ /* 0x000fea0003800000 */
.L_x_1115:
        /* <DEDUP_REMOVED lines=18> */
.L_x_1118:
[----:B------:R-:W-:Y:S05]  /*9430*/  BSYNC B0 ;  /* 0x0000000000007941 */ /* 0x000fea0003800000 */
.L_x_1117:
        /* <DEDUP_REMOVED lines=19> */
.L_x_1108:
[----:B------:R-:W-:Y:S01]  /*9570*/  SHF.R.S32.HI R10, RZ, 0x1f, R242 ;  /* 0x0000001fff0a7819 */ /* 0x000fe200000114f2 */
[----:B------:R-:W-:Y:S01]  /*9580*/  BSSY B0, `(.L_x_1119) ;  /* 0x0000027000007945 */ /* 0x000fe20003800000 */
[----:B------:R-:W-:-:S02]  /*9590*/  SHF.R.S32.HI R3, RZ, 0x1f, R229 ;  /* 0x0000001fff037819 */ /* 0x000fc400000114e5 */
[----:B------:R-:W-:Y:S02]  /*95a0*/  LEA.HI R10, R10, R242, RZ, 0x3 ;  /* 0x000000f20a0a7211 */ /* 0x000fe400078f18ff */
[----:B------:R-:W-:Y:S01]  /*95b0*/  SHF.R.S32.HI R2, RZ, 0x1f, R230 ;  /* 0x0000001fff027819 */ /* 0x000fe200000114e6 */
[----:B------:R-:W-:Y:S01]  /*95c0*/  IMAD R6, R3, c[0x0][0x308], RZ ;  /* 0x0000c20003067a24 */ /* 0x000fe200078e02ff */
[----:B------:R-:W-:Y:S02]  /*95d0*/  LOP3.LUT R0, R10, 0x1ffffff8, RZ, 0xc0, !PT ;  /* 0x1ffffff80a007812 */ /* 0x000fe400078ec0ff */
[----:B------:R-:W-:Y:S01]  /*95e0*/  SHF.R.S32.HI R10, RZ, 0x3, R10 ;  /* 0x00000003ff0a7819 */ /* 0x000fe2000001140a */
[----:B------:R-:W-:Y:S02]  /*95f0*/  IMAD R6, R229, c[0x0][0x30c], R6 ;  /* 0x0000c300e5067a24 */ /* 0x000fe400078e0206 */
[----:B------:R-:W-:Y:S01]  /*9600*/  IMAD.IADD R0, R242, 0x1, -R0 ;  /* 0x00000001f2007824 */ /* 0x000fe200078e0a00 */
[----:B------:R-:W-:Y:S01]  /*9610*/  SHF.R.S32.HI R11, RZ, 0x1f, R10 ;  /* 0x0000001fff0b7819 */ /* 0x000fe2000001140a */
[----:B------:R-:W-:-:S02]  /*9620*/  IMAD R16, R2, c[0x0][0x310], RZ ;  /* 0x0000c40002107a24 */ /* 0x000fc400078e02ff */
[----:B------:R-:W-:Y:S01]  /*9630*/  IMAD.SHL.U32 R4, R0, 0x8, RZ ;  /* 0x0000000800047824 */ /* 0x000fe200078e00ff */
[----:B------:R-:W-:Y:S01]  /*9640*/  MOV R0, 0xffffffb0 ;  /* 0xffffffb000007802 */ /* 0x000fe20000000f00 */
[----:B------:R-:W-:Y:S02]  /*9650*/  IMAD R16, R230, c[0x0][0x314], R16 ;  /* 0x0000c500e6107a24 */ /* 0x000fe400078e0210 */
[----:B------:R-:W-:Y:S01]  /*9660*/  IMAD.WIDE R14, R231, 0x50, R10 ;  /* 0x00000050e70e7825 */ /* 0x000fe200078e020a */
[----:B------:R-:W-:-:S03]  /*9670*/  SHF.R.S32.HI R5, RZ, 0x1f, R4 ;  /* 0x0000001fff057819 */ /* 0x000fc60000011404 */
[----:B------:R-:W-:Y:S02]  /*9680*/  IMAD R0, R231, R0, c[0x0][0x2f0] ;  /* 0x0000bc00e7007624 */ /* 0x000fe400078e0200 */
[----:B------:R-:W-:-:S03]  /*9690*/  IMAD.WIDE.U32 R8, R229, c[0x0][0x308], R4 ;  /* 0x0000c200e5087a25 */ /* 0x000fc600078e0004 */
[----:B------:R-:W-:Y:S01]  /*96a0*/  ISETP.GE.AND P5, PT, R10, R0, PT ;  /* 0x000000000a00720c */ /* 0x000fe20003fa6270 */
[----:B------:R-:W-:Y:S01]  /*96b0*/  IMAD.IADD R7, R9, 0x1, R6 ;  /* 0x0000000109077824 */ /* 0x000fe200078e0206 */
[----:B------:R-:W-:-:S05]  /*96c0*/  MOV R6, R8 ;  /* 0x0000000800067202 */ /* 0x000fca0000000f00 */
[----:B------:R-:W-:Y:S01]  /*96d0*/  IMAD.WIDE.U32 R12, R230, c[0x0][0x310], R6 ;  /* 0x0000c400e60c7a25 */ /* 0x000fe200078e0006 */
[C---:B------:R-:W-:Y:S02]  /*96e0*/  IADD3 R7, R4.reuse, 0x40, RZ ;  /* 0x0000004004077810 */ /* 0x040fe40007ffe0ff */
[----:B------:R-:W-:Y:S01]  /*96f0*/  IADD3 R6, R4, 0x80, RZ ;  /* 0x0000008004067810 */ /* 0x000fe20007ffe0ff */
[----:B------:R-:W-:Y:S02]  /*9700*/  IMAD.IADD R17, R13, 0x1, R16 ;  /* 0x000000010d117824 */ /* 0x000fe400078e0210 */
        /* <DEDUP_REMOVED lines=14> */
.L_x_1120:
[----:B------:R-:W-:Y:S05]  /*97f0*/  BSYNC B0 ;  /* 0x0000000000007941 */ /* 0x000fea0003800000 */
.L_x_1119:
        /* <DEDUP_REMOVED lines=20> */
.L_x_1122:
[----:B------:R-:W-:Y:S05]  /*9940*/  BSYNC B0 ;  /* 0x0000000000007941 */ /* 0x000fea0003800000 */
.L_x_1121:
        /* <DEDUP_REMOVED lines=20> */
.L_x_1124:
[----:B------:R-:W-:Y:S05]  /*9a90*/  BSYNC B0 ;  /* 0x0000000000007941 */ /* 0x000fea0003800000 */
.L_x_1123:
        /* <DEDUP_REMOVED lines=23> */
.L_x_1126:
[----:B------:R-:W-:Y:S05]  /*9c10*/  BSYNC B0 ;  /* 0x0000000000007941 */ /* 0x000fea0003800000 */
.L_x_1125:
[----:B------:R-:W-:Y:S01]  /*9c20*/  BSSY B0, `(.L_x_1127) ;  /* 0x0000012000007945 */ /* 0x000fe20003800000 */
[----:B------:R-:W-:Y:S05]  /*9c30*/  @P4 BRA `(.L_x_1128) ;  /* 0x0000010000004947 */ /* 0x000fea0003800000 */
[----:B------:R-:W-:Y:S01]  /*9c40*/  IADD3 R2, P0, R14, 0x20, RZ ;  /* 0x000000200e027810 */ /* 0x000fe20007f1e0ff */
[----:B--2---:R-:W-:Y:S01]  /*9c50*/  IMAD.MOV.U32 R10, RZ, RZ, R230 ;  /* 0x000000ffff0a7224 */ /* 0x004fe200078e00e6 */
        /* <DEDUP_REMOVED lines=14> */
.L_x_1128:
[----:B------:R-:W-:Y:S05]  /*9d40*/  BSYNC B0 ;  /* 0x0000000000007941 */ /* 0x000fea0003800000 */
.L_x_1127:
[----:B------:R-:W-:Y:S05]  /*9d50*/  @P3 EXIT ;  /* 0x000000000000394d */ /* 0x000fea0003800000 */
[----:B------:R-:W-:Y:S01]  /*9d60*/  IADD3 R0, P0, R14, 0x40, RZ ;  /* 0x000000400e007810 */ /* 0x000fe20007f1e0ff */
[----:B--2---:R-:W-:Y:S01]  /*9d70*/  IMAD.MOV.U32 R2, RZ, RZ, R230 ;  /* 0x000000ffff027224 */ /* 0x004fe200078e00e6 */
        /* <DEDUP_REMOVED lines=16> */
.L_x_1129:
        /* <DEDUP_REMOVED lines=16> */
.L_x_1421:


//--------------------- .text._ZN7cutlass13device_kernelIN5flash19enable_sm80_to_sm89INS1_16FlashAttnBwdSm80INS1_25CollectiveMainloopBwdSm80ILi2ELi1EN4cute5tupleIJNS5_1CILi64EEENS7_ILi80EEENS7_ILi192EEEEEENS_6half_tEfNS_4arch4Sm80ELb1ELb0ELb0ELb0ELb1ELb0ELb1ELb0ELi2ELi4ELi2ELi2ELb0EEENS1_21CollectiveEpilogueBwdISB_SC_SE_Li256ELb0ELb1ELi4EEENS1_25SingleTileBwdLPTSchedulerILb0ELi80ELb1EEEEEEEEEvNT_6ParamsE --------------------------
	.section	.text._ZN7cutlass13device_kernelIN5flash19enable_sm80_to_sm89INS1_16FlashAttnBwdSm80INS1_25CollectiveMainloopBwdSm80ILi2ELi1EN4cute5tupleIJNS5_1CILi64EEENS7_ILi80EEENS7_ILi192EEEEEENS_6half_tEfNS_4arch4Sm80ELb1ELb0ELb0ELb0ELb1ELb0ELb1ELb0ELi2ELi4ELi2ELi2ELb0EEENS1_21CollectiveEpilogueBwdISB_SC_SE_Li256ELb0ELb1ELi4EEENS1_25SingleTileBwdLPTSchedulerILb0ELi80ELb1EEEEEEEEEvNT_6ParamsE,"ax",@progbits
	.sectioninfo	@"SHI_REGISTERS=255"
	.align	128
.text._ZN7cutlass13device_kernelIN5flash19enable_sm80_to_sm89INS1_16FlashAttnBwdSm80INS1_25CollectiveMainloopBwdSm80ILi2ELi1EN4cute5tupleIJNS5_1CILi64EEENS7_ILi80EEENS7_ILi192EEEEEENS_6half_tEfNS_4arch4Sm80ELb1ELb0ELb0ELb0ELb1ELb0ELb1ELb0ELi2ELi4ELi2ELi2ELb0EEENS1_21CollectiveEpilogueBwdISB_SC_SE_Li256ELb0ELb1ELi4EEENS1_25SingleTileBwdLPTSchedulerILb0ELi80ELb1EEEEEEEEEvNT_6ParamsE:
        .type           _ZN7cutlass13device_kernelIN5flash19enable_sm80_to_sm89INS1_16FlashAttnBwdSm80INS1_25CollectiveMainloopBwdSm80ILi2ELi1EN4cute5tupleIJNS5_1CILi64EEENS7_ILi80EEENS7_ILi192EEEEEENS_6half_tEfNS_4arch4Sm80ELb1ELb0ELb0ELb0ELb1ELb0ELb1ELb0ELi2ELi4ELi2ELi2ELb0EEENS1_21CollectiveEpilogueBwdISB_SC_SE_Li256ELb0ELb1ELi4EEENS1_25SingleTileBwdLPTSchedulerILb0ELi80ELb1EEEEEEEEEvNT_6ParamsE,@function
        .size           _ZN7cutlass13device_kernelIN5flash19enable_sm80_to_sm89INS1_16FlashAttnBwdSm80INS1_25CollectiveMainloopBwdSm80ILi2ELi1EN4cute5tupleIJNS5_1CILi64EEENS7_ILi80EEENS7_ILi192EEEEEENS_6half_tEfNS_4arch4Sm80ELb1ELb0ELb0ELb0ELb1ELb0ELb1ELb0ELi2ELi4ELi2ELi2ELb0EEENS1_21CollectiveEpilogueBwdISB_SC_SE_Li256ELb0ELb1ELi4EEENS1_25SingleTileBwdLPTSchedulerILb0ELi80ELb1EEEEEEEEEvNT_6ParamsE,(.L_x_1422 - _ZN7cutlass13device_kernelIN5flash19enable_sm80_to_sm89INS1_16FlashAttnBwdSm80INS1_25CollectiveMainloopBwdSm80ILi2ELi1EN4cute5tupleIJNS5_1CILi64EEENS7_ILi80EEENS7_ILi192EEEEEENS_6half_tEfNS_4arch4Sm80ELb1ELb0ELb0ELb0ELb1ELb0ELb1ELb0ELi2ELi4ELi2ELi2ELb0EEENS1_21CollectiveEpilogueBwdISB_SC_SE_Li256ELb0ELb1ELi4EEENS1_25SingleTileBwdLPTSchedulerILb0ELi80ELb1EEEEEEEEEvNT_6ParamsE)
        .other          _ZN7cutlass13device_kernelIN5flash19enable_sm80_to_sm89INS1_16FlashAttnBwdSm80INS1_25CollectiveMainloopBwdSm80ILi2ELi1EN4cute5tupleIJNS5_1CILi64EEENS7_ILi80EEENS7_ILi192EEEEEENS_6half_tEfNS_4arch4Sm80ELb1ELb0ELb0ELb0ELb1ELb0ELb1ELb0ELi2ELi4ELi2ELi2ELb0EEENS1_21CollectiveEpilogueBwdISB_SC_SE_Li256ELb0ELb1ELi4EEENS1_25SingleTileBwdLPTSchedulerILb0ELi80ELb1EEEEEEEEEvNT_6ParamsE,@"STO_CUDA_ENTRY STV_DEFAULT"
_ZN7cutlass13device_kernelIN5flash19enable_sm80_to_sm89INS1_16FlashAttnBwdSm80INS1_25CollectiveMainloopBwdSm80ILi2ELi1EN4cute5tupleIJNS5_1CILi64EEENS7_ILi80EEENS7_ILi192EEEEEENS_6half_tEfNS_4arch4Sm80ELb1ELb0ELb0ELb0ELb1ELb0ELb1ELb0ELi2ELi4ELi2ELi2ELb0EEENS1_21CollectiveEpilogueBwdISB_SC_SE_Li256ELb0ELb1ELi4EEENS1_25SingleTileBwdLPTSchedulerILb0ELi80ELb1EEEEEEEEEvNT_6ParamsE:
[----:B------:R-:W-:-:S03]  /*0000*/  MOV R1, c[0x0][0x28] ;  /* 0x00000a0000017a02 */ /* 0x000fc60000000f00 */
[----:B------:R-:W1:Y:S01]  /*0010*/  S2R R230, SR_TID.X ;  /* 0x0000000000e67919 */ /* 0x000e620000002100 */
[----:B------:R-:W-:-:S03]  /*0020*/  IADD3 R1, R1, -0x10, RZ ;  /* 0xfffffff001017810 */ /* 0x000fc60007ffe0ff */
        /* <DEDUP_REMOVED lines=14> */
[----:B------:R-:W-:-:S04]  /*0110*/  MOV R0, c[0x0][0x3c4] ;  /* 0x0000f10000007a02 */ /* 0x000fc80000000f00 */
[----:B------:R-:W-:Y:S02]  /*0120*/  ISETP.NE.AND P0, PT, R0, 0x1, PT ;  /* 0x000000010000780c */ /* 0x000fe40003f05270 */
[----:B------:R-:W-:-:S11]  /*0130*/  MOV R0, R2 ;  /* 0x0000000200007202 */ /* 0x000fd60000000f00 */
[----:B------:R-:W-:-:S05]  /*0140*/  @P0 IMAD.HI.U32 R4, R2, c[0x0][0x3c8], RZ ;  /* 0x0000f20002040a27 */ /* 0x000fca00078e00ff */
[----:B------:R-:W-:-:S05]  /*0150*/  @P0 SHF.R.U32.HI R0, RZ, c[0x0][0x3cc], R4 ;  /* 0x0000f300ff000a19 */ /* 0x000fca0000011604 */
[----:B------:R-:W-:Y:S01]  /*0160*/  IMAD R4, R0, c[0x0][0x3c4], RZ ;  /* 0x0000f10000047a24 */ /* 0x000fe200078e02ff */
[----:B------:R-:W-:Y:S05]  /*0170*/  BRA `(.L_x_1132) ;  /* 0x0000006000007947 */ /* 0x000fea0003800000 */
.L_x_1131:
[----:B------:R-:W-:-:S04]  /*0180*/  MOV R0, c[0x0][0x3ac] ;  /* 0x0000eb0000007a02 */ /* 0x000fc80000000f00 */
[----:B------:R-:W-:Y:S02]  /*0190*/  ISETP.NE.AND P0, PT, R0, 0x1, PT ;  /* 0x000000010000780c */ /* 0x000fe40003f05270 */
[----:B------:R-:W-:-:S11]  /*01a0*/  MOV R0, R2 ;  /* 0x0000000200007202 */ /* 0x000fd60000000f00 */
[----:B------:R-:W-:-:S05]  /*01b0*/  @P0 IMAD.HI.U32 R4, R2, c[0x0][0x3b0], RZ ;  /* 0x0000ec0002040a27 */ /* 0x000fca00078e00ff */
[----:B------:R-:W-:-:S05]  /*01c0*/  @P0 SHF.R.U32.HI R0, RZ, c[0x0][0x3b4], R4 ;  /* 0x0000ed00ff000a19 */ /* 0x000fca0000011604 */
[----:B------:R-:W-:Y:S02]  /*01d0*/  IMAD R4, R0, c[0x0][0x3ac], RZ ;  /* 0x0000eb0000047a24 */ /* 0x000fe400078e02ff */
.L_x_1132:
[----:B------:R-:W-:Y:S02]  /*01e0*/  IMAD.MOV.U32 R5, RZ, RZ, c[0x0][0x3a0] ;  /* 0x0000e800ff057624 */ /* 0x000fe400078e00ff */
[----:B------:R-:W-:-:S03]  /*01f0*/  IMAD.IADD R4, R2, 0x1, -R4 ;  /* 0x0000000102047824 */ /* 0x000fc600078e0a04 */
[----:B------:R-:W-:Y:S01]  /*0200*/  ISETP.NE.AND P0, PT, R5, 0x1, PT ;  /* 0x000000010500780c */ /* 0x000fe20003f05270 */
[----:B------:R-:W-:-:S05]  /*0210*/  IMAD R4, R3, c[0x0][0x3ac], R4 ;  /* 0x0000eb0003047a24 */ /* 0x000fca00078e0204 */
[----:B------:R-:W-:-:S07]  /*0220*/  MOV R232, R4 ;  /* 0x0000000400e87202 */ /* 0x000fce0000000f00 */
[----:B------:R-:W-:-:S05]  /*0230*/  @P0 IMAD.HI.U32 R2, R4, c[0x0][0x3a4], RZ ;  /* 0x0000e90004020a27 */ /* 0x000fca00078e00ff */
[----:B------:R-:W-:Y:S02]  /*0240*/  @P0 SHF.R.U32.HI R232, RZ, c[0x0][0x3a8], R2 ;  /* 0x0000ea00ffe80a19 */ /* 0x000fe40000011602 */
[----:B------:R-:W-:Y:S02]  /*0250*/  LOP3.LUT R2, RZ, R0, RZ, 0x33, !PT ;  /* 0x00000000ff027212 */ /* 0x000fe400078e33ff */
[----:B------:R-:W-:Y:S02]  /*0260*/  IADD3 R0, -R232, RZ, RZ ;  /* 0x000000ffe8007210 */ /* 0x000fe40007ffe1ff */
[----:B------:R-:W-:-:S03]  /*0270*/  IADD3 R250, R2, c[0x0][0x394], RZ ;  /* 0x0000e50002fa7a10 */ /* 0x000fc60007ffe0ff */
[----:B------:R-:W-:Y:S01]  /*0280*/  IMAD R234, R0, c[0x0][0x3a0], R4 ;  /* 0x0000e80000ea7a24 */ /* 0x000fe200078e0204 */
[----:B------:R-:W-:Y:S05]  /*0290*/  BRA `(.L_x_1133) ;  /* 0x0000021000007947 */ /* 0x000fea0003800000 */
.L_x_1130:
        /* <DEDUP_REMOVED lines=16> */
.L_x_1134:
[----:B------:R-:W-:-:S04]  /*03a0*/  MOV R0, c[0x0][0x3ac] ;  /* 0x0000eb0000007a02 */ /* 0x000fc80000000f00 */
[----:B------:R-:W-:Y:S02]  /*03b0*/  ISETP.NE.AND P0, PT, R0, 0x1, PT ;  /* 0x000000010000780c */ /* 0x000fe40003f05270 */
[----:B------:R-:W-:-:S11]  /*03c0*/  MOV R0, R2 ;  /* 0x0000000200007202 */ /* 0x000fd60000000f00 */
[----:B------:R-:W-:-:S05]  /*03d0*/  @P0 IMAD.HI.U32 R4, R2, c[0x0][0x3b0], RZ ;  /* 0x0000ec0002040a27 */ /* 0x000fca00078e00ff */
[----:B------:R-:W-:-:S05]  /*03e0*/  @P0 SHF.R.U32.HI R0, RZ, c[0x0][0x3b4], R4 ;  /* 0x0000ed00ff000a19 */ /* 0x000fca0000011604 */
[----:B------:R-:W-:Y:S02]  /*03f0*/  IMAD R4, R0, c[0x0][0x3ac], RZ ;  /* 0x0000eb0000047a24 */ /* 0x000fe400078e02ff */
.L_x_1135:
        /* <DEDUP_REMOVED lines=10> */
[----:B------:R-:W-:Y:S02]  /*04a0*/  IMAD R234, R0, c[0x0][0x3a0], R4 ;  /* 0x0000e80000ea7a24 */ /* 0x000fe400078e0204 */
.L_x_1133:
        /* <DEDUP_REMOVED lines=80> */
[----:B------:R-:W-:Y:S01]  /*09b0*/  UMOV UR6, 0x5 ;  /* 0x0000000500067882 */ /* 0x000fe20000000000 */
[----:B------:R-:W-:Y:S01]  /*09c0*/  SHF.R.S32.HI R28, RZ, 0x1f, R232 ;  /* 0x0000001fff1c7819 */ /* 0x000fe200000114e8 */
[----:B------:R-:W-:Y:S01]  /*09d0*/  ULDC.64 UR4, c[0x0][0x1d8] ;  /* 0x0000760000047ab9 */ /* 0x000fe20000000a00 */
[----:B------:R-:W-:Y:S01]  /*09e0*/  ISETP.NE.AND P0, PT, R0, 0x1, PT ;  /* 0x000000010000780c */ /* 0x000fe20003f05270 */
[----:B------:R-:W-:Y:S01]  /*09f0*/  IMAD.MOV.U32 R0, RZ, RZ, R234 ;  /* 0x000000ffff007224 */ /* 0x000fe200078e00ea */
[----:B------:R-:W-:Y:S01]  /*0a00*/  LEA.HI R26, R29, R230, RZ, 0x3 ;  /* 0x000000e61d1a7211 */ /* 0x000fe200078f18ff */
[----:B------:R-:W-:Y:S01]  /*0a10*/  IMAD R7, R28, c[0x0][0x1e8], RZ ;  /* 0x00007a001c077a24 */ /* 0x000fe200078e02ff */
[----:B------:R-:W-:Y:S01]  /*0a20*/  ISETP.GT.AND P1, PT, R230, 0x7f, PT ;  /* 0x0000007fe600780c */ /* 0x000fe20003f24270 */
[----:B------:R-:W-:Y:S01]  /*0a30*/  IMAD R10, R28, c[0x0][0x1b8], RZ ;  /* 0x00006e001c0a7a24 */ /* 0x000fe200078e02ff */
[----:B------:R-:W-:Y:S01]  /*0a40*/  LOP3.LUT R3, R26, 0xfffffff8, RZ, 0xc0, !PT ;  /* 0xfffffff81a037812 */ /* 0x000fe200078ec0ff */
[----:B------:R-:W-:Y:S01]  /*0a50*/  USHF.L.U64.HI UR5, UR4, UR6, UR5 ;  /* 0x0000000604057299 */ /* 0x000fe20008010205 */
[----:B------:R-:W-:Y:S01]  /*0a60*/  SHF.R.S32.HI R236, RZ, 0x3, R26 ;  /* 0x00000003ffec7819 */ /* 0x000fe2000001141a */
[----:B------:R-:W-:Y:S01]  /*0a70*/  IMAD R10, R232, c[0x0][0x1bc], R10 ;  /* 0x00006f00e80a7a24 */ /* 0x000fe200078e020a */
[----:B------:R-:W-:Y:S01]  /*0a80*/  USHF.L.U32 UR4, UR4, 0x5, URZ ;  /* 0x0000000504047899 */ /* 0x000fe2000800063f */
[----:B------:R-:W-:Y:S01]  /*0a90*/  IMAD.IADD R23, R230, 0x1, -R3 ;  /* 0x00000001e6177824 */ /* 0x000fe200078e0a03 */
[----:B------:R-:W-:Y:S01]  /*0aa0*/  SHF.R.S32.HI R237, RZ, 0x1f, R236 ;  /* 0x0000001fffed7819 */ /* 0x000fe200000114ec */
[----:B------:R-:W-:Y:S01]  /*0ab0*/  @P0 IMAD.HI.U32 R2, R234, c[0x0][0x24c], RZ ;  /* 0x00009300ea020a27 */ /* 0x000fe200078e00ff */
[----:B------:R-:W-:Y:S01]  /*0ac0*/  SHF.R.S32.HI R21, RZ, 0x1f, R234 ;  /* 0x0000001fff157819 */ /* 0x000fe200000114ea */
[----:B------:R-:W-:Y:S01]  /*0ad0*/  UMOV UR7, 0x6 ;  /* 0x0000000600077882 */ /* 0x000fe20000000000 */
[----:B------:R-:W-:Y:S01]  /*0ae0*/  SHF.R.S32.HI R20, RZ, 0x1f, R190 ;  /* 0x0000001fff147819 */ /* 0x000fe200000114be */
[----:B------:R-:W-:Y:S01]  /*0af0*/  IMAD.SHL.U32 R12, R23, 0x8, RZ ;  /* 0x00000008170c7824 */ /* 0x000fe200078e00ff */
[----:B------:R-:W-:Y:S01]  /*0b00*/  @P0 SHF.R.U32.HI R0, RZ, c[0x0][0x250], R2 ;  /* 0x00009400ff000a19 */ /* 0x000fe20000011602 */
[----:B------:R-:W-:Y:S01]  /*0b10*/  IMAD.WIDE R14, R250, 0x50, R236 ;  /* 0x00000050fa0e7825 */ /* 0x000fe200078e02ec */
[----:B------:R-:W-:Y:S01]  /*0b20*/  CS2R R170, SRZ ;  /* 0x0000000000aa7805 */ /* 0x000fe2000001ff00 */
[----:B------:R-:W-:Y:S01]  /*0b30*/  CS2R R168, SRZ ;  /* 0x0000000000a87805 */ /* 0x000fe2000001ff00 */
[----:B------:R-:W-:Y:S01]  /*0b40*/  SHF.R.S32.HI R4, RZ, 0x1f, R0 ;  /* 0x0000001fff047819 */ /* 0x000fe20000011400 */
[----:B------:R-:W-:Y:S01]  /*0b50*/  IMAD.SHL.U32 R22, R190, 0x40, RZ ;  /* 0x00000040be167824 */ /* 0x000fe200078e00ff */
[----:B------:R-:W-:Y:S01]  /*0b60*/  SHF.R.S32.HI R13, RZ, 0x1f, R12 ;  /* 0x0000001fff0d7819 */ /* 0x000fe2000001140c */
[----:B------:R-:W-:Y:S01]  /*0b70*/  IMAD.MOV.U32 R223, RZ, RZ, 0x10 ;  /* 0x00000010ffdf7424 */ /* 0x000fe200078e00ff */
[----:B------:R-:W-:Y:S01]  /*0b80*/  ISETP.GE.AND P2, PT, R12, c[0x0][0x1cc], PT ;  /* 0x000073000c007a0c */ /* 0x000fe20003f46270 */
[----:B------:R-:W-:Y:S01]  /*0b90*/  IMAD R2, R4, c[0x0][0x1e0], RZ ;  /* 0x0000780004027a24 */ /* 0x000fe200078e02ff */
[C---:B------:R-:W-:Y:S01]  /*0ba0*/  IADD3 R25, R12.reuse, 0x40, RZ ;  /* 0x000000400c197810 */ /* 0x040fe20007ffe0ff */
[----:B------:R-:W-:Y:S01]  /*0bb0*/  IMAD.MOV.U32 R213, RZ, RZ, 0x120 ;  /* 0x00000120ffd57424 */ /* 0x000fe200078e00ff */
[----:B------:R-:W-:Y:S01]  /*0bc0*/  IADD3 R27, R12, 0x80, RZ ;  /* 0x000000800c1b7810 */ /* 0x000fe20007ffe0ff */
[C---:B------:R-:W-:Y:S01]  /*0bd0*/  IMAD R5, R0.reuse, c[0x0][0x1e4], R2 ;  /* 0x0000790000057a24 */ /* 0x040fe200078e0202 */
[----:B------:R-:W-:Y:S01]  /*0be0*/  ISETP.GE.AND P3, PT, R25, c[0x0][0x1cc], PT ;  /* 0x0000730019007a0c */ /* 0x000fe20003f66270 */
[----:B------:R-:W-:Y:S01]  /*0bf0*/  IMAD.WIDE.U32 R2, R0, c[0x0][0x1e0], R12 ;  /* 0x0000780000027a25 */ /* 0x000fe200078e000c */
[----:B------:R-:W-:Y:S01]  /*0c00*/  ISETP.GE.AND P5, PT, R27, c[0x0][0x1cc], PT ;  /* 0x000073001b007a0c */ /* 0x000fe20003fa6270 */
[----:B------:R-:W-:Y:S01]  /*0c10*/  CS2R R166, SRZ ;  /* 0x0000000000a67805 */ /* 0x000fe2000001ff00 */
[----:B------:R-:W-:Y:S01]  /*0c20*/  CS2R R164, SRZ ;  /* 0x0000000000a47805 */ /* 0x000fe2000001ff00 */
[----:B------:R-:W-:Y:S01]  /*0c30*/  IMAD.IADD R5, R3, 0x1, R5 ;  /* 0x0000000103057824 */ /* 0x000fe200078e0205 */
[----:B------:R-:W-:Y:S01]  /*0c40*/  CS2R R162, SRZ ;  /* 0x0000000000a27805 */ /* 0x000fe2000001ff00 */
[----:B------:R-:W-:Y:S01]  /*0c50*/  IMAD R3, R4, c[0x0][0x1b0], RZ ;  /* 0x00006c0004037a24 */ /* 0x000fe200078e02ff */
[----:B------:R-:W-:Y:S01]  /*0c60*/  CS2R R160, SRZ ;  /* 0x0000000000a07805 */ /* 0x000fe2000001ff00 */
        /* <DEDUP_REMOVED lines=16> */
[----:B------:R-:W-:Y:S01]  /*0d70*/  IMAD.SHL.U32 R0, R236, 0x40, RZ ;  /* 0x00000040ec007824 */ /* 0x000fe200078e00ff */
[----:B------:R-:W-:Y:S01]  /*0d80*/  CS2R R138, SRZ ;  /* 0x00000000008a7805 */ /* 0x000fe2000001ff00 */
[----:B------:R-:W-:Y:S01]  /*0d90*/  IMAD.IADD R3, R3, 0x1, R6 ;  /* 0x0000000103037824 */ /* 0x000fe200078e0206 */
[----:B------:R-:W-:Y:S01]  /*0da0*/  CS2R R136, SRZ ;  /* 0x0000000000887805 */ /* 0x000fe2000001ff00 */
[----:B------:R-:W-:Y:S01]  /*0db0*/  IMAD R6, R15, c[0x0][0x1d8], RZ ;  /* 0x000076000f067a24 */ /* 0x000fe200078e02ff */
[----:B------:R-:W-:Y:S01]  /*0dc0*/  LOP3.LUT R0, R0, 0x1c0, RZ, 0xc0, !PT ;  /* 0x000001c000007812 */ /* 0x000fe200078ec0ff */
[----:B------:R-:W-:Y:S01]  /*0dd0*/  IMAD.WIDE.U32 R8, R232, c[0x0][0x1b8], R2 ;  /* 0x00006e00e8087a25 */ /* 0x000fe200078e0002 */
[----:B------:R-:W-:Y:S01]  /*0de0*/  CS2R R134, SRZ ;  /* 0x0000000000867805 */ /* 0x000fe2000001ff00 */
[----:B------:R-:W-:Y:S01]  /*0df0*/  CS2R R132, SRZ ;  /* 0x0000000000847805 */ /* 0x000fe2000001ff00 */
[----:B------:R-:W-:Y:S01]  /*0e00*/  CS2R R130, SRZ ;  /* 0x0000000000827805 */ /* 0x000fe2000001ff00 */
[C---:B------:R-:W-:Y:S01]  /*0e10*/  IMAD R6, R14.reuse, c[0x0][0x1dc], R6 ;  /* 0x000077000e067a24 */ /* 0x040fe200078e0206 */
[----:B------:R-:W-:Y:S01]  /*0e20*/  CS2R R128, SRZ ;  /* 0x0000000000807805 */ /* 0x000fe2000001ff00 */
[----:B------:R-:W-:Y:S01]  /*0e30*/  IMAD.WIDE.U32 R2, R14, c[0x0][0x1d8], R4 ;  /* 0x000076000e027a25 */ /* 0x000fe200078e0004 */
[----:B------:R-:W-:Y:S01]  /*0e40*/  LOP3.LUT R5, R0, 0x38, R12, 0xf8, !PT ;  /* 0x0000003800057812 */ /* 0x000fe200078ef80c */
[----:B------:R-:W-:Y:S01]  /*0e50*/  CS2R R126, SRZ ;  /* 0x00000000007e7805 */ /* 0x000fe2000001ff00 */
[----:B------:R-:W-:Y:S01]  /*0e60*/  SHF.R.U32.HI R4, RZ, 0x3, R0 ;  /* 0x00000003ff047819 */ /* 0x000fe20000011600 */
[----:B------:R-:W-:Y:S01]  /*0e70*/  IMAD.IADD R0, R3, 0x1, R6 ;  /* 0x0000000103007824 */ /* 0x000fe200078e0206 */
[C---:B------:R-:W-:Y:S01]  /*0e80*/  LEA R6, P0, R2.reuse, c[0x0][0x1c0], 0x1 ;  /* 0x0000700002067a11 */ /* 0x040fe200078008ff */
[----:B------:R-:W-:Y:S01]  /*0e90*/  IMAD.IADD R11, R9, 0x1, R10 ;  /* 0x00000001090b7824 */ /* 0x000fe200078e020a */
[----:B------:R-:W-:Y:S01]  /*0ea0*/  LOP3.LUT R3, R5, R4, RZ, 0x3c, !PT ;  /* 0x0000000405037212 */ /* 0x000fe200078e3cff */
[----:B------:R-:W-:Y:S01]  /*0eb0*/  IMAD.MOV.U32 R5, RZ, RZ, c[0x0][0x1d8] ;  /* 0x00007600ff057624 */ /* 0x000fe200078e00ff */
[----:B------:R-:W-:Y:S01]  /*0ec0*/  LEA.HI.X R7, R2, c[0x0][0x1c4], R0, 0x1, P0 ;  /* 0x0000710002077a11 */ /* 0x000fe200000f0c00 */
[----:B------:R-:W-:Y:S01]  /*0ed0*/  IMAD.MOV.U32 R2, RZ, RZ, c[0x0][0x1dc] ;  /* 0x00007700ff027624 */ /* 0x000fe200078e00ff */
[----:B------:R-:W-:Y:S01]  /*0ee0*/  IADD3 R0, -R236, c[0x0][0x198], RZ ;  /* 0x00006600ec007a10 */ /* 0x000fe20007ffe1ff */
[----:B------:R-:W-:Y:S01]  /*0ef0*/  IMAD.MOV.U32 R10, RZ, RZ, R8 ;  /* 0x000000ffff0a7224 */ /* 0x000fe200078e0008 */
[----:B------:R-:W-:Y:S01]  /*0f00*/  LEA R4, P0, R5, R6, 0x6 ;  /* 0x0000000605047211 */ /* 0x000fe200078030ff */
[----:B------:R-:W-:Y:S01]  /*0f10*/  IMAD R8, R15, c[0x0][0x1a8], RZ ;  /* 0x00006a000f087a24 */ /* 0x000fe200078e02ff */
[----:B------:R-:W-:Y:S01]  /*0f20*/  CS2R R124, SRZ ;  /* 0x00000000007c7805 */ /* 0x000fe2000001ff00 */
[----:B------:R-:W-:Y:S01]  /*0f30*/  IMAD R0, R250, -0x50, R0 ;  /* 0xffffffb0fa007824 */ /* 0x000fe200078e0200 */
[----:B------:R-:W-:Y:S01]  /*0f40*/  LEA.HI.X R5, R5, R7, R2, 0x6, P0 ;  /* 0x0000000705057211 */ /* 0x000fe200000f3402 */
[----:B------:R-:W-:Y:S01]  /*0f50*/  IMAD.U32 R9, RZ, RZ, UR5 ;  /* 0x00000005ff097e24 */ /* 0x000fe2000f8e00ff */
[----:B------:R-:W-:Y:S01]  /*0f60*/  LEA.HI R2, R29, R230, RZ, 0x6 ;  /* 0x000000e61d027211 */ /* 0x000fe200078f30ff */
[----:B------:R-:W-:Y:S01]  /*0f70*/  IMAD.WIDE.U32 R10, R14, c[0x0][0x1a8], R10 ;  /* 0x00006a000e0a7a25 */ /* 0x000fe200078e000a */
[C---:B------:R-:W-:Y:S01]  /*0f80*/  ISETP.LT.OR P0, PT, R0.reuse, 0x1, P2 ;  /* 0x000000010000780c */ /* 0x040fe20001701670 */
[----:B------:R-:W-:Y:S01]  /*0f90*/  CS2R R122, SRZ ;  /* 0x00000000007a7805 */ /* 0x000fe2000001ff00 */
[----:B------:R-:W-:Y:S01]  /*0fa0*/  SHF.R.S32.HI R24, RZ, 0x6, R2 ;  /* 0x00000006ff187819 */ /* 0x000fe20000011402 */
[----:B------:R-:W-:Y:S01]  /*0fb0*/  IMAD.U32 R2, RZ, RZ, UR4 ;  /* 0x00000004ff027e24 */ /* 0x000fe2000f8e00ff */
[C---:B------:R-:W-:Y:S01]  /*0fc0*/  ISETP.LT.OR P6, PT, R0.reuse, 0x1, P3 ;  /* 0x000000010000780c */ /* 0x040fe20001fc1670 */
[----:B------:R-:W-:Y:S01]  /*0fd0*/  ULDC.64 UR4, c[0x0][0x1a8] ;  /* 0x00006a0000047ab9 */ /* 0x000fe20000000a00 */
[----:B------:R-:W-:Y:S01]  /*0fe0*/  ISETP.LT.OR P4, PT, R0, 0x1, P5 ;  /* 0x000000010000780c */ /* 0x000fe20002f81670 */
[----:B------:R-:W-:Y:S01]  /*0ff0*/  IMAD R3, R24, 0x200, R3 ;  /* 0x0000020018037824 */ /* 0x000fe200078e0203 */
[----:B------:R-:W-:Y:S01]  /*1000*/  ISETP.LT.OR P5, PT, R0, 0x21, P5 ;  /* 0x000000210000780c */ /* 0x000fe20002fa1670 */
[----:B------:R-:W-:Y:S01]  /*1010*/  USHF.L.U32 UR11, UR4, 0x5, URZ ;  /* 0x00000005040b7899 */ /* 0x000fe2000800063f */
[----:B------:R-:W-:Y:S01]  /*1020*/  IMAD.MOV.U32 R238, RZ, RZ, -0x50 ;  /* 0xffffffb0ffee7424 */ /* 0x000fe200078e00ff */
[----:B------:R-:W-:Y:S01]  /*1030*/  USHF.L.U64.HI UR10, UR4, UR6, UR5 ;  /* 0x00000006040a7299 */ /* 0x000fe20008010205 */
[----:B------:R-:W-:Y:S01]  /*1040*/  IMAD.SHL.U32 R228, R3, 0x2, RZ ;  /* 0x0000000203e47824 */ /* 0x000fe200078e00ff */
[----:B------:R-:W-:Y:S01]  /*1050*/  CS2R R120, SRZ ;  /* 0x0000000000787805 */ /* 0x000fe2000001ff00 */
[----:B------:R-:W-:Y:S01]  /*1060*/  IMAD R3, R14, c[0x0][0x1ac], R8 ;  /* 0x00006b000e037a24 */ /* 0x000fe200078e0208 */
[----:B------:R-:W-:Y:S01]  /*1070*/  ULDC.64 UR4, c[0x0][0x178] ;  /* 0x00005e0000047ab9 */ /* 0x000fe20000000a00 */
[----:B------:R-:W-:Y:S01]  /*1080*/  IMAD R238, R250, R238, c[0x0][0x198] ;  /* 0x00006600faee7624 */ /* 0x000fe200078e02ee */
[----:B------:R-:W-:Y:S01]  /*1090*/  @!PT LDS RZ, [RZ] ;  /* 0x00000000fffff984 */ /* 0x000fe20000000800 */
[----:B------:R-:W-:Y:S01]  /*10a0*/  @!PT LDS RZ, [RZ] ;  /* 0x00000000fffff984 */ /* 0x000fe20000000800 */
[----:B------:R-:W-:Y:S01]  /*10b0*/  @!PT LDS RZ, [RZ] ;  /* 0x00000000fffff984 */ /* 0x000fe20000000800 */
[----:B------:R1:W-:Y:S01]  /*10c0*/  LDGSTS.E.BYPASS.LTC128B.128 [R228+0x7880], [R6.64], !P0 ;  /* 0x0788000006e47fae */ /* 0x0003e2000c101d48 */
[C---:B------:R-:W-:Y:S01]  /*10d0*/  @!P1 LEA R8, P0, R2.reuse, R4, 0x1 ;  /* 0x0000000402089211 */ /* 0x040fe200078008ff */
[----:B------:R-:W-:Y:S01]  /*10e0*/  IMAD.IADD R3, R11, 0x1, R3 ;  /* 0x000000010b037824 */ /* 0x000fe200078e0203 */
[----:B------:R-:W-:Y:S01]  /*10f0*/  USHF.L.U64.HI UR12, UR4, UR7, UR5 ;  /* 0x00000007040c7299 */ /* 0x000fe20008010205 */
[----:B------:R1:W-:Y:S01]  /*1100*/  LDGSTS.E.BYPASS.LTC128B.128 [R228+0xa080], [R6.64+0x80], !P6 ;  /* 0x0a08008006e47fae */ /* 0x0003e2000f101d48 */
[----:B------:R-:W-:Y:S01]  /*1110*/  @!P1 LEA.HI.X R9, R2, R5, R9, 0x1, P0 ;  /* 0x0000000502099211 */ /* 0x000fe200000f0c09 */
[----:B------:R-:W-:Y:S01]  /*1120*/  IMAD.MOV.U32 R11, RZ, RZ, c[0x0][0x1ac] ;  /* 0x00006b00ff0b7624 */ /* 0x000fe200078e00ff */
[----:B------:R-:W-:Y:S01]  /*1130*/  ISETP.LT.OR P0, PT, R0, 0x21, P2 ;  /* 0x000000210000780c */ /* 0x000fe20001701670 */
[----:B------:R1:W-:Y:S01]  /*1140*/  LDGSTS.E.BYPASS.LTC128B.128 [R228+0xc880], [R6.64+0x100], !P4 ;  /* 0x0c88010006e47fae */ /* 0x0003e2000e101d48 */
[----:B------:R-:W-:Y:S01]  /*1150*/  LEA R2, P2, R10, c[0x0][0x190], 0x1 ;  /* 0x000064000a027a11 */ /* 0x000fe200078408ff */
[----:B------:R-:W-:Y:S01]  /*1160*/  USHF.L.U32 UR13, UR4, 0x6, URZ ;  /* 0x00000006040d7899 */ /* 0x000fe2000800063f */
[----:B------:R-:W-:Y:S01]  /*1170*/  ISETP.LT.OR P6, PT, R0, 0x21, P3 ;  /* 0x000000210000780c */ /* 0x000fe20001fc1670 */
[----:B------:R-:W-:Y:S01]  /*1180*/  CS2R R118, SRZ ;  /* 0x0000000000767805 */ /* 0x000fe2000001ff00 */
[----:B------:R-:W-:Y:S01]  /*1190*/  LEA.HI.X R3, R10, c[0x0][0x194], R3, 0x1, P2 ;  /* 0x000065000a037a11 */ /* 0x000fe200010f0c03 */
[----:B------:R-:W-:Y:S01]  /*11a0*/  IMAD R10, R237, c[0x0][0x178], RZ ;  /* 0x00005e00ed0a7a24 */ /* 0x000fe200078e02ff */
[C---:B------:R-:W-:Y:S01]  /*11b0*/  @!P1 ISETP.GE.AND P2, PT, R0.reuse, 0x41, PT ;  /* 0x000000410000980c */ /* 0x040fe20003f46270 */
[----:B------:R-:W-:Y:S01]  /*11c0*/  CS2R R116, SRZ ;  /* 0x0000000000747805 */ /* 0x000fe2000001ff00 */
[----:B------:R-:W-:Y:S01]  /*11d0*/  @!P1 ISETP.LT.OR P3, PT, R0, 0x41, P3 ;  /* 0x000000410000980c */ /* 0x000fe20001f61670 */
[----:B------:R-:W-:Y:S01]  /*11e0*/  IMAD R10, R236, c[0x0][0x17c], R10 ;  /* 0x00005f00ec0a7a24 */ /* 0x000fe200078e020a */
[----:B------:R-:W-:Y:S01]  /*11f0*/  @!P1 ISETP.GE.OR P4, PT, R12, c[0x0][0x1cc], !P2 ;  /* 0x000073000c009a0c */ /* 0x000fe20005786670 */
[----:B------:R2:W-:Y:S01]  /*1200*/  LDGSTS.E.BYPASS.LTC128B.128 [R228+0x8880], [R4.64], !P0 ;  /* 0x0888000004e47fae */ /* 0x0005e2000c101d48 */
[----:B------:R-:W-:Y:S01]  /*1210*/  @!P1 ISETP.GE.OR P2, PT, R27, c[0x0][0x1cc], !P2 ;  /* 0x000073001b009a0c */ /* 0x000fe20005746670 */
        /* <DEDUP_REMOVED lines=13> */
[----:B-1----:R-:W-:Y:S01]  /*12f0*/  IMAD.MOV.U32 R7, RZ, RZ, c[0x0][0x1a8] ;  /* 0x00006a00ff077624 */ /* 0x002fe200078e00ff */
[----:B------:R3:W-:Y:S01]  /*1300*/  @!P1 LDGSTS.E.BYPASS.LTC128B.128 [R228+0xc080], [R8.64+0x80], !P3 ;  /* 0x0c08008008e49fae */ /* 0x0007e2000d901d48 */
[----:B------:R-:W-:Y:S01]  /*1310*/  ISETP.LT.OR P3, PT, R0, 0x1, P6 ;  /* 0x000000010000780c */ /* 0x000fe20003761670 */
[----:B------:R-:W-:Y:S01]  /*1320*/  CS2R R90, SRZ ;  /* 0x00000000005a7805 */ /* 0x000fe2000001ff00 */
[----:B------:R-:W-:Y:S01]  /*1330*/  CS2R R88, SRZ ;  /* 0x0000000000587805 */ /* 0x000fe2000001ff00 */
[----:B------:R3:W-:Y:S01]  /*1340*/  @!P1 LDGSTS.E.BYPASS.LTC128B.128 [R228+0xe880], [R8.64+0x100], !P2 ;  /* 0x0e88010008e49fae */ /* 0x0007e2000d101d48 */
[----:B------:R-:W-:Y:S01]  /*1350*/  ISETP.GE.AND P2, PT, R12, c[0x0][0x19c], PT ;  /* 0x000067000c007a0c */ /* 0x000fe20003f46270 */
[----:B------:R-:W-:Y:S01]  /*1360*/  CS2R R86, SRZ ;  /* 0x0000000000567805 */ /* 0x000fe2000001ff00 */
[C---:B------:R-:W-:Y:S01]  /*1370*/  LEA R6, P0, R7.reuse, R2, 0x6 ;  /* 0x0000000207067211 */ /* 0x040fe200078030ff */
[----:B------:R-:W-:Y:S01]  /*1380*/  CS2R R84, SRZ ;  /* 0x0000000000547805 */ /* 0x000fe2000001ff00 */
[C---:B------:R-:W-:Y:S01]  /*1390*/  ISETP.LT.OR P4, PT, R0.reuse, 0x1, P2 ;  /* 0x000000010000780c */ /* 0x040fe20001781670 */
[----:B------:R-:W-:Y:S01]  /*13a0*/  CS2R R82, SRZ ;  /* 0x0000000000527805 */ /* 0x000fe2000001ff00 */
[----:B------:R-:W-:Y:S01]  /*13b0*/  LEA.HI.X R7, R7, R3, R11, 0x6, P0 ;  /* 0x0000000307077211 */ /* 0x000fe200000f340b */
[----:B------:R-:W-:Y:S01]  /*13c0*/  IMAD.U32 R11, RZ, RZ, UR10 ;  /* 0x0000000aff0b7e24 */ /* 0x000fe2000f8e00ff */
[----:B------:R-:W-:Y:S01]  /*13d0*/  ISETP.LT.OR P0, PT, R0, 0x1, P5 ;  /* 0x000000010000780c */ /* 0x000fe20002f01670 */
[----:B------:R-:W-:Y:S01]  /*13e0*/  USHF.L.U64.HI UR10, UR4, UR6, UR5 ;  /* 0x00000006040a7299 */ /* 0x000fe20008010205 */
[----:B------:R-:W-:Y:S01]  /*13f0*/  CS2R R80, SRZ ;  /* 0x0000000000507805 */ /* 0x000fe2000001ff00 */
[----:B------:R-:W-:Y:S01]  /*1400*/  CS2R R78, SRZ ;  /* 0x00000000004e7805 */ /* 0x000fe2000001ff00 */
[----:B------:R-:W-:Y:S01]  /*1410*/  CS2R R76, SRZ ;  /* 0x00000000004c7805 */ /* 0x000fe2000001ff00 */
[----:B------:R-:W-:Y:S01]  /*1420*/  CS2R R74, SRZ ;  /* 0x00000000004a7805 */ /* 0x000fe2000001ff00 */
[----:B--2---:R-:W-:Y:S01]  /*1430*/  IMAD.WIDE.U32 R4, R236, c[0x0][0x178], R12 ;  /* 0x00005e00ec047a25 */ /* 0x004fe200078e000c */
[----:B------:R-:W-:Y:S01]  /*1440*/  CS2R R72, SRZ ;  /* 0x0000000000487805 */ /* 0x000fe2000001ff00 */
[----:B------:R-:W-:Y:S01]  /*1450*/  CS2R R70, SRZ ;  /* 0x0000000000467805 */ /* 0x000fe2000001ff00 */
[----:B------:R1:W-:Y:S01]  /*1460*/  LDGSTS.E.BYPASS.LTC128B.128 [R228+0x80], [R2.64], !P4 ;  /* 0x0008000002e47fae */ /* 0x0003e2000e101d48 */
[----:B------:R-:W-:Y:S01]  /*1470*/  IMAD.IADD R5, R5, 0x1, R10 ;  /* 0x0000000105057824 */ /* 0x000fe200078e020a */
[----:B------:R-:W-:Y:S01]  /*1480*/  ISETP.GE.AND P4, PT, R12, c[0x0][0x16c], PT ;  /* 0x00005b000c007a0c */ /* 0x000fe20003f86270 */
[----:B------:R-:W-:Y:S01]  /*1490*/  IMAD.U32 R16, RZ, RZ, UR10 ;  /* 0x0000000aff107e24 */ /* 0x000fe2000f8e00ff */
[----:B------:R1:W-:Y:S01]  /*14a0*/  LDGSTS.E.BYPASS.LTC128B.128 [R228+0x2880], [R2.64+0x80], !P3 ;  /* 0x0288008002e47fae */ /* 0x0003e2000d901d48 */
[----:B------:R-:W-:Y:S01]  /*14b0*/  ISETP.GE.AND P3, PT, R25, c[0x0][0x16c], PT ;  /* 0x00005b0019007a0c */ /* 0x000fe20003f66270 */
[----:B------:R-:W-:Y:S01]  /*14c0*/  CS2R R68, SRZ ;  /* 0x0000000000447805 */ /* 0x000fe2000001ff00 */
[----:B------:R-:W-:Y:S01]  /*14d0*/  CS2R R66, SRZ ;  /* 0x0000000000427805 */ /* 0x000fe2000001ff00 */
[----:B------:R1:W-:Y:S01]  /*14e0*/  LDGSTS.E.BYPASS.LTC128B.128 [R228+0x5080], [R2.64+0x100], !P0 ;  /* 0x0508010002e47fae */ /* 0x0003e2000c101d48 */
[----:B------:R-:W-:Y:S01]  /*14f0*/  SEL R10, RZ, 0xffffffff, P3 ;  /* 0xffffffffff0a7807 */ /* 0x000fe20001800000 */
[----:B---3--:R-:W-:Y:S01]  /*1500*/  IMAD R8, R21, c[0x0][0x180], RZ ;  /* 0x0000600015087a24 */ /* 0x008fe200078e02ff */
[----:B------:R-:W-:Y:S01]  /*1510*/  ISETP.LT.OR P0, PT, R0, 0x21, P2 ;  /* 0x000000210000780c */ /* 0x000fe20001701670 */
[----:B------:R-:W-:Y:S01]  /*1520*/  CS2R R64, SRZ ;  /* 0x0000000000407805 */ /* 0x000fe2000001ff00 */
[----:B------:R-:W-:Y:S01]  /*1530*/  SEL R9, RZ, 0x1, P4 ;  /* 0x00000001ff097807 */ /* 0x000fe20002000000 */
[----:B------:R-:W-:Y:S01]  /*1540*/  IMAD R8, R234, c[0x0][0x184], R8 ;  /* 0x00006100ea087a24 */ /* 0x000fe200078e0208 */
[C---:B------:R-:W-:Y:S01]  /*1550*/  ISETP.LT.OR P4, PT, R0.reuse, 0x21, P6 ;  /* 0x000000210000780c */ /* 0x040fe20003781670 */
[----:B------:R-:W-:Y:S01]  /*1560*/  CS2R R62, SRZ ;  /* 0x00000000003e7805 */ /* 0x000fe2000001ff00 */
[C---:B------:R-:W-:Y:S01]  /*1570*/  ISETP.LT.OR P3, PT, R0.reuse, 0x21, P5 ;  /* 0x000000210000780c */ /* 0x040fe20002f61670 */
[----:B------:R-:W-:Y:S01]  /*1580*/  CS2R R60, SRZ ;  /* 0x00000000003c7805 */ /* 0x000fe2000001ff00 */
[C---:B------:R-:W-:Y:S01]  /*1590*/  @!P1 ISETP.LT.OR P2, PT, R0.reuse, 0x41, P2 ;  /* 0x000000410000980c */ /* 0x040fe20001741670 */
[----:B------:R-:W-:Y:S01]  /*15a0*/  CS2R R58, SRZ ;  /* 0x00000000003a7805 */ /* 0x000fe2000001ff00 */
[C---:B------:R-:W-:Y:S01]  /*15b0*/  @!P1 ISETP.LT.OR P6, PT, R0.reuse, 0x41, P6 ;  /* 0x000000410000980c */ /* 0x040fe200037c1670 */
[----:B------:R-:W-:Y:S01]  /*15c0*/  CS2R R56, SRZ ;  /* 0x0000000000387805 */ /* 0x000fe2000001ff00 */
[----:B------:R-:W-:Y:S01]  /*15d0*/  @!P1 ISETP.LT.OR P5, PT, R0, 0x41, P5 ;  /* 0x000000410000980c */ /* 0x000fe20002fa1670 */
[----:B------:R-:W-:Y:S01]  /*15e0*/  IMAD R0, R237, c[0x0][0x208], RZ ;  /* 0x00008200ed007a24 */ /* 0x000fe200078e02ff */
[----:B------:R2:W-:Y:S01]  /*15f0*/  LDGSTS.E.BYPASS.LTC128B.128 [R228+0x1080], [R6.64], !P0 ;  /* 0x0108000006e47fae */ /* 0x0005e2000c101d48 */
[----:B------:R-:W-:Y:S01]  /*1600*/  ISETP.GE.AND P0, PT, R27, c[0x0][0x16c], PT ;  /* 0x00005b001b007a0c */ /* 0x000fe20003f06270 */
[----:B------:R-:W-:Y:S01]  /*1610*/  CS2R R54, SRZ ;  /* 0x0000000000367805 */ /* 0x000fe2000001ff00 */
[----:B------:R-:W-:Y:S01]  /*1620*/  IMAD R0, R236, c[0x0][0x20c], R0 ;  /* 0x00008300ec007a24 */ /* 0x000fe200078e0200 */
[----:B------:R2:W-:Y:S01]  /*1630*/  LDGSTS.E.BYPASS.LTC128B.128 [R228+0x3880], [R6.64+0x80], !P4 ;  /* 0x0388008006e47fae */ /* 0x0005e2000e101d48 */
[----:B------:R-:W-:Y:S01]  /*1640*/  CS2R R52, SRZ ;  /* 0x0000000000347805 */ /* 0x000fe2000001ff00 */
[----:B------:R-:W-:Y:S01]  /*1650*/  CS2R R50, SRZ ;  /* 0x0000000000327805 */ /* 0x000fe2000001ff00 */
[----:B------:R-:W-:Y:S01]  /*1660*/  CS2R R48, SRZ ;  /* 0x0000000000307805 */ /* 0x000fe2000001ff00 */
[----:B------:R2:W-:Y:S01]  /*1670*/  LDGSTS.E.BYPASS.LTC128B.128 [R228+0x6080], [R6.64+0x100], !P3 ;  /* 0x0608010006e47fae */ /* 0x0005e2000d901d48 */
[----:B------:R-:W-:Y:S01]  /*1680*/  CS2R R46, SRZ ;  /* 0x00000000002e7805 */ /* 0x000fe2000001ff00 */
[----:B-1----:R-:W-:Y:S01]  /*1690*/  IMAD.WIDE.U32 R2, R234, c[0x0][0x180], R4 ;  /* 0x00006000ea027a25 */ /* 0x002fe200078e0004 */
[----:B------:R-:W-:Y:S01]  /*16a0*/  CS2R R44, SRZ ;  /* 0x00000000002c7805 */ /* 0x000fe2000001ff00 */
[----:B------:R-:W-:-:S02]  /*16b0*/  SHF.R.S32.HI R231, RZ, 0x1f, R230 ;  /* 0x0000001fffe77819 */ /* 0x000fc400000114e6 */
[----:B------:R-:W-:Y:S02]  /*16c0*/  IMAD.SHL.U32 R4, R10, 0x2, RZ ;  /* 0x000000020a047824 */ /* 0x000fe400078e00ff */
[----:B------:R-:W-:Y:S02]  /*16d0*/  IMAD.IADD R3, R3, 0x1, R8 ;  /* 0x0000000103037824 */ /* 0x000fe400078e0208 */
[----:B------:R-:W-:Y:S01]  /*16e0*/  IMAD.U32 R10, RZ, RZ, UR11 ;  /* 0x0000000bff0a7e24 */ /* 0x000fe2000f8e00ff */
[----:B------:R-:W-:Y:S01]  /*16f0*/  LOP3.LUT R14, R4, 0x2, R9, 0xe2, !PT ;  /* 0x00000002040e7812 */ /* 0x000fe200078ee209 */
[----:B------:R-:W-:Y:S01]  /*1700*/  IMAD R4, R28, c[0x0][0x188], RZ ;  /* 0x000062001c047a24 */ /* 0x000fe200078e02ff */
[----:B------:R-:W-:Y:S01]  /*1710*/  USHF.L.U32 UR11, UR4, 0x5, URZ ;  /* 0x00000005040b7899 */ /* 0x000fe2000800063f */
[----:B------:R-:W-:Y:S02]  /*1720*/  IMAD.WIDE.U32 R246, R232, c[0x0][0x188], R2 ;  /* 0x00006200e8f67a25 */ /* 0x000fe400078e0002 */
[----:B------:R-:W-:-:S02]  /*1730*/  ULDC.64 UR4, c[0x0][0x208] ;  /* 0x0000820000047ab9 */ /* 0x000fc40000000a00 */
[----:B------:R-:W-:Y:S01]  /*1740*/  IMAD R8, R232, c[0x0][0x18c], R4 ;  /* 0x00006300e8087a24 */ /* 0x000fe200078e0204 */
[----:B------:R-:W-:Y:S01]  /*1750*/  USHF.L.U64.HI UR7, UR4, UR7, UR5 ;  /* 0x0000000704077299 */ /* 0x000fe20008010205 */
[----:B------:R-:W-:Y:S01]  /*1760*/  IMAD.WIDE.U32 R4, R236, c[0x0][0x208], R12 ;  /* 0x00008200ec047a25 */ /* 0x000fe200078e000c */
[----:B------:R-:W-:-:S03]  /*1770*/  USHF.L.U64.HI UR5, UR4, UR6, UR5 ;  /* 0x0000000604057299 */ /* 0x000fc60008010205 */
[----:B------:R-:W-:Y:S01]  /*1780*/  IMAD.IADD R9, R5, 0x1, R0 ;  /* 0x0000000105097824 */ /* 0x000fe200078e0200 */
[----:B------:R-:W-:Y:S01]  /*1790*/  SEL R0, RZ, 0x4, P0 ;  /* 0x00000004ff007807 */ /* 0x000fe20000000000 */
[----:B------:R-:W-:Y:S01]  /*17a0*/  IMAD R5, R190, UR12, RZ ;  /* 0x0000000cbe057c24 */ /* 0x000fe2000f8e02ff */
[----:B------:R-:W-:Y:S01]  /*17b0*/  @!P1 LEA R2, P0, R10, R6, 0x1 ;  /* 0x000000060a029211 */ /* 0x000fe200078008ff */
[----:B------:R-:W-:Y:S01]  /*17c0*/  IMAD.IADD R243, R247, 0x1, R8 ;  /* 0x00000001f7f37824 */ /* 0x000fe200078e0208 */
[----:B------:R-:W-:Y:S01]  /*17d0*/  LOP3.LUT R0, R14, R0, RZ, 0xfc, !PT ;  /* 0x000000000e007212 */ /* 0x000fe200078efcff */
[----:B------:R-:W-:Y:S01]  /*17e0*/  IMAD.MOV.U32 R242, RZ, RZ, R246 ;  /* 0x000000fffff27224 */ /* 0x000fe200078e00f6 */
[----:B------:R-:W-:Y:S01]  /*17f0*/  @!P1 LEA.HI.X R3, R10, R7, R11, 0x1, P0 ;  /* 0x000000070a039211 */ /* 0x000fe200000f0c0b */
[----:B------:R-:W-:Y:S01]  /*1800*/  IMAD.MOV.U32 R8, RZ, RZ, R4 ;  /* 0x000000ffff087224 */ /* 0x000fe200078e0004 */
[----:B------:R-:W-:Y:S01]  /*1810*/  LOP3.LUT P4, RZ, R0, 0x1, RZ, 0xc0, !PT ;  /* 0x0000000100ff7812 */ /* 0x000fe2000788c0ff */
[----:B------:R-:W-:Y:S01]  /*1820*/  IMAD R10, R20, UR13, R5 ;  /* 0x0000000d140a7c24 */ /* 0x000fe2000f8e0205 */
[C---:B------:R-:W-:Y:S01]  /*1830*/  LOP3.LUT P3, RZ, R0.reuse, 0x2, RZ, 0xc0, !PT ;  /* 0x0000000200ff7812 */ /* 0x040fe2000786c0ff */
[----:B------:R1:W-:Y:S01]  /*1840*/  @!P1 LDGSTS.E.BYPASS.LTC128B.128 [R228+0x2080], [R2.64], !P2 ;  /* 0x0208000002e49fae */ /* 0x0003e2000d101d48 */
[----:B------:R-:W-:Y:S01]  /*1850*/  LOP3.LUT P2, RZ, R0, 0x4, RZ, 0xc0, !PT ;  /* 0x0000000400ff7812 */ /* 0x000fe2000784c0ff */
[----:B------:R-:W-:Y:S01]  /*1860*/  IMAD R0, R21, c[0x0][0x210], RZ ;  /* 0x0000840015007a24 */ /* 0x000fe200078e02ff */
[----:B------:R-:W-:Y:S01]  /*1870*/  USHF.L.U32 UR12, UR4, 0x6, URZ ;  /* 0x00000006040c7899 */ /* 0x000fe2000800063f */
[----:B------:R-:W-:Y:S01]  /*1880*/  IMAD.WIDE.U32 R4, R190, UR13, R242 ;  /* 0x0000000dbe047c25 */ /* 0x000fe2000f8e00f2 */
[----:B------:R1:W-:Y:S01]  /*1890*/  @!P1 LDGSTS.E.BYPASS.LTC128B.128 [R228+0x4880], [R2.64+0x80], !P6 ;  /* 0x0488008002e49fae */ /* 0x0003e2000f101d48 */
[----:B------:R-:W-:-:S02]  /*18a0*/  UMOV UR13, 0x1 ;  /* 0x00000001000d7882 */ /* 0x000fc40000000000 */
[----:B------:R-:W-:Y:S01]  /*18b0*/  IMAD R19, R234, c[0x0][0x214], R0 ;  /* 0x00008500ea137a24 */ /* 0x000fe200078e0200 */
[----:B------:R-:W-:Y:S01]  /*18c0*/  IADD3 R0, -R236, c[0x0][0x168], -R22 ;  /* 0x00005a00ec007a10 */ /* 0x000fe20007ffe916 */
[----:B------:R-:W-:Y:S01]  /*18d0*/  IMAD.IADD R10, R5, 0x1, R10 ;  /* 0x00000001050a7824 */ /* 0x000fe200078e020a */
[----:B--2---:R-:W-:Y:S01]  /*18e0*/  LEA R6, P0, R4, c[0x0][0x160], 0x1 ;  /* 0x0000580004067a11 */ /* 0x004fe200078008ff */
[----:B------:R1:W-:Y:S01]  /*18f0*/  @!P1 LDGSTS.E.BYPASS.LTC128B.128 [R228+0x7080], [R2.64+0x100], !P5 ;  /* 0x0708010002e49fae */ /* 0x0003e2000e901d48 */
[----:B------:R-:W-:Y:S01]  /*1900*/  ISETP.LT.OR P6, PT, R0, 0x1, !P4 ;  /* 0x000000010000780c */ /* 0x000fe200067c1670 */
[----:B------:R-:W-:Y:S01]  /*1910*/  IMAD.SHL.U32 R14, R230, 0x4, RZ ;  /* 0x00000004e60e7824 */ /* 0x000fe200078e00ff */
[----:B------:R-:W-:Y:S01]  /*1920*/  ISETP.LT.OR P5, PT, R0, 0x1, !P3 ;  /* 0x000000010000780c */ /* 0x000fe20005fa1670 */
[----:B------:R-:W-:Y:S01]  /*1930*/  IMAD.U32 R13, RZ, RZ, UR11 ;  /* 0x0000000bff0d7e24 */ /* 0x000fe2000f8e00ff */
[----:B------:R-:W-:Y:S01]  /*1940*/  LEA.HI.X R7, R4, c[0x0][0x164], R10, 0x1, P0 ;  /* 0x0000590004077a11 */ /* 0x000fe200000f0c0a */
[----:B------:R-:W-:Y:S01]  /*1950*/  IMAD.U32 R17, RZ, RZ, UR11 ;  /* 0x0000000bff117e24 */ /* 0x000fe2000f8e00ff */
[----:B------:R-:W-:Y:S01]  /*1960*/  SHF.R.S32.HI R15, RZ, 0x1f, R14 ;  /* 0x0000001fff0f7819 */ /* 0x000fe2000001140e */
[----:B------:R-:W-:Y:S01]  /*1970*/  IMAD.WIDE.U32 R10, R234, c[0x0][0x210], R8 ;  /* 0x00008400ea0a7a25 */ /* 0x000fe200078e0008 */
[----:B------:R-:W-:Y:S01]  /*1980*/  LEA R8, P0, R13, R6, 0x1 ;  /* 0x000000060d087211 */ /* 0x000fe200078008ff */
[----:B------:R-:W0:Y:S01]  /*1990*/  LDGDEPBAR ;  /* 0x00000000000079af */ /* 0x000e220000000000 */
[C---:B------:R-:W-:Y:S01]  /*19a0*/  ISETP.LT.OR P1, PT, R0.reuse, 0x1, !P2 ;  /* 0x000000010000780c */ /* 0x040fe20005721670 */
[----:B------:R-:W-:Y:S01]  /*19b0*/  IMAD R4, R21, c[0x0][0x270], RZ ;  /* 0x00009c0015047a24 */ /* 0x000fe200078e02ff */
[----:B------:R-:W-:Y:S01]  /*19c0*/  LEA.HI.X R9, R17, R7, R16, 0x1, P0 ;  /* 0x0000000711097211 */ /* 0x000fe200000f0c10 */
[----:B------:R2:W-:Y:S01]  /*19d0*/  LDGSTS.E.BYPASS.LTC128B.128 [R228+0xf080], [R6.64], !P6 ;  /* 0x0f08000006e47fae */ /* 0x0005e2000f101d48 */
[----:B------:R-:W-:Y:S01]  /*19e0*/  ISETP.LT.OR P0, PT, R0, 0x21, !P4 ;  /* 0x000000210000780c */ /* 0x000fe20006701670 */
[----:B------:R-:W-:Y:S01]  /*19f0*/  IMAD R4, R234, c[0x0][0x274], R4 ;  /* 0x00009d00ea047a24 */ /* 0x000fe200078e0204 */
[C---:B------:R-:W-:Y:S01]  /*1a00*/  ISETP.LT.OR P6, PT, R0.reuse, 0x21, !P3 ;  /* 0x000000210000780c */ /* 0x040fe20005fc1670 */
[----:B------:R2:W-:Y:S01]  /*1a10*/  LDGSTS.E.BYPASS.LTC128B.128 [R228+0x11080], [R6.64+0x80], !P5 ;  /* 0x1108008006e47fae */ /* 0x0005e2000e901d48 */
[----:B------:R-:W-:Y:S01]  /*1a20*/  ISETP.LT.OR P5, PT, R0, 0x21, !P2 ;  /* 0x000000210000780c */ /* 0x000fe200057a1670 */
[----:B------:R-:W-:Y:S01]  /*1a30*/  IMAD R0, R28, c[0x0][0x278], RZ ;  /* 0x00009e001c007a24 */ /* 0x000fe200078e02ff */
[----:B------:R-:W-:Y:S01]  /*1a40*/  P2R R13, PR, RZ, 0x10 ;  /* 0x00000010ff0d7803 */ /* 0x000fe20000000000 */
[----:B------:R-:W-:Y:S01]  /*1a50*/  IMAD R18, R190, UR7, RZ ;  /* 0x00000007be127c24 */ /* 0x000fe2000f8e02ff */
[----:B------:R-:W-:Y:S01]  /*1a60*/  ISETP.GE.AND P4, PT, R12, c[0x0][0x1fc], PT ;  /* 0x00007f000c007a0c */ /* 0x000fe20003f86270 */
[----:B------:R-:W-:Y:S01]  /*1a70*/  IMAD R0, R232, c[0x0][0x27c], R0 ;  /* 0x00009f00e8007a24 */ /* 0x000fe200078e0200 */
[----:B------:R2:W-:Y:S01]  /*1a80*/  LDGSTS.E.BYPASS.LTC128B.128 [R228+0x13080], [R6.64+0x100], !P1 ;  /* 0x1308010006e47fae */ /* 0x0005e2000c901d48 */
[----:B------:R-:W-:Y:S01]  /*1a90*/  ISETP.GT.AND P1, PT, R230, 0xf, PT ;  /* 0x0000000fe600780c */ /* 0x000fe20003f24270 */
[----:B-1----:R-:W-:Y:S01]  /*1aa0*/  IMAD.WIDE.U32 R2, R234, c[0x0][0x270], R14 ;  /* 0x00009c00ea027a25 */ /* 0x002fe200078e000e */
[----:B------:R-:W-:Y:S01]  /*1ab0*/  USHF.L.U32 UR7, UR4, 0x5, URZ ;  /* 0x0000000504077899 */ /* 0x000fe2000800063f */
[----:B------:R1:W-:Y:S02]  /*1ac0*/  LDGSTS.E.BYPASS.LTC128B.128 [R228+0x10080], [R8.64], !P0 ;  /* 0x1008000008e47fae */ /* 0x0003e4000c101d48 */
[----:B------:R-:W-:Y:S01]  /*1ad0*/  IMAD.IADD R5, R3, 0x1, R4 ;  /* 0x0000000103057824 */ /* 0x000fe200078e0204 */
[----:B------:R-:W-:Y:S01]  /*1ae0*/  UMOV UR4, URZ ;  /* 0x0000003f00047c82 */ /* 0x000fe20008000000 */
[----:B------:R-:W-:Y:S01]  /*1af0*/  IMAD.MOV.U32 R4, RZ, RZ, R2 ;  /* 0x000000ffff047224 */ /* 0x000fe200078e0002 */
[----:B------:R1:W-:Y:S01]  /*1b00*/  LDGSTS.E.BYPASS.LTC128B.128 [R228+0x12080], [R8.64+0x80], !P6 ;  /* 0x1208008008e47fae */ /* 0x0003e2000f101d48 */
[----:B------:R-:W-:Y:S01]  /*1b10*/  IMAD.IADD R3, R11, 0x1, R19 ;  /* 0x000000010b037824 */ /* 0x000fe200078e0213 */
[----:B------:R-:W-:Y:S01]  /*1b20*/  SHF.R.S32.HI R19, RZ, 0x1f, R22 ;  /* 0x0000001fff137819 */ /* 0x000fe20000011416 */
[----:B------:R-:W-:Y:S01]  /*1b30*/  IMAD.WIDE.U32 R32, R232, c[0x0][0x278], R4 ;  /* 0x00009e00e8207a25 */ /* 0x000fe200078e0004 */
[----:B------:R1:W-:Y:S01]  /*1b40*/  LDGSTS.E.BYPASS.LTC128B.128 [R228+0x14080], [R8.64+0x100], !P5 ;  /* 0x1408010008e47fae */ /* 0x0003e2000e901d48 */
[----:B------:R-:W-:-:S02]  /*1b50*/  ISETP.GE.AND P6, PT, R25, c[0x0][0x1fc], PT ;  /* 0x00007f0019007a0c */ /* 0x000fc40003fc6270 */
[----:B------:R-:W-:Y:S01]  /*1b60*/  IMAD.MOV.U32 R2, RZ, RZ, R10 ;  /* 0x000000ffff027224 */ /* 0x000fe200078e000a */
[C---:B------:R-:W-:Y:S01]  /*1b70*/  IADD3 R10, -R22.reuse, c[0x0][0x168], -R236 ;  /* 0x00005a00160a7a10 */ /* 0x040fe20007ffe9ec */
[----:B------:R-:W-:Y:S01]  /*1b80*/  IMAD.IADD R30, R33, 0x1, R0 ;  /* 0x00000001211e7824 */ /* 0x000fe200078e0200 */
[----:B------:R-:W-:Y:S01]  /*1b90*/  IADD3 R0, P0, R22, R32, RZ ;  /* 0x0000002016007210 */ /* 0x000fe20007f1e0ff */
[----:B------:R-:W-:Y:S01]  /*1ba0*/  IMAD.WIDE.U32 R244, R232, c[0x0][0x218], R2 ;  /* 0x00008600e8f47a25 */ /* 0x000fe200078e0002 */
[----:B------:R-:W-:Y:S01]  /*1bb0*/  LEA.HI R11, R29, R230, RZ, 0x2 ;  /* 0x000000e61d0b7211 */ /* 0x000fe200078f10ff */
[----:B------:R3:W-:Y:S02]  /*1bc0*/  STL.64 [R1], R32 ;  /* 0x0000002001007387 */ /* 0x0007e40000100a00 */
[----:B------:R-:W-:Y:S02]  /*1bd0*/  IMAD.X R2, R19, 0x1, R30, P0 ;  /* 0x0000000113027824 */ /* 0x000fe400000e061e */
[----:B------:R-:W-:Y:S01]  /*1be0*/  IMAD.MOV.U32 R240, RZ, RZ, R244 ;  /* 0x000000fffff07224 */ /* 0x000fe200078e00f4 */
[----:B------:R3:W-:Y:S01]  /*1bf0*/  STL [R1+0x8], R30 ;  /* 0x0000081e01007387 */ /* 0x0007e20000100800 */
[----:B--2---:R-:W-:-:S02]  /*1c00*/  IMAD R6, R28, c[0x0][0x218], RZ ;  /* 0x000086001c067a24 */ /* 0x004fc400078e02ff */
[----:B------:R-:W-:Y:S02]  /*1c10*/  IMAD R18, R20, UR12, R18 ;  /* 0x0000000c14127c24 */ /* 0x000fe4000f8e0212 */
[----:B------:R-:W-:Y:S01]  /*1c20*/  IMAD R4, R232, c[0x0][0x21c], R6 ;  /* 0x00008700e8047a24 */ /* 0x000fe200078e0206 */
[----:B------:R-:W-:-:S03]  /*1c30*/  LEA R6, P0, R0, c[0x0][0x258], 0x2 ;  /* 0x0000960000067a11 */ /* 0x000fc600078010ff */
[----:B------:R-:W-:Y:S01]  /*1c40*/  IMAD.IADD R241, R245, 0x1, R4 ;  /* 0x00000001f5f17824 */ /* 0x000fe200078e0204 */
[----:B------:R-:W-:Y:S02]  /*1c50*/  LEA.HI.X R7, R0, c[0x0][0x25c], R2, 0x2, P0 ;  /* 0x0000970000077a11 */ /* 0x000fe400000f1402 */
[----:B------:R-:W-:Y:S01]  /*1c60*/  ISETP.LT.OR P0, PT, R10, 0x1, P4 ;  /* 0x000000010a00780c */ /* 0x000fe20002701670 */
[----:B------:R-:W-:Y:S01]  /*1c70*/  IMAD.WIDE.U32 R4, R190, UR12, R240 ;  /* 0x0000000cbe047c25 */ /* 0x000fe2000f8e00f0 */
[----:B-1----:R-:W-:-:S03]  /*1c80*/  LEA.HI R9, R29, R230, RZ, 0x5 ;  /* 0x000000e61d097211 */ /* 0x002fc600078f28ff */
[----:B------:R-:W-:Y:S01]  /*1c90*/  IMAD.IADD R0, R5, 0x1, R18 ;  /* 0x0000000105007824 */ /* 0x000fe200078e0212 */
[----:B------:R-:W-:Y:S01]  /*1ca0*/  LEA R2, P5, R4, c[0x0][0x1f0], 0x1 ;  /* 0x00007c0004027a11 */ /* 0x000fe200078a08ff */
[----:B------:R-:W-:-:S03]  /*1cb0*/  @!P1 IMAD.SHL.U32 R5, R230, 0x10, RZ ;  /* 0x00000010e6059824 */ /* 0x000fc600078e00ff */
[----:B------:R-:W-:Y:S01]  /*1cc0*/  LEA.HI.X R3, R4, c[0x0][0x1f4], R0, 0x1, P5 ;  /* 0x00007d0004037a11 */ /* 0x000fe200028f0c00 */
[----:B------:R-:W-:Y:S01]  /*1cd0*/  IMAD.U32 R4, RZ, RZ, UR7 ;  /* 0x00000007ff047e24 */ /* 0x000fe2000f8e00ff */
[----:B------:R1:W-:Y:S01]  /*1ce0*/  @!P1 LDGSTS.E.BYPASS.LTC128B.128 [R5+0x21080], [R6.64] ;  /* 0x2108000006059fae */ /* 0x0003e2000b901d48 */
[----:B------:R-:W-:Y:S01]  /*1cf0*/  IMAD.U32 R0, RZ, RZ, UR5 ;  /* 0x00000005ff007e24 */ /* 0x000fe2000f8e00ff */
[----:B------:R-:W-:Y:S02]  /*1d00*/  ISETP.GE.AND P5, PT, R27, c[0x0][0x1fc], PT ;  /* 0x00007f001b007a0c */ /* 0x000fe40003fa6270 */
[----:B------:R-:W0:Y:S04]  /*1d10*/  LDGDEPBAR ;  /* 0x00000000000079af */ /* 0x000e280000000000 */
[----:B------:R2:W-:Y:S01]  /*1d20*/  LDGSTS.E.BYPASS.LTC128B.128 [R228+0x1b080], [R2.64], !P0 ;  /* 0x1b08000002e47fae */ /* 0x0005e2000c101d48 */
[----:B------:R-:W-:-:S02]  /*1d30*/  ISETP.LT.OR P0, PT, R10, 0x1, P6 ;  /* 0x000000010a00780c */ /* 0x000fc40003701670 */
[----:B------:R-:W-:-:S11]  /*1d40*/  ISETP.LT.OR P6, PT, R10, 0x21, P6 ;  /* 0x000000210a00780c */ /* 0x000fd600037c1670 */
[----:B------:R2:W-:Y:S01]  /*1d50*/  LDGSTS.E.BYPASS.LTC128B.128 [R228+0x1d080], [R2.64+0x80], !P0 ;  /* 0x1d08008002e47fae */ /* 0x0005e2000c101d48 */
[----:B------:R-:W-:Y:S01]  /*1d60*/  LEA R4, P0, R4, R2, 0x1 ;  /* 0x0000000204047211 */ /* 0x000fe200078008ff */
[----:B-1----:R-:W-:Y:S01]  /*1d70*/  IMAD.U32 R5, RZ, RZ, UR7 ;  /* 0x00000007ff057e24 */ /* 0x002fe2000f8e00ff */
[----:B------:R-:W-:-:S04]  /*1d80*/  SHF.R.S32.HI R7, RZ, 0x1f, R11 ;  /* 0x0000001fff077819 */ /* 0x000fc8000001140b */
[----:B------:R-:W-:Y:S01]  /*1d90*/  LEA.HI.X R5, R5, R3, R0, 0x1, P0 ;  /* 0x0000000305057211 */ /* 0x000fe200000f0c00 */
[----:B------:R-:W-:Y:S01]  /*1da0*/  IMAD R0, R21, c[0x0][0x288], RZ ;  /* 0x0000a20015007a24 */ /* 0x000fe200078e02ff */
[C---:B------:R-:W-:Y:S02]  /*1db0*/  ISETP.LT.OR P0, PT, R10.reuse, 0x1, P5 ;  /* 0x000000010a00780c */ /* 0x040fe40002f01670 */
[----:B------:R-:W-:Y:S01]  /*1dc0*/  ISETP.LT.OR P5, PT, R10, 0x21, P5 ;  /* 0x000000210a00780c */ /* 0x000fe20002fa1670 */
[----:B------:R-:W-:-:S10]  /*1dd0*/  IMAD R0, R234, c[0x0][0x28c], R0 ;  /* 0x0000a300ea007a24 */ /* 0x000fd400078e0200 */
[----:B------:R2:W-:Y:S01]  /*1de0*/  LDGSTS.E.BYPASS.LTC128B.128 [R228+0x1f080], [R2.64+0x100], !P0 ;  /* 0x1f08010002e47fae */ /* 0x0005e2000c101d48 */
[----:B------:R-:W-:Y:S02]  /*1df0*/  ISETP.LT.OR P0, PT, R10, 0x21, P4 ;  /* 0x000000210a00780c */ /* 0x000fe40002701670 */
[----:B------:R-:W-:Y:S02]  /*1e00*/  ISETP.NE.AND P4, PT, R13, RZ, PT ;  /* 0x000000ff0d00720c */ /* 0x000fe40003f85270 */
[----:B------:R-:W-:-:S09]  /*1e10*/  SHF.R.S32.HI R13, RZ, 0x5, R9 ;  /* 0x00000005ff0d7819 */ /* 0x000fd20000011409 */
[----:B------:R1:W-:Y:S01]  /*1e20*/  LDGSTS.E.BYPASS.LTC128B.128 [R228+0x1c080], [R4.64], !P0 ;  /* 0x1c08000004e47fae */ /* 0x0003e2000c101d48 */
[----:B------:R-:W-:-:S03]  /*1e30*/  ISETP.GE.AND P0, PT, R12, c[0x0][0x1fc], PT ;  /* 0x00007f000c007a0c */ /* 0x000fc60003f06270 */
[----:B------:R1:W-:Y:S01]  /*1e40*/  LDGSTS.E.BYPASS.LTC128B.128 [R228+0x1e080], [R4.64+0x80], !P6 ;  /* 0x1e08008004e47fae */ /* 0x0003e2000f101d48 */
[----:B------:R-:W-:Y:S02]  /*1e50*/  SEL R18, RZ, 0x1, P0 ;  /* 0x00000001ff127807 */ /* 0x000fe40000000000 */
[----:B------:R-:W-:Y:S01]  /*1e60*/  ISETP.GE.AND P6, PT, R25, c[0x0][0x1fc], PT ;  /* 0x00007f0019007a0c */ /* 0x000fe20003fc6270 */
[----:B------:R1:W-:Y:S01]  /*1e70*/  LDGSTS.E.BYPASS.LTC128B.128 [R228+0x20080], [R4.64+0x100], !P5 ;  /* 0x2008010004e47fae */ /* 0x0003e2000e901d48 */
[----:B------:R-:W-:Y:S01]  /*1e80*/  ISETP.GE.AND P5, PT, R230, 0x10, PT ;  /* 0x00000010e600780c */ /* 0x000fe20003fa6270 */
[----:B--2---:R-:W-:Y:S01]  /*1e90*/  IMAD.WIDE.U32 R2, R234, c[0x0][0x288], R14 ;  /* 0x0000a200ea027a25 */ /* 0x004fe200078e000e */
[----:B------:R-:W-:-:S03]  /*1ea0*/  LEA.HI R14, R29, R230, RZ, 0x4 ;  /* 0x000000e61d0e7211 */ /* 0x000fc600078f20ff */
[----:B------:R-:W-:Y:S01]  /*1eb0*/  IMAD.IADD R3, R3, 0x1, R0 ;  /* 0x0000000103037824 */ /* 0x000fe200078e0200 */
[----:B------:R-:W-:Y:S02]  /*1ec0*/  SHF.R.S32.HI R0, RZ, 0x2, R11 ;  /* 0x00000002ff007819 */ /* 0x000fe4000001140b */
[----:B------:R-:W-:Y:S01]  /*1ed0*/  SHF.R.S32.HI R6, RZ, 0x4, R14 ;  /* 0x00000004ff067819 */ /* 0x000fe2000001140e */
[----:B------:R-:W-:Y:S01]  /*1ee0*/  IMAD.WIDE.U32 R248, R232, c[0x0][0x290], R2 ;  /* 0x0000a400e8f87a25 */ /* 0x000fe200078e0002 */
[----:B------:R-:W-:Y:S02]  /*1ef0*/  LEA.HI R7, R7, R0, RZ, 0x3 ;  /* 0x0000000007077211 */ /* 0x000fe400078f18ff */
[----:B------:R-:W-:Y:S02]  /*1f00*/  LEA.HI R8, R14, R6, RZ, 0x1 ;  /* 0x000000060e087211 */ /* 0x000fe400078f08ff */
[----:B------:R-:W-:Y:S02]  /*1f10*/  LOP3.LUT R7, R7, 0xfffffff8, RZ, 0xc0, !PT ;  /* 0xfffffff807077812 */ /* 0x000fe400078ec0ff */
[----:B------:R-:W-:-:S02]  /*1f20*/  LOP3.LUT R8, R8, 0xfffffffe, RZ, 0xc0, !PT ;  /* 0xfffffffe08087812 */ /* 0x000fc400078ec0ff */
[----:B------:R-:W-:Y:S01]  /*1f30*/  IADD3 R3, P0, R22, R248, RZ ;  /* 0x000000f816037210 */ /* 0x000fe20007f1e0ff */
[----:B------:R-:W-:Y:S01]  /*1f40*/  IMAD.IADD R12, R0, 0x1, -R7 ;  /* 0x00000001000c7824 */ /* 0x000fe200078e0a07 */
[----:B------:R-:W-:Y:S01]  /*1f50*/  SHF.R.S32.HI R7, RZ, 0x1f, R9 ;  /* 0x0000001fff077819 */ /* 0x000fe20000011409 */
[----:B------:R-:W-:Y:S01]  /*1f60*/  IMAD.IADD R0, R6, 0x1, -R8 ;  /* 0x0000000106007824 */ /* 0x000fe200078e0a08 */
[----:B------:R-:W-:Y:S01]  /*1f70*/  LEA.HI R6, R29, R230, RZ, 0x7 ;  /* 0x000000e61d067211 */ /* 0x000fe200078f38ff */
[----:B------:R-:W-:Y:S02]  /*1f80*/  IMAD R8, R28, c[0x0][0x290], RZ ;  /* 0x0000a4001c087a24 */ /* 0x000fe400078e02ff */
[----:B------:R-:W-:Y:S01]  /*1f90*/  IMAD.SHL.U32 R2, R12, 0x10, RZ ;  /* 0x000000100c027824 */ /* 0x000fe200078e00ff */
[----:B------:R-:W-:Y:S01]  /*1fa0*/  SHF.R.S32.HI R17, RZ, 0x7, R6 ;  /* 0x00000007ff117819 */ /* 0x000fe20000011406 */
[----:B-1----:R-:W-:Y:S01]  /*1fb0*/  IMAD R5, R232, c[0x0][0x294], R8 ;  /* 0x0000a500e8057a24 */ /* 0x002fe200078e0208 */
[----:B------:R-:W-:-:S02]  /*1fc0*/  LEA.HI R6, R7, R13, RZ, 0x2 ;  /* 0x0000000d07067211 */ /* 0x000fc400078f10ff */
[----:B------:R-:W-:Y:S01]  /*1fd0*/  LOP3.LUT R8, R11, 0x3ffffffc, RZ, 0xc0, !PT ;  /* 0x3ffffffc0b087812 */ /* 0x000fe200078ec0ff */
[----:B------:R-:W-:Y:S01]  /*1fe0*/  IMAD.SHL.U32 R7, R17, 0x8, RZ ;  /* 0x0000000811077824 */ /* 0x000fe200078e00ff */
[----:B------:R-:W-:Y:S01]  /*1ff0*/  LOP3.LUT R4, R6, 0xfffffffc, RZ, 0xc0, !PT ;  /* 0xfffffffc06047812 */ /* 0x000fe200078ec0ff */
[----:B------:R-:W-:-:S03]  /*2000*/  IMAD.IADD R252, R249, 0x1, R5 ;  /* 0x00000001f9fc7824 */ /* 0x000fc600078e0205 */
[----:B------:R-:W-:Y:S01]  /*2010*/  LOP3.LUT R16, R7, 0x8, RZ, 0xc0, !PT ;  /* 0x0000000807107812 */ /* 0x000fe200078ec0ff */
[----:B------:R-:W-:Y:S02]  /*2020*/  IMAD.IADD R15, R13, 0x1, -R4 ;  /* 0x000000010d0f7824 */ /* 0x000fe400078e0a04 */
[----:B------:R-:W-:Y:S01]  /*2030*/  IMAD.X R4, R19, 0x1, R252, P0 ;  /* 0x0000000113047824 */ /* 0x000fe200000e06fc */
[----:B------:R-:W-:Y:S01]  /*2040*/  LOP3.LUT R2, R16, 0x70, R2, 0xf8, !PT ;  /* 0x0000007010027812 */ /* 0x000fe200078ef802 */
[C---:B------:R-:W-:Y:S01]  /*2050*/  IMAD.SHL.U32 R7, R15.reuse, 0x100, RZ ;  /* 0x000001000f077824 */ /* 0x040fe200078e00ff */
[----:B------:R-:W-:Y:S02]  /*2060*/  LEA.HI R5, R15, R15, RZ, 0x1 ;  /* 0x0000000f0f057211 */ /* 0x000fe400078f08ff */
[----:B------:R-:W-:Y:S02]  /*2070*/  LEA R10, P0, R3, c[0x0][0x280], 0x2 ;  /* 0x0000a000030a7a11 */ /* 0x000fe400078010ff */
[----:B------:R-:W-:Y:S01]  /*2080*/  LOP3.LUT R2, R2, 0x100, R7, 0xf8, !PT ;  /* 0x0000010002027812 */ /* 0x000fe200078ef807 */
[----:B------:R-:W-:Y:S01]  /*2090*/  IMAD.SHL.U32 R6, R5, 0x100, RZ ;  /* 0x0000010005067824 */ /* 0x000fe200078e00ff */
[----:B------:R-:W-:Y:S01]  /*20a0*/  LEA.HI.X R11, R3, c[0x0][0x284], R4, 0x2, P0 ;  /* 0x0000a100030b7a11 */ /* 0x000fe200000f1404 */
[C---:B------:R-:W-:Y:S01]  /*20b0*/  IMAD.IADD R5, R230.reuse, 0x1, -R8 ;  /* 0x00000001e6057824 */ /* 0x040fe200078e0a08 */
[----:B------:R-:W-:Y:S01]  /*20c0*/  SHF.R.U32.HI R3, RZ, 0x3, R2 ;  /* 0x00000003ff037819 */ /* 0x000fe20000011602 */
[----:B------:R-:W-:Y:S01]  /*20d0*/  @!P5 IMAD.SHL.U32 R7, R230, 0x10, RZ ;  /* 0x00000010e607d824 */ /* 0x000fe200078e00ff */
[----:B------:R-:W-:-:S02]  /*20e0*/  LOP3.LUT R4, R6, 0x7ffffe00, RZ, 0xc0, !PT ;  /* 0x7ffffe0006047812 */ /* 0x000fc400078ec0ff */
[----:B------:R-:W-:Y:S02]  /*20f0*/  LOP3.LUT R6, R9, 0xffffffe0, RZ, 0xc0, !PT ;  /* 0xffffffe009067812 */ /* 0x000fe400078ec0ff */
[----:B------:R-:W-:Y:S01]  /*2100*/  LOP3.LUT R2, R2, 0x28, R3, 0x78, !PT ;  /* 0x0000002802027812 */ /* 0x000fe200078e7803 */
[----:B------:R-:W-:Y:S01]  /*2110*/  IMAD R5, R5, 0x2, R4 ;  /* 0x0000000205057824 */ /* 0x000fe200078e0204 */
[----:B------:R-:W-:Y:S01]  /*2120*/  LOP3.LUT R4, R14, 0xfffffff0, RZ, 0xc0, !PT ;  /* 0xfffffff00e047812 */ /* 0x000fe200078ec0ff */
[----:B------:R-:W-:Y:S01]  /*2130*/  IMAD.IADD R3, R230, 0x1, -R6 ;  /* 0x00000001e6037824 */ /* 0x000fe200078e0a06 */
[----:B------:R1:W-:Y:S01]  /*2140*/  @!P5 LDGSTS.E.BYPASS.LTC128B.128 [R7+0x21280], [R10.64] ;  /* 0x212800000a07dfae */ /* 0x0003e2000b901d48 */
[----:B------:R-:W-:Y:S01]  /*2150*/  IMAD.IADD R6, R5, 0x1, R2 ;  /* 0x0000000105067824 */ /* 0x000fe200078e0202 */
[----:B------:R-:W-:Y:S01]  /*2160*/  LOP3.LUT P0, RZ, R12, 0x1, RZ, 0xc0, !PT ;  /* 0x000000010cff7812 */ /* 0x000fe2000780c0ff */
[----:B------:R-:W-:Y:S01]  /*2170*/  IMAD.IADD R2, R230, 0x1, -R4 ;  /* 0x00000001e6027824 */ /* 0x000fe200078e0a04 */
[----:B------:R-:W-:Y:S01]  /*2180*/  SHF.R.S32.HI R4, RZ, 0x1f, R3 ;  /* 0x0000001fff047819 */ /* 0x000fe20000011403 */
[----:B------:R-:W-:Y:S01]  /*2190*/  IMAD.SHL.U32 R226, R6, 0x2, RZ ;  /* 0x0000000206e27824 */ /* 0x000fe200078e00ff */
[----:B------:R-:W-:Y:S01]  /*21a0*/  SEL R14, RZ, 0xffffffff, P6 ;  /* 0xffffffffff0e7807 */ /* 0x000fe20003000000 */
[----:B------:R-:W-:Y:S01]  /*21b0*/  IMAD.SHL.U32 R5, R2, 0x10, RZ ;  /* 0x0000001002057824 */ /* 0x000fe200078e00ff */
[----:B------:R-:W-:Y:S01]  /*21c0*/  LEA.HI R8, R4, R3, RZ, 0x2 ;  /* 0x0000000304087211 */ /* 0x000fe200078f10ff */
[----:B------:R-:W-:Y:S01]  /*21d0*/  IMAD.SHL.U32 R212, R2, 0x2, RZ ;  /* 0x0000000202d47824 */ /* 0x000fe200078e00ff */
[----:B------:R-:W-:Y:S01]  /*21e0*/  IADD3 R6, R226, 0x21480, RZ ;  /* 0x00021480e2067810 */ /* 0x000fe20007ffe0ff */
[----:B------:R-:W0:Y:S01]  /*21f0*/  LDGDEPBAR ;  /* 0x00000000000079af */ /* 0x000e220000000000 */
[----:B------:R-:W-:-:S02]  /*2200*/  LOP3.LUT R4, R5, 0xf0, RZ, 0xc0, !PT ;  /* 0x000000f005047812 */ /* 0x000fc400078ec0ff */
[----:B------:R-:W-:Y:S01]  /*2210*/  LOP3.LUT R5, R8, 0x7ffffffc, RZ, 0xc0, !PT ;  /* 0x7ffffffc08057812 */ /* 0x000fe200078ec0ff */
[----:B------:R-:W0:Y:S01]  /*2220*/  LDGDEPBAR ;  /* 0x00000000000079af */ /* 0x000e220000000000 */
[----:B------:R-:W-:Y:S02]  /*2230*/  LOP3.LUT R12, R4, R16, RZ, 0xfc, !PT ;  /* 0x00000010040c7212 */ /* 0x000fe400078efcff */
[----:B------:R-:W-:Y:S02]  /*2240*/  LOP3.LUT P6, RZ, R23, 0x2, RZ, 0xc0, !PT ;  /* 0x0000000217ff7812 */ /* 0x000fe400078cc0ff */
[----:B------:R-:W-:Y:S02]  /*2250*/  IADD3 R227, R226, 0x215a0, RZ ;  /* 0x000215a0e2e37810 */ /* 0x000fe40007ffe0ff */
[----:B------:R-:W-:Y:S01]  /*2260*/  LOP3.LUT R212, R12, 0x18, R212, 0x78, !PT ;  /* 0x000000180cd47812 */ /* 0x000fe200078e78d4 */
[----:B------:R-:W-:Y:S01]  /*2270*/  IMAD.MOV.U32 R12, RZ, RZ, 0x20 ;  /* 0x00000020ff0c7424 */ /* 0x000fe200078e00ff */
[----:B------:R-:W-:Y:S01]  /*2280*/  @P0 IADD3 R227, R6, 0xe0, RZ ;  /* 0x000000e006e30810 */ /* 0x000fe20007ffe0ff */
[----:B------:R-:W-:Y:S01]  /*2290*/  IMAD.SHL.U32 R6, R0, 0x20, RZ ;  /* 0x0000002000067824 */ /* 0x000fe200078e00ff */
[----:B------:R-:W-:Y:S01]  /*22a0*/  LEA.HI R9, R17, R17, RZ, 0x1 ;  /* 0x0000001111097211 */ /* 0x000fe200078f08ff */
[----:B-1----:R-:W-:Y:S01]  /*22b0*/  IMAD.SHL.U32 R7, R13, 0x100, RZ ;  /* 0x000001000d077824 */ /* 0x002fe200078e00ff */
[----:B------:R-:W-:Y:S01]  /*22c0*/  ISETP.GE.AND P5, PT, R27, c[0x0][0x1fc], PT ;  /* 0x00007f001b007a0c */ /* 0x000fe20003fa6270 */
[----:B------:R-:W-:Y:S01]  /*22d0*/  IMAD.IADD R13, R3, 0x1, -R5 ;  /* 0x00000001030d7824 */ /* 0x000fe200078e0a05 */
[----:B------:R-:W-:Y:S01]  /*22e0*/  SHF.R.S32.HI R3, RZ, 0x1f, R2 ;  /* 0x0000001fff037819 */ /* 0x000fe20000011402 */
[----:B------:R-:W-:Y:S01]  /*22f0*/  IMAD.SHL.U32 R10, R24, 0x8, RZ ;  /* 0x00000008180a7824 */ /* 0x000fe200078e00ff */
[----:B------:R-:W-:Y:S01]  /*2300*/  LOP3.LUT P0, RZ, R23, 0x4, RZ, 0xc0, !PT ;  /* 0x0000000417ff7812 */ /* 0x000fe2000780c0ff */
[----:B------:R-:W-:Y:S01]  /*2310*/  IMAD.SHL.U32 R212, R212, 0x2, RZ ;  /* 0x00000002d4d47824 */ /* 0x000fe200078e00ff */
[----:B------:R-:W-:Y:S01]  /*2320*/  LEA.HI R214, R3, R2, RZ, 0x3 ;  /* 0x0000000203d67211 */ /* 0x000fe200078f18ff */
[----:B------:R-:W-:Y:S01]  /*2330*/  IMAD.SHL.U32 R3, R23, 0x40, RZ ;  /* 0x0000004017037824 */ /* 0x000fe200078e00ff */
[----:B------:R-:W-:Y:S01]  /*2340*/  LOP3.LUT R11, R4, 0x100, R7, 0xf8, !PT ;  /* 0x00000100040b7812 */ /* 0x000fe200078ef807 */
[----:B------:R-:W-:Y:S01]  /*2350*/  IMAD.SHL.U32 R4, R15, 0x10, RZ ;  /* 0x000000100f047824 */ /* 0x000fe200078e00ff */
[C---:B------:R-:W-:Y:S01]  /*2360*/  LOP3.LUT R5, R214.reuse, 0xfffffff8, RZ, 0xc0, !PT ;  /* 0xfffffff8d6057812 */ /* 0x040fe200078ec0ff */
[----:B------:R-:W-:Y:S01]  /*2370*/  IMAD.SHL.U32 R214, R214, 0x40, RZ ;  /* 0x00000040d6d67824 */ /* 0x000fe200078e00ff */
[----:B------:R-:W-:-:S02]  /*2380*/  SEL R209, R223, 0xfffffff0, !P6 ;  /* 0xfffffff0dfd17807 */ /* 0x000fc40007000000 */
[C---:B------:R-:W-:Y:S01]  /*2390*/  LOP3.LUT P6, RZ, R2.reuse, 0x2, RZ, 0xc0, !PT ;  /* 0x0000000202ff7812 */ /* 0x040fe200078cc0ff */
[----:B------:R-:W-:Y:S01]  /*23a0*/  IMAD.IADD R5, R2, 0x1, -R5 ;  /* 0x0000000102057824 */ /* 0x000fe200078e0a05 */
[----:B------:R-:W-:Y:S02]  /*23b0*/  LOP3.LUT R2, R9, 0x1ffffffe, RZ, 0xc0, !PT ;  /* 0x1ffffffe09027812 */ /* 0x000fe400078ec0ff */
[----:B------:R-:W-:Y:S02]  /*23c0*/  LOP3.LUT R3, R3, 0x1c0, RZ, 0xc0, !PT ;  /* 0x000001c003037812 */ /* 0x000fe400078ec0ff */
[----:B------:R-:W-:Y:S01]  /*23d0*/  SEL R210, R12, 0xffffffe0, !P0 ;  /* 0xffffffe00cd27807 */ /* 0x000fe20004000000 */
[----:B------:R-:W-:Y:S01]  /*23e0*/  IMAD.IADD R2, R17, 0x1, -R2 ;  /* 0x0000000111027824 */ /* 0x000fe200078e0a02 */
[----:B------:R-:W-:Y:S02]  /*23f0*/  SEL R9, RZ, 0x4, P5 ;  /* 0x00000004ff097807 */ /* 0x000fe40002800000 */
[C---:B------:R-:W-:Y:S01]  /*2400*/  LOP3.LUT P5, RZ, R5.reuse, 0x4, RZ, 0xc0, !PT ;  /* 0x0000000405ff7812 */ /* 0x040fe200078ac0ff */
[----:B------:R-:W-:Y:S01]  /*2410*/  IMAD R13, R2, 0x4, R13 ;  /* 0x00000004020d7824 */ /* 0x000fe200078e020d */
[C---:B------:R-:W-:Y:S01]  /*2420*/  LOP3.LUT P0, RZ, R5.reuse, 0x2, RZ, 0xc0, !PT ;  /* 0x0000000205ff7812 */ /* 0x040fe2000780c0ff */
[----:B------:R-:W-:Y:S01]  /*2430*/  IMAD.SHL.U32 R5, R5, 0x40, RZ ;  /* 0x0000004005057824 */ /* 0x000fe200078e00ff */
[----:B------:R-:W-:Y:S01]  /*2440*/  LEA.HI.SX32 R229, R8, R4, 0x1e ;  /* 0x0000000408e57211 */ /* 0x000fe200078ff2ff */
[----:B------:R-:W-:Y:S01]  /*2450*/  IMAD.SHL.U32 R2, R14, 0x2, RZ ;  /* 0x000000020e027824 */ /* 0x000fe200078e00ff */
[----:B------:R-:W-:Y:S01]  /*2460*/  LOP3.LUT R208, R3, 0x8, R26, 0xf8, !PT ;  /* 0x0000000803d07812 */ /* 0x000fe200078ef81a */
[----:B------:R-:W-:Y:S01]  /*2470*/  IMAD.SHL.U32 R251, R13, 0x2, RZ ;  /* 0x000000020dfb7824 */ /* 0x000fe200078e00ff */
[----:B------:R-:W-:-:S02]  /*2480*/  LOP3.LUT R4, R3, 0x30, R4, 0xf8, !PT ;  /* 0x0000003003047812 */ /* 0x000fc400078ef804 */
[----:B------:R-:W-:Y:S01]  /*2490*/  SHF.R.U32.HI R7, RZ, 0x3, R3 ;  /* 0x00000003ff077819 */ /* 0x000fe20000011603 */
[----:B------:R-:W-:Y:S01]  /*24a0*/  IMAD.SHL.U32 R3, R0, 0x8, RZ ;  /* 0x0000000800037824 */ /* 0x000fe200078e00ff */
[----:B------:R-:W-:Y:S01]  /*24b0*/  LOP3.LUT R6, R6, 0x20, RZ, 0xc0, !PT ;  /* 0x0000002006067812 */ /* 0x000fe200078ec0ff */
[----:B------:R-:W-:Y:S01]  /*24c0*/  IMAD.IADD R238, R238, 0x1, -R251 ;  /* 0x00000001eeee7824 */ /* 0x000fe200078e0afb */
[----:B------:R-:W-:Y:S02]  /*24d0*/  SHF.R.U32.HI R215, RZ, 0x3, R11 ;  /* 0x00000003ffd77819 */ /* 0x000fe4000001160b */
[----:B------:R-:W-:Y:S02]  /*24e0*/  LOP3.LUT R5, R5, 0x1c0, RZ, 0xc0, !PT ;  /* 0x000001c005057812 */ /* 0x000fe400078ec0ff */
[----:B------:R-:W-:Y:S02]  /*24f0*/  LOP3.LUT R10, R6, 0x18, R10, 0xf8, !PT ;  /* 0x00000018060a7812 */ /* 0x000fe400078ef80a */
[----:B------:R-:W-:-:S02]  /*2500*/  LOP3.LUT R3, R3, 0x8, RZ, 0xc0, !PT ;  /* 0x0000000803037812 */ /* 0x000fc400078ec0ff */
[----:B------:R-:W-:Y:S02]  /*2510*/  LOP3.LUT R215, R215, 0x38, RZ, 0xc0, !PT ;  /* 0x00000038d7d77812 */ /* 0x000fe400078ec0ff */
[----:B------:R-:W-:Y:S02]  /*2520*/  LOP3.LUT R4, R4, 0x8, R26, 0xf8, !PT ;  /* 0x0000000804047812 */ /* 0x000fe400078ef81a */
[----:B------:R-:W-:Y:S02]  /*2530*/  LOP3.LUT R214, R214, 0xfffffe00, RZ, 0xc0, !PT ;  /* 0xfffffe00d6d67812 */ /* 0x000fe400078ec0ff */
[----:B------:R-:W-:Y:S02]  /*2540*/  SHF.R.U32.HI R6, RZ, 0x3, R5 ;  /* 0x00000003ff067819 */ /* 0x000fe40000011605 */
[----:B------:R-:W-:Y:S02]  /*2550*/  LOP3.LUT R8, R2, 0x2, R18, 0xe2, !PT ;  /* 0x0000000202087812 */ /* 0x000fe400078ee212 */
[----:B------:R-:W-:-:S02]  /*2560*/  LOP3.LUT R215, R215, R11, R3, 0x1e, !PT ;  /* 0x0000000bd7d77212 */ /* 0x000fc400078e1e03 */
[----:B------:R-:W-:Y:S01]  /*2570*/  LOP3.LUT R2, R4, R7, RZ, 0x3c, !PT ;  /* 0x0000000704027212 */ /* 0x000fe200078e3cff */
[----:B------:R-:W-:Y:S01]  /*2580*/  IMAD R4, R15, 0x400, R214 ;  /* 0x000004000f047824 */ /* 0x000fe200078e02d6 */
[----:B------:R-:W-:Y:S02]  /*2590*/  LOP3.LUT R3, R6, R5, R3, 0x1e, !PT ;  /* 0x0000000506037212 */ /* 0x000fe400078e1e03 */
[----:B------:R-:W-:Y:S01]  /*25a0*/  LOP3.LUT R208, R208, R7, RZ, 0x3c, !PT ;  /* 0x00000007d0d07212 */ /* 0x000fe200078e3cff */
[----:B------:R-:W-:Y:S01]  /*25b0*/  IMAD R219, R0, 0x200, R2 ;  /* 0x0000020000db7824 */ /* 0x000fe200078e0202 */
[----:B------:R-:W-:Y:S01]  /*25c0*/  SEL R223, R223, 0xfffffff0, !P0 ;  /* 0xfffffff0dfdf7807 */ /* 0x000fe20004000000 */
[----:B------:R-:W-:Y:S01]  /*25d0*/  IMAD.IADD R220, R4, 0x1, R3 ;  /* 0x0000000104dc7824 */ /* 0x000fe200078e0203 */
[----:B------:R-:W-:Y:S01]  /*25e0*/  LOP3.LUT R5, R6, R10, R5, 0x1e, !PT ;  /* 0x0000000a06057212 */ /* 0x000fe200078e1e05 */
[----:B------:R-:W-:Y:S01]  /*25f0*/  IMAD R208, R17, 0x200, R208 ;  /* 0x0000020011d07824 */ /* 0x000fe200078e02d0 */
[----:B------:R-:W-:Y:S01]  /*2600*/  SEL R213, R213, 0xe0, !P6 ;  /* 0x000000e0d5d57807 */ /* 0x000fe20007000000 */
[----:B------:R-:W-:Y:S01]  /*2610*/  IMAD.SHL.U32 R217, R220, 0x2, RZ ;  /* 0x00000002dcd97824 */ /* 0x000fe200078e00ff */
[----:B------:R-:W-:Y:S01]  /*2620*/  SEL R0, R12, 0xffffffe0, !P5 ;  /* 0xffffffe00c007807 */ /* 0x000fe20006800000 */
[----:B------:R-:W-:Y:S01]  /*2630*/  IMAD.SHL.U32 R208, R208, 0x2, RZ ;  /* 0x00000002d0d07824 */ /* 0x000fe200078e00ff */
[----:B------:R-:W-:Y:S01]  /*2640*/  LOP3.LUT R214, R5, R214, RZ, 0xfc, !PT ;  /* 0x000000d605d67212 */ /* 0x000fe200078efcff */
[----:B------:R-:W-:Y:S01]  /*2650*/  IMAD.SHL.U32 R222, R223, 0x2, RZ ;  /* 0x00000002dfde7824 */ /* 0x000fe200078e00ff */
[----:B------:R-:W-:Y:S01]  /*2660*/  IADD3 R216, R217, 0x1b080, RZ ;  /* 0x0001b080d9d87810 */ /* 0x000fe20007ffe0ff */
[--C-:B------:R-:W-:Y:S01]  /*2670*/  IMAD R209, R209, 0x2, R208.reuse ;  /* 0x00000002d1d17824 */ /* 0x100fe200078e02d0 */
[----:B------:R-:W-:Y:S01]  /*2680*/  LOP3.LUT R233, R8, R9, RZ, 0xfc, !PT ;  /* 0x0000000908e97212 */ /* 0x000fe200078efcff */
[----:B------:R-:W-:Y:S01]  /*2690*/  IMAD R211, R210, 0x2, R208 ;  /* 0x00000002d2d37824 */ /* 0x000fe200078e02d0 */
[----:B------:R-:W-:Y:S01]  /*26a0*/  LEA R215, R215, 0x23c80, 0x1 ;  /* 0x00023c80d7d77811 */ /* 0x000fe200078e08ff */
[----:B------:R-:W-:Y:S01]  /*26b0*/  IMAD R213, R213, 0x2, R212 ;  /* 0x00000002d5d57824 */ /* 0x000fe200078e02d4 */
[----:B------:R-:W-:Y:S01]  /*26c0*/  LEA R214, R214, 0x80, 0x1 ;  /* 0x00000080d6d67811 */ /* 0x000fe200078e08ff */
[----:B------:R-:W-:-:S02]  /*26d0*/  IMAD R210, R210, 0x2, R209 ;  /* 0x00000002d2d27824 */ /* 0x000fc400078e02d1 */
[----:B------:R-:W-:Y:S02]  /*26e0*/  IMAD R216, R0, 0x2, R216 ;  /* 0x0000000200d87824 */ /* 0x000fe400078e02d8 */
[C---:B------:R-:W-:Y:S02]  /*26f0*/  IMAD.IADD R221, R220.reuse, 0x1, R0 ;  /* 0x00000001dcdd7824 */ /* 0x040fe400078e0200 */
[----:B------:R-:W-:Y:S02]  /*2700*/  IMAD.IADD R218, R217, 0x1, R222 ;  /* 0x00000001d9da7824 */ /* 0x000fe400078e02de */
[----:B---3--:R-:W-:Y:S02]  /*2710*/  IMAD.IADD R224, R220, 0x1, R223 ;  /* 0x00000001dce07824 */ /* 0x008fe400078e02df */
.L_x_1139:
[----:B------:R-:W-:Y:S04]  /*2720*/  DEPBAR.LE SB0, 0x1 ;  /* 0x000080400000791a */ /* 0x000fe80000000000 */
[----:B------:R-:W-:Y:S01]  /*2730*/  BAR.SYNC.DEFER_BLOCKING 0x0 ;  /* 0x0000000000007b1d */ /* 0x000fe20000010000 */
[----:B------:R-:W-:Y:S01]  /*2740*/  MOV R0, UR4 ;  /* 0x0000000400007c02 */ /* 0x000fe20008000f00 */
[----:B------:R-:W-:Y:S01]  /*2750*/  IMAD.U32 R18, RZ, RZ, UR4 ;  /* 0x00000004ff127e24 */ /* 0x000fe2000f8e00ff */
[----:B------:R-:W-:Y:S01]  /*2760*/  IADD3 R225, R190, 0x1, RZ ;  /* 0x00000001bee17810 */ /* 0x000fe20007ffe0ff */
[----:B------:R-:W-:Y:S01]  /*2770*/  IMAD.U32 R189, RZ, RZ, UR4 ;  /* 0x00000004ffbd7e24 */ /* 0x000fe2000f8e00ff */
[----:B------:R-:W-:Y:S01]  /*2780*/  MOV R235, R190 ;  /* 0x000000be00eb7202 */ /* 0x000fe20000000f00 */
[----:B------:R-:W-:Y:S01]  /*2790*/  IMAD R0, R0, 0x3000, R220 ;  /* 0x0000300000007824 */ /* 0x000fe200078e02dc */
[----:B------:R-:W-:Y:S01]  /*27a0*/  ISETP.GE.AND P0, PT, R225, R239, PT ;  /* 0x000000efe100720c */ /* 0x000fe20003f06270 */
[----:B------:R-:W-:Y:S01]  /*27b0*/  IMAD R38, R18, 0x3000, R221 ;  /* 0x0000300012267824 */ /* 0x000fe200078e02dd */
[----:B------:R-:W-:Y:S01]  /*27c0*/  LEA R189, R189, R229, 0x6 ;  /* 0x000000e5bdbd7211 */ /* 0x000fe200078e30ff */
[----:B------:R-:W-:Y:S01]  /*27d0*/  IMAD.SHL.U32 R104, R0, 0x2, RZ ;  /* 0x0000000200687824 */ /* 0x000fe200078e00ff */
[----:B------:R-:W-:Y:S02]  /*27e0*/  MOV R0, UR4 ;  /* 0x0000000400007c02 */ /* 0x000fe40008000f00 */
[----:B------:R-:W-:Y:S03]  /*27f0*/  SHF.L.U32 R172, R38, 0x1, RZ ;  /* 0x0000000126ac7819 */ /* 0x000fe600000006ff */
[----:B------:R-:W-:Y:S04]  /*2800*/  IMAD R0, R0, 0x3000, R223 ;  /* 0x0000300000007824 */ /* 0x000fe800078e02df */
[--C-:B------:R-:W-:Y:S02]  /*2810*/  IMAD.IADD R6, R220, 0x1, R0.reuse ;  /* 0x00000001dc067824 */ /* 0x100fe400078e0200 */
[----:B------:R-:W-:Y:S01]  /*2820*/  IMAD.IADD R0, R221, 0x1, R0 ;  /* 0x00000001dd007824 */ /* 0x000fe200078e0200 */
[----:B------:R-:W-:Y:S02]  /*2830*/  LDSM.16.M88.2 R4, [R208+0x80] ;  /* 0x00008000d004783b */ /* 0x000fe40000000100 */
[----:B------:R-:W-:Y:S02]  /*2840*/  SHF.L.U32 R28, R6, 0x1, RZ ;  /* 0x00000001061c7819 */ /* 0x000fe400000006ff */
[----:B------:R-:W-:Y:S01]  /*2850*/  SHF.L.U32 R173, R0, 0x1, RZ ;  /* 0x0000000100ad7819 */ /* 0x000fe200000006ff */
[----:B------:R-:W1:Y:S01]  /*2860*/  LDSM.16.M88.4 R20, [R104+0xf080] ;  /* 0x00f080006814783b */ /* 0x000e620000000200 */
[----:B------:R-:W-:Y:S03]  /*2870*/  IMAD.U32 R0, RZ, RZ, UR4 ;  /* 0x00000004ff007e24 */ /* 0x000fe6000f8e00ff */
[----:B------:R-:W2:Y:S01]  /*2880*/  LDSM.16.M88.2 R2, [R208+0x880] ;  /* 0x00088000d002783b */ /* 0x000ea20000000100 */
[----:B------:R-:W-:Y:S03]  /*2890*/  IMAD R0, R0, 0x3000, R224 ;  /* 0x0000300000007824 */ /* 0x000fe600078e02e0 */
[----:B------:R-:W3:Y:S02]  /*28a0*/  LDSM.16.M88.2 R12, [R208+0x1080] ;  /* 0x00108000d00c783b */ /* 0x000ee40000000100 */
[----:B------:R-:W-:Y:S02]  /*28b0*/  SHF.L.U32 R0, R0, 0x1, RZ ;  /* 0x0000000100007819 */ /* 0x000fe400000006ff */
        /* <DEDUP_REMOVED lines=145> */
[----:B---34-:R-:W-:Y:S01]  /*31d0*/  SHF.R.S32.HI R0, RZ, 0x1f, R225 ;  /* 0x0000001fff007819 */ /* 0x018fe200000114e1 */
[----:B------:R-:W3:Y:S01]  /*31e0*/  LDL.64 R192, [R1] ;  /* 0x0000000001c07983 */ /* 0x000ee20000100a00 */
[----:B------:R-:W-:Y:S01]  /*31f0*/  @!P1 LEA R24, R190, 0x40, 0x6 ;  /* 0x00000040be189811 */ /* 0x000fe200078e30ff */
[C---:B------:R-:W-:Y:S02]  /*3200*/  IMAD.WIDE.U32 R28, R225.reuse, c[0x0][0x178], RZ ;  /* 0x00005e00e11c7a25 */ /* 0x040fe400078e00ff */
[----:B------:R-:W4:Y:S02]  /*3210*/  LDL R191, [R1+0x8] ;  /* 0x0000080001bf7983 */ /* 0x000f240000100800 */
[----:B------:R-:W-:Y:S02]  /*3220*/  IMAD R0, R0, c[0x0][0x178], RZ ;  /* 0x00005e0000007a24 */ /* 0x000fe400078e02ff */
[----:B------:R-:W-:Y:S02]  /*3230*/  IMAD.SHL.U32 R25, R28, 0x40, RZ ;  /* 0x000000401c197824 */ /* 0x000fe400078e00ff */
[----:B------:R-:W-:Y:S02]  /*3240*/  IMAD R30, R225, c[0x0][0x17c], R0 ;  /* 0x00005f00e11e7a24 */ /* 0x000fe400078e0200 */
[----:B------:R-:W-:Y:S02]  /*3250*/  IMAD.MOV.U32 R32, RZ, RZ, -0x40 ;  /* 0xffffffc0ff207424 */ /* 0x000fe400078e00ff */
[----:B------:R-:W-:Y:S02]  /*3260*/  IMAD.IADD R30, R29, 0x1, R30 ;  /* 0x000000011d1e7824 */ /* 0x000fe400078e021e */
[----:B------:R-:W-:Y:S04]  /*3270*/  IMAD R32, R225, R32, c[0x0][0x168] ;  /* 0x00005a00e1207624 */ /* 0x000fe800078e0220 */
[----:B------:R-:W-:Y:S01]  /*3280*/  IMAD.IADD R32, R32, 0x1, -R236 ;  /* 0x0000000120207824 */ /* 0x000fe200078e0aec */
[C---:B---3--:R-:W-:Y:S04]  /*3290*/  @!P1 IADD3 R0, P5, R24.reuse, R192, RZ ;  /* 0x000000c018009210 */ /* 0x048fe80007fbe0ff */
[----:B----4-:R-:W-:Y:S02]  /*32a0*/  @!P1 LEA.HI.X.SX32 R29, R24, R191, 0x1, P5 ;  /* 0x000000bf181d9211 */ /* 0x010fe400028f0eff */
[----:B------:R-:W-:Y:S02]  /*32b0*/  IADD3 R33, P6, P5, R246, UR11, R25 ;  /* 0x0000000bf6217c10 */ /* 0x000fe4000fdde019 */
[----:B------:R-:W-:Y:S04]  /*32c0*/  SHF.L.U64.HI R24, R28, 0x6, R30 ;  /* 0x000000061c187819 */ /* 0x000fe8000001021e */
[----:B------:R-:W-:Y:S02]  /*32d0*/  IADD3.X R34, R243, UR10, R24, P6, P5 ;  /* 0x0000000af3227c10 */ /* 0x000fe4000b7ea418 */
[----:B------:R-:W-:Y:S02]  /*32e0*/  IADD3 R25, P6, R25, R246, RZ ;  /* 0x000000f619197210 */ /* 0x000fe40007fde0ff */
[C---:B------:R-:W-:Y:S04]  /*32f0*/  @!P1 LEA R30, P5, R0.reuse, c[0x0][0x258], 0x2 ;  /* 0x00009600001e9a11 */ /* 0x040fe800078a10ff */
[----:B------:R-:W-:Y:S01]  /*3300*/  @!P1 LEA.HI.X R31, R0, c[0x0][0x25c], R29, 0x2, P5 ;  /* 0x00009700001f9a11 */ /* 0x000fe200028f141d */
[----:B------:R-:W-:Y:S01]  /*3310*/  IMAD.X R0, R24, 0x1, R243, P6 ;  /* 0x0000000118007824 */ /* 0x000fe200030e06f3 */
[----:B------:R-:W-:Y:S02]  /*3320*/  LEA R28, P5, R25, c[0x0][0x160], 0x1 ;  /* 0x00005800191c7a11 */ /* 0x000fe400078a08ff */
[----:B------:R-:W-:Y:S02]  /*3330*/  LEA R24, P6, R33, c[0x0][0x160], 0x1 ;  /* 0x0000580021187a11 */ /* 0x000fe400078c08ff */
[----:B------:R-:W-:Y:S02]  /*3340*/  LEA.HI.X R29, R25, c[0x0][0x164], R0, 0x1, P5 ;  /* 0x00005900191d7a11 */ /* 0x000fe400028f0c00 */
[----:B------:R-:W-:Y:S01]  /*3350*/  LEA.HI.X R25, R33, c[0x0][0x164], R34, 0x1, P6 ;  /* 0x0000590021197a11 */ /* 0x000fe200030f0c22 */
[----:B------:R-:W-:Y:S01]  /*3360*/  IMAD.U32 R33, RZ, RZ, UR13 ;  /* 0x0000000dff217e24 */ /* 0x000fe2000f8e00ff */
[----:B------:R-:W-:Y:S02]  /*3370*/  ISETP.LT.OR P6, PT, R32, 0x1, !P4 ;  /* 0x000000012000780c */ /* 0x000fe400067c1670 */
[----:B------:R-:W-:Y:S02]  /*3380*/  IADD3 R0, R228, 0xf080, RZ ;  /* 0x0000f080e4007810 */ /* 0x000fe40007ffe0ff */
[C---:B------:R-:W-:Y:S03]  /*3390*/  ISETP.LT.OR P5, PT, R32.reuse, 0x1, !P3 ;  /* 0x000000012000780c */ /* 0x040fe60005fa1670 */
[----:B------:R-:W-:Y:S06]  /*33a0*/  IMAD R0, R33, 0x6000, R0 ;  /* 0x0000600021007824 */ /* 0x000fec00078e0200 */
        /* <DEDUP_REMOVED lines=10> */
[----:B------:R-:W-:Y:S09]  /*3450*/  ISETP.LT.OR P5, PT, R32, 0x21, !P2 ;  /* 0x000000212000780c */ /* 0x000ff200057a1670 */
[----:B------:R4:W-:Y:S04]  /*3460*/  LDGSTS.E.BYPASS.LTC128B.128 [R0+0x3000], [R24.64+0x80], !P6 ;  /* 0x0300008018007fae */ /* 0x0009e8000f101d48 */
[----:B------:R4:W-:Y:S01]  /*3470*/  LDGSTS.E.BYPASS.LTC128B.128 [R0+0x5000], [R24.64+0x100], !P5 ;  /* 0x0500010018007fae */ /* 0x0009e2000e901d48 */
[----:B---3--:R-:W-:Y:S02]  /*3480*/  IMAD.SHL.U32 R29, R230, 0x4, RZ ;  /* 0x00000004e61d7824 */ /* 0x008fe400078e00ff */
[----:B------:R-:W-:Y:S04]  /*3490*/  IMAD.U32 R28, RZ, RZ, UR13 ;  /* 0x0000000dff1c7e24 */ /* 0x000fe8000f8e00ff */
[----:B------:R-:W-:Y:S04]  /*34a0*/  @!P1 IMAD R28, R28, 0x40, R29 ;  /* 0x000000401c1c9824 */ /* 0x000fe800078e021d */
[----:B------:R-:W-:Y:S05]  /*34b0*/  @!P1 IMAD.SHL.U32 R28, R28, 0x4, RZ ;  /* 0x000000041c1c9824 */ /* 0x000fea00078e00ff */
[----:B------:R4:W-:Y:S02]  /*34c0*/  @!P1 LDGSTS.E.BYPASS.LTC128B.128 [R28+0x21080], [R30.64] ;  /* 0x210800001e1c9fae */ /* 0x0009e4000b901d48 */
.L_x_1137:
[C---:B-1-34-:R-:W-:Y:S01]  /*34d0*/  HMMA.16816.F32 R24, R104.reuse, R26, RZ ;  /* 0x0000001a6818723c */ /* 0x05afe200000018ff */
[----:B------:R-:W0:Y:S03]  /*34e0*/  LDGDEPBAR ;  /* 0x00000000000079af */ /* 0x000e260000000000 */
[----:B------:R-:W-:Y:S04]  /*34f0*/  IMAD.IADD R0, R222, 0x1, R216 ;  /* 0x00000001de007824 */ /* 0x000fe800078e02d8 */
[C---:B------:R-:W-:Y:S08]  /*3500*/  HMMA.16816.F32 R28, R104.reuse, R108, RZ ;  /* 0x0000006c681c723c */ /* 0x040ff000000018ff */
[C---:B------:R-:W-:Y:S01]  /*3510*/  HMMA.16816.F32 R32, R104.reuse, R2, RZ ;  /* 0x000000026820723c */ /* 0x040fe200000018ff */
[----:B------:R-:W-:Y:S07]  /*3520*/  LDSM.16.M88.2 R2, [R211+0x7880] ;  /* 0x00788000d302783b */ /* 0x000fee0000000100 */
[C---:B------:R-:W-:Y:S01]  /*3530*/  HMMA.16816.F32 R36, R104.reuse, R110, RZ ;  /* 0x0000006e6824723c */ /* 0x040fe200000018ff */
[----:B------:R-:W1:Y:S07]  /*3540*/  LDSM.16.M88.4 R108, [R216] ;  /* 0x00000000d86c783b */ /* 0x000e6e0000000200 */
[----:B------:R-:W-:Y:S01]  /*3550*/  HMMA.16816.F32 R40, R104, R172, RZ ;  /* 0x000000ac6828723c */ /* 0x000fe200000018ff */
[----:B------:R-:W3:Y:S04]  /*3560*/  LDSM.16.M88.2 R104, [R211+0x8080] ;  /* 0x00808000d368783b */ /* 0x000ee80000000100 */
[----:B------:R-:W4:Y:S03]  /*3570*/  LDSM.16.M88.2 R106, [R211+0x8880] ;  /* 0x00888000d36a783b */ /* 0x000f260000000100 */
[C---:B------:R-:W-:Y:S01]  /*3580*/  HMMA.16816.F32 R24, R176.reuse, R174, R24 ;  /* 0x000000aeb018723c */ /* 0x040fe20000001818 */
[----:B------:R-:W5:Y:S04]  /*3590*/  LDSM.16.M88.2 R172, [R211+0x9080] ;  /* 0x00908000d3ac783b */ /* 0x000f680000000100 */
[----:B------:R-:W2:Y:S03]  /*35a0*/  LDSM.16.M88.2 R174, [R211+0x9880] ;  /* 0x00988000d3ae783b */ /* 0x000ea60000000100 */
[C---:B------:R-:W-:Y:S01]  /*35b0*/  HMMA.16816.F32 R28, R176.reuse, R180, R28 ;  /* 0x000000b4b01c723c */ /* 0x040fe2000000181c */
[----:B------:R-:W-:Y:S07]  /*35c0*/  LDSM.16.M88.2 R180, [R210+0x8080] ;  /* 0x00808000d2b4783b */ /* 0x000fee0000000100 */
[C---:B------:R-:W-:Y:S08]  /*35d0*/  HMMA.16816.F32 R32, R176.reuse, R182, R32 ;  /* 0x000000b6b020723c */ /* 0x040ff00000001820 */
[C---:B------:R-:W-:Y:S08]  /*35e0*/  HMMA.16816.F32 R36, R176.reuse, R184, R36 ;  /* 0x000000b8b024723c */ /* 0x040ff00000001824 */
[----:B------:R-:W-:Y:S01]  /*35f0*/  HMMA.16816.F32 R40, R176, R186, R40 ;  /* 0x000000bab028723c */ /* 0x000fe20000001828 */
[----:B------:R-:W-:Y:S07]  /*3600*/  LDSM.16.M88.4 R176, [R0] ;  /* 0x0000000000b0783b */ /* 0x000fee0000000200 */
[C---:B-1----:R-:W-:Y:S01]  /*3610*/  HMMA.16816.F32 R24, R108.reuse, R2, R24 ;  /* 0x000000026c18723c */ /* 0x042fe20000001818 */
[----:B------:R-:W1:Y:S07]  /*3620*/  LDSM.16.M88.2 R2, [R210+0x7880] ;  /* 0x00788000d202783b */ /* 0x000e6e0000000100 */
[C---:B---3--:R-:W-:Y:S01]  /*3630*/  HMMA.16816.F32 R28, R108.reuse, R104, R28 ;  /* 0x000000686c1c723c */ /* 0x048fe2000000181c */
[----:B------:R-:W3:Y:S07]  /*3640*/  LDSM.16.M88.2 R104, [R210+0x8880] ;  /* 0x00888000d268783b */ /* 0x000eee0000000100 */
[C---:B----4-:R-:W-:Y:S01]  /*3650*/  HMMA.16816.F32 R32, R108.reuse, R106, R32 ;  /* 0x0000006a6c20723c */ /* 0x050fe20000001820 */
[----:B------:R-:W4:Y:S07]  /*3660*/  LDSM.16.M88.2 R106, [R210+0x9080] ;  /* 0x00908000d26a783b */ /* 0x000f2e0000000100 */
[C---:B-----5:R-:W-:Y:S01]  /*3670*/  HMMA.16816.F32 R36, R108.reuse, R172, R36 ;  /* 0x000000ac6c24723c */ /* 0x060fe20000001824 */
[----:B------:R-:W5:Y:S07]  /*3680*/  LDSM.16.M88.2 R172, [R210+0x9880] ;  /* 0x00988000d2ac783b */ /* 0x000f6e0000000100 */
[----:B--2---:R-:W-:Y:S01]  /*3690*/  HMMA.16816.F32 R40, R108, R174, R40 ;  /* 0x000000ae6c28723c */ /* 0x004fe20000001828 */
[----:B------:R-:W-:Y:S04]  /*36a0*/  LDSM.16.M88.2 R174, [R208+0xa080] ;  /* 0x00a08000d0ae783b */ /* 0x000fe80000000100 */
[----:B------:R-:W2:Y:S03]  /*36b0*/  LDSM.16.M88.4 R108, [R217+0x1d080] ;  /* 0x01d08000d96c783b */ /* 0x000ea60000000200 */
[C---:B-1----:R-:W-:Y:S01]  /*36c0*/  HMMA.16816.F32 R24, R176.reuse, R2, R24 ;  /* 0x00000002b018723c */ /* 0x042fe20000001818 */
[----:B------:R-:W1:Y:S07]  /*36d0*/  LDSM.16.M88.2 R2, [R208+0xa880] ;  /* 0x00a88000d002783b */ /* 0x000e6e0000000100 */
[C---:B------:R-:W-:Y:S01]  /*36e0*/  HMMA.16816.F32 R28, R176.reuse, R180, R28 ;  /* 0x000000b4b01c723c */ /* 0x040fe2000000181c */
[----:B------:R-:W-:Y:S07]  /*36f0*/  LDSM.16.M88.2 R180, [R209+0xa880] ;  /* 0x00a88000d1b4783b */ /* 0x000fee0000000100 */
[C---:B---3--:R-:W-:Y:S01]  /*3700*/  HMMA.16816.F32 R32, R176.reuse, R104, R32 ;  /* 0x00000068b020723c */ /* 0x048fe20000001820 */
[----:B------:R-:W3:Y:S07]  /*3710*/  LDSM.16.M88.2 R104, [R208+0xb080] ;  /* 0x00b08000d068783b */ /* 0x000eee0000000100 */
[C---:B----4-:R-:W-:Y:S01]  /*3720*/  HMMA.16816.F32 R36, R176.reuse, R106, R36 ;  /* 0x0000006ab024723c */ /* 0x050fe20000001824 */
[----:B------:R-:W4:Y:S07]  /*3730*/  LDSM.16.M88.2 R106, [R208+0xb880] ;  /* 0x00b88000d06a783b */ /* 0x000f2e0000000100 */
[----:B-----5:R-:W-:Y:S01]  /*3740*/  HMMA.16816.F32 R40, R176, R172, R40 ;  /* 0x000000acb028723c */ /* 0x020fe20000001828 */
[----:B------:R-:W5:Y:S04]  /*3750*/  LDSM.16.M88.2 R172, [R208+0xc080] ;  /* 0x00c08000d0ac783b */ /* 0x000f680000000100 */
[----:B------:R-:W-:Y:S03]  /*3760*/  LDSM.16.M88.4 R176, [R218+0x1d080] ;  /* 0x01d08000dab0783b */ /* 0x000fe60000000200 */
[C---:B--2---:R-:W-:Y:S01]  /*3770*/  HMMA.16816.F32 R24, R108.reuse, R174, R24 ;  /* 0x000000ae6c18723c */ /* 0x044fe20000001818 */
[----:B------:R-:W2:Y:S07]  /*3780*/  LDSM.16.M88.2 R174, [R209+0xa080] ;  /* 0x00a08000d1ae783b */ /* 0x000eae0000000100 */
[C---:B-1----:R-:W-:Y:S01]  /*3790*/  HMMA.16816.F32 R28, R108.reuse, R2, R28 ;  /* 0x000000026c1c723c */ /* 0x042fe2000000181c */
[----:B------:R-:W1:Y:S07]  /*37a0*/  LDSM.16.M88.2 R2, [R209+0xb080] ;  /* 0x00b08000d102783b */ /* 0x000e6e0000000100 */
[C---:B---3--:R-:W-:Y:S01]  /*37b0*/  HMMA.16816.F32 R32, R108.reuse, R104, R32 ;  /* 0x000000686c20723c */ /* 0x048fe20000001820 */
[----:B------:R-:W3:Y:S07]  /*37c0*/  LDSM.16.M88.2 R104, [R209+0xb880] ;  /* 0x00b88000d168783b */ /* 0x000eee0000000100 */
[C---:B----4-:R-:W-:Y:S01]  /*37d0*/  HMMA.16816.F32 R36, R108.reuse, R106, R36 ;  /* 0x0000006a6c24723c */ /* 0x050fe20000001824 */
[----:B------:R-:W4:Y:S07]  /*37e0*/  LDSM.16.M88.2 R106, [R209+0xc080] ;  /* 0x00c08000d16a783b */ /* 0x000f2e0000000100 */
[----:B-----5:R-:W-:Y:S01]  /*37f0*/  HMMA.16816.F32 R40, R108, R172, R40 ;  /* 0x000000ac6c28723c */ /* 0x020fe20000001828 */
[----:B------:R-:W-:Y:S04]  /*3800*/  LDSM.16.M88.2 R172, [R211+0xa080] ;  /* 0x00a08000d3ac783b */ /* 0x000fe80000000100 */
[----:B------:R-:W5:Y:S03]  /*3810*/  LDSM.16.M88.4 R108, [R216+0x2000] ;  /* 0x00200000d86c783b */ /* 0x000f660000000200 */
[C---:B--2---:R-:W-:Y:S01]  /*3820*/  HMMA.16816.F32 R24, R176.reuse, R174, R24 ;  /* 0x000000aeb018723c */ /* 0x044fe20000001818 */
[----:B------:R-:W2:Y:S07]  /*3830*/  LDSM.16.M88.2 R174, [R211+0xa880] ;  /* 0x00a88000d3ae783b */ /* 0x000eae0000000100 */
[C---:B------:R-:W-:Y:S07]  /*3840*/  HMMA.16816.F32 R28, R176.reuse, R180, R28 ;  /* 0x000000b4b01c723c */ /* 0x040fee000000181c */
[----:B------:R-:W-:Y:S01]  /*3850*/  IMAD.MOV.U32 R180, RZ, RZ, -0x50 ;  /* 0xffffffb0ffb47424 */ /* 0x000fe200078e00ff */
[C---:B-1----:R-:W-:Y:S01]  /*3860*/  HMMA.16816.F32 R32, R176.reuse, R2, R32 ;  /* 0x00000002b020723c */ /* 0x042fe20000001820 */
[----:B------:R-:W1:Y:S03]  /*3870*/  LDSM.16.M88.2 R2, [R211+0xb080] ;  /* 0x00b08000d302783b */ /* 0x000e660000000100 */
[----:B------:R-:W-:Y:S04]  /*3880*/  IMAD R180, R250, R180, c[0x0][0x198] ;  /* 0x00006600fab47624 */ /* 0x000fe800078e02b4 */
[C---:B---3--:R-:W-:Y:S01]  /*3890*/  HMMA.16816.F32 R36, R176.reuse, R104, R36 ;  /* 0x00000068b024723c */ /* 0x048fe20000001824 */
[----:B------:R-:W3:Y:S03]  /*38a0*/  LDSM.16.M88.2 R104, [R211+0xb880] ;  /* 0x00b88000d368783b */ /* 0x000ee60000000100 */
[----:B------:R-:W-:Y:S04]  /*38b0*/  LEA R180, R190, R180, 0x6 ;  /* 0x000000b4beb47211 */ /* 0x000fe800078e30ff */
[----:B----4-:R-:W-:Y:S01]  /*38c0*/  HMMA.16816.F32 R40, R176, R106, R40 ;  /* 0x0000006ab028723c */ /* 0x010fe20000001828 */
[----:B------:R-:W4:Y:S04]  /*38d0*/  LDSM.16.M88.2 R106, [R211+0xc080] ;  /* 0x00c08000d36a783b */ /* 0x000f280000000100 */
[----:B------:R-:W-:Y:S03]  /*38e0*/  LDSM.16.M88.4 R176, [R0+0x2000] ;  /* 0x0020000000b0783b */ /* 0x000fe60000000200 */
[C---:B-----5:R-:W-:Y:S01]  /*38f0*/  HMMA.16816.F32 R24, R108.reuse, R172, R24 ;  /* 0x000000ac6c18723c */ /* 0x060fe20000001818 */
[----:B------:R-:W5:Y:S07]  /*3900*/  LDSM.16.M88.2 R172, [R210+0xa080] ;  /* 0x00a08000d2ac783b */ /* 0x000f6e0000000100 */
[C---:B--2---:R-:W-:Y:S01]  /*3910*/  HMMA.16816.F32 R28, R108.reuse, R174, R28 ;  /* 0x000000ae6c1c723c */ /* 0x044fe2000000181c */
[----:B------:R-:W2:Y:S07]  /*3920*/  LDSM.16.M88.2 R174, [R210+0xa880] ;  /* 0x00a88000d2ae783b */ /* 0x000eae0000000100 */
[C---:B-1----:R-:W-:Y:S01]  /*3930*/  HMMA.16816.F32 R32, R108.reuse, R2, R32 ;  /* 0x000000026c20723c */ /* 0x042fe20000001820 */
[----:B------:R-:W1:Y:S07]  /*3940*/  LDSM.16.M88.2 R2, [R210+0xb080] ;  /* 0x00b08000d202783b */ /* 0x000e6e0000000100 */
[C---:B---3--:R-:W-:Y:S01]  /*3950*/  HMMA.16816.F32 R36, R108.reuse, R104, R36 ;  /* 0x000000686c24723c */ /* 0x048fe20000001824 */
[----:B------:R-:W3:Y:S07]  /*3960*/  LDSM.16.M88.2 R104, [R210+0xb880] ;  /* 0x00b88000d268783b */ /* 0x000eee0000000100 */
        /* <DEDUP_REMOVED lines=12> */
[----:B------:R-:W4:Y:S06]  /*3a30*/  LDSM.16.M88.2 R106, [R208+0xe880] ;  /* 0x00e88000d06a783b */ /* 0x000f2c0000000100 */
[----:B------:R-:W-:Y:S01]  /*3a40*/  IMAD.MOV.U32 R176, RZ, RZ, 0x1 ;  /* 0x00000001ffb07424 */ /* 0x000fe200078e00ff */
[C---:B-----5:R-:W-:Y:S01]  /*3a50*/  HMMA.16816.F32 R24, R108.reuse, R172, R24 ;  /* 0x000000ac6c18723c */ /* 0x060fe20000001818 */
[----:B------:R-:W-:Y:S04]  /*3a60*/  LDSM.16.M88.2 R172, [R209+0xc880] ;  /* 0x00c88000d1ac783b */ /* 0x000fe80000000100 */
[----:B------:R-:W-:Y:S02]  /*3a70*/  IADD3 R180, R180, -c[0x0][0x168], R176 ;  /* 0x80005a00b4b47a10 */ /* 0x000fe40007ffe0b0 */
[----:B------:R-:W5:Y:S01]  /*3a80*/  LDSM.16.M88.4 R176, [R218+0x1f080] ;  /* 0x01f08000dab0783b */ /* 0x000f620000000200 */
[C---:B--2---:R-:W-:Y:S04]  /*3a90*/  HMMA.16816.F32 R28, R108.reuse, R174, R28 ;  /* 0x000000ae6c1c723c */ /* 0x044fe8000000181c */
[----:B------:R-:W-:Y:S04]  /*3aa0*/  IADD3 R181, -R251, R229, R180 ;  /* 0x000000e5fbb57210 */ /* 0x000fe80007ffe1b4 */
[----:B------:R-:W-:Y:S01]  /*3ab0*/  IMNMX R180, R238, R181, PT ;  /* 0x000000b5eeb47217 */ /* 0x000fe20003800200 */
[C---:B-1----:R-:W-:Y:S01]  /*3ac0*/  HMMA.16816.F32 R32, R108.reuse, R2, R32 ;  /* 0x000000026c20723c */ /* 0x042fe20000001820 */
[----:B------:R-:W1:Y:S02]  /*3ad0*/  LDSM.16.M88.2 R2, [R209+0xd080] ;  /* 0x00d08000d102783b */ /* 0x000e640000000100 */
[----:B------:R-:W-:Y:S04]  /*3ae0*/  ISETP.GT.AND P5, PT, R180, RZ, PT ;  /* 0x000000ffb400720c */ /* 0x000fe80003fa4270 */
[----:B------:R-:W-:Y:S01]  /*3af0*/  FSEL R4, R4, -INF , P5 ;  /* 0xff80000004047808 */ /* 0x000fe20002800000 */
[C---:B---3--:R-:W-:Y:S03]  /*3b00*/  HMMA.16816.F32 R36, R108.reuse, R104, R36 ;  /* 0x000000686c24723c */ /* 0x048fe60000001824 */
[----:B------:R-:W-:Y:S01]  /*3b10*/  ISETP.GT.AND P5, PT, R180, 0x1, PT ;  /* 0x00000001b400780c */ /* 0x000fe20003fa4270 */
[--C-:B------:R-:W-:Y:S03]  /*3b20*/  FFMA.FTZ R4, R4, c[0x0][0x29c], -R188.reuse ;  /* 0x0000a70004047a23 */ /* 0x100fe600000108bc */
[----:B------:R-:W-:Y:S01]  /*3b30*/  FSEL R174, R5, -INF , P5 ;  /* 0xff80000005ae7808 */ /* 0x000fe20002800000 */
[----:B----4-:R-:W-:Y:S01]  /*3b40*/  HMMA.16816.F32 R40, R108, R106, R40 ;  /* 0x0000006a6c28723c */ /* 0x010fe20000001828 */
[----:B------:R2:W-:Y:S01]  /*3b50*/  MUFU.EX2 R187, R4 ;  /* 0x0000000400bb7308 */ /* 0x0005e20000000800 */
[----:B------:R-:W-:Y:S01]  /*3b60*/  LDSM.16.M88.4 R108, [R216+0x4000] ;  /* 0x00400000d86c783b */ /* 0x000fe20000000200 */
[----:B------:R-:W-:Y:S01]  /*3b70*/  ISETP.GT.AND P5, PT, R180, 0x10, PT ;  /* 0x00000010b400780c */ /* 0x000fe20003fa4270 */
[--C-:B------:R-:W-:Y:S03]  /*3b80*/  FFMA.FTZ R104, R174, c[0x0][0x29c], -R188.reuse ;  /* 0x0000a700ae687a23 */ /* 0x100fe600000108bc */
[----:B------:R-:W-:Y:S02]  /*3b90*/  FSEL R8, R8, -INF , P5 ;  /* 0xff80000008087808 */ /* 0x000fe40002800000 */
[----:B------:R-:W-:Y:S02]  /*3ba0*/  ISETP.GT.AND P5, PT, R180, 0x11, PT ;  /* 0x00000011b400780c */ /* 0x000fe40003fa4270 */
[----:B------:R3:W-:Y:S01]  /*3bb0*/  MUFU.EX2 R186, R104 ;  /* 0x0000006800ba7308 */ /* 0x0007e20000000800 */
[--C-:B------:R-:W-:Y:S01]  /*3bc0*/  FFMA.FTZ R8, R8, c[0x0][0x29c], -R188.reuse ;  /* 0x0000a70008087a23 */ /* 0x100fe200000108bc */
[----:B------:R-:W-:Y:S01]  /*3bd0*/  FSEL R106, R9, -INF , P5 ;  /* 0xff800000096a7808 */ /* 0x000fe20002800000 */
[C---:B-----5:R-:W-:Y:S05]  /*3be0*/  HMMA.16816.F32 R24, R176.reuse, R172, R24 ;  /* 0x000000acb018723c */ /* 0x060fea0000001818 */
[----:B------:R-:W-:Y:S01]  /*3bf0*/  ISETP.GT.AND P5, PT, R180, 0x20, PT ;  /* 0x00000020b400780c */ /* 0x000fe20003fa4270 */
[--C-:B------:R-:W-:Y:S01]  /*3c00*/  FFMA.FTZ R106, R106, c[0x0][0x29c], -R188.reuse ;  /* 0x0000a7006a6a7a23 */ /* 0x100fe200000108bc */
[----:B------:R4:W-:Y:S02]  /*3c10*/  MUFU.EX2 R185, R8 ;  /* 0x0000000800b97308 */ /* 0x0009e40000000800 */
[----:B------:R-:W-:Y:S01]  /*3c20*/  FSEL R12, R12, -INF , P5 ;  /* 0xff8000000c0c7808 */ /* 0x000fe20002800000 */
[C---:B-1----:R-:W-:Y:S01]  /*3c30*/  HMMA.16816.F32 R28, R176.reuse, R2, R28 ;  /* 0x00000002b01c723c */ /* 0x042fe2000000181c */
[----:B--2---:R-:W1:Y:S02]  /*3c40*/  LDSM.16.M88.2 R4, [R209+0xd880] ;  /* 0x00d88000d104783b */ /* 0x004e640000000100 */
[----:B------:R-:W-:Y:S04]  /*3c50*/  ISETP.GT.AND P5, PT, R180, 0x21, PT ;  /* 0x00000021b400780c */ /* 0x000fe80003fa4270 */
[----:B------:R2:W5:Y:S01]  /*3c60*/  MUFU.EX2 R184, R106 ;  /* 0x0000006a00b87308 */ /* 0x0005620000000800 */
[--C-:B------:R-:W-:Y:S01]  /*3c70*/  FFMA.FTZ R2, R12, c[0x0][0x29c], -R188.reuse ;  /* 0x0000a7000c027a23 */ /* 0x100fe200000108bc */
[----:B------:R-:W-:Y:S01]  /*3c80*/  FSEL R13, R13, -INF , P5 ;  /* 0xff8000000d0d7808 */ /* 0x000fe20002800000 */
[----:B---3--:R-:W3:Y:S01]  /*3c90*/  LDSM.16.M88.2 R104, [R209+0xe080] ;  /* 0x00e08000d168783b */ /* 0x008ee20000000100 */
[----:B------:R-:W-:Y:S04]  /*3ca0*/  ISETP.GT.AND P5, PT, R180, 0x30, PT ;  /* 0x00000030b400780c */ /* 0x000fe80003fa4270 */
[----:B------:R-:W-:Y:S02]  /*3cb0*/  FSEL R12, R16, -INF , P5 ;  /* 0xff800000100c7808 */ /* 0x000fe40002800000 */
[----:B------:R5:W-:Y:S01]  /*3cc0*/  MUFU.EX2 R183, R2 ;  /* 0x0000000200b77308 */ /* 0x000be20000000800 */
[----:B------:R-:W-:Y:S01]  /*3cd0*/  ISETP.GT.AND P5, PT, R180, 0x31, PT ;  /* 0x00000031b400780c */ /* 0x000fe20003fa4270 */
[----:B----4-:R-:W4:Y:S01]  /*3ce0*/  LDSM.16.M88.2 R8, [R209+0xe880] ;  /* 0x00e88000d108783b */ /* 0x010f220000000100 */
[--C-:B------:R-:W-:Y:S02]  /*3cf0*/  FFMA.FTZ R12, R12, c[0x0][0x29c], -R188.reuse ;  /* 0x0000a7000c0c7a23 */ /* 0x100fe400000108bc */
[----:B------:R-:W-:Y:S02]  /*3d00*/  FSEL R16, R17, -INF , P5 ;  /* 0xff80000011107808 */ /* 0x000fe40002800000 */
[----:B------:R-:W-:Y:S03]  /*3d10*/  ISETP.GT.AND P5, PT, R180, 0x40, PT ;  /* 0x00000040b400780c */ /* 0x000fe60003fa4270 */
[----:B------:R3:W-:Y:S01]  /*3d20*/  MUFU.EX2 R175, R12 ;  /* 0x0000000c00af7308 */ /* 0x0007e20000000800 */
[--C-:B------:R-:W-:Y:S01]  /*3d30*/  FFMA.FTZ R16, R16, c[0x0][0x29c], -R188.reuse ;  /* 0x0000a70010107a23 */ /* 0x100fe200000108bc */
[----:B------:R-:W-:Y:S01]  /*3d40*/  FSEL R20, R20, -INF , P5 ;  /* 0xff80000014147808 */ /* 0x000fe20002800000 */
[----:B--2---:R-:W2:Y:S01]  /*3d50*/  LDSM.16.M88.2 R106, [R211+0xc880] ;  /* 0x00c88000d36a783b */ /* 0x004ea20000000100 */
[----:B------:R-:W-:Y:S03]  /*3d60*/  ISETP.GT.AND P5, PT, R180, 0x41, PT ;  /* 0x00000041b400780c */ /* 0x000fe60003fa4270 */
[--C-:B------:R-:W-:Y:S01]  /*3d70*/  FFMA.FTZ R20, R20, c[0x0][0x29c], -R188.reuse ;  /* 0x0000a70014147a23 */ /* 0x100fe200000108bc */
[----:B------:R-:W-:Y:S02]  /*3d80*/  FSEL R21, R21, -INF , P5 ;  /* 0xff80000015157808 */ /* 0x000fe40002800000 */
[----:B------:R4:W2:Y:S01]  /*3d90*/  MUFU.EX2 R174, R16 ;  /* 0x0000001000ae7308 */ /* 0x0008a20000000800 */
[----:B-----5:R-:W5:Y:S01]  /*3da0*/  LDSM.16.M88.2 R2, [R211+0xd080] ;  /* 0x00d08000d302783b */ /* 0x020f620000000100 */
[C---:B-1----:R-:W-:Y:S08]  /*3db0*/  HMMA.16816.F32 R32, R176.reuse, R4, R32 ;  /* 0x00000004b020723c */ /* 0x042ff00000001820 */
[----:B------:R-:W-:Y:S01]  /*3dc0*/  MUFU.EX2 R173, R20 ;  /* 0x0000001400ad7308 */ /* 0x000fe20000000800 */
[--C-:B------:R-:W-:Y:S01]  /*3dd0*/  FFMA.FTZ R4, R13, c[0x0][0x29c], -R188.reuse ;  /* 0x0000a7000d047a23 */ /* 0x100fe200000108bc */
[C---:B---3--:R-:W-:Y:S01]  /*3de0*/  HMMA.16816.F32 R36, R176.reuse, R104, R36 ;  /* 0x00000068b024723c */ /* 0x048fe20000001824 */
[----:B------:R-:W-:Y:S02]  /*3df0*/  LDSM.16.M88.2 R12, [R211+0xe080] ;  /* 0x00e08000d30c783b */ /* 0x000fe40000000100 */
[----:B------:R-:W-:Y:S05]  /*3e00*/  FFMA.FTZ R188, R21, c[0x0][0x29c], -R188 ;  /* 0x0000a70015bc7a23 */ /* 0x000fea00000108bc */
[----:B------:R1:W-:Y:S01]  /*3e10*/  MUFU.EX2 R182, R4 ;  /* 0x0000000400b67308 */ /* 0x0003e20000000800 */
[----:B----4-:R-:W-:Y:S01]  /*3e20*/  HMMA.16816.F32 R40, R176, R8, R40 ;  /* 0x00000008b028723c */ /* 0x010fe20000001828 */
[----:B------:R-:W-:Y:S04]  /*3e30*/  LDSM.16.M88.2 R8, [R211+0xe880] ;  /* 0x00e88000d308783b */ /* 0x000fe80000000100 */
[----:B------:R-:W-:Y:S04]  /*3e40*/  LDSM.16.M88.2 R16, [R210+0xc880] ;  /* 0x00c88000d210783b */ /* 0x000fe80000000100 */
[----:B------:R-:W-:Y:S01]  /*3e50*/  MUFU.EX2 R188, R188 ;  /* 0x000000bc00bc7308 */ /* 0x000fe20000000800 */
[C---:B--2---:R-:W-:Y:S01]  /*3e60*/  HMMA.16816.F32 R24, R108.reuse, R106, R24 ;  /* 0x0000006a6c18723c */ /* 0x044fe20000001818 */
[----:B------:R2:W-:Y:S07]  /*3e70*/  LDSM.16.M88.4 R104, [R0+0x4000] ;  /* 0x004000000068783b */ /* 0x0005ee0000000200 */
[C---:B-----5:R-:W-:Y:S01]  /*3e80*/  HMMA.16816.F32 R28, R108.reuse, R2, R28 ;  /* 0x000000026c1c723c */ /* 0x060fe2000000181c */
[----:B-1----:R-:W1:Y:S04]  /*3e90*/  LDSM.16.M88.2 R4, [R211+0xd880] ;  /* 0x00d88000d304783b */ /* 0x002e680000000100 */
[----:B------:R-:W3:Y:S01]  /*3ea0*/  LDSM.16.M88.2 R2, [R210+0xd080] ;  /* 0x00d08000d202783b */ /* 0x000ee20000000100 */
[----:B--2---:R-:W-:Y:S06]  /*3eb0*/  IADD3 R0, R181, 0x8, RZ ;  /* 0x00000008b5007810 */ /* 0x004fec0007ffe0ff */
[----:B------:R-:W-:Y:S04]  /*3ec0*/  IMNMX R0, R238, R0, PT ;  /* 0x00000000ee007217 */ /* 0x000fe80003800200 */
[C---:B------:R-:W-:Y:S02]  /*3ed0*/  ISETP.GT.AND P5, PT, R0.reuse, RZ, PT ;  /* 0x000000ff0000720c */ /* 0x040fe40003fa4270 */
[----:B------:R-:W-:Y:S02]  /*3ee0*/  ISETP.GT.AND P6, PT, R0, 0x30, PT ;  /* 0x000000300000780c */ /* 0x000fe40003fc4270 */
[----:B------:R-:W-:Y:S02]  /*3ef0*/  FSEL R6, R6, -INF , P5 ;  /* 0xff80000006067808 */ /* 0x000fe40002800000 */
[----:B------:R-:W-:Y:S03]  /*3f00*/  ISETP.GT.AND P5, PT, R0, 0x1, PT ;  /* 0x000000010000780c */ /* 0x000fe60003fa4270 */
[--C-:B------:R-:W-:Y:S01]  /*3f10*/  FFMA.FTZ R172, R6, c[0x0][0x29c], -R189.reuse ;  /* 0x0000a70006ac7a23 */ /* 0x100fe200000108bd */
[----:B------:R-:W-:Y:S02]  /*3f20*/  FSEL R20, R7, -INF , P5 ;  /* 0xff80000007147808 */ /* 0x000fe40002800000 */
[----:B------:R-:W-:Y:S01]  /*3f30*/  LDSM.16.M88.2 R6, [R210+0xe080] ;  /* 0x00e08000d206783b */ /* 0x000fe20000000100 */
[----:B------:R-:W-:Y:S02]  /*3f40*/  ISETP.GT.AND P5, PT, R0, 0x10, PT ;  /* 0x000000100000780c */ /* 0x000fe40003fa4270 */
[----:B------:R-:W-:Y:S02]  /*3f50*/  MUFU.EX2 R172, R172 ;  /* 0x000000ac00ac7308 */ /* 0x000fe40000000800 */
[----:B------:R-:W-:Y:S01]  /*3f60*/  FSEL R10, R10, -INF , P5 ;  /* 0xff8000000a0a7808 */ /* 0x000fe20002800000 */
[C---:B-1----:R-:W-:Y:S01]  /*3f70*/  HMMA.16816.F32 R32, R108.reuse, R4, R32 ;  /* 0x000000046c20723c */ /* 0x042fe20000001820 */
[----:B------:R-:W1:Y:S03]  /*3f80*/  LDSM.16.M88.2 R4, [R210+0xd880] ;  /* 0x00d88000d204783b */ /* 0x000e660000000100 */
[--C-:B------:R-:W-:Y:S01]  /*3f90*/  FFMA.FTZ R10, R10, c[0x0][0x29c], -R189.reuse ;  /* 0x0000a7000a0a7a23 */ /* 0x100fe200000108bd */
[C---:B------:R-:W-:Y:S03]  /*3fa0*/  ISETP.GT.AND P5, PT, R0.reuse, 0x11, PT ;  /* 0x000000110000780c */ /* 0x040fe60003fa4270 */
[C---:B------:R-:W-:Y:S04]  /*3fb0*/  HMMA.16816.F32 R36, R108.reuse, R12, R36 ;  /* 0x0000000c6c24723c */ /* 0x040fe80000001824 */
[----:B------:R-:W-:Y:S02]  /*3fc0*/  FSEL R11, R11, -INF , P5 ;  /* 0xff8000000b0b7808 */ /* 0x000fe40002800000 */
[----:B------:R-:W-:Y:S01]  /*3fd0*/  ISETP.GT.AND P5, PT, R0, 0x20, PT ;  /* 0x000000200000780c */ /* 0x000fe20003fa4270 */
[--C-:B------:R-:W-:Y:S01]  /*3fe0*/  FFMA.FTZ R12, R20, c[0x0][0x29c], -R189.reuse ;  /* 0x0000a700140c7a23 */ /* 0x100fe200000108bd */
[----:B------:R-:W-:Y:S01]  /*3ff0*/  HMMA.16816.F32 R40, R108, R8, R40 ;  /* 0x000000086c28723c */ /* 0x000fe20000001828 */
[----:B------:R-:W2:Y:S01]  /*4000*/  LDSM.16.M88.2 R8, [R210+0xe880] ;  /* 0x00e88000d208783b */ /* 0x000ea20000000100 */
[----:B------:R4:W-:Y:S02]  /*4010*/  MUFU.EX2 R108, R10 ;  /* 0x0000000a006c7308 */ /* 0x0009e40000000800 */
[----:B------:R-:W-:Y:S01]  /*4020*/  FSEL R14, R14, -INF , P5 ;  /* 0xff8000000e0e7808 */ /* 0x000fe20002800000 */
[--C-:B------:R-:W-:Y:S01]  /*4030*/  FFMA.FTZ R21, R11, c[0x0][0x29c], -R189.reuse ;  /* 0x0000a7000b157a23 */ /* 0x100fe200000108bd */
[----:B------:R-:W-:Y:S02]  /*4040*/  ISETP.GT.AND P5, PT, R0, 0x21, PT ;  /* 0x000000210000780c */ /* 0x000fe40003fa4270 */
[C---:B------:R-:W-:Y:S04]  /*4050*/  HMMA.16816.F32 R24, R104.reuse, R16, R24 ;  /* 0x000000106818723c */ /* 0x040fe80000001818 */
[----:B------:R-:W-:Y:S01]  /*4060*/  MUFU.EX2 R109, R12 ;  /* 0x0000000c006d7308 */ /* 0x000fe20000000800 */
[----:B------:R-:W-:Y:S01]  /*4070*/  F2FP.PACK_AB R11, R184, R185 ;  /* 0x000000b9b80b723e */ /* 0x000fe200000000ff */
[--C-:B------:R-:W-:Y:S01]  /*4080*/  FFMA.FTZ R14, R14, c[0x0][0x29c], -R189.reuse ;  /* 0x0000a7000e0e7a23 */ /* 0x100fe200000108bd */
[----:B------:R-:W-:Y:S01]  /*4090*/  FSEL R15, R15, -INF , P5 ;  /* 0xff8000000f0f7808 */ /* 0x000fe20002800000 */
[C---:B---3--:R-:W-:Y:S03]  /*40a0*/  HMMA.16816.F32 R28, R104.reuse, R2, R28 ;  /* 0x00000002681c723c */ /* 0x048fe6000000181c */
[----:B------:R-:W-:Y:S01]  /*40b0*/  ISETP.GT.AND P5, PT, R0, 0x31, PT ;  /* 0x000000310000780c */ /* 0x000fe20003fa4270 */
[--C-:B------:R-:W-:Y:S02]  /*40c0*/  FFMA.FTZ R15, R15, c[0x0][0x29c], -R189.reuse ;  /* 0x0000a7000f0f7a23 */ /* 0x100fe400000108bd */
[----:B------:R-:W3:Y:S01]  /*40d0*/  MUFU.EX2 R21, R21 ;  /* 0x0000001500157308 */ /* 0x000ee20000000800 */
[----:B------:R-:W-:Y:S01]  /*40e0*/  FSEL R2, R18, -INF , P6 ;  /* 0xff80000012027808 */ /* 0x000fe20003000000 */
[C---:B-1----:R-:W-:Y:S01]  /*40f0*/  HMMA.16816.F32 R32, R104.reuse, R4, R32 ;  /* 0x000000046820723c */ /* 0x042fe20000001820 */
[----:B----4-:R-:W1:Y:S03]  /*4100*/  LDS R10, [R229.X4+0x21280] ;  /* 0x02128000e50a7984 */ /* 0x010e660000004800 */
[--C-:B------:R-:W-:Y:S01]  /*4110*/  FFMA.FTZ R2, R2, c[0x0][0x29c], -R189.reuse ;  /* 0x0000a70002027a23 */ /* 0x100fe200000108bd */
[C---:B------:R-:W-:Y:S02]  /*4120*/  ISETP.GT.AND P6, PT, R0.reuse, 0x40, PT ;  /* 0x000000400000780c */ /* 0x040fe40003fc4270 */
[----:B------:R-:W-:Y:S01]  /*4130*/  FSEL R16, R19, -INF , P5 ;  /* 0xff80000013107808 */ /* 0x000fe20002800000 */
[----:B------:R4:W-:Y:S01]  /*4140*/  MUFU.EX2 R17, R2 ;  /* 0x0000000200117308 */ /* 0x0009e20000000800 */
[C---:B------:R-:W-:Y:S03]  /*4150*/  HMMA.16816.F32 R36, R104.reuse, R6, R36 ;  /* 0x000000066824723c */ /* 0x040fe60000001824 */
[----:B------:R-:W-:Y:S01]  /*4160*/  ISETP.GT.AND P5, PT, R0, 0x41, PT ;  /* 0x000000410000780c */ /* 0x000fe20003fa4270 */
[--C-:B------:R-:W-:Y:S01]  /*4170*/  FFMA.FTZ R16, R16, c[0x0][0x29c], -R189.reuse ;  /* 0x0000a70010107a23 */ /* 0x100fe200000108bd */
[----:B------:R-:W-:Y:S01]  /*4180*/  F2FP.PACK_AB R3, R186, R187 ;  /* 0x000000bbba03723e */ /* 0x000fe200000000ff */
[----:B------:R-:W5:Y:S01]  /*4190*/  LDS R0, [R229.X4+0x212a0] ;  /* 0x0212a000e5007984 */ /* 0x000f620000004800 */
[----:B------:R-:W-:Y:S01]  /*41a0*/  FSEL R22, R22, -INF , P6 ;  /* 0xff80000016167808 */ /* 0x000fe20003000000 */
[----:B--2---:R-:W-:Y:S01]  /*41b0*/  HMMA.16816.F32 R40, R104, R8, R40 ;  /* 0x000000086828723c */ /* 0x004fe20000001828 */
[----:B------:R2:W-:Y:S01]  /*41c0*/  MUFU.EX2 R20, R14 ;  /* 0x0000000e00147308 */ /* 0x0005e20000000800 */
[----:B------:R1:W-:Y:S02]  /*41d0*/  STS [R226+0x21480], R3 ;  /* 0x02148003e2007388 */ /* 0x0003e40000000800 */
[----:B------:R-:W-:Y:S02]  /*41e0*/  F2FP.PACK_AB R6, R174, R175 ;  /* 0x000000afae06723e */ /* 0x000fe400000000ff */
[----:B---3--:R-:W-:Y:S02]  /*41f0*/  F2FP.PACK_AB R4, R21, R108 ;  /* 0x0000006c1504723e */ /* 0x008fe400000000ff */
[----:B------:R-:W-:Y:S03]  /*4200*/  F2FP.PACK_AB R8, R182, R183 ;  /* 0x000000b7b608723e */ /* 0x000fe600000000ff */
[----:B------:R-:W3:Y:S01]  /*4210*/  MUFU.EX2 R18, R15 ;  /* 0x0000000f00127308 */ /* 0x000ee20000000800 */
[----:B------:R-:W-:Y:S02]  /*4220*/  FSEL R23, R23, -INF , P5 ;  /* 0xff80000017177808 */ /* 0x000fe40002800000 */
[----:B------:R-:W-:Y:S02]  /*4230*/  F2FP.PACK_AB R5, R188, R173 ;  /* 0x000000adbc05723e */ /* 0x000fe400000000ff */
[----:B----4-:R-:W-:Y:S05]  /*4240*/  F2FP.PACK_AB R2, R109, R172 ;  /* 0x000000ac6d02723e */ /* 0x010fea00000000ff */
[----:B------:R4:W-:Y:S01]  /*4250*/  STS [R227], R2 ;  /* 0x00000002e3007388 */ /* 0x0009e20000000800 */
[----:B------:R-:W4:Y:S03]  /*4260*/  MUFU.EX2 R16, R16 ;  /* 0x0000001000107308 */ /* 0x000f260000000800 */
[----:B------:R-:W-:Y:S01]  /*4270*/  STS [R226+0x21c80], R11 ;  /* 0x021c800be2007388 */ /* 0x000fe20000000800 */
[--C-:B--2---:R-:W-:Y:S02]  /*4280*/  FFMA.FTZ R14, R22, c[0x0][0x29c], -R189.reuse ;  /* 0x0000a700160e7a23 */ /* 0x104fe400000108bd */
[----:B------:R-:W-:Y:S01]  /*4290*/  FFMA.FTZ R189, R23, c[0x0][0x29c], -R189 ;  /* 0x0000a70017bd7a23 */ /* 0x000fe200000108bd */
[----:B------:R2:W-:Y:S01]  /*42a0*/  STS [R227+0x800], R4 ;  /* 0x00080004e3007388 */ /* 0x0005e20000000800 */
[--C-:B-1----:R-:W-:Y:S02]  /*42b0*/  FADD.FTZ R25, R25, -R10.reuse ;  /* 0x8000000a19197221 */ /* 0x102fe40000010000 */
[----:B------:R-:W-:Y:S01]  /*42c0*/  MUFU.EX2 R7, R189 ;  /* 0x000000bd00077308 */ /* 0x000fe20000000800 */
[----:B------:R-:W-:Y:S01]  /*42d0*/  STS [R226+0x22480], R8 ;  /* 0x02248008e2007388 */ /* 0x000fe20000000800 */
[----:B------:R-:W-:Y:S01]  /*42e0*/  FADD.FTZ R24, R24, -R10 ;  /* 0x8000000a18187221 */ /* 0x000fe20000010000 */
[----:B---3--:R-:W-:Y:S01]  /*42f0*/  F2FP.PACK_AB R3, R18, R20 ;  /* 0x000000141203723e */ /* 0x008fe200000000ff */
[----:B------:R-:W-:Y:S02]  /*4300*/  FMUL.FTZ R13, R186, R25 ;  /* 0x00000019ba0d7220 */ /* 0x000fe40000410000 */
[----:B------:R-:W-:Y:S02]  /*4310*/  FMUL.FTZ R24, R187, R24 ;  /* 0x00000018bb187220 */ /* 0x000fe40000410000 */
[----:B------:R-:W-:Y:S01]  /*4320*/  STS [R227+0x1000], R3 ;  /* 0x00100003e3007388 */ /* 0x000fe20000000800 */
[--C-:B-----5:R-:W-:Y:S01]  /*4330*/  FADD.FTZ R26, R26, -R0.reuse ;  /* 0x800000001a1a7221 */ /* 0x120fe20000010000 */
[----:B------:R-:W1:Y:S01]  /*4340*/  MUFU.EX2 R14, R14 ;  /* 0x0000000e000e7308 */ /* 0x000e620000000800 */
[----:B------:R-:W-:Y:S01]  /*4350*/  FADD.FTZ R27, R27, -R0 ;  /* 0x800000001b1b7221 */ /* 0x000fe20000010000 */
[----:B------:R-:W-:Y:S01]  /*4360*/  STS [R226+0x22c80], R6 ;  /* 0x022c8006e2007388 */ /* 0x000fe20000000800 */
[--C-:B------:R-:W-:Y:S01]  /*4370*/  FADD.FTZ R29, R29, -R10.reuse ;  /* 0x8000000a1d1d7221 */ /* 0x100fe20000010000 */
[----:B----4-:R-:W-:Y:S01]  /*4380*/  F2FP.PACK_AB R2, R16, R17 ;  /* 0x000000111002723e */ /* 0x010fe200000000ff */
[----:B------:R-:W-:Y:S01]  /*4390*/  FMUL.FTZ R26, R172, R26 ;  /* 0x0000001aac1a7220 */ /* 0x000fe20000410000 */
[----:B------:R-:W-:Y:S01]  /*43a0*/  F2FP.PACK_AB R13, R13, R24 ;  /* 0x000000180d0d723e */ /* 0x000fe200000000ff */
[----:B------:R-:W-:Y:S02]  /*43b0*/  FMUL.FTZ R27, R109, R27 ;  /* 0x0000001b6d1b7220 */ /* 0x000fe40000410000 */
[----:B------:R1:W-:Y:S01]  /*43c0*/  STS [R227+0x1800], R2 ;  /* 0x00180002e3007388 */ /* 0x0003e20000000800 */
[----:B------:R-:W-:Y:S02]  /*43d0*/  FADD.FTZ R28, R28, -R10 ;  /* 0x8000000a1c1c7221 */ /* 0x000fe40000010000 */
[----:B------:R-:W-:Y:S01]  /*43e0*/  FMUL.FTZ R15, R184, R29 ;  /* 0x0000001db80f7220 */ /* 0x000fe20000410000 */
[----:B------:R-:W-:Y:S01]  /*43f0*/  STS [R226+0x23480], R5 ;  /* 0x02348005e2007388 */ /* 0x000fe20000000800 */
[----:B------:R-:W-:Y:S02]  /*4400*/  FMUL.FTZ R28, R185, R28 ;  /* 0x0000001cb91c7220 */ /* 0x000fe40000410000 */
[--C-:B--2---:R-:W-:Y:S02]  /*4410*/  FADD.FTZ R4, R31, -R0.reuse ;  /* 0x800000001f047221 */ /* 0x104fe40000010000 */
[----:B------:R-:W-:Y:S01]  /*4420*/  FADD.FTZ R30, R30, -R0 ;  /* 0x800000001e1e7221 */ /* 0x000fe20000010000 */
[----:B------:R-:W-:Y:S01]  /*4430*/  F2FP.PACK_AB R15, R15, R28 ;  /* 0x0000001c0f0f723e */ /* 0x000fe200000000ff */
[----:B------:R-:W-:Y:S02]  /*4440*/  FMUL.FTZ R4, R21, R4 ;  /* 0x0000000415047220 */ /* 0x000fe40000410000 */
[----:B------:R-:W-:Y:S02]  /*4450*/  FMUL.FTZ R30, R108, R30 ;  /* 0x0000001e6c1e7220 */ /* 0x000fe40000410000 */
[--C-:B------:R-:W-:Y:S02]  /*4460*/  FADD.FTZ R32, R32, -R10.reuse ;  /* 0x8000000a20207221 */ /* 0x100fe40000010000 */
[----:B------:R-:W-:Y:S01]  /*4470*/  FADD.FTZ R33, R33, -R10 ;  /* 0x8000000a21217221 */ /* 0x000fe20000010000 */
[----:B------:R-:W-:Y:S01]  /*4480*/  F2FP.PACK_AB R4, R4, R30 ;  /* 0x0000001e0404723e */ /* 0x000fe200000000ff */
[----:B------:R-:W-:Y:S02]  /*4490*/  FMUL.FTZ R32, R183, R32 ;  /* 0x00000020b7207220 */ /* 0x000fe40000410000 */
[----:B------:R-:W-:Y:S02]  /*44a0*/  FMUL.FTZ R33, R182, R33 ;  /* 0x00000021b6217220 */ /* 0x000fe40000410000 */
[--C-:B------:R-:W-:Y:S01]  /*44b0*/  FADD.FTZ R34, R34, -R0.reuse ;  /* 0x8000000022227221 */ /* 0x100fe20000010000 */
[----:B-1----:R-:W-:Y:S01]  /*44c0*/  F2FP.PACK_AB R2, R7, R14 ;  /* 0x0000000e0702723e */ /* 0x002fe200000000ff */
[----:B------:R-:W-:Y:S02]  /*44d0*/  FADD.FTZ R35, R35, -R0 ;  /* 0x8000000023237221 */ /* 0x000fe40000010000 */
[--C-:B------:R-:W-:Y:S02]  /*44e0*/  FADD.FTZ R37, R37, -R10.reuse ;  /* 0x8000000a25257221 */ /* 0x100fe40000010000 */
[----:B------:R1:W-:Y:S01]  /*44f0*/  STS [R227+0x2000], R2 ;  /* 0x00200002e3007388 */ /* 0x0003e20000000800 */
[----:B------:R-:W-:Y:S02]  /*4500*/  FMUL.FTZ R34, R20, R34 ;  /* 0x0000002214227220 */ /* 0x000fe40000410000 */
[----:B------:R-:W-:Y:S01]  /*4510*/  FMUL.FTZ R35, R18, R35 ;  /* 0x0000002312237220 */ /* 0x000fe20000410000 */
[----:B------:R-:W-:Y:S01]  /*4520*/  BAR.SYNC.DEFER_BLOCKING 0x0 ;  /* 0x0000000000007b1d */ /* 0x000fe20000010000 */
[--C-:B------:R-:W-:Y:S02]  /*4530*/  FADD.FTZ R36, R36, -R10.reuse ;  /* 0x8000000a24247221 */ /* 0x100fe40000010000 */
[--C-:B------:R-:W-:Y:S02]  /*4540*/  FADD.FTZ R41, R41, -R10.reuse ;  /* 0x8000000a29297221 */ /* 0x100fe40000010000 */
[----:B------:R-:W-:Y:S01]  /*4550*/  FADD.FTZ R40, R40, -R10 ;  /* 0x8000000a28287221 */ /* 0x000fe20000010000 */
[----:B------:R-:W-:Y:S01]  /*4560*/  F2FP.PACK_AB R10, R33, R32 ;  /* 0x00000020210a723e */ /* 0x000fe200000000ff */
[----:B------:R-:W-:Y:S02]  /*4570*/  FMUL.FTZ R36, R175, R36 ;  /* 0x00000024af247220 */ /* 0x000fe40000410000 */
[----:B------:R-:W-:Y:S02]  /*4580*/  FMUL.FTZ R9, R174, R37 ;  /* 0x00000025ae097220 */ /* 0x000fe40000410000 */
[--C-:B------:R-:W-:Y:S02]  /*4590*/  FADD.FTZ R38, R38, -R0.reuse ;  /* 0x8000000026267221 */ /* 0x100fe40000010000 */
[--C-:B------:R-:W-:Y:S01]  /*45a0*/  FADD.FTZ R3, R39, -R0.reuse ;  /* 0x8000000027037221 */ /* 0x100fe20000010000 */
[----:B------:R-:W-:Y:S01]  /*45b0*/  F2FP.PACK_AB R9, R9, R36 ;  /* 0x000000240909723e */ /* 0x000fe200000000ff */
[--C-:B------:R-:W-:Y:S02]  /*45c0*/  FADD.FTZ R43, R43, -R0.reuse ;  /* 0x800000002b2b7221 */ /* 0x100fe40000010000 */
[----:B------:R-:W-:Y:S01]  /*45d0*/  FADD.FTZ R42, R42, -R0 ;  /* 0x800000002a2a7221 */ /* 0x000fe20000010000 */
[----:B------:R-:W-:Y:S01]  /*45e0*/  F2FP.PACK_AB R0, R35, R34 ;  /* 0x000000222300723e */ /* 0x000fe200000000ff */
[----:B------:R-:W-:Y:S01]  /*45f0*/  FMUL.FTZ R17, R17, R38 ;  /* 0x0000002611117220 */ /* 0x000fe20000410000 */
[----:B-1----:R-:W-:Y:S01]  /*4600*/  F2FP.PACK_AB R2, R27, R26 ;  /* 0x0000001a1b02723e */ /* 0x002fe200000000ff */
[----:B------:R-:W-:Y:S01]  /*4610*/  FMUL.FTZ R3, R16, R3 ;  /* 0x0000000310037220 */ /* 0x000fe20000410000 */
[----:B------:R-:W-:Y:S01]  /*4620*/  STS [R226+0x23c80], R13 ;  /* 0x023c800de2007388 */ /* 0x000fe20000000800 */
[----:B------:R-:W-:Y:S02]  /*4630*/  FMUL.FTZ R40, R173, R40 ;  /* 0x00000028ad287220 */ /* 0x000fe40000410000 */
[----:B------:R-:W-:Y:S01]  /*4640*/  FMUL.FTZ R12, R188, R41 ;  /* 0x00000029bc0c7220 */ /* 0x000fe20000410000 */
[----:B------:R1:W-:Y:S01]  /*4650*/  STS [R227+0x2800], R2 ;  /* 0x00280002e3007388 */ /* 0x0003e20000000800 */
[----:B------:R-:W-:Y:S01]  /*4660*/  F2FP.PACK_AB R3, R3, R17 ;  /* 0x000000110303723e */ /* 0x000fe200000000ff */
[----:B------:R-:W-:Y:S01]  /*4670*/  FMUL.FTZ R14, R14, R42 ;  /* 0x0000002a0e0e7220 */ /* 0x000fe20000410000 */
[----:B------:R-:W-:Y:S01]  /*4680*/  SHF.L.U32 R42, R219, 0x1, RZ ;  /* 0x00000001db2a7819 */ /* 0x000fe200000006ff */
[----:B------:R-:W-:Y:S01]  /*4690*/  STS [R226+0x24480], R15 ;  /* 0x0244800fe2007388 */ /* 0x000fe20000000800 */
[----:B------:R-:W-:Y:S01]  /*46a0*/  FMUL.FTZ R7, R7, R43 ;  /* 0x0000002b07077220 */ /* 0x000fe20000410000 */
[----:B------:R-:W-:Y:S02]  /*46b0*/  F2FP.PACK_AB R12, R12, R40 ;  /* 0x000000280c0c723e */ /* 0x000fe400000000ff */
        /* <DEDUP_REMOVED lines=118> */
[----:B------:R-:W-:Y:S01]  /*4e20*/  IMAD.SHL.U32 R0, R225, 0x40, RZ ;  /* 0x00000040e1007824 */ /* 0x000fe200078e00ff */
[----:B------:R-:W-:Y:S01]  /*4e30*/  IADD3 R8, P5, P0, R244, UR7, R5 ;  /* 0x00000007f4087c10 */ /* 0x000fe2000f8be005 */
[----:B------:R-:W-:Y:S03]  /*4e40*/  IMAD.IADD R4, R3, 0x1, R4 ;  /* 0x0000000103047824 */ /* 0x000fe600078e0204 */
[----:B------:R-:W-:Y:S02]  /*4e50*/  IADD3 R3, P6, R0, R248, RZ ;  /* 0x000000f800037210 */ /* 0x000fe40007fde0ff */
[----:B------:R-:W-:Y:S02]  /*4e60*/  SHF.L.U64.HI R2, R2, 0x6, R4 ;  /* 0x0000000602027819 */ /* 0x000fe40000010204 */
[----:B------:R-:W-:Y:S02]  /*4e70*/  LEA.HI.X.SX32 R4, R0, R252, 0x1, P6 ;  /* 0x000000fc00047211 */ /* 0x000fe400030f0eff */
[----:B------:R-:W-:Y:S02]  /*4e80*/  IADD3.X R9, R241, UR5, R2, P5, P0 ;  /* 0x00000005f1097c10 */ /* 0x000fe4000afe0402 */
        /* <DEDUP_REMOVED lines=9> */
[----:B------:R-:W-:Y:S02]  /*4f20*/  LEA.HI.X R5, R5, c[0x0][0x1f4], R2, 0x1, P5 ;  /* 0x00007d0005057a11 */ /* 0x000fe400028f0c02 */
        /* <DEDUP_REMOVED lines=20> */
.L_x_1138:
[-C--:B-1234-:R-:W-:Y:S01]  /*5070*/  HMMA.16816.F32 R4, R108, R16.reuse, RZ ;  /* 0x000000106c04723c */ /* 0x09efe200000018ff */
[----:B------:R-:W-:Y:S01]  /*5080*/  LDSM.16.MT88.4 R200, [R214+0x1000] ;  /* 0x00100000d6c8783b */ /* 0x000fe20000004200 */
[----:B------:R-:W-:Y:S02]  /*5090*/  UIADD3 UR12, UR4, 0x1, URZ ;  /* 0x00000001040c7890 */ /* 0x000fe4000fffe03f */
[----:B------:R-:W-:Y:S01]  /*50a0*/  IMAD.WIDE.U32 R2, R234, c[0x0][0x238], R230 ;  /* 0x00008e00ea027a25 */ /* 0x000fe200078e00e6 */
[----:B------:R-:W-:Y:S01]  /*50b0*/  LDSM.16.MT88.4 R204, [R214+0x6000] ;  /* 0x00600000d6cc783b */ /* 0x000fe20000004200 */
[----:B------:R-:W-:Y:S01]  /*50c0*/  SHF.R.S32.HI R0, RZ, 0x1f, R234 ;  /* 0x0000001fff007819 */ /* 0x000fe200000114ea */
[----:B------:R-:W-:Y:S01]  /*50d0*/  UISETP.GE.AND UP1, UPT, UR4, 0x1, UPT ;  /* 0x000000010400788c */ /* 0x000fe2000bf26270 */
[C---:B------:R-:W-:Y:S01]  /*50e0*/  HMMA.16816.F32 R8, R172.reuse, R16, RZ ;  /* 0x00000010ac08723c */ /* 0x040fe200000018ff */
[----:B------:R-:W0:Y:S01]  /*50f0*/  LDGDEPBAR ;  /* 0x00000000000079af */ /* 0x000e220000000000 */
[----:B------:R-:W-:Y:S02]  /*5100*/  UIADD3 UR6, UR13, 0x1, URZ ;  /* 0x000000010d067890 */ /* 0x000fe4000fffe03f */
[----:B------:R-:W-:Y:S01]  /*5110*/  IMAD R0, R0, c[0x0][0x238], RZ ;  /* 0x00008e0000007a24 */ /* 0x000fe200078e02ff */
[----:B------:R-:W-:Y:S03]  /*5120*/  UISETP.GE.AND UP0, UPT, UR13, 0x1, UPT ;  /* 0x000000010d00788c */ /* 0x000fe6000bf06270 */
[-C--:B------:R-:W-:Y:S01]  /*5130*/  HMMA.16816.F32 R12, R172, R18.reuse, RZ ;  /* 0x00000012ac0c723c */ /* 0x080fe200000018ff */
[----:B------:R-:W-:Y:S01]  /*5140*/  IMAD R0, R234, c[0x0][0x23c], R0 ;  /* 0x00008f00ea007a24 */ /* 0x000fe200078e0200 */
[----:B------:R-:W-:Y:S03]  /*5150*/  USEL UR13, UR6, URZ, !UP0 ;  /* 0x0000003f060d7287 */ /* 0x000fe6000c000000 */
[----:B------:R-:W-:Y:S02]  /*5160*/  IMAD.IADD R3, R3, 0x1, R0 ;  /* 0x0000000103037824 */ /* 0x000fe400078e0200 */
[----:B------:R-:W-:Y:S01]  /*5170*/  IMAD R0, R235, 0x3000, RZ ;  /* 0x00003000eb007824 */ /* 0x000fe200078e02ff */
[C---:B------:R-:W-:Y:S04]  /*5180*/  HMMA.16816.F32 R16, R108.reuse, R18, RZ ;  /* 0x000000126c10723c */ /* 0x040fe800000018ff */
[----:B------:R-:W-:Y:S04]  /*5190*/  IMAD.WIDE.U32 R2, R232, c[0x0][0x240], R2 ;  /* 0x00009000e8027a25 */ /* 0x000fe800078e0002 */
[-C--:B------:R-:W-:Y:S08]  /*51a0*/  HMMA.16816.F32 R20, R108, R36.reuse, RZ ;  /* 0x000000246c14723c */ /* 0x080ff000000018ff */
[C---:B------:R-:W-:Y:S08]  /*51b0*/  HMMA.16816.F32 R24, R172.reuse, R36, RZ ;  /* 0x00000024ac18723c */ /* 0x040ff000000018ff */
[-C--:B------:R-:W-:Y:S08]  /*51c0*/  HMMA.16816.F32 R28, R172, R38.reuse, RZ ;  /* 0x00000026ac1c723c */ /* 0x080ff000000018ff */
[C---:B------:R-:W-:Y:S08]  /*51d0*/  HMMA.16816.F32 R32, R108.reuse, R38, RZ ;  /* 0x000000266c20723c */ /* 0x040ff000000018ff */
[-C--:B------:R-:W-:Y:S08]  /*51e0*/  HMMA.16816.F32 R36, R108, R176.reuse, RZ ;  /* 0x000000b06c24723c */ /* 0x080ff000000018ff */
[C---:B------:R-:W-:Y:S08]  /*51f0*/  HMMA.16816.F32 R40, R172.reuse, R176, RZ ;  /* 0x000000b0ac28723c */ /* 0x040ff000000018ff */
[-C--:B------:R-:W-:Y:S01]  /*5200*/  HMMA.16816.F32 R104, R172, R178.reuse, RZ ;  /* 0x000000b2ac68723c */ /* 0x080fe200000018ff */
[----:B------:R-:W1:Y:S07]  /*5210*/  LDSM.16.M88.4 R172, [R215+0x1000] ;  /* 0x00100000d7ac783b */ /* 0x000e6e0000000200 */
        /* <DEDUP_REMOVED lines=18> */
[----:B------:R-:W-:Y:S03]  /*5340*/  LDSM.16.MT88.4 R196, [R214+0x2000] ;  /* 0x00200000d6c4783b */ /* 0x000fe60000004200 */
[-C--:B-1----:R-:W-:Y:S08]  /*5350*/  HMMA.16816.F32 R4, R172, R200.reuse, R4 ;  /* 0x000000c8ac04723c */ /* 0x082ff00000001804 */
[C---:B--2---:R-:W-:Y:S08]  /*5360*/  HMMA.16816.F32 R8, R176.reuse, R200, R8 ;  /* 0x000000c8b008723c */ /* 0x044ff00000001808 */
[-C--:B------:R-:W-:Y:S08]  /*5370*/  HMMA.16816.F32 R12, R176, R202.reuse, R12 ;  /* 0x000000cab00c723c */ /* 0x080ff0000000180c */
[C---:B------:R-:W-:Y:S01]  /*5380*/  HMMA.16816.F32 R16, R172.reuse, R202, R16 ;  /* 0x000000caac10723c */ /* 0x040fe20000001810 */
[----:B------:R-:W-:Y:S07]  /*5390*/  LDSM.16.M88.4 R200, [R215+0x2400] ;  /* 0x00240000d7c8783b */ /* 0x000fee0000000200 */
[-C--:B---3--:R-:W-:Y:S08]  /*53a0*/  HMMA.16816.F32 R20, R172, R184.reuse, R20 ;  /* 0x000000b8ac14723c */ /* 0x088ff00000001814 */
[C---:B------:R-:W-:Y:S08]  /*53b0*/  HMMA.16816.F32 R24, R176.reuse, R184, R24 ;  /* 0x000000b8b018723c */ /* 0x040ff00000001818 */
[-C--:B------:R-:W-:Y:S08]  /*53c0*/  HMMA.16816.F32 R28, R176, R186.reuse, R28 ;  /* 0x000000bab01c723c */ /* 0x080ff0000000181c */
[C---:B------:R-:W-:Y:S01]  /*53d0*/  HMMA.16816.F32 R32, R172.reuse, R186, R32 ;  /* 0x000000baac20723c */ /* 0x040fe20000001820 */
[----:B------:R-:W-:Y:S07]  /*53e0*/  LDSM.16.MT88.4 R184, [R214+0x6800] ;  /* 0x00680000d6b8783b */ /* 0x000fee0000004200 */
[-C--:B------:R-:W-:Y:S08]  /*53f0*/  HMMA.16816.F32 R36, R172, R204.reuse, R36 ;  /* 0x000000ccac24723c */ /* 0x080ff00000001824 */
[C---:B------:R-:W-:Y:S08]  /*5400*/  HMMA.16816.F32 R40, R176.reuse, R204, R40 ;  /* 0x000000ccb028723c */ /* 0x040ff00000001828 */
[-C--:B------:R-:W-:Y:S01]  /*5410*/  HMMA.16816.F32 R104, R176, R206.reuse, R104 ;  /* 0x000000ceb068723c */ /* 0x080fe20000001868 */
[----:B------:R-:W1:Y:S07]  /*5420*/  LDSM.16.MT88.4 R176, [R214+0x4000] ;  /* 0x00400000d6b0783b */ /* 0x000e6e0000004200 */
[----:B------:R-:W-:Y:S01]  /*5430*/  HMMA.16816.F32 R108, R172, R206, R108 ;  /* 0x000000ceac6c723c */ /* 0x000fe2000000186c */
[----:B------:R-:W2:Y:S04]  /*5440*/  LDSM.16.M88.4 R172, [R215+0x2000] ;  /* 0x00200000d7ac783b */ /* 0x000ea80000000200 */
[----:B------:R-:W3:Y:S03]  /*5450*/  LDSM.16.MT88.4 R204, [R214+0x4800] ;  /* 0x00480000d6cc783b */ /* 0x000ee60000004200 */
[-C--:B----4-:R-:W-:Y:S08]  /*5460*/  HMMA.16816.F32 R4, R180, R188.reuse, R4 ;  /* 0x000000bcb404723c */ /* 0x090ff00000001804 */
[C---:B------:R-:W-:Y:S08]  /*5470*/  HMMA.16816.F32 R8, R192.reuse, R188, R8 ;  /* 0x000000bcc008723c */ /* 0x040ff00000001808 */
[-C--:B------:R-:W-:Y:S08]  /*5480*/  HMMA.16816.F32 R12, R192, R190.reuse, R12 ;  /* 0x000000bec00c723c */ /* 0x080ff0000000180c */
[C---:B------:R-:W-:Y:S07]  /*5490*/  HMMA.16816.F32 R16, R180.reuse, R190, R16 ;  /* 0x000000beb410723c */ /* 0x040fee0000001810 */
[----:B------:R-:W-:Y:S01]  /*54a0*/  MOV R190, R225 ;  /* 0x000000e100be7202 */ /* 0x000fe20000000f00 */
        /* <DEDUP_REMOVED lines=8> */
[----:B------:R-:W-:Y:S07]  /*5530*/  HMMA.16816.F32 R108, R180, R186, R108 ;  /* 0x000000bab46c723c */ /* 0x000fee000000186c */
[----:B------:R-:W-:Y:S01]  /*5540*/  SHF.R.S32.HI R181, RZ, 0x1f, R0 ;  /* 0x0000001fffb57819 */ /* 0x000fe20000011400 */
[-C--:B--2---:R-:W-:Y:S05]  /*5550*/  HMMA.16816.F32 R4, R172, R196.reuse, R4 ;  /* 0x000000c4ac04723c */ /* 0x084fea0000001804 */
[----:B------:R-:W-:Y:S02]  /*5560*/  SHF.R.S32.HI R180, RZ, 0x1f, R232 ;  /* 0x0000001fffb47819 */ /* 0x000fe400000114e8 */
[----:B------:R-:W-:Y:S01]  /*5570*/  IADD3 R0, P0, R0, R2, RZ ;  /* 0x0000000200007210 */ /* 0x000fe20007f1e0ff */
[C---:B------:R-:W-:Y:S04]  /*5580*/  HMMA.16816.F32 R8, R200.reuse, R196, R8 ;  /* 0x000000c4c808723c */ /* 0x040fe80000001808 */
[----:B------:R-:W-:Y:S04]  /*5590*/  IMAD R180, R180, c[0x0][0x240], RZ ;  /* 0x00009000b4b47a24 */ /* 0x000fe800078e02ff */
[-C--:B------:R-:W-:Y:S04]  /*55a0*/  HMMA.16816.F32 R12, R200, R198.reuse, R12 ;  /* 0x000000c6c80c723c */ /* 0x080fe8000000180c */
[----:B------:R-:W-:Y:S04]  /*55b0*/  IMAD R180, R232, c[0x0][0x244], R180 ;  /* 0x00009100e8b47a24 */ /* 0x000fe800078e02b4 */
[C---:B------:R-:W-:Y:S04]  /*55c0*/  HMMA.16816.F32 R16, R172.reuse, R198, R16 ;  /* 0x000000c6ac10723c */ /* 0x040fe80000001810 */
[----:B------:R-:W-:Y:S02]  /*55d0*/  IADD3.X R2, R181, R3, R180, P0, !PT ;  /* 0x00000003b5027210 */ /* 0x000fe400007fe4b4 */
[C---:B------:R-:W-:Y:S02]  /*55e0*/  LEA R180, P0, R0.reuse, c[0x0][0x220], 0x2 ;  /* 0x0000880000b47a11 */ /* 0x040fe400078010ff */
[-C--:B---3--:R-:W-:Y:S04]  /*55f0*/  HMMA.16816.F32 R20, R172, R204.reuse, R20 ;  /* 0x000000ccac14723c */ /* 0x088fe80000001814 */
[----:B------:R-:W-:Y:S01]  /*5600*/  LEA.HI.X R181, R0, c[0x0][0x224], R2, 0x2, P0 ;  /* 0x0000890000b57a11 */ /* 0x000fe200000f1402 */
[----:B------:R-:W-:Y:S01]  /*5610*/  IMAD.U32 R0, RZ, RZ, UR4 ;  /* 0x00000004ff007e24 */ /* 0x000fe2000f8e00ff */
[----:B------:R-:W-:Y:S01]  /*5620*/  LDSM.16.MT88.2 R2, [R212+0x23c80] ;  /* 0x023c8000d402783b */ /* 0x000fe20000004100 */
[----:B------:R-:W-:Y:S01]  /*5630*/  ISETP.GE.AND P0, PT, R225, R239, PT ;  /* 0x000000efe100720c */ /* 0x000fe20003f06270 */
[C---:B------:R-:W-:Y:S01]  /*5640*/  HMMA.16816.F32 R24, R200.reuse, R204, R24 ;  /* 0x000000ccc818723c */ /* 0x040fe20000001818 */
[----:B------:R-:W-:Y:S01]  /*5650*/  USEL UR4, UR12, URZ, !UP1 ;  /* 0x0000003f0c047287 */ /* 0x000fe2000c800000 */
[----:B------:R-:W-:Y:S02]  /*5660*/  RED.E.ADD.F32.FTZ.RN.STRONG.GPU [R180.64], R4 ;  /* 0x00000004b400798e */ /* 0x000fe4000c10e788 */
[----:B------:R-:W-:Y:S02]  /*5670*/  IMAD R0, R0, 0x3000, R219 ;  /* 0x0000300000007824 */ /* 0x000fe400078e02db */
[----:B------:R-:W-:Y:S02]  /*5680*/  RED.E.ADD.F32.FTZ.RN.STRONG.GPU [R180.64+0x400], R5 ;  /* 0x00040005b400798e */ /* 0x000fe4000c10e788 */
[-C--:B------:R-:W-:Y:S02]  /*5690*/  HMMA.16816.F32 R28, R200, R206.reuse, R28 ;  /* 0x000000cec81c723c */ /* 0x080fe4000000181c */
[----:B------:R-:W-:Y:S02]  /*56a0*/  RED.E.ADD.F32.FTZ.RN.STRONG.GPU [R180.64+0x800], R6 ;  /* 0x00080006b400798e */ /* 0x000fe4000c10e788 */
[----:B------:R-:W-:Y:S02]  /*56b0*/  SHF.L.U32 R0, R0, 0x1, RZ ;  /* 0x0000000100007819 */ /* 0x000fe400000006ff */
        /* <DEDUP_REMOVED lines=9> */
[----:B------:R-:W-:Y:S02]  /*5750*/  RED.E.ADD.F32.FTZ.RN.STRONG.GPU [R180.64+0x2400], R17 ;  /* 0x00240011b400798e */ /* 0x000fe4000c10e788 */
[-C--:B------:R-:W-:Y:S02]  /*5760*/  HMMA.16816.F32 R104, R200, R178.reuse, R104 ;  /* 0x000000b2c868723c */ /* 0x080fe40000001868 */
[----:B------:R-:W-:Y:S04]  /*5770*/  RED.E.ADD.F32.FTZ.RN.STRONG.GPU [R180.64+0x2800], R18 ;  /* 0x00280012b400798e */ /* 0x000fe8000c10e788 */
[----:B------:R-:W1:Y:S02]  /*5780*/  LDSM.16.MT88.4 R4, [R0+0xf080] ;  /* 0x00f080000004783b */ /* 0x000e640000004200 */
[----:B------:R-:W-:Y:S02]  /*5790*/  HMMA.16816.F32 R108, R172, R178, R108 ;  /* 0x000000b2ac6c723c */ /* 0x000fe4000000186c */
[----:B------:R-:W-:Y:S04]  /*57a0*/  RED.E.ADD.F32.FTZ.RN.STRONG.GPU [R180.64+0x2c00], R19 ;  /* 0x002c0013b400798e */ /* 0x000fe8000c10e788 */
[----:B------:R-:W-:Y:S04]  /*57b0*/  RED.E.ADD.F32.FTZ.RN.STRONG.GPU [R180.64+0x3000], R12 ;  /* 0x0030000cb400798e */ /* 0x000fe8000c10e788 */
[----:B------:R-:W2:Y:S04]  /*57c0*/  LDSM.16.MT88.4 R8, [R0+0x11080] ;  /* 0x011080000008783b */ /* 0x000ea80000004200 */
[----:B------:R-:W-:Y:S04]  /*57d0*/  RED.E.ADD.F32.FTZ.RN.STRONG.GPU [R180.64+0x3400], R13 ;  /* 0x0034000db400798e */ /* 0x000fe8000c10e788 */
[----:B------:R-:W-:Y:S04]  /*57e0*/  RED.E.ADD.F32.FTZ.RN.STRONG.GPU [R180.64+0x3800], R14 ;  /* 0x0038000eb400798e */ /* 0x000fe8000c10e788 */
        /* <DEDUP_REMOVED lines=184> */
.L_x_1136:
        /* <DEDUP_REMOVED lines=17> */
[----:B------:R-:W-:Y:S02]  /*6480*/  F2FP.PACK_AB R90, R91, R90 ;  /* 0x0000005a5b5a723e */ /* 0x000fe400000000ff */
[----:B------:R-:W-:Y:S01]  /*6490*/  LOP3.LUT R10, R3, 0x180, RZ, 0xc0, !PT ;  /* 0x00000180030a7812 */ /* 0x000fe200078ec0ff */
[----:B------:R-:W-:Y:S01]  /*64a0*/  IMAD.SHL.U32 R3, R5, 0x4, RZ ;  /* 0x0000000405037824 */ /* 0x000fe200078e00ff */
[----:B------:R-:W-:Y:S01]  /*64b0*/  F2FP.PACK_AB R91, R85, R84 ;  /* 0x00000054555b723e */ /* 0x000fe200000000ff */
[----:B------:R-:W-:Y:S01]  /*64c0*/  IMAD.SHL.U32 R84, R6, 0x8, RZ ;  /* 0x0000000806547824 */ /* 0x000fe200078e00ff */
[----:B------:R-:W-:-:S02]  /*64d0*/  LEA.HI R0, R0, R4, RZ, 0x3 ;  /* 0x0000000400007211 */ /* 0x000fc400078f18ff */
[----:B------:R-:W-:Y:S02]  /*64e0*/  LOP3.LUT R8, R2, 0x1c0, RZ, 0xc0, !PT ;  /* 0x000001c002087812 */ /* 0x000fe400078ec0ff */
[----:B------:R-:W-:Y:S02]  /*64f0*/  SHF.R.U32.HI R6, RZ, 0x1, R7 ;  /* 0x00000001ff067819 */ /* 0x000fe40000011607 */
[----:B------:R-:W-:Y:S02]  /*6500*/  LOP3.LUT R5, R3, 0xfffffe00, RZ, 0xc0, !PT ;  /* 0xfffffe0003057812 */ /* 0x000fe400078ec0ff */
[----:B------:R-:W-:Y:S02]  /*6510*/  LOP3.LUT R2, R0, 0xfffffff8, RZ, 0xc0, !PT ;  /* 0xfffffff800027812 */ /* 0x000fe400078ec0ff */
[----:B------:R-:W-:Y:S02]  /*6520*/  LOP3.LUT R3, R8, 0x38, R84, 0xf8, !PT ;  /* 0x0000003808037812 */ /* 0x000fe400078ef854 */
[----:B------:R-:W-:-:S02]  /*6530*/  LOP3.LUT R0, R10, 0x30, R6, 0xf8, !PT ;  /* 0x000000300a007812 */ /* 0x000fc400078ef806 */
[----:B------:R-:W-:Y:S02]  /*6540*/  SHF.R.U32.HI R8, RZ, 0x3, R8 ;  /* 0x00000003ff087819 */ /* 0x000fe40000011608 */
[----:B------:R-:W-:Y:S02]  /*6550*/  SHF.R.U32.HI R6, RZ, 0x3, R10 ;  /* 0x00000003ff067819 */ /* 0x000fe4000001160a */
[----:B------:R-:W-:Y:S01]  /*6560*/  F2FP.PACK_AB R185, R83, R82 ;  /* 0x0000005253b9723e */ /* 0x000fe200000000ff */
[----:B------:R-:W-:Y:S01]  /*6570*/  IMAD.SHL.U32 R83, R9, 0x8, RZ ;  /* 0x0000000809537824 */ /* 0x000fe200078e00ff */
[----:B------:R-:W-:Y:S02]  /*6580*/  LOP3.LUT R7, R0, 0x2848, RZ, 0xfc, !PT ;  /* 0x0000284800077812 */ /* 0x000fe400078efcff */
[----:B------:R-:W-:Y:S02]  /*6590*/  F2FP.PACK_AB R107, R53, R52 ;  /* 0x00000034356b723e */ /* 0x000fe400000000ff */
[----:B------:R-:W-:-:S02]  /*65a0*/  LOP3.LUT R82, R3, R8, RZ, 0x3c, !PT ;  /* 0x0000000803527212 */ /* 0x000fc400078e3cff */
[----:B------:R-:W-:Y:S02]  /*65b0*/  LOP3.LUT R31, R0, 0x800, RZ, 0xfc, !PT ;  /* 0x00000800001f7812 */ /* 0x000fe400078efcff */
[----:B------:R-:W-:Y:S02]  /*65c0*/  F2FP.PACK_AB R174, R57, R56 ;  /* 0x0000003839ae723e */ /* 0x000fe400000000ff */
[----:B------:R-:W-:Y:S02]  /*65d0*/  IADD3 R2, R5, R4, -R2 ;  /* 0x0000000405027210 */ /* 0x000fe40007ffe802 */
[----:B------:R-:W-:Y:S02]  /*65e0*/  LOP3.LUT R43, R6, R0, RZ, 0x3c, !PT ;  /* 0x00000000062b7212 */ /* 0x000fe400078e3cff */
[C---:B------:R-:W-:Y:S02]  /*65f0*/  LOP3.LUT R3, R0.reuse, 0x3848, RZ, 0xfc, !PT ;  /* 0x0000384800037812 */ /* 0x040fe400078efcff */
[----:B------:R-:W-:-:S02]  /*6600*/  LOP3.LUT R16, R0, 0x8, RZ, 0xfc, !PT ;  /* 0x0000000800107812 */ /* 0x000fc400078efcff */
[C---:B------:R-:W-:Y:S02]  /*6610*/  LOP3.LUT R52, R0.reuse, 0x3008, RZ, 0xfc, !PT ;  /* 0x0000300800347812 */ /* 0x040fe400078efcff */
[----:B------:R-:W-:Y:S02]  /*6620*/  F2FP.PACK_AB R176, R59, R58 ;  /* 0x0000003a3bb0723e */ /* 0x000fe400000000ff */
        /* <DEDUP_REMOVED lines=17> */
[----:B------:R-:W-:Y:S02]  /*6740*/  F2FP.PACK_AB R181, R77, R76 ;  /* 0x0000004c4db5723e */ /* 0x000fe400000000ff */
        /* <DEDUP_REMOVED lines=11> */
[----:B------:R-:W-:Y:S02]  /*6800*/  F2FP.PACK_AB R106, R47, R46 ;  /* 0x0000002e2f6a723e */ /* 0x000fe400000000ff */
[----:B------:R-:W-:Y:S02]  /*6810*/  F2FP.PACK_AB R173, R61, R60 ;  /* 0x0000003c3dad723e */ /* 0x000fe400000000ff */
[----:B------:R-:W-:Y:S02]  /*6820*/  F2FP.PACK_AB R180, R79, R78 ;  /* 0x0000004e4fb4723e */ /* 0x000fe400000000ff */
        /* <DEDUP_REMOVED lines=14> */
[----:B------:R-:W-:Y:S02]  /*6910*/  F2FP.PACK_AB R111, R65, R64 ;  /* 0x00000040416f723e */ /* 0x000fe400000000ff */
[----:B------:R-:W-:Y:S02]  /*6920*/  F2FP.PACK_AB R172, R63, R62 ;  /* 0x0000003e3fac723e */ /* 0x000fe400000000ff */
[----:B------:R-:W-:Y:S02]  /*6930*/  F2FP.PACK_AB R175, R69, R68 ;  /* 0x0000004445af723e */ /* 0x000fe400000000ff */
[----:B------:R-:W-:Y:S02]  /*6940*/  F2FP.PACK_AB R178, R71, R70 ;  /* 0x0000004647b2723e */ /* 0x000fe400000000ff */
[----:B------:R-:W-:Y:S02]  /*6950*/  F2FP.PACK_AB R177, R73, R72 ;  /* 0x0000004849b1723e */ /* 0x000fe400000000ff */
[----:B------:R-:W-:-:S02]  /*6960*/  F2FP.PACK_AB R179, R75, R74 ;  /* 0x0000004a4bb3723e */ /* 0x000fc400000000ff */
        /* <DEDUP_REMOVED lines=64> */
[----:B------:R-:W-:Y:S02]  /*6d70*/  SHF.R.U32.HI R57, RZ, 0x3, R50 ;  /* 0x00000003ff397819 */ /* 0x000fe40000011632 */
[----:B------:R-:W-:Y:S02]  /*6d80*/  SHF.R.U32.HI R51, RZ, 0x3, R42 ;  /* 0x00000003ff337819 */ /* 0x000fe4000001162a */
[----:B------:R-:W-:-:S02]  /*6d90*/  SHF.R.U32.HI R43, RZ, 0x3, R25 ;  /* 0x00000003ff2b7819 */ /* 0x000fc40000011619 */
        /* <DEDUP_REMOVED lines=14> */
[----:B------:R-:W-:Y:S02]  /*6e80*/  SHF.R.U32.HI R53, RZ, 0x3, R46 ;  /* 0x00000003ff357819 */ /* 0x000fe4000001162e */
[----:B------:R-:W-:Y:S02]  /*6e90*/  SHF.R.U32.HI R42, RZ, 0x3, R22 ;  /* 0x00000003ff2a7819 */ /* 0x000fe40000011616 */
[----:B------:R-:W-:Y:S02]  /*6ea0*/  SHF.R.U32.HI R25, RZ, 0x3, R6 ;  /* 0x00000003ff197819 */ /* 0x000fe40000011606 */
[----:B------:R-:W-:-:S02]  /*6eb0*/  SHF.R.U32.HI R24, RZ, 0x3, R5 ;  /* 0x00000003ff187819 */ /* 0x000fc40000011605 */
[----:B------:R-:W-:Y:S02]  /*6ec0*/  LOP3.LUT R80, R80, 0x180, RZ, 0xc0, !PT ;  /* 0x0000018050507812 */ /* 0x000fe400078ec0ff */
        /* <DEDUP_REMOVED lines=22> */
[----:B------:R-:W-:-:S02]  /*7030*/  F2FP.PACK_AB R110, R67, R66 ;  /* 0x00000042436e723e */ /* 0x000fc400000000ff */
        /* <DEDUP_REMOVED lines=14> */
[----:B------:R-:W-:Y:S02]  /*7120*/  LOP3.LUT R68, R57, 0x40, R0, 0x1e, !PT ;  /* 0x0000004039447812 */ /* 0x000fe400078e1e00 */
[----:B------:R-:W-:Y:S02]  /*7130*/  F2FP.PACK_AB R184, R87, R86 ;  /* 0x0000005657b8723e */ /* 0x000fe400000000ff */
        /* <DEDUP_REMOVED lines=14> */
[----:B------:R-:W-:Y:S02]  /*7220*/  LOP3.LUT R45, R25, 0x840, R0, 0x1e, !PT ;  /* 0x00000840192d7812 */ /* 0x000fe400078e1e00 */
[----:B------:R-:W-:Y:S02]  /*7230*/  SHF.R.U32.HI R80, RZ, 0x3, R80 ;  /* 0x00000003ff507819 */ /* 0x000fe40000011650 */
[--C-:B------:R-:W-:Y:S01]  /*7240*/  LOP3.LUT R87, R59, 0x3848, R0.reuse, 0x1e, !PT ;  /* 0x000038483b577812 */ /* 0x100fe200078e1e00 */
[C---:B------:R-:W-:Y:S01]  /*7250*/  IMAD.IADD R45, R2.reuse, 0x1, R45 ;  /* 0x00000001022d7824 */ /* 0x040fe200078e022d */
[--C-:B------:R-:W-:Y:S02]  /*7260*/  LOP3.LUT R66, R53, 0x48, R0.reuse, 0x1e, !PT ;  /* 0x0000004835427812 */ /* 0x100fe400078e1e00 */
[--C-:B------:R-:W-:Y:S01]  /*7270*/  LOP3.LUT R65, R51, 0x1400, R0.reuse, 0x1e, !PT ;  /* 0x0000140033417812 */ /* 0x100fe200078e1e00 */
[----:B------:R-:W-:Y:S01]  /*7280*/  IMAD.IADD R87, R2, 0x1, R87 ;  /* 0x0000000102577824 */ /* 0x000fe200078e0257 */
[----:B------:R-:W-:-:S02]  /*7290*/  LOP3.LUT R31, R48, 0x1448, R0, 0x1e, !PT ;  /* 0x00001448301f7812 */ /* 0x000fc400078e1e00 */
[--C-:B------:R-:W-:Y:S02]  /*72a0*/  LOP3.LUT R62, R47, 0x2800, R0.reuse, 0x1e, !PT ;  /* 0x000028002f3e7812 */ /* 0x100fe400078e1e00 */
[--C-:B------:R-:W-:Y:S01]  /*72b0*/  LOP3.LUT R61, R46, 0x2840, R0.reuse, 0x1e, !PT ;  /* 0x000028402e3d7812 */ /* 0x100fe200078e1e00 */
[----:B------:R-:W-:Y:S01]  /*72c0*/  IMAD.IADD R31, R2, 0x1, R31 ;  /* 0x00000001021f7824 */ /* 0x000fe200078e021f */
[--C-:B------:R-:W-:Y:S02]  /*72d0*/  LOP3.LUT R25, R5, 0x2000, R0.reuse, 0x1e, !PT ;  /* 0x0000200005197812 */ /* 0x100fe400078e1e00 */
[--C-:B------:R-:W-:Y:S01]  /*72e0*/  LOP3.LUT R63, R49, 0x1408, R0.reuse, 0x1e, !PT ;  /* 0x00001408313f7812 */ /* 0x100fe200078e1e00 */
[----:B------:R-:W-:Y:S01]  /*72f0*/  IMAD.SHL.U32 R31, R31, 0x2, RZ ;  /* 0x000000021f1f7824 */ /* 0x000fe200078e00ff */
[--C-:B------:R-:W-:Y:S02]  /*7300*/  LOP3.LUT R60, R44, 0x2808, R0.reuse, 0x1e, !PT ;  /* 0x000028082c3c7812 */ /* 0x100fe400078e1e00 */
[----:B------:R-:W-:-:S02]  /*7310*/  LOP3.LUT R51, R42, 0x400, R0, 0x1e, !PT ;  /* 0x000004002a337812 */ /* 0x000fc400078e1e00 */
[--C-:B------:R-:W-:Y:S02]  /*7320*/  LOP3.LUT R55, R39, 0x408, R0.reuse, 0x1e, !PT ;  /* 0x0000040827377812 */ /* 0x100fe400078e1e00 */
        /* <DEDUP_REMOVED lines=20> */
[----:B------:R-:W-:-:S02]  /*7470*/  LOP3.LUT R64, R50, 0x1440, R0, 0x1e, !PT ;  /* 0x0000144032407812 */ /* 0x000fc400078e1e00 */
[--C-:B------:R-:W-:Y:S02]  /*7480*/  LOP3.LUT R49, R43, 0x2848, R0.reuse, 0x1e, !PT ;  /* 0x000028482b317812 */ /* 0x100fe400078e1e00 */
        /* <DEDUP_REMOVED lines=40> */
[----:B------:R-:W-:Y:S01]  /*7710*/  LOP3.LUT R12, R70, 0x1000, R0, 0x1e, !PT ;  /* 0x00001000460c7812 */ /* 0x000fe200078e1e00 */
[C---:B------:R-:W-:Y:S01]  /*7720*/  IMAD.IADD R62, R2.reuse, 0x1, R38 ;  /* 0x00000001023e7824 */ /* 0x040fe200078e0226 */
[--C-:B------:R-:W-:Y:S01]  /*7730*/  LOP3.LUT R11, R71, 0x1040, R0.reuse, 0x1e, !PT ;  /* 0x00001040470b7812 */ /* 0x100fe200078e1e00 */
[----:B------:R-:W-:Y:S01]  /*7740*/  IMAD.IADD R61, R2, 0x1, R37 ;  /* 0x00000001023d7824 */ /* 0x000fe200078e0225 */
[--C-:B------:R-:W-:Y:S01]  /*7750*/  LOP3.LUT R10, R72, 0x1008, R0.reuse, 0x1e, !PT ;  /* 0x00001008480a7812 */ /* 0x100fe200078e1e00 */
[----:B------:R-:W-:Y:S01]  /*7760*/  IMAD.SHL.U32 R23, R23, 0x2, RZ ;  /* 0x0000000217177824 */ /* 0x000fe200078e00ff */
[--C-:B------:R-:W-:Y:S01]  /*7770*/  LOP3.LUT R9, R73, 0x1048, R0.reuse, 0x1e, !PT ;  /* 0x0000104849097812 */ /* 0x100fe200078e1e00 */
[----:B------:R-:W-:Y:S01]  /*7780*/  IMAD.SHL.U32 R73, R81, 0x2, RZ ;  /* 0x0000000251497824 */ /* 0x000fe200078e00ff */
[--C-:B------:R-:W-:Y:S01]  /*7790*/  LOP3.LUT R8, R74, 0x2400, R0.reuse, 0x1e, !PT ;  /* 0x000024004a087812 */ /* 0x100fe200078e1e00 */
        /* <DEDUP_REMOVED lines=23> */
[----:B------:R-:W-:Y:S01]  /*7910*/  STS.U16 [R73+0x7880], R89 ;  /* 0x0078805949007388 */ /* 0x000fe20000000400 */
        /* <DEDUP_REMOVED lines=20> */
[C---:B------:R-:W-:Y:S02]  /*7a60*/  IMAD.IADD R74, R2.reuse, 0x1, R10 ;  /* 0x00000001024a7824 */ /* 0x040fe400078e020a */
[C---:B------:R-:W-:Y:S02]  /*7a70*/  IMAD.IADD R83, R2.reuse, 0x1, R9 ;  /* 0x0000000102537824 */ /* 0x040fe400078e0209 */
[C---:B------:R-:W-:Y:S02]  /*7a80*/  IMAD.IADD R82, R2.reuse, 0x1, R8 ;  /* 0x0000000102527824 */ /* 0x040fe400078e0208 */
[----:B------:R-:W-:Y:S01]  /*7a90*/  IMAD.IADD R81, R2, 0x1, R7 ;  /* 0x0000000102517824 */ /* 0x000fe200078e0207 */
[----:B-1----:R-:W-:Y:S01]  /*7aa0*/  PRMT R5, R108, 0x7610, R5 ;  /* 0x000076106c057816 */ /* 0x002fe20000000005 */
[----:B------:R-:W-:-:S02]  /*7ab0*/  IMAD.IADD R80, R2, 0x1, R6 ;  /* 0x0000000102507824 */ /* 0x000fc400078e0206 */
[----:B------:R-:W-:Y:S01]  /*7ac0*/  IMAD.IADD R88, R2, 0x1, R0 ;  /* 0x0000000102587824 */ /* 0x000fe200078e0200 */
[C---:B------:R-:W-:Y:S01]  /*7ad0*/  PRMT R2, R105.reuse, 0x7610, R2 ;  /* 0x0000761069027816 */ /* 0x040fe20000000002 */
[----:B------:R-:W-:Y:S01]  /*7ae0*/  IMAD.SHL.U32 R22, R22, 0x2, RZ ;  /* 0x0000000216167824 */ /* 0x000fe200078e00ff */
[----:B------:R-:W-:Y:S01]  /*7af0*/  PRMT R0, R105, 0x7632, R0 ;  /* 0x0000763269007816 */ /* 0x000fe20000000000 */
[----:B------:R-:W-:Y:S01]  /*7b00*/  IMAD.SHL.U32 R21, R21, 0x2, RZ ;  /* 0x0000000215157824 */ /* 0x000fe200078e00ff */
[----:B--2---:R-:W-:Y:S01]  /*7b10*/  PRMT R4, R108, 0x7632, R4 ;  /* 0x000076326c047816 */ /* 0x004fe20000000004 */
        /* <DEDUP_REMOVED lines=15> */
[----:B------:R-:W-:Y:S02]  /*7c10*/  IMAD.SHL.U32 R11, R59, 0x2, RZ ;  /* 0x000000023b0b7824 */ /* 0x000fe400078e00ff */
[----:B------:R-:W-:Y:S02]  /*7c20*/  IMAD.SHL.U32 R10, R58, 0x2, RZ ;  /* 0x000000023a0a7824 */ /* 0x000fe400078e00ff */
[----:B------:R-:W-:Y:S01]  /*7c30*/  IMAD.SHL.U32 R13, R56, 0x2, RZ ;  /* 0x00000002380d7824 */ /* 0x000fe200078e00ff */
[C---:B-1----:R-:W-:Y:S01]  /*7c40*/  PRMT R3, R107.reuse, 0x7610, R3 ;  /* 0x000076106b037816 */ /* 0x042fe20000000003 */
[----:B------:R-:W-:Y:S02]  /*7c50*/  IMAD.SHL.U32 R12, R54, 0x2, RZ ;  /* 0x00000002360c7824 */ /* 0x000fe400078e00ff */
[----:B------:R-:W-:Y:S01]  /*7c60*/  IMAD.SHL.U32 R26, R52, 0x2, RZ ;  /* 0x00000002341a7824 */ /* 0x000fe200078e00ff */
[----:B--2---:R-:W-:Y:S01]  /*7c70*/  PRMT R2, R107, 0x7632, R2 ;  /* 0x000076326b027816 */ /* 0x004fe20000000002 */
[----:B------:R1:W-:Y:S01]  /*7c80*/  STS.U16 [R30+0x7880], R3 ;  /* 0x007880031e007388 */ /* 0x0003e20000000400 */
[----:B------:R-:W-:Y:S01]  /*7c90*/  IMAD.SHL.U32 R15, R50, 0x2, RZ ;  /* 0x00000002320f7824 */ /* 0x000fe200078e00ff */
[----:B---3--:R-:W-:-:S02]  /*7ca0*/  PRMT R0, R109, 0x7610, R0 ;  /* 0x000076106d007816 */ /* 0x008fc40000000000 */
[----:B------:R2:W-:Y:S01]  /*7cb0*/  STS.U16 [R27+0x7880], R2 ;  /* 0x007880021b007388 */ /* 0x0005e20000000400 */
[----:B------:R-:W-:Y:S01]  /*7cc0*/  IMAD.SHL.U32 R17, R48, 0x2, RZ ;  /* 0x0000000230117824 */ /* 0x000fe200078e00ff */
[----:B----4-:R-:W-:Y:S02]  /*7cd0*/  PRMT R5, R109, 0x7632, R5 ;  /* 0x000076326d057816 */ /* 0x010fe40000000005 */
[----:B------:R3:W-:Y:S01]  /*7ce0*/  STS.U16 [R41+0x7880], R0 ;  /* 0x0078800029007388 */ /* 0x0007e20000000400 */
[----:B------:R-:W-:Y:S01]  /*7cf0*/  IMAD.SHL.U32 R16, R47, 0x2, RZ ;  /* 0x000000022f107824 */ /* 0x000fe200078e00ff */
[----:B-----5:R-:W-:Y:S02]  /*7d00*/  PRMT R4, R111, 0x7610, R4 ;  /* 0x000076106f047816 */ /* 0x020fe40000000004 */
        /* <DEDUP_REMOVED lines=8> */
[----:B-1----:R-:W-:Y:S01]  /*7d90*/  PRMT R3, R111, 0x7632, R3 ;  /* 0x000076326f037816 */ /* 0x002fe20000000003 */
[----:B------:R-:W-:Y:S02]  /*7da0*/  IMAD.SHL.U32 R40, R39, 0x2, RZ ;  /* 0x0000000227287824 */ /* 0x000fe400078e00ff */
[----:B------:R-:W-:Y:S01]  /*7db0*/  IMAD.SHL.U32 R34, R62, 0x2, RZ ;  /* 0x000000023e227824 */ /* 0x000fe200078e00ff */
[C---:B--2---:R-:W-:Y:S01]  /*7dc0*/  PRMT R2, R110.reuse, 0x7610, R2 ;  /* 0x000076106e027816 */ /* 0x044fe20000000002 */
        /* <DEDUP_REMOVED lines=14> */
[----:B------:R-:W-:Y:S01]  /*7eb0*/  IMAD.SHL.U32 R43, R65, 0x2, RZ ;  /* 0x00000002412b7824 */ /* 0x000fe200078e00ff */
[----:B------:R-:W-:Y:S01]  /*7ec0*/  CS2R R66, SRZ ;  /* 0x0000000000427805 */ /* 0x000fe2000001ff00 */
[----:B------:R-:W-:Y:S02]  /*7ed0*/  IMAD.SHL.U32 R42, R64, 0x2, RZ ;  /* 0x00000002402a7824 */ /* 0x000fe400078e00ff */
[----:B------:R-:W-:Y:S01]  /*7ee0*/  IMAD.SHL.U32 R51, R63, 0x2, RZ ;  /* 0x000000023f337824 */ /* 0x000fe200078e00ff */
[----:B-1----:R-:W-:Y:S01]  /*7ef0*/  PRMT R3, R172, 0x7610, R3 ;  /* 0x00007610ac037816 */ /* 0x002fe20000000003 */
        /* <DEDUP_REMOVED lines=8> */
[----:B------:R-:W-:Y:S01]  /*7f80*/  CS2R R70, SRZ ;  /* 0x0000000000467805 */ /* 0x000fe2000001ff00 */
[----:B----4-:R-:W-:Y:S01]  /*7f90*/  PRMT R5, R174, 0x7632, R5 ;  /* 0x00007632ae057816 */ /* 0x010fe20000000005 */
[----:B------:R3:W-:Y:S01]  /*7fa0*/  STS.U16 [R26+0x7880], R0 ;  /* 0x007880001a007388 */ /* 0x0007e20000000400 */
[----:B------:R-:W-:Y:S01]  /*7fb0*/  IMAD.SHL.U32 R54, R68, 0x2, RZ ;  /* 0x0000000244367824 */ /* 0x000fe200078e00ff */
[----:B-----5:R-:W-:Y:S02]  /*7fc0*/  PRMT R4, R176, 0x7610, R4 ;  /* 0x00007610b0047816 */ /* 0x020fe40000000004 */
[----:B------:R4:W-:Y:S01]  /*7fd0*/  STS.U16 [R15+0x7880], R5 ;  /* 0x007880050f007388 */ /* 0x0009e20000000400 */
[----:B------:R-:W-:Y:S01]  /*7fe0*/  IMAD.SHL.U32 R50, R78, 0x2, RZ ;  /* 0x000000024e327824 */ /* 0x000fe200078e00ff */
[----:B------:R-:W-:Y:S01]  /*7ff0*/  CS2R R68, SRZ ;  /* 0x0000000000447805 */ /* 0x000fe2000001ff00 */
[----:B------:R-:W-:Y:S01]  /*8000*/  IMAD.SHL.U32 R49, R77, 0x2, RZ ;  /* 0x000000024d317824 */ /* 0x000fe200078e00ff */
[----:B------:R5:W-:Y:S01]  /*8010*/  STS.U16 [R17+0x7880], R4 ;  /* 0x0078800411007388 */ /* 0x000be20000000400 */
[----:B------:R-:W-:-:S02]  /*8020*/  IMAD.SHL.U32 R53, R76, 0x2, RZ ;  /* 0x000000024c357824 */ /* 0x000fc400078e00ff */
[----:B------:R-:W-:Y:S01]  /*8030*/  IMAD.SHL.U32 R52, R75, 0x2, RZ ;  /* 0x000000024b347824 */ /* 0x000fe200078e00ff */
[----:B------:R-:W-:Y:S01]  /*8040*/  CS2R R76, SRZ ;  /* 0x00000000004c7805 */ /* 0x000fe2000001ff00 */
[----:B------:R-:W-:Y:S02]  /*8050*/  IMAD.SHL.U32 R63, R74, 0x2, RZ ;  /* 0x000000024a3f7824 */ /* 0x000fe400078e00ff */
[----:B------:R-:W-:Y:S01]  /*8060*/  IMAD.SHL.U32 R57, R83, 0x2, RZ ;  /* 0x0000000253397824 */ /* 0x000fe200078e00ff */
[----:B------:R-:W-:Y:S01]  /*8070*/  CS2R R74, SRZ ;  /* 0x00000000004a7805 */ /* 0x000fe2000001ff00 */
[----:B-1----:R-:W-:Y:S01]  /*8080*/  PRMT R3, R176, 0x7632, R3 ;  /* 0x00007632b0037816 */ /* 0x002fe20000000003 */
[----:B------:R-:W-:Y:S02]  /*8090*/  IMAD.SHL.U32 R56, R82, 0x2, RZ ;  /* 0x0000000252387824 */ /* 0x000fe400078e00ff */
        /* <DEDUP_REMOVED lines=9> */
[----:B----4-:R-:W-:Y:S01]  /*8130*/  PRMT R5, R178, 0x7610, R5 ;  /* 0x00007610b2057816 */ /* 0x010fe20000000005 */
[----:B------:R3:W-:Y:S01]  /*8140*/  STS.U16 [R33+0x7880], R0 ;  /* 0x0078800021007388 */ /* 0x0007e20000000400 */
[----:B------:R-:W-:Y:S01]  /*8150*/  IMAD.SHL.U32 R62, R86, 0x2, RZ ;  /* 0x00000002563e7824 */ /* 0x000fe200078e00ff */
[----:B------:R-:W-:Y:S01]  /*8160*/  CS2R R78, SRZ ;  /* 0x00000000004e7805 */ /* 0x000fe2000001ff00 */
[----:B-----5:R-:W-:Y:S01]  /*8170*/  PRMT R4, R178, 0x7632, R4 ;  /* 0x00007632b2047816 */ /* 0x020fe20000000004 */
[----:B------:R4:W-:Y:S01]  /*8180*/  STS.U16 [R25+0x7880], R5 ;  /* 0x0078800519007388 */ /* 0x0009e20000000400 */
[----:B------:R-:W-:Y:S01]  /*8190*/  IMAD.SHL.U32 R61, R85, 0x2, RZ ;  /* 0x00000002553d7824 */ /* 0x000fe200078e00ff */
[----:B------:R-:W-:Y:S01]  /*81a0*/  SHF.R.S32.HI R85, RZ, 0x1f, R84 ;  /* 0x0000001fff557819 */ /* 0x000fe20000011454 */
[----:B------:R-:W-:Y:S01]  /*81b0*/  IMAD.SHL.U32 R60, R88, 0x2, RZ ;  /* 0x00000002583c7824 */ /* 0x000fe200078e00ff */
[----:B------:R5:W-:Y:S01]  /*81c0*/  STS.U16 [R19+0x7880], R4 ;  /* 0x0078800413007388 */ /* 0x000be20000000400 */
[----:B------:R-:W-:Y:S01]  /*81d0*/  IMAD.SHL.U32 R59, R87, 0x2, RZ ;  /* 0x00000002573b7824 */ /* 0x000fe200078e00ff */
[----:B------:R-:W-:Y:S01]  /*81e0*/  CS2R R88, SRZ ;  /* 0x0000000000587805 */ /* 0x000fe2000001ff00 */
[----:B------:R-:W-:-:S02]  /*81f0*/  SHF.R.S32.HI R86, RZ, 0x1f, R232 ;  /* 0x0000001fff567819 */ /* 0x000fc400000114e8 */
        /* <DEDUP_REMOVED lines=27> */
[----:B------:R-:W-:Y:S01]  /*83b0*/  CS2R R90, SRZ ;  /* 0x00000000005a7805 */ /* 0x000fe2000001ff00 */
[C---:B-----5:R-:W-:Y:S02]  /*83c0*/  PRMT R4, R184.reuse, 0x7610, R4 ;  /* 0x00007610b8047816 */ /* 0x060fe40000000004 */
        /* <DEDUP_REMOVED lines=21> */
[----:B------:R-:W-:Y:S04]  /*8520*/  STS.U16 [R57+0x7880], R5 ;  /* 0x0078800539007388 */ /* 0x000fe80000000400 */
[----:B------:R4:W-:Y:S01]  /*8530*/  STS.U16 [R56+0x7880], R4 ;  /* 0x0078800438007388 */ /* 0x0009e20000000400 */
[----:B-1----:R-:W-:Y:S02]  /*8540*/  PRMT R3, R96, 0x7632, R3 ;  /* 0x0000763260037816 */ /* 0x002fe40000000003 */
[----:B--2---:R-:W-:-:S03]  /*8550*/  PRMT R2, R98, 0x7610, R2 ;  /* 0x0000761062027816 */ /* 0x004fc60000000002 */
[----:B------:R1:W-:Y:S01]  /*8560*/  STS.U16 [R55+0x7880], R3 ;  /* 0x0078800337007388 */ /* 0x0003e20000000400 */
[----:B---3--:R-:W-:-:S03]  /*8570*/  PRMT R0, R98, 0x7632, R0 ;  /* 0x0000763262007816 */ /* 0x008fc60000000000 */
[----:B------:R2:W-:Y:S04]  /*8580*/  STS.U16 [R58+0x7880], R2 ;  /* 0x007880023a007388 */ /* 0x0005e80000000400 */
[----:B------:R3:W-:Y:S01]  /*8590*/  STS.U16 [R64+0x7880], R0 ;  /* 0x0078800040007388 */ /* 0x0007e20000000400 */
[C---:B----4-:R-:W-:Y:S02]  /*85a0*/  PRMT R4, R102.reuse, 0x7610, R4 ;  /* 0x0000761066047816 */ /* 0x050fe40000000004 */
[----:B-1----:R-:W-:Y:S02]  /*85b0*/  PRMT R3, R102, 0x7632, R3 ;  /* 0x0000763266037816 */ /* 0x002fe40000000003 */
[C---:B--2---:R-:W-:Y:S02]  /*85c0*/  PRMT R2, R100.reuse, 0x7610, R2 ;  /* 0x0000761064027816 */ /* 0x044fe40000000002 */
        /* <DEDUP_REMOVED lines=45> */
[----:B-1----:R-:W-:-:S05]  /*88a0*/  PRMT R4, R0, 0x7632, R4 ;  /* 0x0000763200047816 */ /* 0x002fca0000000004 */
[----:B------:R1:W-:Y:S01]  /*88b0*/  STS.U16 [R14+0x80], R4 ;  /* 0x000080040e007388 */ /* 0x0003e20000000400 */
        /* <DEDUP_REMOVED lines=81> */
[----:B------:R4:W-:Y:S01]  /*8dd0*/  STS.U16 [R46+0x80], R2 ;  /* 0x000080022e007388 */ /* 0x0009e20000000400 */
[----:B--2---:R-:W-:-:S03]  /*8de0*/  SHF.R.S32.HI R51, RZ, 0x1f, R234 ;  /* 0x0000001fff337819 */ /* 0x004fc600000114ea */
[----:B------:R2:W-:Y:S01]  /*8df0*/  STS.U16 [R48+0x80], R0 ;  /* 0x0000800030007388 */ /* 0x0005e20000000400 */
[----:B-1----:R-:W-:Y:S01]  /*8e00*/  CS2R R44, SRZ ;  /* 0x00000000002c7805 */ /* 0x002fe2000001ff00 */
[----:B---3--:R-:W-:Y:S02]  /*8e10*/  PRMT R3, R0, 0x7632, R3 ;  /* 0x0000763200037816 */ /* 0x008fe40000000003 */
[----:B----4-:R-:W-:-:S03]  /*8e20*/  F2FP.PACK_AB R2, R151, R150 ;  /* 0x000000969702723e */ /* 0x010fc600000000ff */
[----:B------:R1:W-:Y:S01]  /*8e30*/  STS.U16 [R54+0x80], R3 ;  /* 0x0000800336007388 */ /* 0x0003e20000000400 */
[----:B------:R-:W-:Y:S01]  /*8e40*/  CS2R R46, SRZ ;  /* 0x00000000002e7805 */ /* 0x000fe2000001ff00 */
[----:B--2---:R-:W-:Y:S02]  /*8e50*/  F2FP.PACK_AB R0, R161, R160 ;  /* 0x000000a0a100723e */ /* 0x004fe400000000ff */
        /* <DEDUP_REMOVED lines=9> */
[----:B--2---:R-:W-:Y:S01]  /*8ef0*/  IMAD.MOV.U32 R50, RZ, RZ, -0x50 ;  /* 0xffffffb0ff327424 */ /* 0x004fe200078e00ff */
[----:B---3--:R-:W-:-:S03]  /*8f00*/  F2FP.PACK_AB R2, R163, R162 ;  /* 0x000000a2a302723e */ /* 0x008fc600000000ff */
[----:B------:R-:W-:Y:S01]  /*8f10*/  IMAD R50, R250, R50, c[0x0][0x2f0] ;  /* 0x0000bc00fa327624 */ /* 0x000fe200078e0232 */
[----:B------:R-:W-:Y:S02]  /*8f20*/  IADD3 R49, R84, 0x80, RZ ;  /* 0x0000008054317810 */ /* 0x000fe40007ffe0ff */
[C---:B------:R-:W-:Y:S02]  /*8f30*/  PRMT R5, R2.reuse, 0x7610, R5 ;  /* 0x0000761002057816 */ /* 0x040fe40000000005 */
[----:B------:R-:W-:Y:S02]  /*8f40*/  PRMT R4, R2, 0x7632, R4 ;  /* 0x0000763202047816 */ /* 0x000fe40000000004 */
[----:B------:R-:W-:Y:S01]  /*8f50*/  IMNMX R50, R50, 0x50, PT ;  /* 0x0000005032327817 */ /* 0x000fe20003800200 */
[----:B------:R2:W-:Y:S03]  /*8f60*/  STS.U16 [R63+0x80], R5 ;  /* 0x000080053f007388 */ /* 0x0005e60000000400 */
[----:B------:R-:W-:Y:S01]  /*8f70*/  ISETP.GE.AND P5, PT, R92, R50, PT ;  /* 0x000000325c00720c */ /* 0x000fe20003fa6270 */
[----:B------:R-:W-:Y:S01]  /*8f80*/  STS.U16 [R57+0x80], R4 ;  /* 0x0000800439007388 */ /* 0x000fe20000000400 */
[----:B-1----:R-:W-:-:S02]  /*8f90*/  F2FP.PACK_AB R3, R167, R166 ;  /* 0x000000a6a703723e */ /* 0x002fc400000000ff */
[----:B----4-:R-:W-:Y:S01]  /*8fa0*/  F2FP.PACK_AB R0, R165, R164 ;  /* 0x000000a4a500723e */ /* 0x010fe200000000ff */
[----:B------:R-:W-:-:S03]  /*8fb0*/  CS2R R52, SRZ ;  /* 0x0000000000347805 */ /* 0x000fc6000001ff00 */
[C---:B------:R-:W-:Y:S02]  /*8fc0*/  PRMT R2, R0.reuse, 0x7610, R2 ;  /* 0x0000761000027816 */ /* 0x040fe40000000002 */
[----:B------:R-:W-:-:S03]  /*8fd0*/  PRMT R0, R0, 0x7632, R0 ;  /* 0x0000763200007816 */ /* 0x000fc60000000000 */
[----:B------:R1:W-:Y:S04]  /*8fe0*/  STS.U16 [R56+0x80], R2 ;  /* 0x0000800238007388 */ /* 0x0003e80000000400 */
[----:B------:R3:W-:Y:S01]  /*8ff0*/  STS.U16 [R55+0x80], R0 ;  /* 0x0000800037007388 */ /* 0x0007e20000000400 */
[----:B--2---:R-:W-:-:S03]  /*9000*/  PRMT R5, R3, 0x7632, R5 ;  /* 0x0000763203057816 */ /* 0x004fc60000000005 */
[----:B------:R2:W-:Y:S04]  /*9010*/  STS.U16 [R58+0x80], R3 ;  /* 0x000080033a007388 */ /* 0x0005e80000000400 */
[----:B------:R4:W-:Y:S01]  /*9020*/  STS.U16 [R64+0x80], R5 ;  /* 0x0000800540007388 */ /* 0x0009e20000000400 */
[----:B-1----:R-:W-:Y:S01]  /*9030*/  F2FP.PACK_AB R2, R169, R168 ;  /* 0x000000a8a902723e */ /* 0x002fe200000000ff */
[----:B------:R-:W-:Y:S01]  /*9040*/  CS2R R56, SRZ ;  /* 0x0000000000387805 */ /* 0x000fe2000001ff00 */
[----:B---3--:R-:W-:Y:S01]  /*9050*/  F2FP.PACK_AB R0, R171, R170 ;  /* 0x000000aaab00723e */ /* 0x008fe200000000ff */
[----:B------:R-:W-:Y:S01]  /*9060*/  CS2R R54, SRZ ;  /* 0x0000000000367805 */ /* 0x000fe2000001ff00 */
[C---:B------:R-:W-:Y:S02]  /*9070*/  PRMT R4, R2.reuse, 0x7610, R4 ;  /* 0x0000761002047816 */ /* 0x040fe40000000004 */
[----:B--2---:R-:W-:-:S02]  /*9080*/  PRMT R3, R2, 0x7632, R3 ;  /* 0x0000763202037816 */ /* 0x004fc40000000003 */
[C---:B------:R-:W-:Y:S01]  /*9090*/  PRMT R2, R0.reuse, 0x7610, R2 ;  /* 0x0000761000027816 */ /* 0x040fe20000000002 */
[----:B------:R1:W-:Y:S01]  /*90a0*/  STS.U16 [R62+0x80], R4 ;  /* 0x000080043e007388 */ /* 0x0003e20000000400 */
[----:B------:R-:W-:Y:S01]  /*90b0*/  PRMT R0, R0, 0x7632, R0 ;  /* 0x0000763200007816 */ /* 0x000fe20000000000 */
[----:B----4-:R-:W-:Y:S02]  /*90c0*/  CS2R R64, SRZ ;  /* 0x0000000000407805 */ /* 0x010fe4000001ff00 */
[----:B------:R-:W-:Y:S04]  /*90d0*/  STS.U16 [R61+0x80], R3 ;  /* 0x000080033d007388 */ /* 0x000fe80000000400 */
[----:B------:R2:W-:Y:S04]  /*90e0*/  STS.U16 [R60+0x80], R2 ;  /* 0x000080023c007388 */ /* 0x0005e80000000400 */
[----:B------:R3:W-:Y:S01]  /*90f0*/  STS.U16 [R59+0x80], R0 ;  /* 0x000080003b007388 */ /* 0x0007e20000000400 */
[----:B-1----:R-:W-:Y:S01]  /*9100*/  CS2R R62, SRZ ;  /* 0x00000000003e7805 */ /* 0x002fe2000001ff00 */
[----:B--2---:R-:W-:Y:S01]  /*9110*/  CS2R R60, SRZ ;  /* 0x00000000003c7805 */ /* 0x004fe2000001ff00 */
[----:B------:R-:W-:Y:S01]  /*9120*/  IMAD.WIDE.U32 R2, R234, c[0x0][0x338], R84 ;  /* 0x0000ce00ea027a25 */ /* 0x000fe200078e0054 */
[----:B---3--:R-:W-:-:S03]  /*9130*/  CS2R R58, SRZ ;  /* 0x00000000003a7805 */ /* 0x008fc6000001ff00 */
[----:B------:R-:W-:Y:S01]  /*9140*/  IMAD.SHL.U32 R0, R95, 0x2, RZ ;  /* 0x000000025f007824 */ /* 0x000fe200078e00ff */
[----:B------:R-:W-:Y:S06]  /*9150*/  BAR.SYNC.DEFER_BLOCKING 0x1, 0x100 ;  /* 0x0044000000007b1d */ /* 0x000fec0000010000 */
[----:B------:R-:W1:Y:S04]  /*9160*/  @!P2 LDS.128 R12, [R0+0x7880] ;  /* 0x00788000000ca984 */ /* 0x000e680000000c00 */
[----:B------:R-:W2:Y:S04]  /*9170*/  @!P2 LDS.128 R16, [R0+0xa080] ;  /* 0x00a080000010a984 */ /* 0x000ea80000000c00 */
[----:B------:R-:W3:Y:S04]  /*9180*/  @!P2 LDS.128 R20, [R0+0xc880] ;  /* 0x00c880000014a984 */ /* 0x000ee80000000c00 */
[----:B------:R-:W4:Y:S04]  /*9190*/  @!P1 LDS.128 R24, [R0+0x8880] ;  /* 0x0088800000189984 */ /* 0x000f280000000c00 */
        /* <DEDUP_REMOVED lines=14> */
[----:B-----5:R-:W-:-:S04]  /*9280*/  IMAD R0, R51, c[0x0][0x338], RZ ;  /* 0x0000ce0033007a24 */ /* 0x020fc800078e02ff */
[----:B------:R-:W-:-:S04]  /*9290*/  IMAD R0, R234, c[0x0][0x33c], R0 ;  /* 0x0000cf00ea007a24 */ /* 0x000fc800078e0200 */
[----:B------:R-:W-:Y:S02]  /*92a0*/  IMAD.IADD R3, R3, 0x1, R0 ;  /* 0x0000000103037824 */ /* 0x000fe400078e0200 */
[----:B------:R-:W-:Y:S02]  /*92b0*/  IMAD R0, R86, c[0x0][0x340], RZ ;  /* 0x0000d00056007a24 */ /* 0x000fe400078e02ff */
[----:B------:R-:W-:-:S04]  /*92c0*/  IMAD.WIDE.U32 R10, R232, c[0x0][0x340], R2 ;  /* 0x0000d000e80a7a25 */ /* 0x000fc800078e0002 */
[----:B------:R-:W-:Y:S02]  /*92d0*/  IMAD R0, R232, c[0x0][0x344], R0 ;  /* 0x0000d100e8007a24 */ /* 0x000fe400078e0200 */
[----:B------:R-:W-:-:S04]  /*92e0*/  IMAD.WIDE R2, R250, 0x50, R92 ;  /* 0x00000050fa027825 */ /* 0x000fc800078e025c */
[----:B------:R-:W-:Y:S01]  /*92f0*/  IMAD.IADD R7, R11, 0x1, R0 ;  /* 0x000000010b077824 */ /* 0x000fe200078e0200 */
[----:B------:R-:W-:Y:S05]  /*9300*/  @P5 BRA `(.L_x_1142) ;  /* 0x000000d000005947 */ /* 0x000fea0003800000 */
[----:B-1234-:R-:W-:Y:S01]  /*9310*/  IMAD R0, R3, c[0x0][0x330], RZ ;  /* 0x0000cc0003007a24 */ /* 0x01efe200078e02ff */
        /* <DEDUP_REMOVED lines=12> */
.L_x_1142:
[----:B-1234-:R-:W-:Y:S05]  /*93e0*/  BSYNC B0 ;  /* 0x0000000000007941 */ /* 0x01efea0003800000 */
.L_x_1141:
        /* <DEDUP_REMOVED lines=20> */
.L_x_1144:
[----:B------:R-:W-:Y:S05]  /*9530*/  BSYNC B0 ;  /* 0x0000000000007941 */ /* 0x000fea0003800000 */
.L_x_1143:
        /* <DEDUP_REMOVED lines=19> */
.L_x_1146:
[----:B------:R-:W-:Y:S05]  /*9670*/  BSYNC B0 ;  /* 0x0000000000007941 */ /* 0x000fea0003800000 */
.L_x_1145:
        /* <DEDUP_REMOVED lines=23> */
.L_x_1148:
[----:B------:R-:W-:Y:S05]  /*97f0*/  BSYNC B0 ;  /* 0x0000000000007941 */ /* 0x000fea0003800000 */
.L_x_1147:
        /* <DEDUP_REMOVED lines=18> */
.L_x_1150:
[----:B------:R-:W-:Y:S05]  /*9920*/  BSYNC B0 ;  /* 0x0000000000007941 */ /* 0x000fea0003800000 */
.L_x_1149:
        /* <DEDUP_REMOVED lines=19> */
.L_x_1140:
[----:B------:R-:W-:Y:S01]  /*9a60*/  SHF.R.S32.HI R0, RZ, 0x1f, R230 ;  /* 0x0000001fff007819 */ /* 0x000fe200000114e6 */
[----:B------:R-:W-:Y:S01]  /*9a70*/  BSSY B0, `(.L_x_1151) ;  /* 0x0000026000007945 */ /* 0x000fe20003800000 */
[----:B------:R-:W-:-:S02]  /*9a80*/  MOV R16, 0xffffffb0 ;  /* 0xffffffb000107802 */ /* 0x000fc40000000f00 */
[----:B------:R-:W-:Y:S02]  /*9a90*/  LEA.HI R10, R0, R230, RZ, 0x3 ;  /* 0x000000e6000a7211 */ /* 0x000fe400078f18ff */
[----:B------:R-:W-:Y:S01]  /*9aa0*/  SHF.R.S32.HI R19, RZ, 0x1f, R234 ;  /* 0x0000001fff137819 */ /* 0x000fe200000114ea */
[----:B------:R-:W-:Y:S01]  /*9ab0*/  IMAD R16, R250, R16, c[0x0][0x2f0] ;  /* 0x0000bc00fa107624 */ /* 0x000fe200078e0210 */
[----:B------:R-:W-:Y:S02]  /*9ac0*/  LOP3.LUT R0, R10, 0x1ffffff8, RZ, 0xc0, !PT ;  /* 0x1ffffff80a007812 */ /* 0x000fe400078ec0ff */
[----:B------:R-:W-:Y:S02]  /*9ad0*/  SHF.R.S32.HI R10, RZ, 0x3, R10 ;  /* 0x00000003ff0a7819 */ /* 0x000fe4000001140a */
[----:B------:R-:W-:Y:S01]  /*9ae0*/  SHF.R.S32.HI R20, RZ, 0x1f, R232 ;  /* 0x0000001fff147819 */ /* 0x000fe200000114e8 */
[----:B------:R-:W-:Y:S01]  /*9af0*/  IMAD.IADD R0, R230, 0x1, -R0 ;  /* 0x00000001e6007824 */ /* 0x000fe200078e0a00 */
[----:B------:R-:W-:-:S02]  /*9b00*/  ISETP.GE.AND P5, PT, R10, R16, PT ;  /* 0x000000100a00720c */ /* 0x000fc40003fa6270 */
[----:B------:R-:W-:Y:S01]  /*9b10*/  SHF.R.S32.HI R11, RZ, 0x1f, R10 ;  /* 0x0000001fff0b7819 */ /* 0x000fe2000001140a */
[----:B------:R-:W-:Y:S02]  /*9b20*/  IMAD.SHL.U32 R12, R0, 0x8, RZ ;  /* 0x00000008000c7824 */ /* 0x000fe400078e00ff */
[----:B------:R-:W-:-:S03]  /*9b30*/  IMAD R0, R19, c[0x0][0x308], RZ ;  /* 0x0000c20013007a24 */ /* 0x000fc600078e02ff */
[----:B------:R-:W-:Y:S01]  /*9b40*/  SHF.R.S32.HI R13, RZ, 0x1f, R12 ;  /* 0x0000001fff0d7819 */ /* 0x000fe2000001140c */
[----:B------:R-:W-:Y:S01]  /*9b50*/  IMAD R0, R234, c[0x0][0x30c], R0 ;  /* 0x0000c300ea007a24 */ /* 0x000fe200078e0200 */
[C---:B------:R-:W-:Y:S02]  /*9b60*/  IADD3 R17, R12.reuse, 0x40, RZ ;  /* 0x000000400c117810 */ /* 0x040fe40007ffe0ff */
[----:B------:R-:W-:Y:S01]  /*9b70*/  IADD3 R18, R12, 0x80, RZ ;  /* 0x000000800c127810 */ /* 0x000fe20007ffe0ff */
[----:B------:R-:W-:-:S04]  /*9b80*/  IMAD.WIDE.U32 R2, R234, c[0x0][0x308], R12 ;  /* 0x0000c200ea027a25 */ /* 0x000fc800078e000c */
[----:B------:R-:W-:Y:S02]  /*9b90*/  IMAD.IADD R3, R3, 0x1, R0 ;  /* 0x0000000103037824 */ /* 0x000fe400078e0200 */
[----:B------:R-:W-:Y:S02]  /*9ba0*/  IMAD R0, R20, c[0x0][0x310], RZ ;  /* 0x0000c40014007a24 */ /* 0x000fe400078e02ff */
[----:B------:R-:W-:-:S04]  /*9bb0*/  IMAD.WIDE.U32 R14, R232, c[0x0][0x310], R2 ;  /* 0x0000c400e80e7a25 */ /* 0x000fc800078e0002 */
[----:B------:R-:W-:Y:S02]  /*9bc0*/  IMAD R0, R232, c[0x0][0x314], R0 ;  /* 0x0000c500e8007a24 */ /* 0x000fe400078e0200 */
[----:B------:R-:W-:-:S03]  /*9bd0*/  IMAD.WIDE R2, R250, 0x50, R10 ;  /* 0x00000050fa027825 */ /* 0x000fc600078e020a */
        /* <DEDUP_REMOVED lines=15> */
.L_x_1152:
[----:B------:R-:W-:Y:S05]  /*9cd0*/  BSYNC B0 ;  /* 0x0000000000007941 */ /* 0x000fea0003800000 */
.L_x_1151:
        /* <DEDUP_REMOVED lines=20> */
.L_x_1154:
[----:B------:R-:W-:Y:S05]  /*9e20*/  BSYNC B0 ;  /* 0x0000000000007941 */ /* 0x000fea0003800000 */
.L_x_1153:
        /* <DEDUP_REMOVED lines=19> */
.L_x_1156:
[----:B------:R-:W-:Y:S05]  /*9f60*/  BSYNC B0 ;  /* 0x0000000000007941 */ /* 0x000fea0003800000 */
.L_x_1155:
        /* <DEDUP_REMOVED lines=23> */
.L_x_1158:
[----:B------:R-:W-:Y:S05]  /*a0e0*/  BSYNC B0 ;  /* 0x0000000000007941 */ /* 0x000fea0003800000 */
.L_x_1157:
        /* <DEDUP_REMOVED lines=18> */
.L_x_1160:
[----:B------:R-:W-:Y:S05]  /*a210*/  BSYNC B0 ;  /* 0x0000000000007941 */ /* 0x000fea0003800000 */
.L_x_1159:
        /* <DEDUP_REMOVED lines=19> */
.L_x_1161:
        /* <DEDUP_REMOVED lines=11> */
.L_x_1422:


//--------------------- .text._ZN7cutlass13device_kernelIN5flash19enable_sm80_to_sm89INS1_16FlashAttnBwdSm80INS1_25CollectiveMainloopBwdSm80ILi2ELi1EN4cute5tupleIJNS5_1CILi64EEENS7_ILi80EEENS7_ILi192EEEEEENS_6half_tEfNS_4arch4Sm80ELb1ELb0ELb0ELb0ELb0ELb0ELb1ELb0ELi2ELi4ELi2ELi2ELb0EEENS1_24CollectiveEpilogueBwdGQAISB_fSE_Li256ELb0ELb0EEENS1_25SingleTileBwdLPTSchedulerILb0ELi80ELb0EEEEEEEEEvNT_6ParamsE --------------------------
	.section	.text._ZN7cutlass13device_kernelIN5flash19enable_sm80_to_sm89INS1_16FlashAttnBwdSm80INS1_25CollectiveMainloopBwdSm80ILi2ELi1EN4cute5tupleIJNS5_1CILi64EEENS7_ILi80EEENS7_ILi192EEEEEENS_6half_tEfNS_4arch4Sm80ELb1ELb0ELb0ELb0ELb0ELb0ELb1ELb0ELi2ELi4ELi2ELi2ELb0EEENS1_24CollectiveEpilogueBwdGQAISB_fSE_Li256ELb0ELb0EEENS1_25SingleTileBwdLPTSchedulerILb0ELi80ELb0EEEEEEEEEvNT_6ParamsE,"ax",@progbits
	.sectioninfo	@"SHI_REGISTERS=255"
	.align	128
.text._ZN7cutlass13device_kernelIN5flash19enable_sm80_to_sm89INS1_16FlashAttnBwdSm80INS1_25CollectiveMainloopBwdSm80ILi2ELi1EN4cute5tupleIJNS5_1CILi64EEENS7_ILi80EEENS7_ILi192EEEEEENS_6half_tEfNS_4arch4Sm80ELb1ELb0ELb0ELb0ELb0ELb0ELb1ELb0ELi2ELi4ELi2ELi2ELb0EEENS1_24CollectiveEpilogueBwdGQAISB_fSE_Li256ELb0ELb0EEENS1_25SingleTileBwdLPTSchedulerILb0ELi80ELb0EEEEEEEEEvNT_6ParamsE:
        .type           _ZN7cutlass13device_kernelIN5flash19enable_sm80_to_sm89INS1_16FlashAttnBwdSm80INS1_25CollectiveMainloopBwdSm80ILi2ELi1EN4cute5tupleIJNS5_1CILi64EEENS7_ILi80EEENS7_ILi192EEEEEENS_6half_tEfNS_4arch4Sm80ELb1ELb0ELb0ELb0ELb0ELb0ELb1ELb0ELi2ELi4ELi2ELi2ELb0EEENS1_24CollectiveEpilogueBwdGQAISB_fSE_Li256ELb0ELb0EEENS1_25SingleTileBwdLPTSchedulerILb0ELi80ELb0EEEEEEEEEvNT_6ParamsE,@function
        .size           _ZN7cutlass13device_kernelIN5flash19enable_sm80_to_sm89INS1_16FlashAttnBwdSm80INS1_25CollectiveMainloopBwdSm80ILi2ELi1EN4cute5tupleIJNS5_1CILi64EEENS7_ILi80EEENS7_ILi192EEEEEENS_6half_tEfNS_4arch4Sm80ELb1ELb0ELb0ELb0ELb0ELb0ELb1ELb0ELi2ELi4ELi2ELi2ELb0EEENS1_24CollectiveEpilogueBwdGQAISB_fSE_Li256ELb0ELb0EEENS1_25SingleTileBwdLPTSchedulerILb0ELi80ELb0EEEEEEEEEvNT_6ParamsE,(.L_x_1423 - _ZN7cutlass13device_kernelIN5flash19enable_sm80_to_sm89INS1_16FlashAttnBwdSm80INS1_25CollectiveMainloopBwdSm80ILi2ELi1EN4cute5tupleIJNS5_1CILi64EEENS7_ILi80EEENS7_ILi192EEEEEENS_6half_tEfNS_4arch4Sm80ELb1ELb0ELb0ELb0ELb0ELb0ELb1ELb0ELi2ELi4ELi2ELi2ELb0EEENS1_24CollectiveEpilogueBwdGQAISB_fSE_Li256ELb0ELb0EEENS1_25SingleTileBwdLPTSchedulerILb0ELi80ELb0EEEEEEEEEvNT_6ParamsE)
        .other          _ZN7cutlass13device_kernelIN5flash19enable_sm80_to_sm89INS1_16FlashAttnBwdSm80INS1_25CollectiveMainloopBwdSm80ILi2ELi1EN4cute5tupleIJNS5_1CILi64EEENS7_ILi80EEENS7_ILi192EEEEEENS_6half_tEfNS_4arch4Sm80ELb1ELb0ELb0ELb0ELb0ELb0ELb1ELb0ELi2ELi4ELi2ELi2ELb0EEENS1_24CollectiveEpilogueBwdGQAISB_fSE_Li256ELb0ELb0EEENS1_25SingleTileBwdLPTSchedulerILb0ELi80ELb0EEEEEEEEEvNT_6ParamsE,@"STO_CUDA_ENTRY STV_DEFAULT"
_ZN7cutlass13device_kernelIN5flash19enable_sm80_to_sm89INS1_16FlashAttnBwdSm80INS1_25CollectiveMainloopBwdSm80ILi2ELi1EN4cute5tupleIJNS5_1CILi64EEENS7_ILi80EEENS7_ILi192EEEEEENS_6half_tEfNS_4arch4Sm80ELb1ELb0ELb0ELb0ELb0ELb0ELb1ELb0ELi2ELi4ELi2ELi2ELb0EEENS1_24CollectiveEpilogueBwdGQAISB_fSE_Li256ELb0ELb0EEENS1_25SingleTileBwdLPTSchedulerILb0ELi80ELb0EEEEEEEEEvNT_6ParamsE:
[----:B------:R-:W-:Y:S02]  /*0000*/  MOV R1, c[0x0][0x28] ;  /* 0x00000a0000017a02 */ /* 0x000fe40000000f00 */
[----:B------:R-:W1:Y:S01]  /*0010*/  S2R R230, SR_TID.X ;  /* 0x0000000000e67919 */ /* 0x000e620000002100 */
[----:B------:R-:W2:Y:S01]  /*0020*/  S2UR UR4, SR_CTAID.X ;  /* 0x00000000000479c3 */ /* 0x000ea20000002500 */
        /* <DEDUP_REMOVED lines=24> */
.L_x_1163:
[----:B------:R-:W-:Y:S02]  /*01b0*/  ULDC UR7, c[0x0][0x3b4] ;  /* 0x0000ed0000077ab9 */ /* 0x000fe40000000800 */
[----:B------:R-:W-:Y:S02]  /*01c0*/  UISETP.NE.AND UP0, UPT, UR7, 0x1, UPT ;  /* 0x000000010700788c */ /* 0x000fe4000bf05270 */
[----:B------:R-:W-:Y:S02]  /*01d0*/  ULDC.64 UR4, c[0x0][0x3b8] ;  /* 0x0000ee0000047ab9 */ /* 0x000fe40000000a00 */
[----:B------:R-:W-:Y:S02]  /*01e0*/  UIMAD.WIDE.U32 UR10, UR6, UR4, URZ ;  /* 0x00000004060a72a5 */ /* 0x000fe4000f8e003f */
[----:B------:R-:W-:-:S05]  /*01f0*/  UMOV UR21, UR6 ;  /* 0x0000000600157c82 */ /* 0x000fca0008000000 */
[----:B------:R-:W-:-:S04]  /*0200*/  @UP0 USHF.R.U32.HI UR21, URZ, UR5, UR11 ;  /* 0x000000053f150299 */ /* 0x000fc8000801160b */
[----:B------:R-:W-:-:S04]  /*0210*/  UIMAD UR7, UR21, UR7, URZ ;  /* 0x00000007150772a4 */ /* 0x000fc8000f8e023f */
.L_x_1164:
        /* <DEDUP_REMOVED lines=11> */
.L_x_1162:
        /* <DEDUP_REMOVED lines=20> */
.L_x_1166:
[----:B------:R-:W-:Y:S02]  /*0410*/  ULDC UR7, c[0x0][0x3b4] ;  /* 0x0000ed0000077ab9 */ /* 0x000fe40000000800 */
[----:B------:R-:W-:Y:S02]  /*0420*/  UISETP.NE.AND UP0, UPT, UR7, 0x1, UPT ;  /* 0x000000010700788c */ /* 0x000fe4000bf05270 */
[----:B------:R-:W-:Y:S02]  /*0430*/  ULDC.64 UR4, c[0x0][0x3b8] ;  /* 0x0000ee0000047ab9 */ /* 0x000fe40000000a00 */
[----:B------:R-:W-:Y:S02]  /*0440*/  UIMAD.WIDE.U32 UR10, UR6, UR4, URZ ;  /* 0x00000004060a72a5 */ /* 0x000fe4000f8e003f */
[----:B------:R-:W-:-:S05]  /*0450*/  UMOV UR21, UR6 ;  /* 0x0000000600157c82 */ /* 0x000fca0008000000 */
[----:B------:R-:W-:-:S04]  /*0460*/  @UP0 USHF.R.U32.HI UR21, URZ, UR5, UR11 ;  /* 0x000000053f150299 */ /* 0x000fc8000801160b */
[----:B------:R-:W-:-:S04]  /*0470*/  UIMAD UR7, UR21, UR7, URZ ;  /* 0x00000007150772a4 */ /* 0x000fc8000f8e023f */
.L_x_1167:
        /* <DEDUP_REMOVED lines=10> */
.L_x_1165:
[----:B------:R-:W-:-:S13]  /*0520*/  ISETP.LE.AND P0, PT, RZ, UR20, PT ;  /* 0x00000014ff007c0c */ /* 0x000fda000bf03270 */
[----:B------:R-:W-:Y:S05]  /*0530*/  @!P0 EXIT ;  /* 0x000000000000894d */ /* 0x000fea0003800000 */
[----:B------:R-:W-:Y:S01]  /*0540*/  ULDC UR6, c[0x0][0x168] ;  /* 0x00005a0000067ab9 */ /* 0x000fe20000000800 */
[----:B------:R-:W-:Y:S01]  /*0550*/  PLOP3.LUT P1, PT, PT, PT, PT, 0x80, 0x0 ;  /* 0x000000000000781c */ /* 0x000fe20003f2f070 */
[----:B------:R-:W-:Y:S01]  /*0560*/  UIMAD UR7, UR21, 0x50, UR6 ;  /* 0x00000050150778a4 */ /* 0x000fe2000f8e0206 */
        /* <DEDUP_REMOVED lines=77> */
[----:B------:R-:W-:Y:S01]  /*0a40*/  ULDC.64 UR4, c[0x0][0x248] ;  /* 0x0000920000047ab9 */ /* 0x000fe20000000a00 */
[----:B------:R-:W-:Y:S01]  /*0a50*/  SHF.R.S32.HI R21, RZ, 0x1f, R230 ;  /* 0x0000001fff157819 */ /* 0x000fe200000114e6 */
[----:B------:R-:W-:Y:S01]  /*0a60*/  UISETP.NE.AND UP0, UPT, UR4, 0x1, UPT ;  /* 0x000000010400788c */ /* 0x000fe2000bf05270 */
[----:B------:R-:W-:Y:S01]  /*0a70*/  IMAD.U32 R14, RZ, RZ, UR21 ;  /* 0x00000015ff0e7e24 */ /* 0x000fe2000f8e00ff */
[----:B------:R-:W-:Y:S01]  /*0a80*/  UIMAD.WIDE.U32 UR8, UR19, UR5, URZ ;  /* 0x00000005130872a5 */ /* 0x000fe2000f8e003f */
[----:B------:R-:W-:Y:S01]  /*0a90*/  LEA.HI R22, R21, R230, RZ, 0x3 ;  /* 0x000000e615167211 */ /* 0x000fe200078f18ff */
[----:B------:R-:W-:Y:S01]  /*0aa0*/  ULDC UR4, c[0x0][0x250] ;  /* 0x0000940000047ab9 */ /* 0x000fe20000000800 */
[----:B------:R-:W-:Y:S01]  /*0ab0*/  IMAD.U32 R4, RZ, RZ, UR20 ;  /* 0x00000014ff047e24 */ /* 0x000fe2000f8e00ff */
[----:B------:R-:W-:Y:S01]  /*0ac0*/  UMOV UR7, UR19 ;  /* 0x0000001300077c82 */ /* 0x000fe20008000000 */
[----:B------:R-:W-:Y:S01]  /*0ad0*/  LOP3.LUT R0, R22, 0xfffffff8, RZ, 0xc0, !PT ;  /* 0xfffffff816007812 */ /* 0x000fe200078ec0ff */
[----:B------:R-:W-:Y:S01]  /*0ae0*/  USHF.R.S32.HI UR12, URZ, 0x1f, UR20 ;  /* 0x0000001f3f0c7899 */ /* 0x000fe20008011414 */
[----:B------:R-:W-:Y:S01]  /*0af0*/  SHF.R.S32.HI R232, RZ, 0x3, R22 ;  /* 0x00000003ffe87819 */ /* 0x000fe20000011416 */
[----:B------:R-:W-:Y:S01]  /*0b00*/  IMAD.U32 R8, RZ, RZ, UR21 ;  /* 0x00000015ff087e24 */ /* 0x000fe2000f8e00ff */
[----:B------:R-:W-:Y:S01]  /*0b10*/  @UP0 UMOV UR5, UR9 ;  /* 0x0000000900050c82 */ /* 0x000fe20008000000 */
[----:B------:R-:W-:Y:S01]  /*0b20*/  IMAD.IADD R18, R230, 0x1, -R0 ;  /* 0x00000001e6127824 */ /* 0x000fe200078e0a00 */
[----:B------:R-:W-:Y:S01]  /*0b30*/  @UP0 USHF.R.U32.HI UR7, URZ, UR4, UR5 ;  /* 0x000000043f070299 */ /* 0x000fe20008011605 */
[----:B------:R-:W-:Y:S01]  /*0b40*/  IADD3 R0, -R232, c[0x0][0x198], RZ ;  /* 0x00006600e8007a10 */ /* 0x000fe20007ffe1ff */
[----:B------:R-:W-:Y:S01]  /*0b50*/  IMAD.U32 R16, RZ, RZ, UR20 ;  /* 0x00000014ff107e24 */ /* 0x000fe2000f8e00ff */
[----:B------:R-:W-:Y:S01]  /*0b60*/  ULDC.64 UR4, c[0x0][0x1e0] ;  /* 0x0000780000047ab9 */ /* 0x000fe20000000a00 */
[----:B------:R-:W-:Y:S01]  /*0b70*/  IMAD.SHL.U32 R12, R18, 0x8, RZ ;  /* 0x00000008120c7824 */ /* 0x000fe200078e00ff */
[----:B------:R-:W-:Y:S01]  /*0b80*/  USHF.R.S32.HI UR6, URZ, 0x1f, UR7 ;  /* 0x0000001f3f067899 */ /* 0x000fe20008011407 */
[----:B------:R-:W-:Y:S01]  /*0b90*/  IMAD.U32 R10, RZ, RZ, UR7 ;  /* 0x00000007ff0a7e24 */ /* 0x000fe2000f8e00ff */
[----:B------:R-:W-:Y:S01]  /*0ba0*/  SHF.R.S32.HI R233, RZ, 0x1f, R232 ;  /* 0x0000001fffe97819 */ /* 0x000fe200000114e8 */
[----:B------:R-:W-:Y:S01]  /*0bb0*/  IMAD R14, R14, -0x50, R0 ;  /* 0xffffffb00e0e7824 */ /* 0x000fe200078e0200 */
[----:B------:R-:W-:Y:S01]  /*0bc0*/  UIMAD UR4, UR6, UR4, URZ ;  /* 0x00000004060472a4 */ /* 0x000fe2000f8e023f */
[----:B------:R-:W-:Y:S01]  /*0bd0*/  SHF.R.S32.HI R13, RZ, 0x1f, R12 ;  /* 0x0000001fff0d7819 */ /* 0x000fe2000001140c */
[----:B------:R-:W-:Y:S01]  /*0be0*/  IMAD.SHL.U32 R0, R232, 0x40, RZ ;  /* 0x00000040e8007824 */ /* 0x000fe200078e00ff */
[----:B------:R-:W-:Y:S01]  /*0bf0*/  IADD3 R19, R12, 0x40, RZ ;  /* 0x000000400c137810 */ /* 0x000fe20007ffe0ff */
[----:B------:R-:W-:Y:S01]  /*0c00*/  UIMAD UR4, UR7, UR5, UR4 ;  /* 0x00000005070472a4 */ /* 0x000fe2000f8e0204 */
[----:B------:R-:W-:Y:S01]  /*0c10*/  IMAD.WIDE R8, R8, 0x50, R232 ;  /* 0x0000005008087825 */ /* 0x000fe200078e02e8 */
[----:B------:R-:W-:Y:S01]  /*0c20*/  ISETP.GE.AND P5, PT, R12, c[0x0][0x1cc], PT ;  /* 0x000073000c007a0c */ /* 0x000fe20003fa6270 */
[----:B------:R-:W-:Y:S01]  /*0c30*/  USHF.R.S32.HI UR13, URZ, 0x1f, UR19 ;  /* 0x0000001f3f0d7899 */ /* 0x000fe20008011413 */
[----:B------:R-:W-:Y:S01]  /*0c40*/  LOP3.LUT R0, R0, 0x1c0, RZ, 0xc0, !PT ;  /* 0x000001c000007812 */ /* 0x000fe200078ec0ff */
[--C-:B------:R-:W-:Y:S01]  /*0c50*/  IMAD.WIDE.U32 R2, R10, c[0x0][0x1e0], R12.reuse ;  /* 0x000078000a027a25 */ /* 0x100fe200078e000c */
[----:B------:R-:W-:Y:S01]  /*0c60*/  IADD3 R23, R12, 0x80, RZ ;  /* 0x000000800c177810 */ /* 0x000fe20007ffe0ff */
[----:B------:R-:W-:Y:S01]  /*0c70*/  CS2R R170, SRZ ;  /* 0x0000000000aa7805 */ /* 0x000fe2000001ff00 */
[----:B------:R-:W-:Y:S01]  /*0c80*/  ISETP.GE.AND P2, PT, R19, c[0x0][0x1cc], PT ;  /* 0x0000730013007a0c */ /* 0x000fe20003f46270 */
[----:B------:R-:W-:Y:S01]  /*0c90*/  IMAD.WIDE.U32 R10, R10, c[0x0][0x1b0], R12 ;  /* 0x00006c000a0a7a25 */ /* 0x000fe200078e000c */
[----:B------:R-:W-:Y:S01]  /*0ca0*/  IADD3 R3, R3, UR4, RZ ;  /* 0x0000000403037c10 */ /* 0x000fe2000fffe0ff */
[----:B------:R-:W-:Y:S01]  /*0cb0*/  ULDC.64 UR4, c[0x0][0x1e8] ;  /* 0x00007a0000047ab9 */ /* 0x000fe20000000a00 */
[----:B------:R-:W-:Y:S01]  /*0cc0*/  ISETP.LT.OR P4, PT, R14, 0x1, P5 ;  /* 0x000000010e00780c */ /* 0x000fe20002f81670 */
[----:B------:R-:W-:Y:S01]  /*0cd0*/  UIMAD UR4, UR12, UR4, URZ ;  /* 0x000000040c0472a4 */ /* 0x000fe2000f8e023f */
[----:B------:R-:W-:Y:S01]  /*0ce0*/  IMAD.MOV.U32 R24, RZ, RZ, c[0x0][0x1d8] ;  /* 0x00007600ff187624 */ /* 0x000fe200078e00ff */
[----:B------:R-:W-:Y:S01]  /*0cf0*/  ISETP.GE.AND P6, PT, R23, c[0x0][0x1cc], PT ;  /* 0x0000730017007a0c */ /* 0x000fe20003fc6270 */
[----:B------:R-:W-:Y:S01]  /*0d00*/  IMAD.WIDE.U32 R2, R4, c[0x0][0x1e8], R2 ;  /* 0x00007a0004027a25 */ /* 0x000fe200078e0002 */
[----:B------:R-:W-:Y:S01]  /*0d10*/  UIMAD UR8, UR20, UR5, UR4 ;  /* 0x00000005140872a4 */ /* 0x000fe2000f8e0204 */
[----:B------:R-:W-:Y:S01]  /*0d20*/  LOP3.LUT R4, R0, 0x38, R12, 0xf8, !PT ;  /* 0x0000003800047812 */ /* 0x000fe200078ef80c */
[----:B------:R-:W-:Y:S01]  /*0d30*/  CS2R R168, SRZ ;  /* 0x0000000000a87805 */ /* 0x000fe2000001ff00 */
[----:B------:R-:W-:Y:S01]  /*0d40*/  SHF.R.U32.HI R0, RZ, 0x3, R0 ;  /* 0x00000003ff007819 */ /* 0x000fe20000011600 */
[----:B------:R-:W-:Y:S01]  /*0d50*/  ULDC.64 UR4, c[0x0][0x1b0] ;  /* 0x00006c0000047ab9 */ /* 0x000fe20000000a00 */
[----:B------:R-:W-:Y:S01]  /*0d60*/  ISETP.LT.OR P3, PT, R14, 0x1, P2 ;  /* 0x000000010e00780c */ /* 0x000fe20001761670 */
[----:B------:R-:W-:Y:S01]  /*0d70*/  UIMAD UR4, UR6, UR4, URZ ;  /* 0x00000004060472a4 */ /* 0x000fe2000f8e023f */
[----:B------:R-:W-:Y:S01]  /*0d80*/  IADD3 R5, R3, UR8, RZ ;  /* 0x0000000803057c10 */ /* 0x000fe2000fffe0ff */
[----:B------:R-:W-:Y:S01]  /*0d90*/  IMAD.SHL.U32 R244, R230, 0x4, RZ ;  /* 0x00000004e6f47824 */ /* 0x000fe200078e00ff */
[----:B------:R-:W-:Y:S01]  /*0da0*/  LOP3.LUT R15, R4, R0, RZ, 0x3c, !PT ;  /* 0x00000000040f7212 */ /* 0x000fe200078e3cff */
[----:B------:R-:W-:Y:S01]  /*0db0*/  IMAD.MOV.U32 R4, RZ, RZ, R2 ;  /* 0x000000ffff047224 */ /* 0x000fe200078e0002 */
[----:B------:R-:W-:Y:S01]  /*0dc0*/  UIMAD UR4, UR7, UR5, UR4 ;  /* 0x00000005070472a4 */ /* 0x000fe2000f8e0204 */
[----:B------:R-:W-:Y:S01]  /*0dd0*/  IMAD R0, R9, c[0x0][0x1d8], RZ ;  /* 0x0000760009007a24 */ /* 0x000fe200078e02ff */
[----:B------:R-:W-:Y:S01]  /*0de0*/  ISETP.LT.OR P1, PT, R14, 0x1, P6 ;  /* 0x000000010e00780c */ /* 0x000fe20003721670 */
[C---:B------:R-:W-:Y:S01]  /*0df0*/  IMAD.WIDE.U32 R6, R8.reuse, c[0x0][0x1d8], R4 ;  /* 0x0000760008067a25 */ /* 0x040fe200078e0004 */
[----:B------:R-:W-:Y:S01]  /*0e00*/  ULDC.64 UR6, c[0x0][0x270] ;  /* 0x00009c0000067ab9 */ /* 0x000fe20000000a00 */
[----:B------:R-:W-:Y:S01]  /*0e10*/  SHF.R.S32.HI R245, RZ, 0x1f, R244 ;  /* 0x0000001ffff57819 */ /* 0x000fe200000114f4 */
[----:B------:R-:W-:Y:S01]  /*0e20*/  UIMAD UR6, UR13, UR6, URZ ;  /* 0x000000060d0672a4 */ /* 0x000fe2000f8e023f */
[----:B------:R-:W-:Y:S01]  /*0e30*/  IMAD R0, R8, c[0x0][0x1dc], R0 ;  /* 0x0000770008007a24 */ /* 0x000fe200078e0200 */
[----:B------:R-:W-:Y:S01]  /*0e40*/  LEA R4, P0, R6, c[0x0][0x1c0], 0x1 ;  /* 0x0000700006047a11 */ /* 0x000fe200078008ff */
[----:B------:R-:W-:Y:S01]  /*0e50*/  IMAD.MOV.U32 R2, RZ, RZ, R10 ;  /* 0x000000ffff027224 */ /* 0x000fe200078e000a */
[----:B------:R-:W-:Y:S01]  /*0e60*/  IADD3 R3, R11, UR4, RZ ;  /* 0x000000040b037c10 */ /* 0x000fe2000fffe0ff */
[----:B------:R-:W-:Y:S01]  /*0e70*/  IMAD.IADD R0, R7, 0x1, R0 ;  /* 0x0000000107007824 */ /* 0x000fe200078e0200 */
[----:B------:R-:W-:Y:S01]  /*0e80*/  ULDC.64 UR4, c[0x0][0x1b8] ;  /* 0x00006e0000047ab9 */ /* 0x000fe20000000a00 */
[----:B------:R-:W-:Y:S01]  /*0e90*/  ISETP.LT.OR P5, PT, R14, 0x21, P5 ;  /* 0x000000210e00780c */ /* 0x000fe20002fa1670 */
[----:B------:R-:W-:Y:S01]  /*0ea0*/  UIMAD UR4, UR12, UR4, URZ ;  /* 0x000000040c0472a4 */ /* 0x000fe2000f8e023f */
[----:B------:R-:W-:Y:S01]  /*0eb0*/  IMAD.WIDE.U32 R16, R16, c[0x0][0x1b8], R2 ;  /* 0x00006e0010107a25 */ /* 0x000fe200078e0002 */
[----:B------:R-:W-:Y:S01]  /*0ec0*/  LEA.HI.X R5, R6, c[0x0][0x1c4], R0, 0x1, P0 ;  /* 0x0000710006057a11 */ /* 0x000fe200000f0c00 */
[----:B------:R-:W-:Y:S01]  /*0ed0*/  UIMAD UR6, UR19, UR7, UR6 ;  /* 0x00000007130672a4 */ /* 0x000fe2000f8e0206 */
[----:B------:R-:W-:Y:S01]  /*0ee0*/  LEA.HI R0, R21, R230, RZ, 0x6 ;  /* 0x000000e615007211 */ /* 0x000fe200078f30ff */
[----:B------:R-:W-:Y:S01]  /*0ef0*/  IMAD.MOV.U32 R3, RZ, RZ, c[0x0][0x1dc] ;  /* 0x00007700ff037624 */ /* 0x000fe200078e00ff */
[C---:B------:R-:W-:Y:S01]  /*0f00*/  LEA R2, P0, R24.reuse, R4, 0x6 ;  /* 0x0000000418027211 */ /* 0x040fe200078030ff */
[----:B------:R-:W-:Y:S01]  /*0f10*/  IMAD.U32 R6, RZ, RZ, UR19 ;  /* 0x00000013ff067e24 */ /* 0x000fe2000f8e00ff */
[----:B------:R-:W-:Y:S01]  /*0f20*/  SHF.R.S32.HI R20, RZ, 0x6, R0 ;  /* 0x00000006ff147819 */ /* 0x000fe20000011400 */
[----:B------:R-:W-:Y:S01]  /*0f30*/  UIMAD UR4, UR20, UR5, UR4 ;  /* 0x00000005140472a4 */ /* 0x000fe2000f8e0204 */
[----:B------:R-:W-:Y:S01]  /*0f40*/  LEA.HI.X R3, R24, R5, R3, 0x6, P0 ;  /* 0x0000000518037211 */ /* 0x000fe200000f3403 */
[----:B------:R-:W-:Y:S01]  /*0f50*/  IMAD.WIDE.U32 R6, R6, c[0x0][0x270], R244 ;  /* 0x00009c0006067a25 */ /* 0x000fe200078e00f4 */
[----:B------:R-:W-:Y:S01]  /*0f60*/  ISETP.GT.AND P0, PT, R230, 0x7f, PT ;  /* 0x0000007fe600780c */ /* 0x000fe20003f04270 */
[----:B------:R-:W-:Y:S01]  /*0f70*/  USHF.R.S32.HI UR7, URZ, 0x1f, UR11 ;  /* 0x0000001f3f077899 */ /* 0x000fe2000801140b */
[----:B------:R-:W-:Y:S01]  /*0f80*/  ISETP.LT.OR P6, PT, R14, 0x21, P6 ;  /* 0x000000210e00780c */ /* 0x000fe200037c1670 */
[----:B------:R-:W-:Y:S01]  /*0f90*/  IMAD R15, R20, 0x200, R15 ;  /* 0x00000200140f7824 */ /* 0x000fe200078e020f */
[----:B------:R-:W-:Y:S01]  /*0fa0*/  IADD3 R11, R7, UR6, RZ ;  /* 0x00000006070b7c10 */ /* 0x000fe2000fffe0ff */
[----:B------:R-:W-:Y:S01]  /*0fb0*/  IMAD.MOV.U32 R10, RZ, RZ, R6 ;  /* 0x000000ffff0a7224 */ /* 0x000fe200078e0006 */
[----:B------:R-:W-:Y:S01]  /*0fc0*/  IADD3 R7, R17, UR4, RZ ;  /* 0x0000000411077c10 */ /* 0x000fe2000fffe0ff */
[----:B------:R-:W-:Y:S01]  /*0fd0*/  IMAD.SHL.U32 R227, R15, 0x2, RZ ;  /* 0x000000020fe37824 */ /* 0x000fe200078e00ff */
[----:B------:R-:W-:Y:S01]  /*0fe0*/  ULDC.64 UR4, c[0x0][0x180] ;  /* 0x0000600000047ab9 */ /* 0x000fe20000000a00 */
[----:B------:R-:W-:Y:S01]  /*0ff0*/  IMAD R0, R9, c[0x0][0x1a8], RZ ;  /* 0x00006a0009007a24 */ /* 0x000fe200078e02ff */
[----:B------:R-:W-:Y:S01]  /*1000*/  UIMAD UR4, UR13, UR4, URZ ;  /* 0x000000040d0472a4 */ /* 0x000fe2000f8e023f */
[----:B------:R-:W-:Y:S01]  /*1010*/  IMAD.MOV.U32 R6, RZ, RZ, R16 ;  /* 0x000000ffff067224 */ /* 0x000fe200078e0010 */
[----:B------:R-:W-:Y:S01]  /*1020*/  @!PT LDS RZ, [RZ] ;  /* 0x00000000fffff984 */ /* 0x000fe20000000800 */
[----:B------:R-:W-:Y:S01]  /*1030*/  @!PT LDS RZ, [RZ] ;  /* 0x00000000fffff984 */ /* 0x000fe20000000800 */
[----:B------:R-:W-:Y:S01]  /*1040*/  @!PT LDS RZ, [RZ] ;  /* 0x00000000fffff984 */ /* 0x000fe20000000800 */
[----:B------:R1:W-:Y:S01]  /*1050*/  LDGSTS.E.BYPASS.LTC128B.128 [R227+0x7880], [R4.64], !P4 ;  /* 0x0788000004e37fae */ /* 0x0003e2000e101d56 */
[----:B------:R-:W-:Y:S01]  /*1060*/  IMAD.MOV.U32 R17, RZ, RZ, 0x5 ;  /* 0x00000005ff117424 */ /* 0x000fe200078e00ff */
[----:B------:R-:W-:Y:S01]  /*1070*/  UIMAD UR6, UR19, UR5, UR4 ;  /* 0x00000005130672a4 */ /* 0x000fe2000f8e0204 */
[----:B------:R-:W-:Y:S01]  /*1080*/  IMAD.SHL.U32 R16, R24, 0x20, RZ ;  /* 0x0000002018107824 */ /* 0x000fe200078e00ff */
[----:B------:R1:W-:Y:S01]  /*1090*/  LDGSTS.E.BYPASS.LTC128B.128 [R227+0xa080], [R4.64+0x80], !P3 ;  /* 0x0a08008004e37fae */ /* 0x0003e2000d901d56 */
[----:B------:R-:W-:Y:S01]  /*10a0*/  ISETP.LT.OR P3, PT, R14, 0x21, P2 ;  /* 0x000000210e00780c */ /* 0x000fe20001761670 */
[----:B------:R-:W-:Y:S01]  /*10b0*/  IMAD R15, R8, c[0x0][0x1ac], R0 ;  /* 0x00006b00080f7a24 */ /* 0x000fe200078e0200 */
[C---:B------:R-:W-:Y:S01]  /*10c0*/  @!P0 ISETP.LT.OR P2, PT, R14.reuse, 0x41, P2 ;  /* 0x000000410e00880c */ /* 0x040fe20001741670 */
[----:B------:R1:W-:Y:S01]  /*10d0*/  LDGSTS.E.BYPASS.LTC128B.128 [R227+0xc880], [R4.64+0x100], !P1 ;  /* 0x0c88010004e37fae */ /* 0x0003e2000c901d56 */
[----:B------:R-:W-:Y:S01]  /*10e0*/  @!P0 ISETP.GE.AND P1, PT, R14, 0x41, PT ;  /* 0x000000410e00880c */ /* 0x000fe20003f26270 */
[----:B------:R-:W-:Y:S01]  /*10f0*/  IMAD.WIDE.U32 R8, R8, c[0x0][0x1a8], R6 ;  /* 0x00006a0008087a25 */ /* 0x000fe200078e0006 */
[----:B------:R-:W-:Y:S01]  /*1100*/  ULDC.64 UR4, c[0x0][0x188] ;  /* 0x0000620000047ab9 */ /* 0x000fe20000000a00 */
[----:B------:R2:W-:Y:S01]  /*1110*/  LDGSTS.E.BYPASS.LTC128B.128 [R227+0x8880], [R2.64], !P5 ;  /* 0x0888000002e37fae */ /* 0x0005e2000e901d56 */
[----:B------:R-:W-:Y:S01]  /*1120*/  @!P0 ISETP.GE.OR P4, PT, R12, c[0x0][0x1cc], !P1 ;  /* 0x000073000c008a0c */ /* 0x000fe20004f86670 */
[----:B------:R-:W-:Y:S01]  /*1130*/  IMAD.IADD R7, R9, 0x1, R15 ;  /* 0x0000000109077824 */ /* 0x000fe200078e020f */
[----:B------:R-:W-:Y:S01]  /*1140*/  @!P0 ISETP.GE.OR P1, PT, R23, c[0x0][0x1cc], !P1 ;  /* 0x0000730017008a0c */ /* 0x000fe20004f26670 */
[----:B------:R-:W-:Y:S01]  /*1150*/  IMAD.U32 R0, RZ, RZ, UR20 ;  /* 0x00000014ff007e24 */ /* 0x000fe2000f8e00ff */
[----:B------:R-:W-:Y:S01]  /*1160*/  UIMAD UR4, UR12, UR4, URZ ;  /* 0x000000040c0472a4 */ /* 0x000fe2000f8e023f */
[----:B------:R2:W-:Y:S01]  /*1170*/  LDGSTS.E.BYPASS.LTC128B.128 [R227+0xb080], [R2.64+0x80], !P3 ;  /* 0x0b08008002e37fae */ /* 0x0005e2000d901d56 */
[----:B------:R-:W-:Y:S01]  /*1180*/  LEA R6, P3, R8, c[0x0][0x190], 0x1 ;  /* 0x0000640008067a11 */ /* 0x000fe200078608ff */
[----:B------:R-:W-:Y:S01]  /*1190*/  IMAD.WIDE.U32 R248, R0, c[0x0][0x278], R10 ;  /* 0x00009e0000f87a25 */ /* 0x000fe200078e000a */
[----:B------:R-:W-:Y:S01]  /*11a0*/  UIMAD UR5, UR20, UR5, UR4 ;  /* 0x00000005140572a4 */ /* 0x000fe2000f8e0204 */
[----:B------:R2:W-:Y:S01]  /*11b0*/  LDGSTS.E.BYPASS.LTC128B.128 [R227+0xd880], [R2.64+0x100], !P6 ;  /* 0x0d88010002e37fae */ /* 0x0005e2000f101d56 */
[----:B------:R-:W-:Y:S01]  /*11c0*/  LEA.HI.X R7, R8, c[0x0][0x194], R7, 0x1, P3 ;  /* 0x0000650008077a11 */ /* 0x000fe200018f0c07 */
[----:B------:R-:W-:Y:S01]  /*11d0*/  IMAD R0, R233, c[0x0][0x178], RZ ;  /* 0x00005e00e9007a24 */ /* 0x000fe200078e02ff */
[----:B------:R-:W-:Y:S01]  /*11e0*/  CS2R R166, SRZ ;  /* 0x0000000000a67805 */ /* 0x000fe2000001ff00 */
[----:B------:R-:W-:Y:S01]  /*11f0*/  IMAD.MOV.U32 R15, RZ, RZ, c[0x0][0x178] ;  /* 0x00005e00ff0f7624 */ /* 0x000fe200078e00ff */
[----:B------:R-:W-:Y:S01]  /*1200*/  CS2R R164, SRZ ;  /* 0x0000000000a47805 */ /* 0x000fe2000001ff00 */
[----:B------:R-:W-:Y:S01]  /*1210*/  IMAD R0, R232, c[0x0][0x17c], R0 ;  /* 0x00005f00e8007a24 */ /* 0x000fe200078e0200 */
[----:B------:R-:W-:Y:S01]  /*1220*/  CS2R R162, SRZ ;  /* 0x0000000000a27805 */ /* 0x000fe2000001ff00 */
[C---:B------:R-:W-:Y:S01]  /*1230*/  IMAD.SHL.U32 R25, R15.reuse, 0x20, RZ ;  /* 0x000000200f197824 */ /* 0x040fe200078e00ff */
[-C--:B------:R-:W-:Y:S01]  /*1240*/  SHF.L.U64.HI R26, R15, R17.reuse, c[0x0][0x17c] ;  /* 0x00005f000f1a7619 */ /* 0x080fe20000010211 */
[----:B------:R-:W-:Y:S01]  /*1250*/  IMAD.MOV.U32 R223, RZ, RZ, 0x10 ;  /* 0x00000010ffdf7424 */ /* 0x000fe200078e00ff */
[----:B------:R-:W-:Y:S01]  /*1260*/  CS2R R160, SRZ ;  /* 0x0000000000a07805 */ /* 0x000fe2000001ff00 */
[----:B------:R-:W-:Y:S01]  /*1270*/  IMAD.MOV.U32 R213, RZ, RZ, 0x120 ;  /* 0x00000120ffd57424 */ /* 0x000fe200078e00ff */
[----:B-1----:R-:W-:Y:S01]  /*1280*/  SHF.L.U64.HI R5, R24, R17, c[0x0][0x1dc] ;  /* 0x0000770018057619 */ /* 0x002fe20000010211 */
[----:B------:R-:W-:Y:S01]  /*1290*/  CS2R R158, SRZ ;  /* 0x00000000009e7805 */ /* 0x000fe2000001ff00 */
[C---:B------:R-:W-:Y:S01]  /*12a0*/  @!P0 LEA R4, P5, R16.reuse, R2, 0x1 ;  /* 0x0000000210048211 */ /* 0x040fe200078a08ff */
[----:B------:R-:W-:Y:S01]  /*12b0*/  CS2R R156, SRZ ;  /* 0x00000000009c7805 */ /* 0x000fe2000001ff00 */
[----:B------:R-:W-:Y:S01]  /*12c0*/  CS2R R154, SRZ ;  /* 0x00000000009a7805 */ /* 0x000fe2000001ff00 */
[----:B------:R-:W-:Y:S01]  /*12d0*/  CS2R R152, SRZ ;  /* 0x0000000000987805 */ /* 0x000fe2000001ff00 */
[----:B------:R-:W-:Y:S01]  /*12e0*/  @!P0 LEA.HI.X R5, R16, R3, R5, 0x1, P5 ;  /* 0x0000000310058211 */ /* 0x000fe200028f0c05 */
[----:B------:R-:W-:Y:S01]  /*12f0*/  IMAD.MOV.U32 R16, RZ, RZ, 0x6 ;  /* 0x00000006ff107424 */ /* 0x000fe200078e00ff */
[----:B------:R-:W-:Y:S01]  /*1300*/  ISETP.GE.AND P5, PT, R12, c[0x0][0x19c], PT ;  /* 0x000067000c007a0c */ /* 0x000fe20003fa6270 */
[----:B------:R-:W-:Y:S01]  /*1310*/  CS2R R150, SRZ ;  /* 0x0000000000967805 */ /* 0x000fe2000001ff00 */
[----:B------:R-:W-:Y:S01]  /*1320*/  CS2R R148, SRZ ;  /* 0x0000000000947805 */ /* 0x000fe2000001ff00 */
[----:B------:R1:W-:Y:S01]  /*1330*/  @!P0 LDGSTS.E.BYPASS.LTC128B.128 [R227+0x9880], [R4.64], !P4 ;  /* 0x0988000004e38fae */ /* 0x0003e2000e101d56 */
[----:B------:R-:W-:Y:S01]  /*1340*/  ISETP.LT.OR P3, PT, R14, 0x1, P5 ;  /* 0x000000010e00780c */ /* 0x000fe20002f61670 */
[----:B------:R-:W-:Y:S01]  /*1350*/  CS2R R146, SRZ ;  /* 0x0000000000927805 */ /* 0x000fe2000001ff00 */
[----:B--2---:R-:W-:Y:S01]  /*1360*/  IMAD.WIDE.U32 R2, R232, c[0x0][0x178], R12 ;  /* 0x00005e00e8027a25 */ /* 0x004fe200078e000c */
[----:B------:R1:W-:Y:S01]  /*1370*/  @!P0 LDGSTS.E.BYPASS.LTC128B.128 [R227+0xc080], [R4.64+0x80], !P2 ;  /* 0x0c08008004e38fae */ /* 0x0003e2000d101d56 */
[----:B------:R-:W-:Y:S01]  /*1380*/  ISETP.GE.AND P2, PT, R19, c[0x0][0x19c], PT ;  /* 0x0000670013007a0c */ /* 0x000fe20003f46270 */
[----:B------:R-:W-:Y:S01]  /*1390*/  CS2R R144, SRZ ;  /* 0x0000000000907805 */ /* 0x000fe2000001ff00 */
[----:B------:R-:W-:Y:S01]  /*13a0*/  IMAD.IADD R3, R3, 0x1, R0 ;  /* 0x0000000103037824 */ /* 0x000fe200078e0200 */
[----:B------:R1:W-:Y:S01]  /*13b0*/  @!P0 LDGSTS.E.BYPASS.LTC128B.128 [R227+0xe880], [R4.64+0x100], !P1 ;  /* 0x0e88010004e38fae */ /* 0x0003e2000c901d56 */
[----:B------:R-:W-:Y:S01]  /*13c0*/  ISETP.GE.AND P1, PT, R23, c[0x0][0x19c], PT ;  /* 0x0000670017007a0c */ /* 0x000fe20003f26270 */
        /* <DEDUP_REMOVED lines=23> */
[----:B------:R-:W-:Y:S01]  /*1540*/  CS2R R98, SRZ ;  /* 0x0000000000627805 */ /* 0x000fe2000001ff00 */
[----:B------:R-:W-:Y:S01]  /*1550*/  CS2R R96, SRZ ;  /* 0x0000000000607805 */ /* 0x000fe2000001ff00 */
[----:B-1----:R-:W-:Y:S01]  /*1560*/  IMAD.MOV.U32 R5, RZ, RZ, c[0x0][0x1a8] ;  /* 0x00006a00ff057624 */ /* 0x002fe200078e00ff */
[----:B------:R-:W-:Y:S01]  /*1570*/  CS2R R94, SRZ ;  /* 0x00000000005e7805 */ /* 0x000fe2000001ff00 */
[----:B------:R-:W-:Y:S01]  /*1580*/  IMAD.MOV.U32 R4, RZ, RZ, c[0x0][0x1ac] ;  /* 0x00006b00ff047624 */ /* 0x000fe200078e00ff */
[----:B------:R-:W-:Y:S01]  /*1590*/  CS2R R92, SRZ ;  /* 0x00000000005c7805 */ /* 0x000fe2000001ff00 */
[C---:B------:R-:W-:Y:S01]  /*15a0*/  IMAD.SHL.U32 R11, R5.reuse, 0x20, RZ ;  /* 0x00000020050b7824 */ /* 0x040fe200078e00ff */
[C---:B------:R-:W-:Y:S01]  /*15b0*/  LEA R8, P4, R5.reuse, R6, 0x6 ;  /* 0x0000000605087211 */ /* 0x040fe200078830ff */
[----:B------:R-:W-:Y:S01]  /*15c0*/  CS2R R90, SRZ ;  /* 0x00000000005a7805 */ /* 0x000fe2000001ff00 */
[C---:B------:R-:W-:Y:S01]  /*15d0*/  SHF.L.U64.HI R0, R5.reuse, R17, c[0x0][0x1ac] ;  /* 0x00006b0005007619 */ /* 0x040fe20000010211 */
[----:B------:R-:W-:Y:S01]  /*15e0*/  CS2R R88, SRZ ;  /* 0x0000000000587805 */ /* 0x000fe2000001ff00 */
[----:B------:R-:W-:Y:S01]  /*15f0*/  LEA.HI.X R9, R5, R7, R4, 0x6, P4 ;  /* 0x0000000705097211 */ /* 0x000fe200020f3404 */
[----:B------:R-:W-:Y:S01]  /*1600*/  IMAD.U32 R4, RZ, RZ, UR19 ;  /* 0x00000013ff047e24 */ /* 0x000fe2000f8e00ff */
[----:B------:R-:W-:Y:S01]  /*1610*/  @!P0 LEA R10, P3, R11, R8, 0x1 ;  /* 0x000000080b0a8211 */ /* 0x000fe200078608ff */
[----:B------:R-:W-:Y:S01]  /*1620*/  IMAD.SHL.U32 R5, R15, 0x40, RZ ;  /* 0x000000400f057824 */ /* 0x000fe200078e00ff */
[----:B------:R-:W-:Y:S01]  /*1630*/  ISETP.LT.OR P4, PT, R14, 0x1, P1 ;  /* 0x000000010e00780c */ /* 0x000fe20000f81670 */
[----:B------:R-:W-:Y:S01]  /*1640*/  IMAD.WIDE.U32 R2, R4, c[0x0][0x180], R2 ;  /* 0x0000600004027a25 */ /* 0x000fe200078e0002 */
[----:B------:R-:W-:Y:S01]  /*1650*/  @!P0 LEA.HI.X R11, R11, R9, R0, 0x1, P3 ;  /* 0x000000090b0b8211 */ /* 0x000fe200018f0c00 */
[----:B------:R-:W-:Y:S01]  /*1660*/  CS2R R86, SRZ ;  /* 0x0000000000567805 */ /* 0x000fe2000001ff00 */
[C---:B------:R-:W-:Y:S01]  /*1670*/  ISETP.LT.OR P3, PT, R14.reuse, 0x21, P5 ;  /* 0x000000210e00780c */ /* 0x040fe20002f61670 */
[----:B------:R-:W-:Y:S01]  /*1680*/  IMAD.U32 R0, RZ, RZ, UR20 ;  /* 0x00000014ff007e24 */ /* 0x000fe2000f8e00ff */
[----:B------:R-:W-:Y:S01]  /*1690*/  IADD3 R3, R3, UR6, RZ ;  /* 0x0000000603037c10 */ /* 0x000fe2000fffe0ff */
[----:B------:R-:W-:Y:S01]  /*16a0*/  USHF.L.U32 UR6, UR11, 0x6, URZ ;  /* 0x000000060b067899 */ /* 0x000fe2000800063f */
[----:B------:R-:W-:Y:S01]  /*16b0*/  SHF.L.U64.HI R4, R15, R16, c[0x0][0x17c] ;  /* 0x00005f000f047619 */ /* 0x000fe20000010210 */
[----:B------:R-:W-:Y:S01]  /*16c0*/  CS2R R84, SRZ ;  /* 0x0000000000547805 */ /* 0x000fe2000001ff00 */
[----:B------:R-:W-:Y:S01]  /*16d0*/  @!P0 ISETP.LT.OR P5, PT, R14, 0x41, P5 ;  /* 0x000000410e00880c */ /* 0x000fe20002fa1670 */
[----:B------:R-:W-:Y:S01]  /*16e0*/  IMAD.WIDE.U32 R242, R0, c[0x0][0x188], R2 ;  /* 0x0000620000f27a25 */ /* 0x000fe200078e0002 */
[----:B------:R-:W-:Y:S01]  /*16f0*/  CS2R R82, SRZ ;  /* 0x0000000000527805 */ /* 0x000fe2000001ff00 */
[----:B------:R2:W-:Y:S01]  /*1700*/  LDGSTS.E.BYPASS.LTC128B.128 [R227+0x5080], [R6.64+0x100], !P4 ;  /* 0x0508010006e37fae */ /* 0x0005e2000e101d56 */
[----:B------:R-:W-:Y:S01]  /*1710*/  ISETP.LT.OR P4, PT, R14, 0x21, P1 ;  /* 0x000000210e00780c */ /* 0x000fe20000f81670 */
[----:B------:R-:W-:Y:S01]  /*1720*/  IMAD R0, R233, c[0x0][0x208], RZ ;  /* 0x00008200e9007a24 */ /* 0x000fe200078e02ff */
[----:B------:R-:W-:Y:S01]  /*1730*/  IADD3 R239, R243, UR5, RZ ;  /* 0x00000005f3ef7c10 */ /* 0x000fe2000fffe0ff */
[----:B------:R1:W-:Y:S01]  /*1740*/  LDGSTS.E.BYPASS.LTC128B.128 [R227+0x1080], [R8.64], !P3 ;  /* 0x0108000008e37fae */ /* 0x0003e2000d901d56 */
[----:B------:R-:W-:Y:S01]  /*1750*/  ISETP.GE.AND P3, PT, R12, c[0x0][0x16c], PT ;  /* 0x00005b000c007a0c */ /* 0x000fe20003f66270 */
[----:B------:R-:W-:Y:S01]  /*1760*/  IMAD.WIDE.U32 R2, R232, c[0x0][0x208], R12 ;  /* 0x00008200e8027a25 */ /* 0x000fe200078e000c */
[----:B------:R-:W-:Y:S01]  /*1770*/  @!P0 ISETP.LT.OR P1, PT, R14, 0x41, P1 ;  /* 0x000000410e00880c */ /* 0x000fe20000f21670 */
[----:B------:R1:W-:Y:S01]  /*1780*/  LDGSTS.E.BYPASS.LTC128B.128 [R227+0x3880], [R8.64+0x80], !P6 ;  /* 0x0388008008e37fae */ /* 0x0003e2000f101d56 */
[----:B------:R-:W-:Y:S01]  /*1790*/  SEL R13, RZ, 0x1, P3 ;  /* 0x00000001ff0d7807 */ /* 0x000fe20001800000 */
[----:B------:R-:W-:Y:S01]  /*17a0*/  IMAD R0, R232, c[0x0][0x20c], R0 ;  /* 0x00008300e8007a24 */ /* 0x000fe200078e0200 */
[----:B------:R-:W-:Y:S01]  /*17b0*/  ISETP.GE.AND P3, PT, R19, c[0x0][0x16c], PT ;  /* 0x00005b0013007a0c */ /* 0x000fe20003f66270 */
[----:B------:R-:W-:Y:S01]  /*17c0*/  IMAD.MOV.U32 R238, RZ, RZ, R242 ;  /* 0x000000ffffee7224 */ /* 0x000fe200078e00f2 */
[----:B------:R-:W-:Y:S01]  /*17d0*/  ULDC.64 UR4, c[0x0][0x210] ;  /* 0x0000840000047ab9 */ /* 0x000fe20000000a00 */
[----:B------:R1:W-:Y:S01]  /*17e0*/  LDGSTS.E.BYPASS.LTC128B.128 [R227+0x6080], [R8.64+0x100], !P4 ;  /* 0x0608010008e37fae */ /* 0x0003e2000e101d56 */
[----:B------:R-:W-:Y:S01]  /*17f0*/  UIMAD UR4, UR13, UR4, URZ ;  /* 0x000000040d0472a4 */ /* 0x000fe2000f8e023f */
[----:B------:R-:W-:Y:S01]  /*1800*/  CS2R R80, SRZ ;  /* 0x0000000000507805 */ /* 0x000fe2000001ff00 */
[----:B------:R-:W-:Y:S01]  /*1810*/  CS2R R78, SRZ ;  /* 0x00000000004e7805 */ /* 0x000fe2000001ff00 */
[----:B------:R3:W-:Y:S01]  /*1820*/  @!P0 LDGSTS.E.BYPASS.LTC128B.128 [R227+0x2080], [R10.64], !P5 ;  /* 0x020800000ae38fae */ /* 0x0007e2000e901d56 */
[----:B------:R-:W-:Y:S01]  /*1830*/  UIMAD UR8, UR19, UR5, UR4 ;  /* 0x00000005130872a4 */ /* 0x000fe2000f8e0204 */
[----:B------:R-:W-:Y:S01]  /*1840*/  CS2R R76, SRZ ;  /* 0x00000000004c7805 */ /* 0x000fe2000001ff00 */
[----:B------:R-:W-:Y:S01]  /*1850*/  CS2R R74, SRZ ;  /* 0x00000000004a7805 */ /* 0x000fe2000001ff00 */
[----:B------:R3:W-:Y:S01]  /*1860*/  @!P0 LDGSTS.E.BYPASS.LTC128B.128 [R227+0x4880], [R10.64+0x80], !P2 ;  /* 0x048800800ae38fae */ /* 0x0007e2000d101d56 */
[----:B------:R-:W-:Y:S01]  /*1870*/  ULDC.64 UR4, c[0x0][0x218] ;  /* 0x0000860000047ab9 */ /* 0x000fe20000000a00 */
[----:B------:R-:W-:Y:S01]  /*1880*/  CS2R R72, SRZ ;  /* 0x0000000000487805 */ /* 0x000fe2000001ff00 */
[----:B------:R-:W-:Y:S01]  /*1890*/  UIMAD UR4, UR12, UR4, URZ ;  /* 0x000000040c0472a4 */ /* 0x000fe2000f8e023f */
[----:B------:R3:W-:Y:S01]  /*18a0*/  @!P0 LDGSTS.E.BYPASS.LTC128B.128 [R227+0x7080], [R10.64+0x100], !P1 ;  /* 0x070801000ae38fae */ /* 0x0007e2000c901d56 */
[----:B--2---:R-:W-:Y:S01]  /*18b0*/  IMAD.IADD R7, R3, 0x1, R0 ;  /* 0x0000000103077824 */ /* 0x004fe200078e0200 */
[----:B------:R-:W-:Y:S01]  /*18c0*/  SEL R3, RZ, 0xffffffff, P3 ;  /* 0xffffffffff037807 */ /* 0x000fe20001800000 */
[----:B------:R-:W-:Y:S01]  /*18d0*/  IMAD R0, R4, UR11, RZ ;  /* 0x0000000b04007c24 */ /* 0x000fe2000f8e02ff */
[----:B------:R-:W-:Y:S01]  /*18e0*/  ISETP.GE.AND P3, PT, R23, c[0x0][0x16c], PT ;  /* 0x00005b0017007a0c */ /* 0x000fe20003f66270 */
[----:B------:R-:W-:Y:S01]  /*18f0*/  IMAD.MOV.U32 R6, RZ, RZ, R2 ;  /* 0x000000ffff067224 */ /* 0x000fe200078e0002 */
[----:B------:R-:W0:Y:S01]  /*1900*/  LDGDEPBAR ;  /* 0x00000000000079af */ /* 0x000e220000000000 */
[----:B------:R-:W-:Y:S01]  /*1910*/  IMAD.SHL.U32 R3, R3, 0x2, RZ ;  /* 0x0000000203037824 */ /* 0x000fe200078e00ff */
[----:B------:R-:W-:Y:S01]  /*1920*/  SEL R14, RZ, 0x4, P3 ;  /* 0x00000004ff0e7807 */ /* 0x000fe20001800000 */
[C---:B------:R-:W-:Y:S01]  /*1930*/  IMAD R0, R5.reuse, UR7, R0 ;  /* 0x0000000705007c24 */ /* 0x040fe2000f8e0200 */
[----:B------:R-:W-:Y:S01]  /*1940*/  CS2R R70, SRZ ;  /* 0x0000000000467805 */ /* 0x000fe2000001ff00 */
[----:B------:R-:W-:Y:S01]  /*1950*/  IMAD.WIDE.U32 R4, R5, UR11, R238 ;  /* 0x0000000b05047c25 */ /* 0x000fe2000f8e00ee */
[----:B------:R-:W-:Y:S01]  /*1960*/  LOP3.LUT R3, R3, 0x2, R13, 0xe2, !PT ;  /* 0x0000000203037812 */ /* 0x000fe200078ee20d */
[----:B------:R-:W-:Y:S01]  /*1970*/  CS2R R68, SRZ ;  /* 0x0000000000447805 */ /* 0x000fe2000001ff00 */
[----:B------:R-:W-:Y:S01]  /*1980*/  CS2R R66, SRZ ;  /* 0x0000000000427805 */ /* 0x000fe2000001ff00 */
[----:B------:R-:W-:Y:S01]  /*1990*/  IMAD.U32 R13, RZ, RZ, UR19 ;  /* 0x00000013ff0d7e24 */ /* 0x000fe2000f8e00ff */
[C---:B------:R-:W-:Y:S01]  /*19a0*/  LEA R2, P3, R4.reuse, c[0x0][0x160], 0x1 ;  /* 0x0000580004027a11 */ /* 0x040fe200078608ff */
[----:B------:R-:W-:Y:S01]  /*19b0*/  IMAD.IADD R0, R5, 0x1, R0 ;  /* 0x0000000105007824 */ /* 0x000fe200078e0200 */
[----:B------:R-:W-:Y:S01]  /*19c0*/  LOP3.LUT R5, R3, R14, RZ, 0xfc, !PT ;  /* 0x0000000e03057212 */ /* 0x000fe200078efcff */
[----:B------:R-:W-:Y:S01]  /*19d0*/  IMAD.WIDE.U32 R6, R13, c[0x0][0x210], R6 ;  /* 0x000084000d067a25 */ /* 0x000fe200078e0006 */
[----:B------:R-:W-:Y:S01]  /*19e0*/  CS2R R64, SRZ ;  /* 0x0000000000407805 */ /* 0x000fe2000001ff00 */
[----:B------:R-:W-:Y:S01]  /*19f0*/  CS2R R62, SRZ ;  /* 0x00000000003e7805 */ /* 0x000fe2000001ff00 */
[----:B------:R-:W-:Y:S01]  /*1a00*/  LEA.HI.X R3, R4, c[0x0][0x164], R0, 0x1, P3 ;  /* 0x0000590004037a11 */ /* 0x000fe200018f0c00 */
[----:B------:R-:W-:Y:S01]  /*1a10*/  IMAD.U32 R13, RZ, RZ, UR6 ;  /* 0x00000006ff0d7e24 */ /* 0x000fe2000f8e00ff */
[C---:B------:R-:W-:Y:S01]  /*1a20*/  LOP3.LUT P4, RZ, R5.reuse, 0x1, RZ, 0xc0, !PT ;  /* 0x0000000105ff7812 */ /* 0x040fe2000788c0ff */
[----:B-1----:R-:W-:Y:S01]  /*1a30*/  IMAD.U32 R8, RZ, RZ, UR20 ;  /* 0x00000014ff087e24 */ /* 0x002fe2000f8e00ff */
[C---:B------:R-:W-:Y:S01]  /*1a40*/  LOP3.LUT P3, RZ, R5.reuse, 0x2, RZ, 0xc0, !PT ;  /* 0x0000000205ff7812 */ /* 0x040fe2000786c0ff */
[----:B---3--:R-:W-:Y:S01]  /*1a50*/  IMAD.MOV.U32 R11, RZ, RZ, c[0x0][0x208] ;  /* 0x00008200ff0b7624 */ /* 0x008fe200078e00ff */
[----:B------:R-:W-:Y:S01]  /*1a60*/  IADD3 R0, -R232, c[0x0][0x168], -R13 ;  /* 0x00005a00e8007a10 */ /* 0x000fe20007ffe90d */
[----:B------:R-:W-:Y:S01]  /*1a70*/  IMAD.MOV.U32 R4, RZ, RZ, R6 ;  /* 0x000000ffff047224 */ /* 0x000fe200078e0006 */
[----:B------:R-:W-:Y:S01]  /*1a80*/  LOP3.LUT P2, RZ, R5, 0x4, RZ, 0xc0, !PT ;  /* 0x0000000405ff7812 */ /* 0x000fe2000784c0ff */
[----:B------:R-:W-:Y:S01]  /*1a90*/  IMAD.SHL.U32 R14, R11, 0x20, RZ ;  /* 0x000000200b0e7824 */ /* 0x000fe200078e00ff */
[C---:B------:R-:W-:Y:S01]  /*1aa0*/  ISETP.LT.OR P6, PT, R0.reuse, 0x1, !P4 ;  /* 0x000000010000780c */ /* 0x040fe200067c1670 */
[----:B------:R-:W-:Y:S01]  /*1ab0*/  CS2R R60, SRZ ;  /* 0x00000000003c7805 */ /* 0x000fe2000001ff00 */
[C---:B------:R-:W-:Y:S01]  /*1ac0*/  ISETP.LT.OR P5, PT, R0.reuse, 0x1, !P3 ;  /* 0x000000010000780c */ /* 0x040fe20005fa1670 */
[----:B------:R-:W-:Y:S01]  /*1ad0*/  CS2R R58, SRZ ;  /* 0x00000000003a7805 */ /* 0x000fe2000001ff00 */
[C---:B------:R-:W-:Y:S01]  /*1ae0*/  ISETP.LT.OR P0, PT, R0.reuse, 0x1, !P2 ;  /* 0x000000010000780c */ /* 0x040fe20005701670 */
[----:B------:R-:W-:Y:S01]  /*1af0*/  CS2R R56, SRZ ;  /* 0x0000000000387805 */ /* 0x000fe2000001ff00 */
[----:B------:R-:W-:Y:S01]  /*1b00*/  IADD3 R5, R7, UR8, RZ ;  /* 0x0000000807057c10 */ /* 0x000fe2000fffe0ff */
[----:B------:R-:W-:Y:S01]  /*1b10*/  UIMAD UR8, UR20, UR5, UR4 ;  /* 0x00000005140872a4 */ /* 0x000fe2000f8e0204 */
[----:B------:R-:W-:Y:S01]  /*1b20*/  ISETP.LT.OR P1, PT, R0, 0x21, !P4 ;  /* 0x000000210000780c */ /* 0x000fe20006721670 */
[----:B------:R-:W-:Y:S01]  /*1b30*/  CS2R R54, SRZ ;  /* 0x0000000000367805 */ /* 0x000fe2000001ff00 */
[----:B------:R-:W-:Y:S01]  /*1b40*/  ULDC.64 UR4, c[0x0][0x278] ;  /* 0x00009e0000047ab9 */ /* 0x000fe20000000a00 */
[----:B------:R-:W-:Y:S01]  /*1b50*/  IMAD.WIDE.U32 R240, R8, c[0x0][0x218], R4 ;  /* 0x0000860008f07a25 */ /* 0x000fe200078e0004 */
[----:B------:R-:W-:Y:S01]  /*1b60*/  UIMAD UR4, UR12, UR4, URZ ;  /* 0x000000040c0472a4 */ /* 0x000fe2000f8e023f */
[----:B------:R1:W-:Y:S01]  /*1b70*/  LDGSTS.E.BYPASS.LTC128B.128 [R227+0xf080], [R2.64], !P6 ;  /* 0x0f08000002e37fae */ /* 0x0003e2000f101d56 */
[C---:B------:R-:W-:Y:S01]  /*1b80*/  ISETP.LT.OR P6, PT, R0.reuse, 0x21, !P3 ;  /* 0x000000210000780c */ /* 0x040fe20005fc1670 */
[C---:B------:R-:W-:Y:S01]  /*1b90*/  IMAD.SHL.U32 R4, R11.reuse, 0x40, RZ ;  /* 0x000000400b047824 */ /* 0x040fe200078e00ff */
[----:B------:R-:W-:Y:S01]  /*1ba0*/  UIMAD UR4, UR20, UR5, UR4 ;  /* 0x00000005140472a4 */ /* 0x000fe2000f8e0204 */
[----:B------:R1:W-:Y:S01]  /*1bb0*/  LDGSTS.E.BYPASS.LTC128B.128 [R227+0x11080], [R2.64+0x80], !P5 ;  /* 0x1108008002e37fae */ /* 0x0003e2000e901d56 */
[----:B------:R-:W-:Y:S01]  /*1bc0*/  ISETP.LT.OR P5, PT, R0, 0x21, !P2 ;  /* 0x000000210000780c */ /* 0x000fe200057a1670 */
[----:B------:R-:W-:Y:S01]  /*1bd0*/  IMAD.MOV.U32 R236, RZ, RZ, R240 ;  /* 0x000000ffffec7224 */ /* 0x000fe200078e00f0 */
[----:B------:R-:W-:Y:S01]  /*1be0*/  SHF.L.U64.HI R0, R11, R16, c[0x0][0x20c] ;  /* 0x000083000b007619 */ /* 0x000fe20000010210 */
[----:B------:R1:W-:Y:S01]  /*1bf0*/  LDGSTS.E.BYPASS.LTC128B.128 [R227+0x13080], [R2.64+0x100], !P0 ;  /* 0x1308010002e37fae */ /* 0x0003e2000c101d56 */
[----:B------:R-:W-:Y:S01]  /*1c00*/  IADD3 R252, R249, UR4, RZ ;  /* 0x00000004f9fc7c10 */ /* 0x000fe2000fffe0ff */
[----:B------:R-:W-:Y:S01]  /*1c10*/  ULDC.64 UR4, c[0x0][0x288] ;  /* 0x0000a20000047ab9 */ /* 0x000fe20000000a00 */
[----:B------:R-:W-:Y:S01]  /*1c20*/  IADD3 R237, R241, UR8, RZ ;  /* 0x00000008f1ed7c10 */ /* 0x000fe2000fffe0ff */
[----:B------:R-:W-:Y:S01]  /*1c30*/  IMAD R0, R0, UR11, RZ ;  /* 0x0000000b00007c24 */ /* 0x000fe2000f8e02ff */
[----:B------:R-:W-:Y:S01]  /*1c40*/  P2R R10, PR, RZ, 0x10 ;  /* 0x00000010ff0a7803 */ /* 0x000fe20000000000 */
[----:B------:R-:W-:Y:S01]  /*1c50*/  UIMAD UR4, UR13, UR4, URZ ;  /* 0x000000040d0472a4 */ /* 0x000fe2000f8e023f */
[----:B------:R-:W-:Y:S01]  /*1c60*/  IADD3 R8, -R13, c[0x0][0x168], -R232 ;  /* 0x00005a000d087a10 */ /* 0x000fe20007ffe9e8 */
[----:B------:R-:W-:Y:S01]  /*1c70*/  IMAD R9, R4, UR7, R0 ;  /* 0x0000000704097c24 */ /* 0x000fe2000f8e0200 */
[----:B------:R-:W-:Y:S01]  /*1c80*/  USHF.R.S32.HI UR7, URZ, 0x1f, UR6 ;  /* 0x0000001f3f077899 */ /* 0x000fe20008011406 */
[----:B------:R-:W-:Y:S01]  /*1c90*/  ISETP.GE.AND P4, PT, R12, c[0x0][0x1fc], PT ;  /* 0x00007f000c007a0c */ /* 0x000fe20003f86270 */
[----:B------:R-:W-:Y:S01]  /*1ca0*/  IMAD.WIDE.U32 R4, R4, UR11, R236 ;  /* 0x0000000b04047c25 */ /* 0x000fe2000f8e00ec */
[----:B------:R-:W-:Y:S01]  /*1cb0*/  SHF.L.U64.HI R15, R11, R17, c[0x0][0x20c] ;  /* 0x000083000b0f7619 */ /* 0x000fe20000010211 */
[----:B------:R-:W-:Y:S01]  /*1cc0*/  UIMAD UR4, UR19, UR5, UR4 ;  /* 0x00000005130472a4 */ /* 0x000fe2000f8e0204 */
[----:B------:R-:W-:Y:S01]  /*1cd0*/  LEA.HI R11, R21, R230, RZ, 0x2 ;  /* 0x000000e6150b7211 */ /* 0x000fe200078f10ff */
[----:B------:R-:W-:Y:S01]  /*1ce0*/  CS2R R52, SRZ ;  /* 0x0000000000347805 */ /* 0x000fe2000001ff00 */
[----:B------:R-:W-:Y:S01]  /*1cf0*/  CS2R R50, SRZ ;  /* 0x0000000000327805 */ /* 0x000fe2000001ff00 */
[----:B------:R-:W-:Y:S01]  /*1d00*/  CS2R R48, SRZ ;  /* 0x0000000000307805 */ /* 0x000fe2000001ff00 */
[----:B------:R-:W-:Y:S01]  /*1d10*/  CS2R R46, SRZ ;  /* 0x00000000002e7805 */ /* 0x000fe2000001ff00 */
[----:B------:R-:W-:Y:S01]  /*1d20*/  CS2R R44, SRZ ;  /* 0x00000000002c7805 */ /* 0x000fe2000001ff00 */
[----:B------:R-:W-:Y:S01]  /*1d30*/  IADD3 R251, R227, 0xf080, RZ ;  /* 0x0000f080e3fb7810 */ /* 0x000fe20007ffe0ff */
[----:B------:R-:W-:Y:S01]  /*1d40*/  UMOV UR17, 0x1 ;  /* 0x0000000100117882 */ /* 0x000fe20000000000 */
[----:B------:R-:W-:Y:S01]  /*1d50*/  SHF.R.S32.HI R231, RZ, 0x1f, R230 ;  /* 0x0000001fffe77819 */ /* 0x000fe200000114e6 */
[----:B------:R-:W-:-:S02]  /*1d60*/  UMOV UR15, 0xffffffc0 ;  /* 0xffffffc0000f7882 */ /* 0x000fc40000000000 */
[----:B------:R-:W-:Y:S01]  /*1d70*/  ULDC UR9, c[0x0][0x168] ;  /* 0x00005a0000097ab9 */ /* 0x000fe20000000800 */
[C---:B-1----:R-:W-:Y:S01]  /*1d80*/  LEA R2, P0, R25.reuse, R2, 0x1 ;  /* 0x0000000219027211 */ /* 0x042fe200078008ff */
[----:B------:R-:W-:Y:S02]  /*1d90*/  UMOV UR10, 0xffffffb0 ;  /* 0xffffffb0000a7882 */ /* 0x000fe40000000000 */
[----:B------:R-:W-:Y:S01]  /*1da0*/  ULDC UR8, c[0x0][0x198] ;  /* 0x0000660000087ab9 */ /* 0x000fe20000000800 */
[----:B------:R-:W-:Y:S01]  /*1db0*/  LEA.HI.X R3, R25, R3, R26, 0x1, P0 ;  /* 0x0000000319037211 */ /* 0x000fe200000f0c1a */
[----:B------:R-:W-:Y:S01]  /*1dc0*/  UMOV UR14, 0x1 ;  /* 0x00000001000e7882 */ /* 0x000fe20000000000 */
[----:B------:R-:W-:-:S03]  /*1dd0*/  IADD3 R0, P0, R248, UR6, RZ ;  /* 0x00000006f8007c10 */ /* 0x000fc6000ff1e0ff */
[----:B------:R1:W-:Y:S01]  /*1de0*/  LDGSTS.E.BYPASS.LTC128B.128 [R227+0x10080], [R2.64], !P1 ;  /* 0x1008000002e37fae */ /* 0x0003e2000c901d56 */
[----:B------:R-:W-:Y:S02]  /*1df0*/  ISETP.GT.AND P1, PT, R230, 0xf, PT ;  /* 0x0000000fe600780c */ /* 0x000fe40003f24270 */
[----:B------:R-:W-:Y:S01]  /*1e00*/  IADD3.X R7, R252, UR7, RZ, P0, !PT ;  /* 0x00000007fc077c10 */ /* 0x000fe200087fe4ff */
[----:B------:R1:W-:Y:S01]  /*1e10*/  LDGSTS.E.BYPASS.LTC128B.128 [R227+0x12080], [R2.64+0x80], !P6 ;  /* 0x1208008002e37fae */ /* 0x0003e2000f101d56 */
[C---:B------:R-:W-:Y:S02]  /*1e20*/  LEA R6, P0, R0.reuse, c[0x0][0x258], 0x2 ;  /* 0x0000960000067a11 */ /* 0x040fe400078010ff */
[----:B------:R-:W-:Y:S01]  /*1e30*/  ISETP.GE.AND P6, PT, R19, c[0x0][0x1fc], PT ;  /* 0x00007f0013007a0c */ /* 0x000fe20003fc6270 */
[----:B------:R1:W-:Y:S01]  /*1e40*/  LDGSTS.E.BYPASS.LTC128B.128 [R227+0x14080], [R2.64+0x100], !P5 ;  /* 0x1408010002e37fae */ /* 0x0003e2000e901d56 */
[----:B------:R-:W-:Y:S01]  /*1e50*/  LEA.HI.X R7, R0, c[0x0][0x25c], R7, 0x2, P0 ;  /* 0x0000970000077a11 */ /* 0x000fe200000f1407 */
[----:B------:R-:W-:Y:S01]  /*1e60*/  IMAD.IADD R0, R5, 0x1, R9 ;  /* 0x0000000105007824 */ /* 0x000fe200078e0209 */
[----:B------:R-:W-:-:S03]  /*1e70*/  ISETP.LT.OR P0, PT, R8, 0x1, P4 ;  /* 0x000000010800780c */ /* 0x000fc60002701670 */
[----:B------:R-:W-:-:S05]  /*1e80*/  @!P1 IMAD.SHL.U32 R5, R230, 0x10, RZ ;  /* 0x00000010e6059824 */ /* 0x000fca00078e00ff */
[----:B------:R2:W-:Y:S04]  /*1e90*/  @!P1 LDGSTS.E.BYPASS.LTC128B.128 [R5+0x21080], [R6.64] ;  /* 0x2108000006059fae */ /* 0x0005e8000b901d56 */
[----:B------:R-:W0:Y:S01]  /*1ea0*/  LDGDEPBAR ;  /* 0x00000000000079af */ /* 0x000e220000000000 */
[----:B-1----:R-:W-:-:S04]  /*1eb0*/  LEA R2, P5, R4, c[0x0][0x1f0], 0x1 ;  /* 0x00007c0004027a11 */ /* 0x002fc800078a08ff */
[----:B------:R-:W-:Y:S02]  /*1ec0*/  LEA.HI.X R3, R4, c[0x0][0x1f4], R0, 0x1, P5 ;  /* 0x00007d0004037a11 */ /* 0x000fe400028f0c00 */
[----:B------:R-:W-:-:S03]  /*1ed0*/  ISETP.GE.AND P5, PT, R23, c[0x0][0x1fc], PT ;  /* 0x00007f0017007a0c */ /* 0x000fc60003fa6270 */
[----:B------:R1:W-:Y:S01]  /*1ee0*/  LDGSTS.E.BYPASS.LTC128B.128 [R227+0x1b080], [R2.64], !P0 ;  /* 0x1b08000002e37fae */ /* 0x0003e2000c101d56 */
[C---:B------:R-:W-:Y:S02]  /*1ef0*/  ISETP.LT.OR P0, PT, R8.reuse, 0x1, P6 ;  /* 0x000000010800780c */ /* 0x040fe40003701670 */
[--C-:B--2---:R-:W-:Y:S02]  /*1f00*/  SHF.R.S32.HI R6, RZ, 0x2, R11.reuse ;  /* 0x00000002ff067819 */ /* 0x104fe4000001140b */
[----:B------:R-:W-:Y:S02]  /*1f10*/  SHF.R.S32.HI R7, RZ, 0x1f, R11 ;  /* 0x0000001fff077819 */ /* 0x000fe4000001140b */
[----:B------:R-:W-:Y:S02]  /*1f20*/  ISETP.LT.OR P6, PT, R8, 0x21, P6 ;  /* 0x000000210800780c */ /* 0x000fe400037c1670 */
[----:B------:R-:W-:-:S04]  /*1f30*/  LEA.HI R7, R7, R6, RZ, 0x3 ;  /* 0x0000000607077211 */ /* 0x000fc800078f18ff */
[----:B------:R-:W-:Y:S01]  /*1f40*/  LOP3.LUT R7, R7, 0xfffffff8, RZ, 0xc0, !PT ;  /* 0xfffffff807077812 */ /* 0x000fe200078ec0ff */
[----:B------:R1:W-:Y:S01]  /*1f50*/  LDGSTS.E.BYPASS.LTC128B.128 [R227+0x1d080], [R2.64+0x80], !P0 ;  /* 0x1d08008002e37fae */ /* 0x0003e2000c101d56 */
[----:B------:R-:W-:-:S04]  /*1f60*/  LEA R4, P0, R14, R2, 0x1 ;  /* 0x000000020e047211 */ /* 0x000fc800078008ff */
[----:B------:R-:W-:Y:S02]  /*1f70*/  LEA.HI.X R5, R14, R3, R15, 0x1, P0 ;  /* 0x000000030e057211 */ /* 0x000fe400000f0c0f */
[C---:B------:R-:W-:Y:S02]  /*1f80*/  ISETP.LT.OR P0, PT, R8.reuse, 0x1, P5 ;  /* 0x000000010800780c */ /* 0x040fe40002f01670 */
[----:B------:R-:W-:Y:S02]  /*1f90*/  LEA.HI R14, R21, R230, RZ, 0x4 ;  /* 0x000000e6150e7211 */ /* 0x000fe400078f20ff */
[----:B------:R-:W-:Y:S02]  /*1fa0*/  ISETP.LT.OR P5, PT, R8, 0x21, P5 ;  /* 0x000000210800780c */ /* 0x000fe40002fa1670 */
[----:B------:R-:W-:-:S04]  /*1fb0*/  SHF.R.S32.HI R0, RZ, 0x4, R14 ;  /* 0x00000004ff007819 */ /* 0x000fc8000001140e */
[----:B------:R-:W-:-:S03]  /*1fc0*/  LEA.HI R9, R14, R0, RZ, 0x1 ;  /* 0x000000000e097211 */ /* 0x000fc600078f08ff */
[----:B------:R1:W-:Y:S01]  /*1fd0*/  LDGSTS.E.BYPASS.LTC128B.128 [R227+0x1f080], [R2.64+0x100], !P0 ;  /* 0x1f08010002e37fae */ /* 0x0003e2000c101d56 */
[----:B------:R-:W-:Y:S02]  /*1fe0*/  ISETP.LT.OR P0, PT, R8, 0x21, P4 ;  /* 0x000000210800780c */ /* 0x000fe40002701670 */
[----:B------:R-:W-:Y:S02]  /*1ff0*/  LOP3.LUT R9, R9, 0xfffffffe, RZ, 0xc0, !PT ;  /* 0xfffffffe09097812 */ /* 0x000fe400078ec0ff */
[----:B------:R-:W-:-:S03]  /*2000*/  ISETP.NE.AND P4, PT, R10, RZ, PT ;  /* 0x000000ff0a00720c */ /* 0x000fc60003f85270 */
[----:B------:R-:W-:Y:S01]  /*2010*/  IMAD.IADD R0, R0, 0x1, -R9 ;  /* 0x0000000100007824 */ /* 0x000fe200078e0a09 */
[----:B------:R-:W-:-:S04]  /*2020*/  LEA.HI R9, R21, R230, RZ, 0x5 ;  /* 0x000000e615097211 */ /* 0x000fc800078f28ff */
[----:B------:R-:W-:Y:S01]  /*2030*/  SHF.R.S32.HI R8, RZ, 0x1f, R9 ;  /* 0x0000001fff087819 */ /* 0x000fe20000011409 */
[----:B------:R2:W-:Y:S01]  /*2040*/  LDGSTS.E.BYPASS.LTC128B.128 [R227+0x1c080], [R4.64], !P0 ;  /* 0x1c08000004e37fae */ /* 0x0005e2000c101d56 */
[----:B------:R-:W-:Y:S01]  /*2050*/  ISETP.GE.AND P0, PT, R12, c[0x0][0x1fc], PT ;  /* 0x00007f000c007a0c */ /* 0x000fe20003f06270 */
[----:B------:R-:W-:Y:S01]  /*2060*/  IMAD.IADD R12, R6, 0x1, -R7 ;  /* 0x00000001060c7824 */ /* 0x000fe200078e0a07 */
[----:B------:R-:W-:Y:S01]  /*2070*/  SHF.R.S32.HI R13, RZ, 0x5, R9 ;  /* 0x00000005ff0d7819 */ /* 0x000fe20000011409 */
[----:B------:R-:W-:Y:S01]  /*2080*/  IMAD.U32 R6, RZ, RZ, UR20 ;  /* 0x00000014ff067e24 */ /* 0x000fe2000f8e00ff */
[----:B------:R-:W-:Y:S01]  /*2090*/  LEA.HI R7, R21, R230, RZ, 0x7 ;  /* 0x000000e615077211 */ /* 0x000fe200078f38ff */
[----:B------:R2:W-:Y:S01]  /*20a0*/  LDGSTS.E.BYPASS.LTC128B.128 [R227+0x1e080], [R4.64+0x80], !P6 ;  /* 0x1e08008004e37fae */ /* 0x0005e2000f101d56 */
[----:B------:R-:W-:Y:S02]  /*20b0*/  ISETP.GE.AND P6, PT, R19, c[0x0][0x1fc], PT ;  /* 0x00007f0013007a0c */ /* 0x000fe40003fc6270 */
[----:B------:R-:W-:Y:S01]  /*20c0*/  SHF.R.S32.HI R17, RZ, 0x7, R7 ;  /* 0x00000007ff117819 */ /* 0x000fe20000011407 */
[----:B------:R2:W-:Y:S01]  /*20d0*/  LDGSTS.E.BYPASS.LTC128B.128 [R227+0x20080], [R4.64+0x100], !P5 ;  /* 0x2008010004e37fae */ /* 0x0005e2000e901d56 */
[----:B------:R-:W-:Y:S01]  /*20e0*/  SEL R19, RZ, 0x1, P0 ;  /* 0x00000001ff137807 */ /* 0x000fe20000000000 */
[----:B-1----:R-:W-:Y:S01]  /*20f0*/  IMAD.U32 R2, RZ, RZ, UR19 ;  /* 0x00000013ff027e24 */ /* 0x002fe2000f8e00ff */
[----:B------:R-:W-:-:S03]  /*2100*/  ISETP.GE.AND P5, PT, R230, 0x10, PT ;  /* 0x00000010e600780c */ /* 0x000fc60003fa6270 */
[----:B------:R-:W-:-:S05]  /*2110*/  IMAD.WIDE.U32 R2, R2, c[0x0][0x288], R244 ;  /* 0x0000a20002027a25 */ /* 0x000fca00078e00f4 */
[----:B------:R-:W-:Y:S01]  /*2120*/  IADD3 R3, R3, UR4, RZ ;  /* 0x0000000403037c10 */ /* 0x000fe2000fffe0ff */
[----:B------:R-:W-:Y:S02]  /*2130*/  ULDC.64 UR4, c[0x0][0x290] ;  /* 0x0000a40000047ab9 */ /* 0x000fe40000000a00 */
[----:B------:R-:W-:Y:S02]  /*2140*/  UIMAD UR4, UR12, UR4, URZ ;  /* 0x000000040c0472a4 */ /* 0x000fe4000f8e023f */
[----:B------:R-:W-:Y:S01]  /*2150*/  IMAD.WIDE.U32 R246, R6, c[0x0][0x290], R2 ;  /* 0x0000a40006f67a25 */ /* 0x000fe200078e0002 */
[----:B------:R-:W-:Y:S01]  /*2160*/  LEA.HI R2, R8, R13, RZ, 0x2 ;  /* 0x0000000d08027211 */ /* 0x000fe200078f10ff */
[----:B------:R-:W-:Y:S01]  /*2170*/  UIMAD UR4, UR20, UR5, UR4 ;  /* 0x00000005140472a4 */ /* 0x000fe2000f8e0204 */
[----:B------:R-:W-:Y:S01]  /*2180*/  LOP3.LUT R8, R11, 0x3ffffffc, RZ, 0xc0, !PT ;  /* 0x3ffffffc0b087812 */ /* 0x000fe200078ec0ff */
[----:B------:R-:W-:Y:S01]  /*2190*/  IMAD.SHL.U32 R3, R17, 0x8, RZ ;  /* 0x0000000811037824 */ /* 0x000fe200078e00ff */
[----:B------:R-:W-:Y:S01]  /*21a0*/  LOP3.LUT R2, R2, 0xfffffffc, RZ, 0xc0, !PT ;  /* 0xfffffffc02027812 */ /* 0x000fe200078ec0ff */
[----:B------:R-:W-:-:S02]  /*21b0*/  ULDC UR5, c[0x0][0x198] ;  /* 0x0000660000057ab9 */ /* 0x000fc40000000800 */
[----:B------:R-:W-:Y:S01]  /*21c0*/  IADD3 R250, R247, UR4, RZ ;  /* 0x00000004f7fa7c10 */ /* 0x000fe2000fffe0ff */
[----:B------:R-:W-:Y:S01]  /*21d0*/  UMOV UR4, URZ ;  /* 0x0000003f00047c82 */ /* 0x000fe20008000000 */
[----:B------:R-:W-:Y:S01]  /*21e0*/  IMAD.IADD R15, R13, 0x1, -R2 ;  /* 0x000000010d0f7824 */ /* 0x000fe200078e0a02 */
[----:B------:R-:W-:Y:S01]  /*21f0*/  LOP3.LUT R16, R3, 0x8, RZ, 0xc0, !PT ;  /* 0x0000000803107812 */ /* 0x000fe200078ec0ff */
[----:B------:R-:W-:Y:S01]  /*2200*/  IMAD.SHL.U32 R2, R12, 0x10, RZ ;  /* 0x000000100c027824 */ /* 0x000fe200078e00ff */
[----:B------:R-:W-:Y:S01]  /*2210*/  IADD3 R3, P0, R246, UR6, RZ ;  /* 0x00000006f6037c10 */ /* 0x000fe2000ff1e0ff */
[C---:B------:R-:W-:Y:S01]  /*2220*/  IMAD.SHL.U32 R7, R15.reuse, 0x100, RZ ;  /* 0x000001000f077824 */ /* 0x040fe200078e00ff */
[----:B--2---:R-:W-:Y:S01]  /*2230*/  LEA.HI R5, R15, R15, RZ, 0x1 ;  /* 0x0000000f0f057211 */ /* 0x004fe200078f08ff */
[----:B------:R-:W-:Y:S01]  /*2240*/  UMOV UR6, 0xffffffb0 ;  /* 0xffffffb000067882 */ /* 0x000fe20000000000 */
[----:B------:R-:W-:Y:S01]  /*2250*/  LOP3.LUT R2, R16, 0x70, R2, 0xf8, !PT ;  /* 0x0000007010027812 */ /* 0x000fe200078ef802 */
[----:B------:R-:W-:Y:S01]  /*2260*/  UIMAD UR5, UR21, UR6, UR5 ;  /* 0x00000006150572a4 */ /* 0x000fe2000f8e0205 */
[----:B------:R-:W-:Y:S01]  /*2270*/  IADD3.X R4, R250, UR7, RZ, P0, !PT ;  /* 0x00000007fa047c10 */ /* 0x000fe200087fe4ff */
[----:B------:R-:W-:Y:S01]  /*2280*/  IMAD.SHL.U32 R6, R5, 0x100, RZ ;  /* 0x0000010005067824 */ /* 0x000fe200078e00ff */
[C---:B------:R-:W-:Y:S01]  /*2290*/  LEA R10, P0, R3.reuse, c[0x0][0x280], 0x2 ;  /* 0x0000a000030a7a11 */ /* 0x040fe200078010ff */
[----:B------:R-:W-:Y:S01]  /*22a0*/  IMAD.IADD R5, R230, 0x1, -R8 ;  /* 0x00000001e6057824 */ /* 0x000fe200078e0a08 */
[----:B------:R-:W-:Y:S01]  /*22b0*/  LOP3.LUT R2, R2, 0x100, R7, 0xf8, !PT ;  /* 0x0000010002027812 */ /* 0x000fe200078ef807 */
[----:B------:R-:W-:Y:S01]  /*22c0*/  @!P5 IMAD.SHL.U32 R7, R230, 0x10, RZ ;  /* 0x00000010e607d824 */ /* 0x000fe200078e00ff */
[----:B------:R-:W-:-:S02]  /*22d0*/  LEA.HI.X R11, R3, c[0x0][0x284], R4, 0x2, P0 ;  /* 0x0000a100030b7a11 */ /* 0x000fc400000f1404 */
[----:B------:R-:W-:Y:S02]  /*22e0*/  LOP3.LUT R4, R6, 0x7ffffe00, RZ, 0xc0, !PT ;  /* 0x7ffffe0006047812 */ /* 0x000fe400078ec0ff */
[----:B------:R-:W-:Y:S01]  /*22f0*/  SHF.R.U32.HI R3, RZ, 0x3, R2 ;  /* 0x00000003ff037819 */ /* 0x000fe20000011602 */
[----:B------:R1:W-:Y:S01]  /*2300*/  @!P5 LDGSTS.E.BYPASS.LTC128B.128 [R7+0x21280], [R10.64] ;  /* 0x212800000a07dfae */ /* 0x0003e2000b901d56 */
[----:B------:R-:W-:Y:S01]  /*2310*/  LOP3.LUT R6, R9, 0xffffffe0, RZ, 0xc0, !PT ;  /* 0xffffffe009067812 */ /* 0x000fe200078ec0ff */
[----:B------:R-:W-:Y:S01]  /*2320*/  IMAD R5, R5, 0x2, R4 ;  /* 0x0000000205057824 */ /* 0x000fe200078e0204 */
[----:B------:R-:W-:Y:S01]  /*2330*/  LOP3.LUT R2, R2, 0x28, R3, 0x78, !PT ;  /* 0x0000002802027812 */ /* 0x000fe200078e7803 */
[----:B------:R-:W0:Y:S01]  /*2340*/  LDGDEPBAR ;  /* 0x00000000000079af */ /* 0x000e220000000000 */
[----:B------:R-:W-:Y:S01]  /*2350*/  LOP3.LUT R4, R14, 0xfffffff0, RZ, 0xc0, !PT ;  /* 0xfffffff00e047812 */ /* 0x000fe200078ec0ff */
[----:B------:R-:W-:Y:S01]  /*2360*/  IMAD.IADD R3, R230, 0x1, -R6 ;  /* 0x00000001e6037824 */ /* 0x000fe200078e0a06 */
[----:B------:R-:W-:Y:S01]  /*2370*/  LOP3.LUT P0, RZ, R12, 0x1, RZ, 0xc0, !PT ;  /* 0x000000010cff7812 */ /* 0x000fe2000780c0ff */
[----:B------:R-:W-:Y:S01]  /*2380*/  IMAD.IADD R6, R5, 0x1, R2 ;  /* 0x0000000105067824 */ /* 0x000fe200078e0202 */
[----:B------:R-:W0:Y:S01]  /*2390*/  LDGDEPBAR ;  /* 0x00000000000079af */ /* 0x000e220000000000 */
[----:B------:R-:W-:Y:S01]  /*23a0*/  IMAD.IADD R2, R230, 0x1, -R4 ;  /* 0x00000001e6027824 */ /* 0x000fe200078e0a04 */
[----:B------:R-:W-:Y:S01]  /*23b0*/  SHF.R.S32.HI R4, RZ, 0x1f, R3 ;  /* 0x0000001fff047819 */ /* 0x000fe20000011403 */
[----:B------:R-:W-:Y:S01]  /*23c0*/  IMAD.SHL.U32 R225, R6, 0x2, RZ ;  /* 0x0000000206e17824 */ /* 0x000fe200078e00ff */
[----:B------:R-:W-:Y:S01]  /*23d0*/  ISETP.GE.AND P5, PT, R23, c[0x0][0x1fc], PT ;  /* 0x00007f0017007a0c */ /* 0x000fe20003fa6270 */
[----:B------:R-:W-:Y:S01]  /*23e0*/  IMAD.SHL.U32 R5, R2, 0x10, RZ ;  /* 0x0000001002057824 */ /* 0x000fe200078e00ff */
[----:B------:R-:W-:Y:S01]  /*23f0*/  LEA.HI R8, R4, R3, RZ, 0x2 ;  /* 0x0000000304087211 */ /* 0x000fe200078f10ff */
[----:B------:R-:W-:Y:S01]  /*2400*/  IMAD.SHL.U32 R212, R2, 0x2, RZ ;  /* 0x0000000202d47824 */ /* 0x000fe200078e00ff */
[----:B------:R-:W-:-:S02]  /*2410*/  IADD3 R6, R225, 0x21480, RZ ;  /* 0x00021480e1067810 */ /* 0x000fc40007ffe0ff */
[----:B------:R-:W-:Y:S02]  /*2420*/  LOP3.LUT R4, R5, 0xf0, RZ, 0xc0, !PT ;  /* 0x000000f005047812 */ /* 0x000fe400078ec0ff */
[----:B------:R-:W-:Y:S02]  /*2430*/  LOP3.LUT R5, R8, 0x7ffffffc, RZ, 0xc0, !PT ;  /* 0x7ffffffc08057812 */ /* 0x000fe400078ec0ff */
[----:B------:R-:W-:Y:S02]  /*2440*/  IADD3 R226, R225, 0x215a0, RZ ;  /* 0x000215a0e1e27810 */ /* 0x000fe40007ffe0ff */
[----:B------:R-:W-:Y:S01]  /*2450*/  @P0 IADD3 R226, R6, 0xe0, RZ ;  /* 0x000000e006e20810 */ /* 0x000fe20007ffe0ff */
[----:B------:R-:W-:Y:S01]  /*2460*/  IMAD.IADD R12, R3, 0x1, -R5 ;  /* 0x00000001030c7824 */ /* 0x000fe200078e0a05 */
[----:B------:R-:W-:Y:S01]  /*2470*/  SHF.R.S32.HI R3, RZ, 0x1f, R2 ;  /* 0x0000001fff037819 */ /* 0x000fe20000011402 */
[----:B-1----:R-:W-:Y:S01]  /*2480*/  IMAD.SHL.U32 R7, R13, 0x100, RZ ;  /* 0x000001000d077824 */ /* 0x002fe200078e00ff */
[----:B------:R-:W-:Y:S01]  /*2490*/  LOP3.LUT R11, R4, R16, RZ, 0xfc, !PT ;  /* 0x00000010040b7212 */ /* 0x000fe200078efcff */
[----:B------:R-:W-:Y:S01]  /*24a0*/  IMAD.SHL.U32 R10, R20, 0x8, RZ ;  /* 0x00000008140a7824 */ /* 0x000fe200078e00ff */
[----:B------:R-:W-:Y:S01]  /*24b0*/  LEA.HI R214, R3, R2, RZ, 0x3 ;  /* 0x0000000203d67211 */ /* 0x000fe200078f18ff */
[----:B------:R-:W-:Y:S01]  /*24c0*/  IMAD.SHL.U32 R3, R18, 0x40, RZ ;  /* 0x0000004012037824 */ /* 0x000fe200078e00ff */
[----:B------:R-:W-:Y:S01]  /*24d0*/  LOP3.LUT R9, R4, 0x100, R7, 0xf8, !PT ;  /* 0x0000010004097812 */ /* 0x000fe200078ef807 */
[----:B------:R-:W-:Y:S01]  /*24e0*/  IMAD.SHL.U32 R4, R15, 0x10, RZ ;  /* 0x000000100f047824 */ /* 0x000fe200078e00ff */
[----:B------:R-:W-:-:S02]  /*24f0*/  SEL R13, RZ, 0xffffffff, P6 ;  /* 0xffffffffff0d7807 */ /* 0x000fc40003000000 */
[----:B------:R-:W-:Y:S02]  /*2500*/  LOP3.LUT P6, RZ, R18, 0x2, RZ, 0xc0, !PT ;  /* 0x0000000212ff7812 */ /* 0x000fe400078cc0ff */
[C---:B------:R-:W-:Y:S01]  /*2510*/  LOP3.LUT R5, R214.reuse, 0xfffffff8, RZ, 0xc0, !PT ;  /* 0xfffffff8d6057812 */ /* 0x040fe200078ec0ff */
[----:B------:R-:W-:Y:S01]  /*2520*/  IMAD.SHL.U32 R214, R214, 0x40, RZ ;  /* 0x00000040d6d67824 */ /* 0x000fe200078e00ff */
[----:B------:R-:W-:Y:S02]  /*2530*/  LOP3.LUT R3, R3, 0x1c0, RZ, 0xc0, !PT ;  /* 0x000001c003037812 */ /* 0x000fe400078ec0ff */
[----:B------:R-:W-:Y:S01]  /*2540*/  LEA.HI R6, R17, R17, RZ, 0x1 ;  /* 0x0000001111067211 */ /* 0x000fe200078f08ff */
[----:B------:R-:W-:Y:S01]  /*2550*/  IMAD.IADD R5, R2, 0x1, -R5 ;  /* 0x0000000102057824 */ /* 0x000fe200078e0a05 */
[----:B------:R-:W-:Y:S01]  /*2560*/  LEA.HI.SX32 R228, R8, R4, 0x1e ;  /* 0x0000000408e47211 */ /* 0x000fe200078ff2ff */
[----:B------:R-:W-:Y:S01]  /*2570*/  IMAD.SHL.U32 R8, R13, 0x2, RZ ;  /* 0x000000020d087824 */ /* 0x000fe200078e00ff */
[----:B------:R-:W-:-:S02]  /*2580*/  SEL R209, R223, 0xfffffff0, !P6 ;  /* 0xfffffff0dfd17807 */ /* 0x000fc40007000000 */
[C---:B------:R-:W-:Y:S02]  /*2590*/  LOP3.LUT R208, R3.reuse, 0x8, R22, 0xf8, !PT ;  /* 0x0000000803d07812 */ /* 0x040fe400078ef816 */
[----:B------:R-:W-:Y:S02]  /*25a0*/  LOP3.LUT R4, R3, 0x30, R4, 0xf8, !PT ;  /* 0x0000003003047812 */ /* 0x000fe400078ef804 */
[----:B------:R-:W-:Y:S02]  /*25b0*/  SHF.R.U32.HI R7, RZ, 0x3, R3 ;  /* 0x00000003ff077819 */ /* 0x000fe40000011603 */
[----:B------:R-:W-:Y:S01]  /*25c0*/  LOP3.LUT P6, RZ, R2, 0x2, RZ, 0xc0, !PT ;  /* 0x0000000202ff7812 */ /* 0x000fe200078cc0ff */
[----:B------:R-:W-:Y:S01]  /*25d0*/  IMAD.SHL.U32 R2, R0, 0x20, RZ ;  /* 0x0000002000027824 */ /* 0x000fe200078e00ff */
[----:B------:R-:W-:Y:S02]  /*25e0*/  LOP3.LUT R3, R6, 0x1ffffffe, RZ, 0xc0, !PT ;  /* 0x1ffffffe06037812 */ /* 0x000fe400078ec0ff */
[----:B------:R-:W-:-:S02]  /*25f0*/  LOP3.LUT R4, R4, 0x8, R22, 0xf8, !PT ;  /* 0x0000000804047812 */ /* 0x000fc400078ef816 */
[----:B------:R-:W-:Y:S01]  /*2600*/  LOP3.LUT R2, R2, 0x20, RZ, 0xc0, !PT ;  /* 0x0000002002027812 */ /* 0x000fe200078ec0ff */
[----:B------:R-:W-:Y:S01]  /*2610*/  IMAD.IADD R3, R17, 0x1, -R3 ;  /* 0x0000000111037824 */ /* 0x000fe200078e0a03 */
[----:B------:R-:W-:Y:S02]  /*2620*/  LOP3.LUT R214, R214, 0xfffffe00, RZ, 0xc0, !PT ;  /* 0xfffffe00d6d67812 */ /* 0x000fe400078ec0ff */
[----:B------:R-:W-:Y:S01]  /*2630*/  LOP3.LUT R10, R2, 0x18, R10, 0xf8, !PT ;  /* 0x00000018020a7812 */ /* 0x000fe200078ef80a */
[----:B------:R-:W-:Y:S01]  /*2640*/  IMAD R12, R3, 0x4, R12 ;  /* 0x00000004030c7824 */ /* 0x000fe200078e020c */
[----:B------:R-:W-:Y:S01]  /*2650*/  LOP3.LUT R212, R11, 0x18, R212, 0x78, !PT ;  /* 0x000000180bd47812 */ /* 0x000fe200078e78d4 */
[----:B------:R-:W-:Y:S01]  /*2660*/  IMAD.SHL.U32 R3, R5, 0x40, RZ ;  /* 0x0000004005037824 */ /* 0x000fe200078e00ff */
[----:B------:R-:W-:Y:S01]  /*2670*/  SHF.R.U32.HI R215, RZ, 0x3, R9 ;  /* 0x00000003ffd77819 */ /* 0x000fe20000011609 */
[----:B------:R-:W-:Y:S01]  /*2680*/  IMAD.SHL.U32 R2, R0, 0x8, RZ ;  /* 0x0000000800027824 */ /* 0x000fe200078e00ff */
[----:B------:R-:W-:Y:S01]  /*2690*/  LOP3.LUT P0, RZ, R18, 0x4, RZ, 0xc0, !PT ;  /* 0x0000000412ff7812 */ /* 0x000fe2000780c0ff */
[----:B------:R-:W-:Y:S01]  /*26a0*/  IMAD.MOV.U32 R11, RZ, RZ, 0x20 ;  /* 0x00000020ff0b7424 */ /* 0x000fe200078e00ff */
[----:B------:R-:W-:Y:S01]  /*26b0*/  LOP3.LUT R3, R3, 0x1c0, RZ, 0xc0, !PT ;  /* 0x000001c003037812 */ /* 0x000fe200078ec0ff */
[----:B------:R-:W-:Y:S01]  /*26c0*/  IMAD.SHL.U32 R212, R212, 0x2, RZ ;  /* 0x00000002d4d47824 */ /* 0x000fe200078e00ff */
[----:B------:R-:W-:Y:S01]  /*26d0*/  LOP3.LUT R6, R2, 0x8, RZ, 0xc0, !PT ;  /* 0x0000000802067812 */ /* 0x000fe200078ec0ff */
[----:B------:R-:W-:Y:S01]  /*26e0*/  IMAD.SHL.U32 R235, R12, 0x2, RZ ;  /* 0x000000020ceb7824 */ /* 0x000fe200078e00ff */
[----:B------:R-:W-:-:S02]  /*26f0*/  LOP3.LUT R2, R4, R7, RZ, 0x3c, !PT ;  /* 0x0000000704027212 */ /* 0x000fc400078e3cff */
[----:B------:R-:W-:Y:S02]  /*2700*/  SHF.R.U32.HI R4, RZ, 0x3, R3 ;  /* 0x00000003ff047819 */ /* 0x000fe40000011603 */
[----:B------:R-:W-:Y:S01]  /*2710*/  LOP3.LUT R208, R208, R7, RZ, 0x3c, !PT ;  /* 0x00000007d0d07212 */ /* 0x000fe200078e3cff */
[----:B------:R-:W-:Y:S01]  /*2720*/  IMAD R219, R0, 0x200, R2 ;  /* 0x0000020000db7824 */ /* 0x000fe200078e0202 */
[----:B------:R-:W-:Y:S01]  /*2730*/  LOP3.LUT R0, R4, R3, R6, 0x1e, !PT ;  /* 0x0000000304007212 */ /* 0x000fe200078e1e06 */
[----:B------:R-:W-:Y:S01]  /*2740*/  IMAD R2, R15, 0x400, R214 ;  /* 0x000004000f027824 */ /* 0x000fe200078e02d6 */
[----:B------:R-:W-:Y:S01]  /*2750*/  LOP3.LUT R215, R215, 0x38, RZ, 0xc0, !PT ;  /* 0x00000038d7d77812 */ /* 0x000fe200078ec0ff */
[----:B------:R-:W-:Y:S01]  /*2760*/  IMAD R208, R17, 0x200, R208 ;  /* 0x0000020011d07824 */ /* 0x000fe200078e02d0 */
[----:B------:R-:W-:Y:S01]  /*2770*/  SEL R210, R11, 0xffffffe0, !P0 ;  /* 0xffffffe00bd27807 */ /* 0x000fe20004000000 */
[----:B------:R-:W-:Y:S01]  /*2780*/  IMAD.IADD R220, R2, 0x1, R0 ;  /* 0x0000000102dc7824 */ /* 0x000fe200078e0200 */
[----:B------:R-:W-:Y:S01]  /*2790*/  LOP3.LUT P0, RZ, R5, 0x2, RZ, 0xc0, !PT ;  /* 0x0000000205ff7812 */ /* 0x000fe2000780c0ff */
[----:B------:R-:W-:Y:S01]  /*27a0*/  IMAD.SHL.U32 R208, R208, 0x2, RZ ;  /* 0x00000002d0d07824 */ /* 0x000fe200078e00ff */
[----:B------:R-:W-:Y:S01]  /*27b0*/  LOP3.LUT R215, R215, R9, R6, 0x1e, !PT ;  /* 0x00000009d7d77212 */ /* 0x000fe200078e1e06 */
[----:B------:R-:W-:Y:S01]  /*27c0*/  IMAD.SHL.U32 R217, R220, 0x2, RZ ;  /* 0x00000002dcd97824 */ /* 0x000fe200078e00ff */
[----:B------:R-:W-:Y:S01]  /*27d0*/  SEL R9, RZ, 0x4, P5 ;  /* 0x00000004ff097807 */ /* 0x000fe20002800000 */
[--C-:B------:R-:W-:Y:S01]  /*27e0*/  IMAD R209, R209, 0x2, R208.reuse ;  /* 0x00000002d1d17824 */ /* 0x100fe200078e02d0 */
[----:B------:R-:W-:Y:S01]  /*27f0*/  LOP3.LUT P5, RZ, R5, 0x4, RZ, 0xc0, !PT ;  /* 0x0000000405ff7812 */ /* 0x000fe200078ac0ff */
[C---:B------:R-:W-:Y:S01]  /*2800*/  IMAD R211, R210.reuse, 0x2, R208 ;  /* 0x00000002d2d37824 */ /* 0x040fe200078e02d0 */
[----:B------:R-:W-:Y:S01]  /*2810*/  SEL R223, R223, 0xfffffff0, !P0 ;  /* 0xfffffff0dfdf7807 */ /* 0x000fe20004000000 */
[----:B------:R-:W-:Y:S01]  /*2820*/  IMAD R210, R210, 0x2, R209 ;  /* 0x00000002d2d27824 */ /* 0x000fe200078e02d1 */
[----:B------:R-:W-:-:S02]  /*2830*/  LOP3.LUT R3, R4, R10, R3, 0x1e, !PT ;  /* 0x0000000a04037212 */ /* 0x000fc400078e1e03 */
[----:B------:R-:W-:Y:S01]  /*2840*/  SEL R213, R213, 0xe0, !P6 ;  /* 0x000000e0d5d57807 */ /* 0x000fe20007000000 */
[----:B------:R-:W-:Y:S01]  /*2850*/  IMAD.SHL.U32 R222, R223, 0x2, RZ ;  /* 0x00000002dfde7824 */ /* 0x000fe200078e00ff */
[----:B------:R-:W-:Y:S01]  /*2860*/  SEL R0, R11, 0xffffffe0, !P5 ;  /* 0xffffffe00b007807 */ /* 0x000fe20006800000 */
[----:B------:R-:W-:Y:S01]  /*2870*/  IMAD.IADD R224, R220, 0x1, R223 ;  /* 0x00000001dce07824 */ /* 0x000fe200078e02df */
[----:B------:R-:W-:Y:S01]  /*2880*/  IADD3 R216, R217, 0x1b080, RZ ;  /* 0x0001b080d9d87810 */ /* 0x000fe20007ffe0ff */
[----:B------:R-:W-:Y:S01]  /*2890*/  IMAD R213, R213, 0x2, R212 ;  /* 0x00000002d5d57824 */ /* 0x000fe200078e02d4 */
[----:B------:R-:W-:Y:S01]  /*28a0*/  LOP3.LUT R8, R8, 0x2, R19, 0xe2, !PT ;  /* 0x0000000208087812 */ /* 0x000fe200078ee213 */
[----:B------:R-:W-:Y:S01]  /*28b0*/  IMAD.IADD R221, R220, 0x1, R0 ;  /* 0x00000001dcdd7824 */ /* 0x000fe200078e0200 */
[----:B------:R-:W-:Y:S01]  /*28c0*/  LOP3.LUT R214, R3, R214, RZ, 0xfc, !PT ;  /* 0x000000d603d67212 */ /* 0x000fe200078efcff */
[----:B------:R-:W-:Y:S01]  /*28d0*/  IMAD R216, R0, 0x2, R216 ;  /* 0x0000000200d87824 */ /* 0x000fe200078e02d8 */
[----:B------:R-:W-:Y:S01]  /*28e0*/  LOP3.LUT R229, R8, R9, RZ, 0xfc, !PT ;  /* 0x0000000908e57212 */ /* 0x000fe200078efcff */
[----:B------:R-:W-:Y:S01]  /*28f0*/  IMAD.IADD R218, R217, 0x1, R222 ;  /* 0x00000001d9da7824 */ /* 0x000fe200078e02de */
[----:B------:R-:W-:-:S02]  /*2900*/  LEA R215, R215, 0x23c80, 0x1 ;  /* 0x00023c80d7d77811 */ /* 0x000fc400078e08ff */
[----:B------:R-:W-:Y:S02]  /*2910*/  LEA R214, R214, 0x80, 0x1 ;  /* 0x00000080d6d67811 */ /* 0x000fe400078e08ff */
[----:B------:R-:W-:Y:S01]  /*2920*/  IADD3 R234, -R235, UR5, RZ ;  /* 0x00000005ebea7c10 */ /* 0x000fe2000fffe1ff */
[----:B------:R-:W-:Y:S02]  /*2930*/  ULDC UR5, c[0x0][0x168] ;  /* 0x00005a0000057ab9 */ /* 0x000fe40000000800 */
.L_x_1171:
        /* <DEDUP_REMOVED lines=155> */
[----:B------:R1:W5:Y:S01]  /*32f0*/  LDSM.16.M88.2 R2, [R208+0x8880] ;  /* 0x00888000d002783b */ /* 0x0003620000000100 */
[C---:B--2---:R-:W-:Y:S03]  /*3300*/  HMMA.16816.F32 R4, R28.reuse, R24, R4 ;  /* 0x000000181c04723c */ /* 0x044fe60000001804 */
[----:B------:R1:W2:Y:S04]  /*3310*/  LDSM.16.M88.2 R110, [R208+0x9080] ;  /* 0x00908000d06e783b */ /* 0x0002a80000000100 */
        /* <DEDUP_REMOVED lines=13> */
[----:B---34-:R-:W-:Y:S01]  /*33f0*/  USHF.R.S32.HI UR24, URZ, 0x1f, UR16 ;  /* 0x0000001f3f187899 */ /* 0x018fe20008011410 */
[----:B------:R-:W-:Y:S01]  /*3400*/  IMAD.U32 R0, RZ, RZ, UR11 ;  /* 0x0000000bff007e24 */ /* 0x000fe2000f8e00ff */
[----:B------:R-:W-:Y:S01]  /*3410*/  ULDC.64 UR6, c[0x0][0x178] ;  /* 0x00005e0000067ab9 */ /* 0x000fe20000000a00 */
[----:B------:R-:W-:Y:S01]  /*3420*/  IMAD.MOV.U32 R190, RZ, RZ, c[0x0][0x178] ;  /* 0x00005e00ffbe7624 */ /* 0x000fe200078e00ff */
[----:B------:R-:W-:Y:S01]  /*3430*/  UIMAD.WIDE.U32 UR26, UR16, UR6, URZ ;  /* 0x00000006101a72a5 */ /* 0x000fe2000f8e003f */
[----:B------:R-:W-:Y:S01]  /*3440*/  IMAD.MOV.U32 R191, RZ, RZ, 0x5 ;  /* 0x00000005ffbf7424 */ /* 0x000fe200078e00ff */
[----:B------:R-:W-:Y:S01]  /*3450*/  @!P1 LEA R0, R0, 0x40, 0x6 ;  /* 0x0000004000009811 */ /* 0x000fe200078e30ff */
[----:B------:R-:W-:Y:S01]  /*3460*/  UIMAD UR24, UR24, UR6, URZ ;  /* 0x00000006181872a4 */ /* 0x000fe2000f8e023f */
[----:B------:R-:W-:Y:S01]  /*3470*/  IMAD.SHL.U32 R190, R190, 0x20, RZ ;  /* 0x00000020bebe7824 */ /* 0x000fe200078e00ff */
[----:B------:R-:W-:Y:S01]  /*3480*/  USHF.L.U32 UR6, UR26, 0x6, URZ ;  /* 0x000000061a067899 */ /* 0x000fe2000800063f */
[C---:B------:R-:W-:Y:S01]  /*3490*/  @!P1 IADD3 R29, P0, R0.reuse, R248, RZ ;  /* 0x000000f8001d9210 */ /* 0x040fe20007f1e0ff */
[----:B------:R-:W-:Y:S03]  /*34a0*/  UIMAD UR24, UR16, UR7, UR24 ;  /* 0x00000007101872a4 */ /* 0x000fe6000f8e0218 */
[----:B------:R-:W-:Y:S01]  /*34b0*/  @!P1 LEA.HI.X.SX32 R33, R0, R252, 0x1, P0 ;  /* 0x000000fc00219211 */ /* 0x000fe200000f0eff */
[----:B------:R-:W-:Y:S01]  /*34c0*/  UIADD3 UR24, UR27, UR24, URZ ;  /* 0x000000181b187290 */ /* 0x000fe2000fffe03f */
[C---:B------:R-:W-:Y:S01]  /*34d0*/  IADD3 R25, P6, P5, R242.reuse, UR6, R190 ;  /* 0x00000006f2197c10 */ /* 0x040fe2000fdde0be */
[----:B------:R-:W-:Y:S01]  /*34e0*/  IMAD.MOV.U32 R190, RZ, RZ, c[0x0][0x178] ;  /* 0x00005e00ffbe7624 */ /* 0x000fe200078e00ff */
[----:B------:R-:W-:Y:S01]  /*34f0*/  IADD3 R0, P0, R242, UR6, RZ ;  /* 0x00000006f2007c10 */ /* 0x000fe2000ff1e0ff */
[----:B------:R-:W-:Y:S02]  /*3500*/  USHF.L.U64.HI UR24, UR26, 0x6, UR24 ;  /* 0x000000061a187899 */ /* 0x000fe40008010218 */
[----:B------:R-:W-:Y:S01]  /*3510*/  UIMAD UR6, UR16, UR15, UR9 ;  /* 0x0000000f100672a4 */ /* 0x000fe2000f8e0209 */
[----:B------:R-:W-:Y:S03]  /*3520*/  SHF.L.U64.HI R190, R190, R191, c[0x0][0x17c] ;  /* 0x00005f00bebe7619 */ /* 0x000fe600000102bf */
[C---:B------:R-:W-:Y:S02]  /*3530*/  IADD3.X R31, R239.reuse, UR24, RZ, P0, !PT ;  /* 0x00000018ef1f7c10 */ /* 0x040fe400087fe4ff */
[----:B------:R-:W-:Y:S02]  /*3540*/  IADD3.X R34, R239, UR24, R190, P6, P5 ;  /* 0x00000018ef227c10 */ /* 0x000fe4000b7ea4be */
[----:B------:R-:W-:Y:S02]  /*3550*/  LEA R30, P6, R0, c[0x0][0x160], 0x1 ;  /* 0x00005800001e7a11 */ /* 0x000fe400078c08ff */
[----:B------:R-:W-:Y:S02]  /*3560*/  IADD3 R24, -R232, UR6, RZ ;  /* 0x00000006e8187c10 */ /* 0x000fe4000fffe1ff */
[----:B------:R-:W-:Y:S02]  /*3570*/  @!P1 LEA R32, P5, R29, c[0x0][0x258], 0x2 ;  /* 0x000096001d209a11 */ /* 0x000fe400078a10ff */
[----:B------:R-:W-:Y:S01]  /*3580*/  LEA.HI.X R31, R0, c[0x0][0x164], R31, 0x1, P6 ;  /* 0x00005900001f7a11 */ /* 0x000fe200030f0c1f */
[----:B------:R-:W-:Y:S01]  /*3590*/  IMAD.U32 R0, RZ, RZ, UR17 ;  /* 0x00000011ff007e24 */ /* 0x000fe2000f8e00ff */
[----:B------:R-:W-:Y:S02]  /*35a0*/  ISETP.LT.OR P6, PT, R24, 0x1, !P4 ;  /* 0x000000011800780c */ /* 0x000fe400067c1670 */
[----:B------:R-:W-:Y:S01]  /*35b0*/  LEA R28, P0, R25, c[0x0][0x160], 0x1 ;  /* 0x00005800191c7a11 */ /* 0x000fe200078008ff */
[----:B------:R-:W-:Y:S01]  /*35c0*/  IMAD R0, R0, 0x6000, R251 ;  /* 0x0000600000007824 */ /* 0x000fe200078e02fb */
[----:B------:R-:W-:Y:S02]  /*35d0*/  @!P1 LEA.HI.X R33, R29, c[0x0][0x25c], R33, 0x2, P5 ;  /* 0x000097001d219a11 */ /* 0x000fe400028f1421 */
[C---:B------:R-:W-:Y:S02]  /*35e0*/  ISETP.LT.OR P5, PT, R24.reuse, 0x1, !P3 ;  /* 0x000000011800780c */ /* 0x040fe40005fa1670 */
[----:B------:R-:W-:Y:S02]  /*35f0*/  LEA.HI.X R29, R25, c[0x0][0x164], R34, 0x1, P0 ;  /* 0x00005900191d7a11 */ /* 0x000fe400000f0c22 */
[C---:B------:R-:W-:Y:S03]  /*3600*/  ISETP.LT.OR P0, PT, R24.reuse, 0x1, !P2 ;  /* 0x000000011800780c */ /* 0x040fe60005701670 */
[----:B------:R-:W-:Y:S01]  /*3610*/  @!PT LDS RZ, [RZ] ;  /* 0x00000000fffff984 */ /* 0x000fe20000000800 */
[----:B------:R-:W-:Y:S01]  /*3620*/  @!PT LDS RZ, [RZ] ;  /* 0x00000000fffff984 */ /* 0x000fe20000000800 */
[----:B------:R-:W-:Y:S01]  /*3630*/  @!PT LDS RZ, [RZ] ;  /* 0x00000000fffff984 */ /* 0x000fe20000000800 */
[----:B------:R3:W-:Y:S01]  /*3640*/  LDGSTS.E.BYPASS.LTC128B.128 [R0], [R30.64], !P6 ;  /* 0x000000001e007fae */ /* 0x0007e2000f101d56 */
[C---:B------:R-:W-:Y:S05]  /*3650*/  ISETP.LT.OR P6, PT, R24.reuse, 0x21, !P4 ;  /* 0x000000211800780c */ /* 0x040fea00067c1670 */
[----:B------:R3:W-:Y:S01]  /*3660*/  LDGSTS.E.BYPASS.LTC128B.128 [R0+0x2000], [R30.64+0x80], !P5 ;  /* 0x020000801e007fae */ /* 0x0007e2000e901d56 */
[C---:B------:R-:W-:Y:S03]  /*3670*/  ISETP.LT.OR P5, PT, R24.reuse, 0x21, !P3 ;  /* 0x000000211800780c */ /* 0x040fe60005fa1670 */
[----:B------:R3:W-:Y:S01]  /*3680*/  LDGSTS.E.BYPASS.LTC128B.128 [R0+0x4000], [R30.64+0x100], !P0 ;  /* 0x040001001e007fae */ /* 0x0007e2000c101d56 */
[----:B------:R-:W-:Y:S01]  /*3690*/  ISETP.LT.OR P0, PT, R24, 0x21, !P2 ;  /* 0x000000211800780c */ /* 0x000fe20005701670 */
[----:B------:R-:W-:Y:S02]  /*36a0*/  IMAD.U32 R24, RZ, RZ, UR17 ;  /* 0x00000011ff187e24 */ /* 0x000fe4000f8e00ff */
[----:B------:R3:W-:Y:S02]  /*36b0*/  LDGSTS.E.BYPASS.LTC128B.128 [R0+0x1000], [R28.64], !P6 ;  /* 0x010000001c007fae */ /* 0x0007e4000f101d56 */
[----:B------:R-:W-:Y:S04]  /*36c0*/  @!P1 IMAD R24, R24, 0x40, R244 ;  /* 0x0000004018189824 */ /* 0x000fe800078e02f4 */
[----:B------:R3:W-:Y:S01]  /*36d0*/  LDGSTS.E.BYPASS.LTC128B.128 [R0+0x3000], [R28.64+0x80], !P5 ;  /* 0x030000801c007fae */ /* 0x0007e2000e901d56 */
[----:B------:R-:W-:Y:S03]  /*36e0*/  @!P1 IMAD.SHL.U32 R24, R24, 0x4, RZ ;  /* 0x0000000418189824 */ /* 0x000fe600078e00ff */
[----:B------:R3:W-:Y:S04]  /*36f0*/  LDGSTS.E.BYPASS.LTC128B.128 [R0+0x5000], [R28.64+0x100], !P0 ;  /* 0x050001001c007fae */ /* 0x0007e8000c101d56 */
[----:B------:R3:W-:Y:S02]  /*3700*/  @!P1 LDGSTS.E.BYPASS.LTC128B.128 [R24+0x21080], [R32.64] ;  /* 0x2108000020189fae */ /* 0x0007e4000b901d56 */
.L_x_1169:
[C---:B-1-34-:R-:W-:Y:S01]  /*3710*/  HMMA.16816.F32 R24, R104.reuse, R26, RZ ;  /* 0x0000001a6818723c */ /* 0x05afe200000018ff */
[----:B------:R-:W0:Y:S01]  /*3720*/  LDGDEPBAR ;  /* 0x00000000000079af */ /* 0x000e220000000000 */
[----:B------:R-:W-:Y:S02]  /*3730*/  UIMAD UR6, UR21, UR10, UR8 ;  /* 0x0000000a150672a4 */ /* 0x000fe4000f8e0208 */
[----:B------:R-:W-:Y:S02]  /*3740*/  IMAD.IADD R0, R222, 0x1, R216 ;  /* 0x00000001de007824 */ /* 0x000fe400078e02d8 */
[----:B------:R-:W-:Y:S02]  /*3750*/  ULEA UR6, UR11, UR6, 0x6 ;  /* 0x000000060b067291 */ /* 0x000fe4000f8e303f */
[C---:B------:R-:W-:Y:S02]  /*3760*/  HMMA.16816.F32 R28, R104.reuse, R108, RZ ;  /* 0x0000006c681c723c */ /* 0x040fe400000018ff */
[----:B------:R-:W-:Y:S06]  /*3770*/  UIADD3 UR6, UR6, -UR5, UR14 ;  /* 0x8000000506067290 */ /* 0x000fec000fffe00e */
[C---:B-----5:R-:W-:Y:S01]  /*3780*/  HMMA.16816.F32 R32, R104.reuse, R2, RZ ;  /* 0x000000026820723c */ /* 0x060fe200000018ff */
[----:B------:R-:W-:Y:S07]  /*3790*/  LDSM.16.M88.2 R2, [R211+0x7880] ;  /* 0x00788000d302783b */ /* 0x000fee0000000100 */
[C---:B--2---:R-:W-:Y:S01]  /*37a0*/  HMMA.16816.F32 R36, R104.reuse, R110, RZ ;  /* 0x0000006e6824723c */ /* 0x044fe200000018ff */
[----:B------:R-:W1:Y:S07]  /*37b0*/  LDSM.16.M88.4 R108, [R216] ;  /* 0x00000000d86c783b */ /* 0x000e6e0000000200 */
[----:B------:R-:W-:Y:S01]  /*37c0*/  HMMA.16816.F32 R40, R104, R172, RZ ;  /* 0x000000ac6828723c */ /* 0x000fe200000018ff */
[----:B------:R-:W2:Y:S04]  /*37d0*/  LDSM.16.M88.2 R104, [R211+0x8080] ;  /* 0x00808000d368783b */ /* 0x000ea80000000100 */
[----:B------:R-:W3:Y:S03]  /*37e0*/  LDSM.16.M88.2 R106, [R211+0x8880] ;  /* 0x00888000d36a783b */ /* 0x000ee60000000100 */
[C---:B------:R-:W-:Y:S01]  /*37f0*/  HMMA.16816.F32 R24, R176.reuse, R174, R24 ;  /* 0x000000aeb018723c */ /* 0x040fe20000001818 */
[----:B------:R-:W4:Y:S04]  /*3800*/  LDSM.16.M88.2 R172, [R211+0x9080] ;  /* 0x00908000d3ac783b */ /* 0x000f280000000100 */
[----:B------:R-:W5:Y:S03]  /*3810*/  LDSM.16.M88.2 R174, [R211+0x9880] ;  /* 0x00988000d3ae783b */ /* 0x000f660000000100 */
        /* <DEDUP_REMOVED lines=8> */
[C---:B--2---:R-:W-:Y:S01]  /*38a0*/  HMMA.16816.F32 R28, R108.reuse, R104, R28 ;  /* 0x000000686c1c723c */ /* 0x044fe2000000181c */
[----:B------:R-:W2:Y:S07]  /*38b0*/  LDSM.16.M88.2 R104, [R210+0x8880] ;  /* 0x00888000d268783b */ /* 0x000eae0000000100 */
[C---:B---3--:R-:W-:Y:S01]  /*38c0*/  HMMA.16816.F32 R32, R108.reuse, R106, R32 ;  /* 0x0000006a6c20723c */ /* 0x048fe20000001820 */
[----:B------:R-:W3:Y:S07]  /*38d0*/  LDSM.16.M88.2 R106, [R210+0x9080] ;  /* 0x00908000d26a783b */ /* 0x000eee0000000100 */
[C---:B----4-:R-:W-:Y:S01]  /*38e0*/  HMMA.16816.F32 R36, R108.reuse, R172, R36 ;  /* 0x000000ac6c24723c */ /* 0x050fe20000001824 */
[----:B------:R-:W4:Y:S07]  /*38f0*/  LDSM.16.M88.2 R172, [R210+0x9880] ;  /* 0x00988000d2ac783b */ /* 0x000f2e0000000100 */
[----:B-----5:R-:W-:Y:S01]  /*3900*/  HMMA.16816.F32 R40, R108, R174, R40 ;  /* 0x000000ae6c28723c */ /* 0x020fe20000001828 */
[----:B------:R-:W-:Y:S04]  /*3910*/  LDSM.16.M88.2 R174, [R208+0xa080] ;  /* 0x00a08000d0ae783b */ /* 0x000fe80000000100 */
[----:B------:R-:W5:Y:S03]  /*3920*/  LDSM.16.M88.4 R108, [R217+0x1d080] ;  /* 0x01d08000d96c783b */ /* 0x000f660000000200 */
        /* <DEDUP_REMOVED lines=24> */
[C---:B-1----:R-:W-:Y:S01]  /*3ab0*/  HMMA.16816.F32 R28, R176.reuse, R2, R28 ;  /* 0x00000002b01c723c */ /* 0x042fe2000000181c */
[----:B------:R-:W1:Y:S07]  /*3ac0*/  LDSM.16.M88.2 R2, [R211+0xb080] ;  /* 0x00b08000d302783b */ /* 0x000e6e0000000100 */
[C---:B--2---:R-:W-:Y:S01]  /*3ad0*/  HMMA.16816.F32 R32, R176.reuse, R104, R32 ;  /* 0x00000068b020723c */ /* 0x044fe20000001820 */
[----:B------:R-:W2:Y:S07]  /*3ae0*/  LDSM.16.M88.2 R104, [R211+0xb880] ;  /* 0x00b88000d368783b */ /* 0x000eae0000000100 */
[C---:B------:R-:W-:Y:S01]  /*3af0*/  HMMA.16816.F32 R36, R176.reuse, R180, R36 ;  /* 0x000000b4b024723c */ /* 0x040fe20000001824 */
[----:B------:R-:W-:Y:S07]  /*3b00*/  LDSM.16.M88.2 R180, [R210+0xb880] ;  /* 0x00b88000d2b4783b */ /* 0x000fee0000000100 */
        /* <DEDUP_REMOVED lines=12> */
[----:B------:R-:W-:Y:S04]  /*3bd0*/  LDSM.16.M88.2 R106, [R208+0xc880] ;  /* 0x00c88000d06a783b */ /* 0x000fe80000000100 */
[----:B------:R-:W3:Y:S03]  /*3be0*/  LDSM.16.M88.4 R108, [R217+0x1f080] ;  /* 0x01f08000d96c783b */ /* 0x000ee60000000200 */
[C---:B----4-:R-:W-:Y:S01]  /*3bf0*/  HMMA.16816.F32 R24, R176.reuse, R172, R24 ;  /* 0x000000acb018723c */ /* 0x050fe20000001818 */
[----:B------:R-:W4:Y:S07]  /*3c00*/  LDSM.16.M88.2 R172, [R208+0xd080] ;  /* 0x00d08000d0ac783b */ /* 0x000f2e0000000100 */
[C---:B-----5:R-:W-:Y:S01]  /*3c10*/  HMMA.16816.F32 R28, R176.reuse, R174, R28 ;  /* 0x000000aeb01c723c */ /* 0x060fe2000000181c */
[----:B------:R-:W5:Y:S07]  /*3c20*/  LDSM.16.M88.2 R174, [R208+0xd880] ;  /* 0x00d88000d0ae783b */ /* 0x000f6e0000000100 */
[C---:B-1----:R-:W-:Y:S01]  /*3c30*/  HMMA.16816.F32 R32, R176.reuse, R2, R32 ;  /* 0x00000002b020723c */ /* 0x042fe20000001820 */
[----:B------:R-:W1:Y:S07]  /*3c40*/  LDSM.16.M88.2 R2, [R208+0xe080] ;  /* 0x00e08000d002783b */ /* 0x000e6e0000000100 */
[C---:B------:R-:W-:Y:S07]  /*3c50*/  HMMA.16816.F32 R36, R176.reuse, R180, R36 ;  /* 0x000000b4b024723c */ /* 0x040fee0000001824 */
[----:B------:R-:W-:Y:S01]  /*3c60*/  IADD3 R181, -R235, UR6, R228 ;  /* 0x00000006ebb57c10 */ /* 0x000fe2000fffe1e4 */
[----:B--2---:R-:W-:Y:S01]  /*3c70*/  HMMA.16816.F32 R40, R176, R104, R40 ;  /* 0x00000068b028723c */ /* 0x004fe20000001828 */
[----:B------:R-:W2:Y:S03]  /*3c80*/  LDSM.16.M88.2 R104, [R208+0xe880] ;  /* 0x00e88000d068783b */ /* 0x000ea60000000100 */
[----:B------:R-:W-:Y:S01]  /*3c90*/  IMNMX R180, R234, R181, PT ;  /* 0x000000b5eab47217 */ /* 0x000fe20003800200 */
[----:B------:R-:W-:Y:S01]  /*3ca0*/  LDSM.16.M88.4 R176, [R218+0x1f080] ;  /* 0x01f08000dab0783b */ /* 0x000fe20000000200 */
[----:B------:R-:W-:Y:S02]  /*3cb0*/  IADD3 R181, R181, 0x8, RZ ;  /* 0x00000008b5b57810 */ /* 0x000fe40007ffe0ff */
[C---:B---3--:R-:W-:Y:S01]  /*3cc0*/  HMMA.16816.F32 R24, R108.reuse, R106, R24 ;  /* 0x0000006a6c18723c */ /* 0x048fe20000001818 */
[----:B------:R-:W3:Y:S04]  /*3cd0*/  LDSM.16.M88.2 R106, [R209+0xc880] ;  /* 0x00c88000d16a783b */ /* 0x000ee80000000100 */
[C---:B------:R-:W-:Y:S02]  /*3ce0*/  ISETP.GT.AND P0, PT, R180.reuse, RZ, PT ;  /* 0x000000ffb400720c */ /* 0x040fe40003f04270 */
[----:B------:R-:W-:Y:S01]  /*3cf0*/  ISETP.GT.AND P5, PT, R180, 0x40, PT ;  /* 0x00000040b400780c */ /* 0x000fe20003fa4270 */
[C---:B----4-:R-:W-:Y:S01]  /*3d00*/  HMMA.16816.F32 R28, R108.reuse, R172, R28 ;  /* 0x000000ac6c1c723c */ /* 0x050fe2000000181c */
[----:B------:R-:W4:Y:S03]  /*3d10*/  LDSM.16.M88.2 R172, [R209+0xd080] ;  /* 0x00d08000d1ac783b */ /* 0x000f260000000100 */
[----:B------:R-:W-:Y:S02]  /*3d20*/  FSEL R4, R4, -INF , P0 ;  /* 0xff80000004047808 */ /* 0x000fe40000000000 */
[----:B------:R-:W-:Y:S02]  /*3d30*/  ISETP.GT.AND P0, PT, R180, 0x1, PT ;  /* 0x00000001b400780c */ /* 0x000fe40003f04270 */
[C---:B-----5:R-:W-:Y:S04]  /*3d40*/  HMMA.16816.F32 R32, R108.reuse, R174, R32 ;  /* 0x000000ae6c20723c */ /* 0x060fe80000001820 */
[--C-:B------:R-:W-:Y:S01]  /*3d50*/  FFMA.FTZ R4, R4, c[0x0][0x29c], -R188.reuse ;  /* 0x0000a70004047a23 */ /* 0x100fe200000108bc */
[----:B------:R-:W-:Y:S03]  /*3d60*/  FSEL R20, R20, -INF , P5 ;  /* 0xff80000014147808 */ /* 0x000fe60002800000 */
[C---:B-1----:R-:W-:Y:S01]  /*3d70*/  HMMA.16816.F32 R36, R108.reuse, R2, R36 ;  /* 0x000000026c24723c */ /* 0x042fe20000001824 */
[----:B------:R1:W-:Y:S01]  /*3d80*/  MUFU.EX2 R187, R4 ;  /* 0x0000000400bb7308 */ /* 0x0003e20000000800 */
[----:B------:R-:W5:Y:S06]  /*3d90*/  LDSM.16.M88.2 R2, [R209+0xd880] ;  /* 0x00d88000d102783b */ /* 0x000f6c0000000100 */
[----:B--2---:R-:W-:Y:S01]  /*3da0*/  HMMA.16816.F32 R40, R108, R104, R40 ;  /* 0x000000686c28723c */ /* 0x004fe20000001828 */
[----:B------:R-:W-:Y:S07]  /*3db0*/  LDSM.16.M88.2 R108, [R211+0xc880] ;  /* 0x00c88000d36c783b */ /* 0x000fee0000000100 */
[C---:B---3--:R-:W-:Y:S08]  /*3dc0*/  HMMA.16816.F32 R24, R176.reuse, R106, R24 ;  /* 0x0000006ab018723c */ /* 0x048ff00000001818 */
[C---:B----4-:R-:W-:Y:S04]  /*3dd0*/  HMMA.16816.F32 R28, R176.reuse, R172, R28 ;  /* 0x000000acb01c723c */ /* 0x050fe8000000181c */
[----:B-1----:R-:W-:Y:S02]  /*3de0*/  FSEL R4, R5, -INF , P0 ;  /* 0xff80000005047808 */ /* 0x002fe40000000000 */
[----:B------:R-:W-:Y:S03]  /*3df0*/  ISETP.GT.AND P0, PT, R180, 0x10, PT ;  /* 0x00000010b400780c */ /* 0x000fe60003f04270 */
[--C-:B------:R-:W-:Y:S03]  /*3e00*/  FFMA.FTZ R4, R4, c[0x0][0x29c], -R188.reuse ;  /* 0x0000a70004047a23 */ /* 0x100fe600000108bc */
[----:B------:R-:W-:Y:S01]  /*3e10*/  FSEL R8, R8, -INF , P0 ;  /* 0xff80000008087808 */ /* 0x000fe20000000000 */
[----:B------:R1:W2:Y:S01]  /*3e20*/  MUFU.EX2 R186, R4 ;  /* 0x0000000400ba7308 */ /* 0x0002a20000000800 */
[----:B------:R-:W-:Y:S01]  /*3e30*/  ISETP.GT.AND P0, PT, R180, 0x11, PT ;  /* 0x00000011b400780c */ /* 0x000fe20003f04270 */
[C---:B-----5:R-:W-:Y:S03]  /*3e40*/  HMMA.16816.F32 R32, R176.reuse, R2, R32 ;  /* 0x00000002b020723c */ /* 0x060fe60000001820 */
[--C-:B------:R-:W-:Y:S01]  /*3e50*/  FFMA.FTZ R8, R8, c[0x0][0x29c], -R188.reuse ;  /* 0x0000a70008087a23 */ /* 0x100fe200000108bc */
[----:B------:R-:W-:Y:S02]  /*3e60*/  FSEL R104, R9, -INF , P0 ;  /* 0xff80000009687808 */ /* 0x000fe40000000000 */
[----:B------:R-:W-:Y:S02]  /*3e70*/  ISETP.GT.AND P0, PT, R180, 0x20, PT ;  /* 0x00000020b400780c */ /* 0x000fe40003f04270 */
[----:B------:R3:W-:Y:S01]  /*3e80*/  MUFU.EX2 R185, R8 ;  /* 0x0000000800b97308 */ /* 0x0007e20000000800 */
[--C-:B------:R-:W-:Y:S03]  /*3e90*/  FFMA.FTZ R104, R104, c[0x0][0x29c], -R188.reuse ;  /* 0x0000a70068687a23 */ /* 0x100fe600000108bc */
[----:B------:R-:W-:Y:S02]  /*3ea0*/  FSEL R12, R12, -INF , P0 ;  /* 0xff8000000c0c7808 */ /* 0x000fe40000000000 */
[----:B------:R-:W-:Y:S04]  /*3eb0*/  ISETP.GT.AND P0, PT, R180, 0x21, PT ;  /* 0x00000021b400780c */ /* 0x000fe80003f04270 */
[----:B------:R4:W-:Y:S01]  /*3ec0*/  MUFU.EX2 R184, R104 ;  /* 0x0000006800b87308 */ /* 0x0009e20000000800 */
[--C-:B------:R-:W-:Y:S01]  /*3ed0*/  FFMA.FTZ R12, R12, c[0x0][0x29c], -R188.reuse ;  /* 0x0000a7000c0c7a23 */ /* 0x100fe200000108bc */
[----:B------:R-:W-:Y:S01]  /*3ee0*/  FSEL R110, R13, -INF , P0 ;  /* 0xff8000000d6e7808 */ /* 0x000fe20000000000 */
[----:B-1----:R-:W1:Y:S01]  /*3ef0*/  LDSM.16.M88.2 R4, [R209+0xe080] ;  /* 0x00e08000d104783b */ /* 0x002e620000000100 */
[----:B------:R-:W-:Y:S03]  /*3f00*/  ISETP.GT.AND P0, PT, R180, 0x30, PT ;  /* 0x00000030b400780c */ /* 0x000fe60003f04270 */
[--C-:B------:R-:W-:Y:S01]  /*3f10*/  FFMA.FTZ R2, R110, c[0x0][0x29c], -R188.reuse ;  /* 0x0000a7006e027a23 */ /* 0x100fe200000108bc */
[----:B------:R-:W-:Y:S02]  /*3f20*/  FSEL R16, R16, -INF , P0 ;  /* 0xff80000010107808 */ /* 0x000fe40000000000 */
[----:B------:R5:W-:Y:S01]  /*3f30*/  MUFU.EX2 R183, R12 ;  /* 0x0000000c00b77308 */ /* 0x000be20000000800 */
[----:B------:R-:W-:Y:S01]  /*3f40*/  ISETP.GT.AND P0, PT, R180, 0x31, PT ;  /* 0x00000031b400780c */ /* 0x000fe20003f04270 */
[----:B---3--:R-:W3:Y:S08]  /*3f50*/  LDSM.16.M88.2 R8, [R209+0xe880] ;  /* 0x00e88000d108783b */ /* 0x008ef00000000100 */
[----:B------:R2:W-:Y:S01]  /*3f60*/  MUFU.EX2 R182, R2 ;  /* 0x0000000200b67308 */ /* 0x0005e20000000800 */
[----:B----4-:R-:W4:Y:S04]  /*3f70*/  LDSM.16.M88.4 R104, [R216+0x4000] ;  /* 0x00400000d868783b */ /* 0x010f280000000200 */
[----:B-----5:R-:W5:Y:S01]  /*3f80*/  LDSM.16.M88.2 R12, [R211+0xd080] ;  /* 0x00d08000d30c783b */ /* 0x020f620000000100 */
[C---:B-1----:R-:W-:Y:S03]  /*3f90*/  HMMA.16816.F32 R36, R176.reuse, R4, R36 ;  /* 0x00000004b024723c */ /* 0x042fe60000001824 */
[----:B--2---:R-:W1:Y:S04]  /*3fa0*/  LDSM.16.M88.2 R2, [R211+0xd880] ;  /* 0x00d88000d302783b */ /* 0x004e680000000100 */
[--C-:B------:R-:W-:Y:S01]  /*3fb0*/  FFMA.FTZ R4, R16, c[0x0][0x29c], -R188.reuse ;  /* 0x0000a70010047a23 */ /* 0x100fe200000108bc */
[----:B------:R-:W-:Y:S02]  /*3fc0*/  FSEL R16, R17, -INF , P0 ;  /* 0xff80000011107808 */ /* 0x000fe40000000000 */
[----:B------:R-:W-:Y:S01]  /*3fd0*/  ISETP.GT.AND P0, PT, R180, 0x41, PT ;  /* 0x00000041b400780c */ /* 0x000fe20003f04270 */
[----:B---3--:R-:W-:Y:S01]  /*3fe0*/  HMMA.16816.F32 R40, R176, R8, R40 ;  /* 0x00000008b028723c */ /* 0x008fe20000001828 */
[----:B------:R-:W-:Y:S01]  /*3ff0*/  LDSM.16.M88.2 R8, [R211+0xe880] ;  /* 0x00e88000d308783b */ /* 0x000fe20000000100 */
[----:B------:R2:W-:Y:S01]  /*4000*/  MUFU.EX2 R175, R4 ;  /* 0x0000000400af7308 */ /* 0x0005e20000000800 */
[--C-:B------:R-:W-:Y:S01]  /*4010*/  FFMA.FTZ R16, R16, c[0x0][0x29c], -R188.reuse ;  /* 0x0000a70010107a23 */ /* 0x100fe200000108bc */
[----:B------:R-:W-:Y:S04]  /*4020*/  FSEL R21, R21, -INF , P0 ;  /* 0xff80000015157808 */ /* 0x000fe80000000000 */
[C---:B----4-:R-:W-:Y:S01]  /*4030*/  HMMA.16816.F32 R24, R104.reuse, R108, R24 ;  /* 0x0000006c6818723c */ /* 0x050fe20000001818 */
[----:B------:R3:W-:Y:S03]  /*4040*/  LDSM.16.M88.4 R108, [R0+0x4000] ;  /* 0x00400000006c783b */ /* 0x0007e60000000200 */
[----:B------:R4:W-:Y:S04]  /*4050*/  MUFU.EX2 R174, R16 ;  /* 0x0000001000ae7308 */ /* 0x0009e80000000800 */
[C---:B-----5:R-:W-:Y:S01]  /*4060*/  HMMA.16816.F32 R28, R104.reuse, R12, R28 ;  /* 0x0000000c681c723c */ /* 0x060fe2000000181c */
[----:B--2---:R-:W2:Y:S07]  /*4070*/  LDSM.16.M88.2 R4, [R211+0xe080] ;  /* 0x00e08000d304783b */ /* 0x004eae0000000100 */
[C---:B-1----:R-:W-:Y:S01]  /*4080*/  HMMA.16816.F32 R32, R104.reuse, R2, R32 ;  /* 0x000000026820723c */ /* 0x042fe20000001820 */
[----:B------:R-:W-:Y:S03]  /*4090*/  LDSM.16.M88.2 R2, [R210+0xd880] ;  /* 0x00d88000d202783b */ /* 0x000fe60000000100 */
[--C-:B---3--:R-:W-:Y:S01]  /*40a0*/  FFMA.FTZ R0, R20, c[0x0][0x29c], -R188.reuse ;  /* 0x0000a70014007a23 */ /* 0x108fe200000108bc */
[----:B----4-:R-:W1:Y:S01]  /*40b0*/  LDSM.16.M88.2 R16, [R210+0xc880] ;  /* 0x00c88000d210783b */ /* 0x010e620000000100 */
[----:B------:R-:W-:Y:S02]  /*40c0*/  FFMA.FTZ R188, R21, c[0x0][0x29c], -R188 ;  /* 0x0000a70015bc7a23 */ /* 0x000fe400000108bc */
[----:B------:R3:W-:Y:S01]  /*40d0*/  MUFU.EX2 R173, R0 ;  /* 0x0000000000ad7308 */ /* 0x0007e20000000800 */
[----:B------:R-:W4:Y:S09]  /*40e0*/  LDSM.16.M88.2 R20, [R210+0xd080] ;  /* 0x00d08000d214783b */ /* 0x000f320000000100 */
[----:B------:R-:W-:Y:S01]  /*40f0*/  MUFU.EX2 R188, R188 ;  /* 0x000000bc00bc7308 */ /* 0x000fe20000000800 */
[----:B---3--:R-:W-:Y:S01]  /*4100*/  IMNMX R0, R234, R181, PT ;  /* 0x000000b5ea007217 */ /* 0x008fe20003800200 */
[C---:B--2---:R-:W-:Y:S01]  /*4110*/  HMMA.16816.F32 R36, R104.reuse, R4, R36 ;  /* 0x000000046824723c */ /* 0x044fe20000001824 */
[----:B------:R-:W2:Y:S02]  /*4120*/  LDSM.16.M88.2 R4, [R210+0xe080] ;  /* 0x00e08000d204783b */ /* 0x000ea40000000100 */
[C---:B------:R-:W-:Y:S02]  /*4130*/  ISETP.GT.AND P0, PT, R0.reuse, RZ, PT ;  /* 0x000000ff0000720c */ /* 0x040fe40003f04270 */
[----:B------:R-:W-:Y:S02]  /*4140*/  ISETP.GT.AND P6, PT, R0, 0x31, PT ;  /* 0x000000310000780c */ /* 0x000fe40003fc4270 */
[----:B------:R-:W-:Y:S01]  /*4150*/  FSEL R6, R6, -INF , P0 ;  /* 0xff80000006067808 */ /* 0x000fe20000000000 */
[----:B------:R-:W-:Y:S01]  /*4160*/  HMMA.16816.F32 R40, R104, R8, R40 ;  /* 0x000000086828723c */ /* 0x000fe20000001828 */
[----:B------:R-:W3:Y:S02]  /*4170*/  LDS R8, [R228.X4+0x21280] ;  /* 0x02128000e4087984 */ /* 0x000ee40000004800 */
[----:B------:R-:W-:Y:S01]  /*4180*/  ISETP.GT.AND P0, PT, R0, 0x1, PT ;  /* 0x000000010000780c */ /* 0x000fe20003f04270 */
[--C-:B------:R-:W-:Y:S01]  /*4190*/  FFMA.FTZ R172, R6, c[0x0][0x29c], -R189.reuse ;  /* 0x0000a70006ac7a23 */ /* 0x100fe200000108bd */
[----:B------:R-:W-:Y:S02]  /*41a0*/  ISETP.GT.AND P5, PT, R0, 0x40, PT ;  /* 0x000000400000780c */ /* 0x000fe40003fa4270 */
[----:B------:R-:W-:Y:S01]  /*41b0*/  FSEL R6, R7, -INF , P0 ;  /* 0xff80000007067808 */ /* 0x000fe20000000000 */
[C---:B-1----:R-:W-:Y:S02]  /*41c0*/  HMMA.16816.F32 R24, R108.reuse, R16, R24 ;  /* 0x000000106c18723c */ /* 0x042fe40000001818 */
[----:B------:R-:W-:Y:S03]  /*41d0*/  MUFU.EX2 R172, R172 ;  /* 0x000000ac00ac7308 */ /* 0x000fe60000000800 */
[--C-:B------:R-:W-:Y:S01]  /*41e0*/  FFMA.FTZ R6, R6, c[0x0][0x29c], -R189.reuse ;  /* 0x0000a70006067a23 */ /* 0x100fe200000108bd */
[----:B------:R-:W-:Y:S02]  /*41f0*/  ISETP.GT.AND P0, PT, R0, 0x10, PT ;  /* 0x000000100000780c */ /* 0x000fe40003f04270 */
[C---:B----4-:R-:W-:Y:S04]  /*4200*/  HMMA.16816.F32 R28, R108.reuse, R20, R28 ;  /* 0x000000146c1c723c */ /* 0x050fe8000000181c */
[----:B------:R1:W4:Y:S01]  /*4210*/  MUFU.EX2 R106, R6 ;  /* 0x00000006006a7308 */ /* 0x0003220000000800 */
[----:B------:R-:W-:Y:S02]  /*4220*/  FSEL R10, R10, -INF , P0 ;  /* 0xff8000000a0a7808 */ /* 0x000fe40000000000 */
[----:B------:R-:W-:Y:S01]  /*4230*/  ISETP.GT.AND P0, PT, R0, 0x11, PT ;  /* 0x000000110000780c */ /* 0x000fe20003f04270 */
[C---:B------:R-:W-:Y:S04]  /*4240*/  HMMA.16816.F32 R32, R108.reuse, R2, R32 ;  /* 0x000000026c20723c */ /* 0x040fe80000001820 */
[----:B------:R-:W-:Y:S01]  /*4250*/  FSEL R11, R11, -INF , P0 ;  /* 0xff8000000b0b7808 */ /* 0x000fe20000000000 */
[--C-:B------:R-:W-:Y:S01]  /*4260*/  FFMA.FTZ R10, R10, c[0x0][0x29c], -R189.reuse ;  /* 0x0000a7000a0a7a23 */ /* 0x100fe200000108bd */
[----:B------:R-:W-:Y:S02]  /*4270*/  ISETP.GT.AND P0, PT, R0, 0x20, PT ;  /* 0x000000200000780c */ /* 0x000fe40003f04270 */
[----:B------:R-:W-:Y:S01]  /*4280*/  F2FP.PACK_AB R3, R186, R187 ;  /* 0x000000bbba03723e */ /* 0x000fe200000000ff */
[C---:B--2---:R-:W-:Y:S01]  /*4290*/  HMMA.16816.F32 R36, R108.reuse, R4, R36 ;  /* 0x000000046c24723c */ /* 0x044fe20000001824 */
[----:B------:R-:W-:Y:S02]  /*42a0*/  MUFU.EX2 R105, R10 ;  /* 0x0000000a00697308 */ /* 0x000fe40000000800 */
[----:B------:R-:W-:Y:S01]  /*42b0*/  FSEL R14, R14, -INF , P0 ;  /* 0xff8000000e0e7808 */ /* 0x000fe20000000000 */
[--C-:B------:R-:W-:Y:S01]  /*42c0*/  FFMA.FTZ R104, R11, c[0x0][0x29c], -R189.reuse ;  /* 0x0000a7000b687a23 */ /* 0x100fe200000108bd */
[----:B------:R-:W-:Y:S02]  /*42d0*/  ISETP.GT.AND P0, PT, R0, 0x21, PT ;  /* 0x000000210000780c */ /* 0x000fe40003f04270 */
[----:B------:R-:W-:Y:S01]  /*42e0*/  FSEL R16, R19, -INF , P6 ;  /* 0xff80000013107808 */ /* 0x000fe20003000000 */
[--C-:B------:R-:W-:Y:S01]  /*42f0*/  FFMA.FTZ R21, R14, c[0x0][0x29c], -R189.reuse ;  /* 0x0000a7000e157a23 */ /* 0x100fe200000108bd */
[----:B------:R-:W-:Y:S01]  /*4300*/  FSEL R15, R15, -INF , P0 ;  /* 0xff8000000f0f7808 */ /* 0x000fe20000000000 */
[----:B-1----:R-:W1:Y:S01]  /*4310*/  LDSM.16.M88.2 R6, [R210+0xe880] ;  /* 0x00e88000d206783b */ /* 0x002e620000000100 */
[----:B------:R-:W-:Y:S01]  /*4320*/  ISETP.GT.AND P0, PT, R0, 0x30, PT ;  /* 0x000000300000780c */ /* 0x000fe20003f04270 */
[----:B------:R-:W2:Y:S02]  /*4330*/  MUFU.EX2 R104, R104 ;  /* 0x0000006800687308 */ /* 0x000ea40000000800 */
[--C-:B------:R-:W-:Y:S01]  /*4340*/  FFMA.FTZ R20, R15, c[0x0][0x29c], -R189.reuse ;  /* 0x0000a7000f147a23 */ /* 0x100fe200000108bd */
[----:B----4-:R-:W-:Y:S01]  /*4350*/  F2FP.PACK_AB R2, R106, R172 ;  /* 0x000000ac6a02723e */ /* 0x010fe200000000ff */
[--C-:B------:R-:W-:Y:S01]  /*4360*/  FFMA.FTZ R16, R16, c[0x0][0x29c], -R189.reuse ;  /* 0x0000a70010107a23 */ /* 0x100fe200000108bd */
[----:B------:R-:W-:Y:S01]  /*4370*/  FSEL R18, R18, -INF , P0 ;  /* 0xff80000012127808 */ /* 0x000fe20000000000 */
[--C-:B---3--:R-:W-:Y:S01]  /*4380*/  FADD.FTZ R25, R25, -R8.reuse ;  /* 0x8000000819197221 */ /* 0x108fe20000010000 */
[----:B------:R-:W-:Y:S01]  /*4390*/  ISETP.GT.AND P0, PT, R0, 0x41, PT ;  /* 0x000000410000780c */ /* 0x000fe20003f04270 */
[--C-:B------:R-:W-:Y:S01]  /*43a0*/  FADD.FTZ R29, R29, -R8.reuse ;  /* 0x800000081d1d7221 */ /* 0x100fe20000010000 */
[----:B------:R-:W3:Y:S01]  /*43b0*/  LDS R0, [R228.X4+0x212a0] ;  /* 0x0212a000e4007984 */ /* 0x000ee20000004800 */
[--C-:B------:R-:W-:Y:S01]  /*43c0*/  FFMA.FTZ R17, R18, c[0x0][0x29c], -R189.reuse ;  /* 0x0000a70012117a23 */ /* 0x100fe200000108bd */
[----:B------:R-:W-:Y:S01]  /*43d0*/  MUFU.EX2 R21, R21 ;  /* 0x0000001500157308 */ /* 0x000fe20000000800 */
[----:B------:R-:W-:Y:S01]  /*43e0*/  F2FP.PACK_AB R11, R184, R185 ;  /* 0x000000b9b80b723e */ /* 0x000fe200000000ff */
[----:B------:R4:W-:Y:S01]  /*43f0*/  STS [R225+0x21480], R3 ;  /* 0x02148003e1007388 */ /* 0x0009e20000000800 */
[----:B------:R-:W-:Y:S01]  /*4400*/  F2FP.PACK_AB R9, R182, R183 ;  /* 0x000000b7b609723e */ /* 0x000fe200000000ff */
[----:B------:R-:W-:Y:S01]  /*4410*/  FMUL.FTZ R13, R186, R25 ;  /* 0x00000019ba0d7220 */ /* 0x000fe20000410000 */
[----:B------:R-:W-:Y:S01]  /*4420*/  FSEL R22, R22, -INF , P5 ;  /* 0xff80000016167808 */ /* 0x000fe20002800000 */
[----:B------:R-:W-:Y:S01]  /*4430*/  STS [R226], R2 ;  /* 0x00000002e2007388 */ /* 0x000fe20000000800 */
[----:B------:R-:W-:Y:S01]  /*4440*/  FSEL R23, R23, -INF , P0 ;  /* 0xff80000017177808 */ /* 0x000fe20000000000 */
[----:B------:R-:W-:Y:S01]  /*4450*/  FMUL.FTZ R15, R184, R29 ;  /* 0x0000001db80f7220 */ /* 0x000fe20000410000 */
[----:B------:R-:W-:Y:S01]  /*4460*/  F2FP.PACK_AB R5, R188, R173 ;  /* 0x000000adbc05723e */ /* 0x000fe200000000ff */
[----:B------:R-:W4:Y:S01]  /*4470*/  MUFU.EX2 R20, R20 ;  /* 0x0000001400147308 */ /* 0x000f220000000800 */
[----:B------:R-:W-:Y:S01]  /*4480*/  STS [R225+0x21c80], R11 ;  /* 0x021c800be1007388 */ /* 0x000fe20000000800 */
[--C-:B------:R-:W-:Y:S01]  /*4490*/  FFMA.FTZ R14, R22, c[0x0][0x29c], -R189.reuse ;  /* 0x0000a700160e7a23 */ /* 0x100fe200000108bd */
[----:B------:R-:W-:Y:S01]  /*44a0*/  PLOP3.LUT P0, PT, PT, PT, UP0, 0x80, 0x0 ;  /* 0x000000000000781c */ /* 0x000fe20003f0f008 */
[----:B------:R-:W-:Y:S01]  /*44b0*/  FFMA.FTZ R189, R23, c[0x0][0x29c], -R189 ;  /* 0x0000a70017bd7a23 */ /* 0x000fe200000108bd */
[----:B--2---:R-:W-:Y:S01]  /*44c0*/  F2FP.PACK_AB R4, R104, R105 ;  /* 0x000000696804723e */ /* 0x004fe200000000ff */
[--C-:B------:R-:W-:Y:S02]  /*44d0*/  FADD.FTZ R33, R33, -R8.reuse ;  /* 0x8000000821217221 */ /* 0x100fe40000010000 */
[--C-:B------:R-:W-:Y:S02]  /*44e0*/  FADD.FTZ R37, R37, -R8.reuse ;  /* 0x8000000825257221 */ /* 0x100fe40000010000 */
[----:B------:R-:W-:Y:S01]  /*44f0*/  MUFU.EX2 R16, R16 ;  /* 0x0000001000107308 */ /* 0x000fe20000000800 */
[----:B------:R2:W-:Y:S01]  /*4500*/  STS [R226+0x800], R4 ;  /* 0x00080004e2007388 */ /* 0x0005e20000000800 */
[----:B------:R-:W-:Y:S02]  /*4510*/  FMUL.FTZ R10, R182, R33 ;  /* 0x00000021b60a7220 */ /* 0x000fe40000410000 */
[--C-:B------:R-:W-:Y:S01]  /*4520*/  FADD.FTZ R24, R24, -R8.reuse ;  /* 0x8000000818187221 */ /* 0x100fe20000010000 */
[----:B------:R-:W-:Y:S01]  /*4530*/  STS [R225+0x22480], R9 ;  /* 0x02248009e1007388 */ /* 0x000fe20000000800 */
[--C-:B------:R-:W-:Y:S01]  /*4540*/  FADD.FTZ R28, R28, -R8.reuse ;  /* 0x800000081c1c7221 */ /* 0x100fe20000010000 */
[----:B-1----:R-:W-:Y:S03]  /*4550*/  HMMA.16816.F32 R40, R108, R6, R40 ;  /* 0x000000066c28723c */ /* 0x002fe60000001828 */
[----:B------:R-:W1:Y:S01]  /*4560*/  MUFU.EX2 R17, R17 ;  /* 0x0000001100117308 */ /* 0x000e620000000800 */
[----:B------:R-:W-:Y:S02]  /*4570*/  FMUL.FTZ R24, R187, R24 ;  /* 0x00000018bb187220 */ /* 0x000fe40000410000 */
[----:B------:R-:W-:Y:S01]  /*4580*/  FMUL.FTZ R28, R185, R28 ;  /* 0x0000001cb91c7220 */ /* 0x000fe20000410000 */
[----:B----4-:R-:W-:Y:S01]  /*4590*/  F2FP.PACK_AB R3, R20, R21 ;  /* 0x000000151403723e */ /* 0x010fe200000000ff */
[--C-:B------:R-:W-:Y:S01]  /*45a0*/  FADD.FTZ R32, R32, -R8.reuse ;  /* 0x8000000820207221 */ /* 0x100fe20000010000 */
[----:B------:R-:W-:Y:S03]  /*45b0*/  F2FP.PACK_AB R6, R174, R175 ;  /* 0x000000afae06723e */ /* 0x000fe600000000ff */
[----:B------:R-:W-:Y:S01]  /*45c0*/  FADD.FTZ R36, R36, -R8 ;  /* 0x8000000824247221 */ /* 0x000fe20000010000 */
[----:B------:R4:W-:Y:S01]  /*45d0*/  STS [R226+0x1000], R3 ;  /* 0x00100003e2007388 */ /* 0x0009e20000000800 */
[----:B------:R-:W-:Y:S01]  /*45e0*/  MUFU.EX2 R7, R189 ;  /* 0x000000bd00077308 */ /* 0x000fe20000000800 */
[--C-:B---3--:R-:W-:Y:S01]  /*45f0*/  FADD.FTZ R26, R26, -R0.reuse ;  /* 0x800000001a1a7221 */ /* 0x108fe20000010000 */
[----:B------:R-:W-:Y:S01]  /*4600*/  F2FP.PACK_AB R13, R13, R24 ;  /* 0x000000180d0d723e */ /* 0x000fe200000000ff */
[----:B------:R-:W-:Y:S01]  /*4610*/  STS [R225+0x22c80], R6 ;  /* 0x022c8006e1007388 */ /* 0x000fe20000000800 */
[--C-:B------:R-:W-:Y:S01]  /*4620*/  FADD.FTZ R27, R27, -R0.reuse ;  /* 0x800000001b1b7221 */ /* 0x100fe20000010000 */
[----:B------:R-:W-:Y:S01]  /*4630*/  F2FP.PACK_AB R15, R15, R28 ;  /* 0x0000001c0f0f723e */ /* 0x000fe200000000ff */
[----:B------:R-:W-:Y:S02]  /*4640*/  FMUL.FTZ R26, R172, R26 ;  /* 0x0000001aac1a7220 */ /* 0x000fe40000410000 */
[----:B------:R-:W-:Y:S02]  /*4650*/  FMUL.FTZ R27, R106, R27 ;  /* 0x0000001b6a1b7220 */ /* 0x000fe40000410000 */
[----:B------:R-:W3:Y:S01]  /*4660*/  MUFU.EX2 R14, R14 ;  /* 0x0000000e000e7308 */ /* 0x000ee20000000800 */
[--C-:B--2---:R-:W-:Y:S02]  /*4670*/  FADD.FTZ R4, R31, -R0.reuse ;  /* 0x800000001f047221 */ /* 0x104fe40000010000 */
[--C-:B------:R-:W-:Y:S01]  /*4680*/  FADD.FTZ R30, R30, -R0.reuse ;  /* 0x800000001e1e7221 */ /* 0x100fe20000010000 */
[----:B-1----:R-:W-:Y:S01]  /*4690*/  F2FP.PACK_AB R2, R16, R17 ;  /* 0x000000111002723e */ /* 0x002fe200000000ff */
[----:B------:R-:W-:Y:S02]  /*46a0*/  FMUL.FTZ R4, R104, R4 ;  /* 0x0000000468047220 */ /* 0x000fe40000410000 */
[----:B------:R-:W-:Y:S02]  /*46b0*/  FMUL.FTZ R30, R105, R30 ;  /* 0x0000001e691e7220 */ /* 0x000fe40000410000 */
[----:B------:R3:W-:Y:S01]  /*46c0*/  STS [R226+0x1800], R2 ;  /* 0x00180002e2007388 */ /* 0x0007e20000000800 */
[----:B------:R-:W-:Y:S02]  /*46d0*/  FMUL.FTZ R32, R183, R32 ;  /* 0x00000020b7207220 */ /* 0x000fe40000410000 */
[--C-:B------:R-:W-:Y:S01]  /*46e0*/  FADD.FTZ R34, R34, -R0.reuse ;  /* 0x8000000022227221 */ /* 0x100fe20000010000 */
[----:B------:R-:W-:Y:S01]  /*46f0*/  STS [R225+0x23480], R5 ;  /* 0x02348005e1007388 */ /* 0x000fe20000000800 */
[----:B------:R-:W-:Y:S01]  /*4700*/  FADD.FTZ R35, R35, -R0 ;  /* 0x8000000023237221 */ /* 0x000fe20000010000 */
[----:B------:R-:W-:Y:S01]  /*4710*/  F2FP.PACK_AB R4, R4, R30 ;  /* 0x0000001e0404723e */ /* 0x000fe200000000ff */
[----:B------:R-:W-:Y:S01]  /*4720*/  FMUL.FTZ R34, R21, R34 ;  /* 0x0000002215227220 */ /* 0x000fe20000410000 */
[----:B------:R-:W-:Y:S01]  /*4730*/  F2FP.PACK_AB R10, R10, R32 ;  /* 0x000000200a0a723e */ /* 0x000fe200000000ff */
[----:B------:R-:W-:Y:S02]  /*4740*/  FMUL.FTZ R35, R20, R35 ;  /* 0x0000002314237220 */ /* 0x000fe40000410000 */
[----:B------:R-:W-:Y:S02]  /*4750*/  FADD.FTZ R41, R41, -R8 ;  /* 0x8000000829297221 */ /* 0x000fe40000010000 */
[----:B------:R-:W-:Y:S02]  /*4760*/  FMUL.FTZ R36, R175, R36 ;  /* 0x00000024af247220 */ /* 0x000fe40000410000 */
[--C-:B------:R-:W-:Y:S02]  /*4770*/  FADD.FTZ R38, R38, -R0.reuse ;  /* 0x8000000026267221 */ /* 0x100fe40000010000 */
[----:B----4-:R-:W-:Y:S02]  /*4780*/  FADD.FTZ R3, R39, -R0 ;  /* 0x8000000027037221 */ /* 0x010fe40000010000 */
[----:B------:R-:W-:Y:S02]  /*4790*/  FADD.FTZ R40, R40, -R8 ;  /* 0x8000000828287221 */ /* 0x000fe40000010000 */
[----:B------:R-:W-:Y:S02]  /*47a0*/  FMUL.FTZ R8, R174, R37 ;  /* 0x00000025ae087220 */ /* 0x000fe40000410000 */
[--C-:B------:R-:W-:Y:S01]  /*47b0*/  FADD.FTZ R43, R43, -R0.reuse ;  /* 0x800000002b2b7221 */ /* 0x100fe20000010000 */
[----:B---3--:R-:W-:Y:S01]  /*47c0*/  F2FP.PACK_AB R2, R7, R14 ;  /* 0x0000000e0702723e */ /* 0x008fe200000000ff */
[----:B------:R-:W-:Y:S01]  /*47d0*/  FADD.FTZ R42, R42, -R0 ;  /* 0x800000002a2a7221 */ /* 0x000fe20000010000 */
[----:B------:R-:W-:Y:S01]  /*47e0*/  F2FP.PACK_AB R0, R35, R34 ;  /* 0x000000222300723e */ /* 0x000fe200000000ff */
[----:B------:R-:W-:Y:S01]  /*47f0*/  FMUL.FTZ R17, R17, R38 ;  /* 0x0000002611117220 */ /* 0x000fe20000410000 */
[----:B------:R-:W-:Y:S01]  /*4800*/  F2FP.PACK_AB R8, R8, R36 ;  /* 0x000000240808723e */ /* 0x000fe200000000ff */
[----:B------:R1:W-:Y:S01]  /*4810*/  STS [R226+0x2000], R2 ;  /* 0x00200002e2007388 */ /* 0x0003e20000000800 */
[----:B------:R-:W-:Y:S02]  /*4820*/  FMUL.FTZ R3, R16, R3 ;  /* 0x0000000310037220 */ /* 0x000fe40000410000 */
[----:B------:R-:W-:Y:S01]  /*4830*/  FMUL.FTZ R40, R173, R40 ;  /* 0x00000028ad287220 */ /* 0x000fe20000410000 */
[----:B------:R-:W-:Y:S01]  /*4840*/  BAR.SYNC.DEFER_BLOCKING 0x0 ;  /* 0x0000000000007b1d */ /* 0x000fe20000010000 */
[----:B------:R-:W-:Y:S01]  /*4850*/  FMUL.FTZ R12, R188, R41 ;  /* 0x00000029bc0c7220 */ /* 0x000fe20000410000 */
[----:B------:R-:W-:Y:S01]  /*4860*/  F2FP.PACK_AB R3, R3, R17 ;  /* 0x000000110303723e */ /* 0x000fe200000000ff */
[----:B------:R-:W-:Y:S02]  /*4870*/  FMUL.FTZ R14, R14, R42 ;  /* 0x0000002a0e0e7220 */ /* 0x000fe40000410000 */
[----:B------:R-:W-:Y:S01]  /*4880*/  FMUL.FTZ R7, R7, R43 ;  /* 0x0000002b07077220 */ /* 0x000fe20000410000 */
[----:B------:R-:W-:Y:S01]  /*4890*/  F2FP.PACK_AB R12, R12, R40 ;  /* 0x000000280c0c723e */ /* 0x000fe200000000ff */
[----:B------:R-:W-:Y:S01]  /*48a0*/  IMAD.SHL.U32 R42, R219, 0x2, RZ ;  /* 0x00000002db2a7824 */ /* 0x000fe200078e00ff */
        /* <DEDUP_REMOVED lines=116> */
[----:B--234-:R-:W-:Y:S01]  /*4ff0*/  P2R R10, PR, RZ, 0x4 ;  /* 0x00000004ff0a7803 */ /* 0x01cfe20000000000 */
[----:B------:R-:W-:Y:S01]  /*5000*/  USHF.R.S32.HI UR24, URZ, 0x1f, UR16 ;  /* 0x0000001f3f187899 */ /* 0x000fe20008011410 */
[----:B------:R-:W-:Y:S01]  /*5010*/  IMAD.MOV.U32 R200, RZ, RZ, c[0x0][0x208] ;  /* 0x00008200ffc87624 */ /* 0x000fe200078e00ff */
[----:B------:R-:W-:Y:S01]  /*5020*/  ULDC.64 UR6, c[0x0][0x208] ;  /* 0x0000820000067ab9 */ /* 0x000fe20000000a00 */
[----:B------:R-:W-:Y:S01]  /*5030*/  IMAD.MOV.U32 R201, RZ, RZ, 0x5 ;  /* 0x00000005ffc97424 */ /* 0x000fe200078e00ff */
[----:B------:R-:W-:Y:S01]  /*5040*/  UIMAD.WIDE.U32 UR26, UR16, UR6, URZ ;  /* 0x00000006101a72a5 */ /* 0x000fe2000f8e003f */
[----:B------:R-:W-:Y:S01]  /*5050*/  IMAD.SHL.U32 R200, R200, 0x20, RZ ;  /* 0x00000020c8c87824 */ /* 0x000fe200078e00ff */
[----:B------:R-:W-:Y:S02]  /*5060*/  UIMAD UR24, UR24, UR6, URZ ;  /* 0x00000006181872a4 */ /* 0x000fe4000f8e023f */
[----:B------:R-:W-:Y:S02]  /*5070*/  USHF.L.U32 UR6, UR26, 0x6, URZ ;  /* 0x000000061a067899 */ /* 0x000fe4000800063f */
[----:B------:R-:W-:Y:S02]  /*5080*/  UIMAD UR24, UR16, UR7, UR24 ;  /* 0x00000007101872a4 */ /* 0x000fe4000f8e0218 */
[----:B------:R-:W-:Y:S02]  /*5090*/  USHF.L.U32 UR25, UR16, 0x6, URZ ;  /* 0x0000000610197899 */ /* 0x000fe4000800063f */
[----:B------:R-:W-:Y:S01]  /*50a0*/  IADD3 R8, P5, P0, R240, UR6, R200 ;  /* 0x00000006f0087c10 */ /* 0x000fe2000f8be0c8 */
[----:B------:R-:W-:Y:S01]  /*50b0*/  UIADD3 UR24, UR27, UR24, URZ ;  /* 0x000000181b187290 */ /* 0x000fe2000fffe03f */
[----:B------:R-:W-:Y:S02]  /*50c0*/  IMAD.MOV.U32 R200, RZ, RZ, c[0x0][0x208] ;  /* 0x00008200ffc87624 */ /* 0x000fe400078e00ff */
[----:B------:R-:W-:Y:S01]  /*50d0*/  IADD3 R2, P6, R246, UR25, RZ ;  /* 0x00000019f6027c10 */ /* 0x000fe2000ffde0ff */
[----:B------:R-:W-:Y:S01]  /*50e0*/  USHF.L.U64.HI UR24, UR26, 0x6, UR24 ;  /* 0x000000061a187899 */ /* 0x000fe20008010218 */
[----:B------:R-:W-:Y:S01]  /*50f0*/  IMAD.U32 R4, RZ, RZ, UR25 ;  /* 0x00000019ff047e24 */ /* 0x000fe2000f8e00ff */
[----:B------:R-:W-:Y:S01]  /*5100*/  SHF.L.U64.HI R200, R200, R201, c[0x0][0x20c] ;  /* 0x00008300c8c87619 */ /* 0x000fe200000102c9 */
[----:B------:R-:W-:Y:S03]  /*5110*/  IMAD.U32 R0, RZ, RZ, UR25 ;  /* 0x00000019ff007e24 */ /* 0x000fe6000f8e00ff */
[----:B------:R-:W-:Y:S02]  /*5120*/  LEA.HI.X.SX32 R4, R4, R250, 0x1, P6 ;  /* 0x000000fa04047211 */ /* 0x000fe400030f0eff */
[----:B------:R-:W-:Y:S02]  /*5130*/  LOP3.LUT P6, RZ, R229, 0x1, RZ, 0xc0, !PT ;  /* 0x00000001e5ff7812 */ /* 0x000fe400078cc0ff */
[C---:B------:R-:W-:Y:S02]  /*5140*/  IADD3.X R9, R237.reuse, UR24, R200, P5, P0 ;  /* 0x00000018ed097c10 */ /* 0x040fe4000afe04c8 */
[----:B------:R-:W-:Y:S02]  /*5150*/  LEA R6, P0, R2, c[0x0][0x280], 0x2 ;  /* 0x0000a00002067a11 */ /* 0x000fe400078010ff */
[----:B------:R-:W-:Y:S02]  /*5160*/  IADD3 R0, -R232, c[0x0][0x168], -R0 ;  /* 0x00005a00e8007a10 */ /* 0x000fe40007ffe900 */
[----:B------:R-:W-:Y:S02]  /*5170*/  IADD3 R3, P5, R240, UR6, RZ ;  /* 0x00000006f0037c10 */ /* 0x000fe4000ffbe0ff */
[----:B------:R-:W-:Y:S02]  /*5180*/  LEA.HI.X R7, R2, c[0x0][0x284], R4, 0x2, P0 ;  /* 0x0000a10002077a11 */ /* 0x000fe400000f1404 */
[C---:B------:R-:W-:Y:S02]  /*5190*/  ISETP.LT.OR P0, PT, R0.reuse, 0x1, !P6 ;  /* 0x000000010000780c */ /* 0x040fe40007701670 */
[----:B------:R-:W-:Y:S02]  /*51a0*/  IADD3.X R2, R237, UR24, RZ, P5, !PT ;  /* 0x00000018ed027c10 */ /* 0x000fe4000affe4ff */
[C---:B------:R-:W-:Y:S02]  /*51b0*/  LEA R4, P5, R3.reuse, c[0x0][0x1f0], 0x1 ;  /* 0x00007c0003047a11 */ /* 0x040fe400078a08ff */
[----:B------:R-:W-:Y:S02]  /*51c0*/  ISETP.LT.OR P6, PT, R0, 0x21, !P6 ;  /* 0x000000210000780c */ /* 0x000fe400077c1670 */
[----:B------:R-:W-:Y:S02]  /*51d0*/  LEA.HI.X R5, R3, c[0x0][0x1f4], R2, 0x1, P5 ;  /* 0x00007d0003057a11 */ /* 0x000fe400028f0c02 */
[C---:B------:R-:W-:Y:S03]  /*51e0*/  LEA R2, P5, R8.reuse, c[0x0][0x1f0], 0x1 ;  /* 0x00007c0008027a11 */ /* 0x040fe600078a08ff */
[----:B------:R-:W-:Y:S01]  /*51f0*/  @!PT LDS RZ, [RZ] ;  /* 0x00000000fffff984 */ /* 0x000fe20000000800 */
[----:B------:R-:W-:Y:S01]  /*5200*/  @!PT LDS RZ, [RZ] ;  /* 0x00000000fffff984 */ /* 0x000fe20000000800 */
[----:B------:R-:W-:Y:S01]  /*5210*/  @!PT LDS RZ, [RZ] ;  /* 0x00000000fffff984 */ /* 0x000fe20000000800 */
[----:B------:R1:W-:Y:S01]  /*5220*/  LDGSTS.E.BYPASS.LTC128B.128 [R227+0x1b080], [R4.64], !P0 ;  /* 0x1b08000004e37fae */ /* 0x0003e2000c101d56 */
[----:B------:R-:W-:Y:S02]  /*5230*/  LEA.HI.X R3, R8, c[0x0][0x1f4], R9, 0x1, P5 ;  /* 0x00007d0008037a11 */ /* 0x000fe400028f0c09 */
        /* <DEDUP_REMOVED lines=14> */
.L_x_1170:
[-C--:B-1234-:R-:W-:Y:S01]  /*5320*/  HMMA.16816.F32 R4, R108, R16.reuse, RZ ;  /* 0x000000106c04723c */ /* 0x09efe200000018ff */
[----:B------:R-:W-:Y:S01]  /*5330*/  LDSM.16.MT88.4 R200, [R214+0x3800] ;  /* 0x00380000d6c8783b */ /* 0x000fe20000004200 */
[----:B------:R-:W-:Y:S02]  /*5340*/  ULDC.64 UR6, c[0x0][0x238] ;  /* 0x00008e0000067ab9 */ /* 0x000fe40000000a00 */
[----:B------:R-:W-:Y:S01]  /*5350*/  UIMAD UR24, UR13, UR6, URZ ;  /* 0x000000060d1872a4 */ /* 0x000fe2000f8e023f */
[----:B------:R-:W-:Y:S01]  /*5360*/  LDSM.16.MT88.4 R204, [R214+0x6000] ;  /* 0x00600000d6cc783b */ /* 0x000fe20000004200 */
[----:B------:R-:W-:Y:S01]  /*5370*/  IMAD.U32 R0, RZ, RZ, UR20 ;  /* 0x00000014ff007e24 */ /* 0x000fe2000f8e00ff */
[----:B------:R-:W-:Y:S01]  /*5380*/  UIMAD UR11, UR11, 0x3000, URZ ;  /* 0x000030000b0b78a4 */ /* 0x000fe2000f8e023f */
[C---:B------:R-:W-:Y:S01]  /*5390*/  HMMA.16816.F32 R8, R172.reuse, R16, RZ ;  /* 0x00000010ac08723c */ /* 0x040fe200000018ff */
[----:B------:R-:W0:Y:S01]  /*53a0*/  LDGDEPBAR ;  /* 0x00000000000079af */ /* 0x000e220000000000 */
[----:B------:R-:W-:Y:S02]  /*53b0*/  UIMAD UR24, UR19, UR7, UR24 ;  /* 0x00000007131872a4 */ /* 0x000fe4000f8e0218 */
[----:B------:R-:W-:Y:S01]  /*53c0*/  IMAD.U32 R2, RZ, RZ, UR19 ;  /* 0x00000013ff027e24 */ /* 0x000fe2000f8e00ff */
[----:B------:R-:W-:Y:S02]  /*53d0*/  ULDC.64 UR6, c[0x0][0x240] ;  /* 0x0000900000067ab9 */ /* 0x000fe40000000a00 */
[----:B------:R-:W-:Y:S01]  /*53e0*/  UIMAD UR6, UR12, UR6, URZ ;  /* 0x000000060c0672a4 */ /* 0x000fe2000f8e023f */
[-C--:B------:R-:W-:Y:S01]  /*53f0*/  HMMA.16816.F32 R12, R172, R18.reuse, RZ ;  /* 0x00000012ac0c723c */ /* 0x080fe200000018ff */
[----:B------:R-:W-:Y:S01]  /*5400*/  IMAD.WIDE.U32 R2, R2, c[0x0][0x238], R230 ;  /* 0x00008e0002027a25 */ /* 0x000fe200078e00e6 */
[----:B------:R-:W-:Y:S02]  /*5410*/  UISETP.GE.AND UP0, UPT, UR16, UR18, UPT ;  /* 0x000000121000728c */ /* 0x000fe4000bf06270 */
[----:B------:R-:W-:Y:S02]  /*5420*/  UIMAD UR6, UR20, UR7, UR6 ;  /* 0x00000007140672a4 */ /* 0x000fe4000f8e0206 */
[----:B------:R-:W-:Y:S01]  /*5430*/  IADD3 R3, R3, UR24, RZ ;  /* 0x0000001803037c10 */ /* 0x000fe2000fffe0ff */
[----:B------:R-:W-:Y:S01]  /*5440*/  USHF.R.S32.HI UR24, URZ, 0x1f, UR11 ;  /* 0x0000001f3f187899 */ /* 0x000fe2000801140b */
[C---:B------:R-:W-:Y:S01]  /*5450*/  HMMA.16816.F32 R16, R108.reuse, R18, RZ ;  /* 0x000000126c10723c */ /* 0x040fe200000018ff */
[----:B------:R-:W-:Y:S02]  /*5460*/  UIADD3 UR7, UR4, 0x1, URZ ;  /* 0x0000000104077890 */ /* 0x000fe4000fffe03f */
[----:B------:R-:W-:Y:S01]  /*5470*/  UISETP.GE.AND UP2, UPT, UR4, 0x1, UPT ;  /* 0x000000010400788c */ /* 0x000fe2000bf46270 */
[----:B------:R-:W-:Y:S01]  /*5480*/  IMAD.WIDE.U32 R2, R0, c[0x0][0x240], R2 ;  /* 0x0000900000027a25 */ /* 0x000fe200078e0002 */
[----:B------:R-:W-:Y:S03]  /*5490*/  UISETP.GE.AND UP1, UPT, UR17, 0x1, UPT ;  /* 0x000000011100788c */ /* 0x000fe6000bf26270 */
[-C--:B------:R-:W-:Y:S01]  /*54a0*/  HMMA.16816.F32 R20, R108, R36.reuse, RZ ;  /* 0x000000246c14723c */ /* 0x080fe200000018ff */
[----:B------:R-:W-:Y:S01]  /*54b0*/  IADD3 R0, P0, R2, UR11, RZ ;  /* 0x0000000b02007c10 */ /* 0x000fe2000ff1e0ff */
[----:B------:R-:W-:Y:S06]  /*54c0*/  UMOV UR11, UR16 ;  /* 0x00000010000b7c82 */ /* 0x000fec0008000000 */
        /* <DEDUP_REMOVED lines=24> */
[----:B------:R-:W3:Y:S04]  /*5650*/  LDSM.16.M88.4 R180, [R215+0x1800] ;  /* 0x00180000d7b4783b */ /* 0x000ee80000000200 */
[----:B------:R-:W-:Y:S03]  /*5660*/  LDSM.16.MT88.4 R196, [R214+0x2000] ;  /* 0x00200000d6c4783b */ /* 0x000fe60000004200 */
        /* <DEDUP_REMOVED lines=13> */
[----:B------:R-:W2:Y:S07]  /*5740*/  LDSM.16.MT88.4 R184, [R214+0x6800] ;  /* 0x00680000d6b8783b */ /* 0x000eae0000004200 */
[----:B------:R-:W-:Y:S01]  /*5750*/  HMMA.16816.F32 R108, R172, R206, R108 ;  /* 0x000000ceac6c723c */ /* 0x000fe2000000186c */
[----:B------:R-:W4:Y:S04]  /*5760*/  LDSM.16.M88.4 R172, [R215+0x2000] ;  /* 0x00200000d7ac783b */ /* 0x000f280000000200 */
[----:B------:R-:W5:Y:S03]  /*5770*/  LDSM.16.MT88.4 R204, [R214+0x4800] ;  /* 0x00480000d6cc783b */ /* 0x000f660000004200 */
[-C--:B---3--:R-:W-:Y:S08]  /*5780*/  HMMA.16816.F32 R4, R180, R188.reuse, R4 ;  /* 0x000000bcb404723c */ /* 0x088ff00000001804 */
[C---:B------:R-:W-:Y:S08]  /*5790*/  HMMA.16816.F32 R8, R192.reuse, R188, R8 ;  /* 0x000000bcc008723c */ /* 0x040ff00000001808 */
[-C--:B------:R-:W-:Y:S08]  /*57a0*/  HMMA.16816.F32 R12, R192, R190.reuse, R12 ;  /* 0x000000bec00c723c */ /* 0x080ff0000000180c */
[C---:B------:R-:W-:Y:S08]  /*57b0*/  HMMA.16816.F32 R16, R180.reuse, R190, R16 ;  /* 0x000000beb410723c */ /* 0x040ff00000001810 */
        /* <DEDUP_REMOVED lines=9> */
[----:B------:R-:W-:Y:S01]  /*5850*/  MOV R180, UR24 ;  /* 0x0000001800b47c02 */ /* 0x000fe20008000f00 */
[-C--:B----4-:R-:W-:Y:S05]  /*5860*/  HMMA.16816.F32 R4, R172, R196.reuse, R4 ;  /* 0x000000c4ac04723c */ /* 0x090fea0000001804 */
[----:B------:R-:W-:Y:S01]  /*5870*/  IADD3.X R2, R180, UR6, R3, P0, !PT ;  /* 0x00000006b4027c10 */ /* 0x000fe200087fe403 */
[----:B------:R-:W-:Y:S01]  /*5880*/  UIADD3 UR6, UR17, 0x1, URZ ;  /* 0x0000000111067890 */ /* 0x000fe2000fffe03f */
[C---:B------:R-:W-:Y:S01]  /*5890*/  LEA R180, P0, R0.reuse, c[0x0][0x220], 0x2 ;  /* 0x0000880000b47a11 */ /* 0x040fe200078010ff */
[C---:B------:R-:W-:Y:S02]  /*58a0*/  HMMA.16816.F32 R8, R200.reuse, R196, R8 ;  /* 0x000000c4c808723c */ /* 0x040fe40000001808 */
[----:B------:R-:W-:Y:S02]  /*58b0*/  USEL UR17, UR6, URZ, !UP1 ;  /* 0x0000003f06117287 */ /* 0x000fe4000c800000 */
[----:B------:R-:W-:Y:S01]  /*58c0*/  LEA.HI.X R181, R0, c[0x0][0x224], R2, 0x2, P0 ;  /* 0x0000890000b57a11 */ /* 0x000fe200000f1402 */
[----:B------:R-:W-:Y:S01]  /*58d0*/  IMAD.U32 R0, RZ, RZ, UR4 ;  /* 0x00000004ff007e24 */ /* 0x000fe2000f8e00ff */
[----:B------:R-:W-:Y:S01]  /*58e0*/  LDSM.16.MT88.2 R2, [R212+0x23c80] ;  /* 0x023c8000d402783b */ /* 0x000fe20000004100 */
[----:B------:R-:W-:Y:S01]  /*58f0*/  PLOP3.LUT P0, PT, PT, PT, UP0, 0x80, 0x0 ;  /* 0x000000000000781c */ /* 0x000fe20003f0f008 */
[-C--:B------:R-:W-:Y:S01]  /*5900*/  HMMA.16816.F32 R12, R200, R198.reuse, R12 ;  /* 0x000000c6c80c723c */ /* 0x080fe2000000180c */
[----:B------:R-:W-:Y:S03]  /*5910*/  USEL UR4, UR7, URZ, !UP2 ;  /* 0x0000003f07047287 */ /* 0x000fe6000d000000 */
[----:B------:R-:W-:Y:S03]  /*5920*/  IMAD R0, R0, 0x3000, R219 ;  /* 0x0000300000007824 */ /* 0x000fe600078e02db */
[----:B------:R-:W-:Y:S01]  /*5930*/  RED.E.ADD.F32.FTZ.RN.STRONG.GPU [R180.64], R4 ;  /* 0x00000004b400798e */ /* 0x000fe2000c10e796 */
[C---:B------:R-:W-:Y:S03]  /*5940*/  HMMA.16816.F32 R16, R172.reuse, R198, R16 ;  /* 0x000000c6ac10723c */ /* 0x040fe60000001810 */
[----:B------:R-:W-:Y:S01]  /*5950*/  RED.E.ADD.F32.FTZ.RN.STRONG.GPU [R180.64+0x400], R5 ;  /* 0x00040005b400798e */ /* 0x000fe2000c10e796 */
[----:B------:R-:W-:Y:S03]  /*5960*/  SHF.L.U32 R0, R0, 0x1, RZ ;  /* 0x0000000100007819 */ /* 0x000fe600000006ff */
        /* <DEDUP_REMOVED lines=13> */
[-C--:B-1----:R-:W-:Y:S03]  /*5a40*/  HMMA.16816.F32 R36, R172, R176.reuse, R36 ;  /* 0x000000b0ac24723c */ /* 0x082fe60000001824 */
        /* <DEDUP_REMOVED lines=193> */
.L_x_1168:
[----:B------:R-:W-:Y:S05]  /*6660*/  @P1 EXIT ;  /* 0x000000000000194d */ /* 0x000fea0003800000 */
[----:B------:R-:W-:Y:S01]  /*6670*/  UMOV UR6, 0x1 ;  /* 0x0000000100067882 */ /* 0x000fe20000000000 */
[----:B------:R-:W-:Y:S01]  /*6680*/  BAR.SYNC.DEFER_BLOCKING 0x1, 0x100 ;  /* 0x0044000000007b1d */ /* 0x000fe20000010000 */
[----:B------:R-:W-:Y:S01]  /*6690*/  UIMAD UR21, UR21, 0x3c00, URZ ;  /* 0x00003c00151578a4 */ /* 0x000fe2000f8e023f */
[----:B------:R-:W-:Y:S01]  /*66a0*/  IMAD.U32 R8, RZ, RZ, UR20 ;  /* 0x00000014ff087e24 */ /* 0x000fe2000f8e00ff */
[----:B------:R-:W-:Y:S01]  /*66b0*/  USHF.R.S32.HI UR8, URZ, 0x1f, UR20 ;  /* 0x0000001f3f087899 */ /* 0x000fe20008011414 */
[----:B------:R-:W-:-:S02]  /*66c0*/  IMAD.U32 R6, RZ, RZ, UR20 ;  /* 0x00000014ff067e24 */ /* 0x000fc4000f8e00ff */
[----:B------:R-:W-:Y:S01]  /*66d0*/  ULDC.64 UR4, c[0x0][0x338] ;  /* 0x0000ce0000047ab9 */ /* 0x000fe20000000a00 */
[----:B------:R-:W-:Y:S01]  /*66e0*/  IADD3 R2, P0, R230, UR21, RZ ;  /* 0x00000015e6027c10 */ /* 0x000fe2000ff1e0ff */
[----:B------:R-:W-:Y:S02]  /*66f0*/  UISETP.NE.AND UP0, UPT, UR6, UR4, UPT ;  /* 0x000000040600728c */ /* 0x000fe4000bf05270 */
[----:B------:R-:W-:Y:S02]  /*6700*/  UIMAD.WIDE.U32 UR6, UR19, UR5, URZ ;  /* 0x00000005130672a5 */ /* 0x000fe4000f8e003f */
[----:B------:R-:W-:-:S07]  /*6710*/  ULDC UR4, c[0x0][0x340] ;  /* 0x0000d00000047ab9 */ /* 0x000fce0000000800 */
[----:B------:R-:W-:Y:S02]  /*6720*/  @UP0 USHF.R.U32.HI UR19, URZ, UR4, UR7 ;  /* 0x000000043f130299 */ /* 0x000fe40008011607 */
[----:B------:R-:W-:Y:S02]  /*6730*/  USHF.R.S32.HI UR7, URZ, 0x1f, UR21 ;  /* 0x0000001f3f077899 */ /* 0x000fe40008011415 */
[----:B------:R-:W-:Y:S02]  /*6740*/  USHF.R.S32.HI UR6, URZ, 0x1f, UR19 ;  /* 0x0000001f3f067899 */ /* 0x000fe40008011413 */
[----:B------:R-:W-:Y:S01]  /*6750*/  ULDC.64 UR4, c[0x0][0x328] ;  /* 0x0000ca0000047ab9 */ /* 0x000fe20000000a00 */
[----:B------:R-:W-:Y:S01]  /*6760*/  IMAD.U32 R4, RZ, RZ, UR19 ;  /* 0x00000013ff047e24 */ /* 0x000fe2000f8e00ff */
[----:B------:R-:W-:Y:S01]  /*6770*/  UIMAD UR4, UR6, UR4, URZ ;  /* 0x00000004060472a4 */ /* 0x000fe2000f8e023f */
[----:B------:R-:W-:Y:S01]  /*6780*/  LEA.HI.X.SX32 R3, R230, UR7, 0x1, P0 ;  /* 0x00000007e6037c11 */ /* 0x000fe200080f0eff */
[----:B------:R-:W-:-:S02]  /*6790*/  IMAD.U32 R0, RZ, RZ, UR19 ;  /* 0x00000013ff007e24 */ /* 0x000fc4000f8e00ff */
[----:B------:R-:W-:Y:S02]  /*67a0*/  UIMAD UR7, UR19, UR5, UR4 ;  /* 0x00000005130772a4 */ /* 0x000fe4000f8e0204 */
[--C-:B------:R-:W-:Y:S01]  /*67b0*/  IMAD.WIDE.U32 R4, R4, c[0x0][0x328], R2.reuse ;  /* 0x0000ca0004047a25 */ /* 0x100fe200078e0002 */
[----:B------:R-:W-:Y:S02]  /*67c0*/  ULDC.64 UR4, c[0x0][0x300] ;  /* 0x0000c00000047ab9 */ /* 0x000fe40000000a00 */
[----:B------:R-:W-:Y:S01]  /*67d0*/  UIMAD UR4, UR6, UR4, URZ ;  /* 0x00000004060472a4 */ /* 0x000fe2000f8e023f */
[----:B------:R-:W-:Y:S01]  /*67e0*/  IMAD.WIDE.U32 R2, R0, c[0x0][0x300], R2 ;  /* 0x0000c00000027a25 */ /* 0x000fe200078e0002 */
[----:B------:R-:W-:Y:S01]  /*67f0*/  IADD3 R5, R5, UR7, RZ ;  /* 0x0000000705057c10 */ /* 0x000fe2000fffe0ff */
[----:B------:R-:W-:Y:S02]  /*6800*/  ULDC.64 UR6, c[0x0][0x330] ;  /* 0x0000cc0000067ab9 */ /* 0x000fe40000000a00 */
[----:B------:R-:W-:-:S02]  /*6810*/  UIMAD UR6, UR8, UR6, URZ ;  /* 0x00000006080672a4 */ /* 0x000fc4000f8e023f */
[----:B------:R-:W-:Y:S01]  /*6820*/  IMAD.WIDE.U32 R8, R8, c[0x0][0x330], R4 ;  /* 0x0000cc0008087a25 */ /* 0x000fe200078e0004 */
[----:B------:R-:W-:Y:S02]  /*6830*/  UIMAD UR19, UR19, UR5, UR4 ;  /* 0x00000005131372a4 */ /* 0x000fe4000f8e0204 */
        /* <DEDUP_REMOVED lines=133> */
.L_x_1172:
        /* <DEDUP_REMOVED lines=15> */
.L_x_1423:


//--------------------- .text._ZN7cutlass13device_kernelIN5flash19enable_sm80_to_sm89INS1_16FlashAttnBwdSm80INS1_25CollectiveMainloopBwdSm80ILi2ELi1EN4cute5tupleIJNS5_1CILi64EEENS7_ILi80EEENS7_ILi192EEEEEENS_6half_tEfNS_4arch4Sm80ELb1ELb0ELb0ELb0ELb1ELb0ELb1ELb0ELi2ELi4ELi2ELi2ELb0EEENS1_24CollectiveEpilogueBwdGQAISB_fSE_Li256ELb0ELb1EEENS1_25SingleTileBwdLPTSchedulerILb0ELi80ELb1EEEEEEEEEvNT_6ParamsE --------------------------
	.section	.text._ZN7cutlass13device_kernelIN5flash19enable_sm80_to_sm89INS1_16FlashAttnBwdSm80INS1_25CollectiveMainloopBwdSm80ILi2ELi1EN4cute5tupleIJNS5_1CILi64EEENS7_ILi80EEENS7_ILi192EEEEEENS_6half_tEfNS_4arch4Sm80ELb1ELb0ELb0ELb0ELb1ELb0ELb1ELb0ELi2ELi4ELi2ELi2ELb0EEENS1_24CollectiveEpilogueBwdGQAISB_fSE_Li256ELb0ELb1EEENS1_25SingleTileBwdLPTSchedulerILb0ELi80ELb1EEEEEEEEEvNT_6ParamsE,"ax",@progbits
	.sectioninfo	@"SHI_REGISTERS=255"
	.align	128
.text._ZN7cutlass13device_kernelIN5flash19enable_sm80_to_sm89INS1_16FlashAttnBwdSm80INS1_25CollectiveMainloopBwdSm80ILi2ELi1EN4cute5tupleIJNS5_1CILi64EEENS7_ILi80EEENS7_ILi192EEEEEENS_6half_tEfNS_4arch4Sm80ELb1ELb0ELb0ELb0ELb1ELb0ELb1ELb0ELi2ELi4ELi2ELi2ELb0EEENS1_24CollectiveEpilogueBwdGQAISB_fSE_Li256ELb0ELb1EEENS1_25SingleTileBwdLPTSchedulerILb0ELi80ELb1EEEEEEEEEvNT_6ParamsE:
        .type           _ZN7cutlass13device_kernelIN5flash19enable_sm80_to_sm89INS1_16FlashAttnBwdSm80INS1_25CollectiveMainloopBwdSm80ILi2ELi1EN4cute5tupleIJNS5_1CILi64EEENS7_ILi80EEENS7_ILi192EEEEEENS_6half_tEfNS_4arch4Sm80ELb1ELb0ELb0ELb0ELb1ELb0ELb1ELb0ELi2ELi4ELi2ELi2ELb0EEENS1_24CollectiveEpilogueBwdGQAISB_fSE_Li256ELb0ELb1EEENS1_25SingleTileBwdLPTSchedulerILb0ELi80ELb1EEEEEEEEEvNT_6ParamsE,@function
        .size           _ZN7cutlass13device_kernelIN5flash19enable_sm80_to_sm89INS1_16FlashAttnBwdSm80INS1_25CollectiveMainloopBwdSm80ILi2ELi1EN4cute5tupleIJNS5_1CILi64EEENS7_ILi80EEENS7_ILi192EEEEEENS_6half_tEfNS_4arch4Sm80ELb1ELb0ELb0ELb0ELb1ELb0ELb1ELb0ELi2ELi4ELi2ELi2ELb0EEENS1_24CollectiveEpilogueBwdGQAISB_fSE_Li256ELb0ELb1EEENS1_25SingleTileBwdLPTSchedulerILb0ELi80ELb1EEEEEEEEEvNT_6ParamsE,(.L_x_1424 - _ZN7cutlass13device_kernelIN5flash19enable_sm80_to_sm89INS1_16FlashAttnBwdSm80INS1_25CollectiveMainloopBwdSm80ILi2ELi1EN4cute5tupleIJNS5_1CILi64EEENS7_ILi80EEENS7_ILi192EEEEEENS_6half_tEfNS_4arch4Sm80ELb1ELb0ELb0ELb0ELb1ELb0ELb1ELb0ELi2ELi4ELi2ELi2ELb0EEENS1_24CollectiveEpilogueBwdGQAISB_fSE_Li256ELb0ELb1EEENS1_25SingleTileBwdLPTSchedulerILb0ELi80ELb1EEEEEEEEEvNT_6ParamsE)
        .other          _ZN7cutlass13device_kernelIN5flash19enable_sm80_to_sm89INS1_16FlashAttnBwdSm80INS1_25CollectiveMainloopBwdSm80ILi2ELi1EN4cute5tupleIJNS5_1CILi64EEENS7_ILi80EEENS7_ILi192EEEEEENS_6half_tEfNS_4arch4Sm80ELb1ELb0ELb0ELb0ELb1ELb0ELb1ELb0ELi2ELi4ELi2ELi2ELb0EEENS1_24CollectiveEpilogueBwdGQAISB_fSE_Li256ELb0ELb1EEENS1_25SingleTileBwdLPTSchedulerILb0ELi80ELb1EEEEEEEEEvNT_6ParamsE,@"STO_CUDA_ENTRY STV_DEFAULT"
_ZN7cutlass13device_kernelIN5flash19enable_sm80_to_sm89INS1_16FlashAttnBwdSm80INS1_25CollectiveMainloopBwdSm80ILi2ELi1EN4cute5tupleIJNS5_1CILi64EEENS7_ILi80EEENS7_ILi192EEEEEENS_6half_tEfNS_4arch4Sm80ELb1ELb0ELb0ELb0ELb1ELb0ELb1ELb0ELi2ELi4ELi2ELi2ELb0EEENS1_24CollectiveEpilogueBwdGQAISB_fSE_Li256ELb0ELb1EEENS1_25SingleTileBwdLPTSchedulerILb0ELi80ELb1EEEEEEEEEvNT_6ParamsE:
        /* <DEDUP_REMOVED lines=27> */
.L_x_1174:
[----:B------:R-:W-:Y:S02]  /*01b0*/  ULDC UR9, c[0x0][0x3b4] ;  /* 0x0000ed0000097ab9 */ /* 0x000fe40000000800 */
[----:B------:R-:W-:Y:S02]  /*01c0*/  UISETP.NE.AND UP0, UPT, UR9, 0x1, UPT ;  /* 0x000000010900788c */ /* 0x000fe4000bf05270 */
[----:B------:R-:W-:Y:S02]  /*01d0*/  ULDC.64 UR4, c[0x0][0x3b8] ;  /* 0x0000ee0000047ab9 */ /* 0x000fe40000000a00 */
[----:B------:R-:W-:Y:S02]  /*01e0*/  UIMAD.WIDE.U32 UR10, UR8, UR4, URZ ;  /* 0x00000004080a72a5 */ /* 0x000fe4000f8e003f */
[----:B------:R-:W-:-:S05]  /*01f0*/  UMOV UR6, UR8 ;  /* 0x0000000800067c82 */ /* 0x000fca0008000000 */
[----:B------:R-:W-:-:S04]  /*0200*/  @UP0 USHF.R.U32.HI UR6, URZ, UR5, UR11 ;  /* 0x000000053f060299 */ /* 0x000fc8000801160b */
[----:B------:R-:W-:Y:S02]  /*0210*/  UIMAD UR9, UR6, UR9, URZ ;  /* 0x00000009060972a4 */ /* 0x000fe4000f8e023f */
.L_x_1175:
        /* <DEDUP_REMOVED lines=14> */
.L_x_1173:
        /* <DEDUP_REMOVED lines=20> */
.L_x_1177:
[----:B------:R-:W-:Y:S02]  /*0440*/  ULDC UR9, c[0x0][0x3b4] ;  /* 0x0000ed0000097ab9 */ /* 0x000fe40000000800 */
[----:B------:R-:W-:Y:S02]  /*0450*/  UISETP.NE.AND UP0, UPT, UR9, 0x1, UPT ;  /* 0x000000010900788c */ /* 0x000fe4000bf05270 */
[----:B------:R-:W-:Y:S02]  /*0460*/  ULDC.64 UR4, c[0x0][0x3b8] ;  /* 0x0000ee0000047ab9 */ /* 0x000fe40000000a00 */
[----:B------:R-:W-:Y:S02]  /*0470*/  UIMAD.WIDE.U32 UR10, UR8, UR4, URZ ;  /* 0x00000004080a72a5 */ /* 0x000fe4000f8e003f */
[----:B------:R-:W-:-:S05]  /*0480*/  UMOV UR6, UR8 ;  /* 0x0000000800067c82 */ /* 0x000fca0008000000 */
[----:B------:R-:W-:-:S04]  /*0490*/  @UP0 USHF.R.U32.HI UR6, URZ, UR5, UR11 ;  /* 0x000000053f060299 */ /* 0x000fc8000801160b */
[----:B------:R-:W-:Y:S02]  /*04a0*/  UIMAD UR9, UR6, UR9, URZ ;  /* 0x00000009060972a4 */ /* 0x000fe4000f8e023f */
.L_x_1178:
        /* <DEDUP_REMOVED lines=13> */
.L_x_1176:
        /* <DEDUP_REMOVED lines=99> */
[----:B------:R-:W-:Y:S01]  /*0bb0*/  IMAD.MOV.U32 R24, RZ, RZ, c[0x0][0x1d8] ;  /* 0x00007600ff187624 */ /* 0x000fe200078e00ff */
        /* <DEDUP_REMOVED lines=16> */
[----:B------:R-:W-:Y:S01]  /*0cc0*/  ISETP.GE.AND P2, PT, R19, c[0x0][0x1cc], PT ;  /* 0x0000730013007a0c */ /* 0x000fe20003f46270 */
[----:B------:R-:W-:Y:S01]  /*0cd0*/  CS2R R170, SRZ ;  /* 0x0000000000aa7805 */ /* 0x000fe2000001ff00 */
[----:B------:R-:W-:Y:S01]  /*0ce0*/  ISETP.LT.OR P4, PT, R14, 0x1, P5 ;  /* 0x000000010e00780c */ /* 0x000fe20002f81670 */
[----:B------:R-:W-:Y:S01]  /*0cf0*/  IMAD.WIDE.U32 R10, R10, c[0x0][0x1b0], R12 ;  /* 0x00006c000a0a7a25 */ /* 0x000fe200078e000c */
[----:B------:R-:W-:Y:S01]  /*0d00*/  IADD3 R3, R3, UR4, RZ ;  /* 0x0000000403037c10 */ /* 0x000fe2000fffe0ff */
[----:B------:R-:W-:Y:S01]  /*0d10*/  ULDC.64 UR4, c[0x0][0x1e8] ;  /* 0x00007a0000047ab9 */ /* 0x000fe20000000a00 */
[----:B------:R-:W-:Y:S01]  /*0d20*/  IADD3 R22, R12, 0x80, RZ ;  /* 0x000000800c167810 */ /* 0x000fe20007ffe0ff */
[----:B------:R-:W-:Y:S01]  /*0d30*/  UIMAD UR4, UR12, UR4, URZ ;  /* 0x000000040c0472a4 */ /* 0x000fe2000f8e023f */
[----:B------:R-:W-:Y:S01]  /*0d40*/  ISETP.LT.OR P3, PT, R14, 0x1, P2 ;  /* 0x000000010e00780c */ /* 0x000fe20001761670 */
[----:B------:R-:W-:Y:S01]  /*0d50*/  IMAD.WIDE.U32 R2, R4, c[0x0][0x1e8], R2 ;  /* 0x00007a0004027a25 */ /* 0x000fe200078e0002 */
[----:B------:R-:W-:Y:S01]  /*0d60*/  LOP3.LUT R4, R0, 0x38, R12, 0xf8, !PT ;  /* 0x0000003800047812 */ /* 0x000fe200078ef80c */
[----:B------:R-:W-:Y:S01]  /*0d70*/  UIMAD UR8, UR21, UR5, UR4 ;  /* 0x00000005150872a4 */ /* 0x000fe2000f8e0204 */
[----:B------:R-:W-:Y:S01]  /*0d80*/  SHF.R.U32.HI R0, RZ, 0x3, R0 ;  /* 0x00000003ff007819 */ /* 0x000fe20000011600 */
[----:B------:R-:W-:Y:S01]  /*0d90*/  IMAD.SHL.U32 R244, R230, 0x4, RZ ;  /* 0x00000004e6f47824 */ /* 0x000fe200078e00ff */
[----:B------:R-:W-:Y:S01]  /*0da0*/  ULDC.64 UR4, c[0x0][0x1b0] ;  /* 0x00006c0000047ab9 */ /* 0x000fe20000000a00 */
[----:B------:R-:W-:Y:S01]  /*0db0*/  IMAD.U32 R16, RZ, RZ, UR21 ;  /* 0x00000015ff107e24 */ /* 0x000fe2000f8e00ff */
[----:B------:R-:W-:Y:S01]  /*0dc0*/  LOP3.LUT R15, R4, R0, RZ, 0x3c, !PT ;  /* 0x00000000040f7212 */ /* 0x000fe200078e3cff */
[----:B------:R-:W-:Y:S01]  /*0dd0*/  IMAD.MOV.U32 R4, RZ, RZ, R2 ;  /* 0x000000ffff047224 */ /* 0x000fe200078e0002 */
[----:B------:R-:W-:Y:S01]  /*0de0*/  IADD3 R5, R3, UR8, RZ ;  /* 0x0000000803057c10 */ /* 0x000fe2000fffe0ff */
[----:B------:R-:W-:Y:S01]  /*0df0*/  IMAD R0, R9, c[0x0][0x1d8], RZ ;  /* 0x0000760009007a24 */ /* 0x000fe200078e02ff */
[----:B------:R-:W-:Y:S01]  /*0e00*/  UIMAD UR4, UR6, UR4, URZ ;  /* 0x00000004060472a4 */ /* 0x000fe2000f8e023f */
[----:B------:R-:W-:Y:S01]  /*0e10*/  IMAD.MOV.U32 R2, RZ, RZ, R10 ;  /* 0x000000ffff027224 */ /* 0x000fe200078e000a */
[----:B------:R-:W-:Y:S01]  /*0e20*/  ISETP.GE.AND P6, PT, R22, c[0x0][0x1cc], PT ;  /* 0x0000730016007a0c */ /* 0x000fe20003fc6270 */
[C---:B------:R-:W-:Y:S01]  /*0e30*/  IMAD R0, R8.reuse, c[0x0][0x1dc], R0 ;  /* 0x0000770008007a24 */ /* 0x040fe200078e0200 */
[----:B------:R-:W-:Y:S01]  /*0e40*/  UIMAD UR4, UR7, UR5, UR4 ;  /* 0x00000005070472a4 */ /* 0x000fe2000f8e0204 */
[----:B------:R-:W-:Y:S01]  /*0e50*/  IMAD.WIDE.U32 R6, R8, c[0x0][0x1d8], R4 ;  /* 0x0000760008067a25 */ /* 0x000fe200078e0004 */
[----:B------:R-:W-:Y:S01]  /*0e60*/  SHF.R.S32.HI R245, RZ, 0x1f, R244 ;  /* 0x0000001ffff57819 */ /* 0x000fe200000114f4 */
[----:B------:R-:W-:Y:S01]  /*0e70*/  ULDC.64 UR6, c[0x0][0x270] ;  /* 0x00009c0000067ab9 */ /* 0x000fe20000000a00 */
[----:B------:R-:W-:Y:S01]  /*0e80*/  ISETP.LT.OR P1, PT, R14, 0x1, P6 ;  /* 0x000000010e00780c */ /* 0x000fe20003721670 */
[----:B------:R-:W-:Y:S01]  /*0e90*/  IMAD.IADD R0, R7, 0x1, R0 ;  /* 0x0000000107007824 */ /* 0x000fe200078e0200 */
[C---:B------:R-:W-:Y:S01]  /*0ea0*/  LEA R4, P0, R6.reuse, c[0x0][0x1c0], 0x1 ;  /* 0x0000700006047a11 */ /* 0x040fe200078008ff */
[----:B------:R-:W-:Y:S01]  /*0eb0*/  IMAD.MOV.U32 R7, RZ, RZ, c[0x0][0x1dc] ;  /* 0x00007700ff077624 */ /* 0x000fe200078e00ff */
[----:B------:R-:W-:Y:S01]  /*0ec0*/  IADD3 R3, R11, UR4, RZ ;  /* 0x000000040b037c10 */ /* 0x000fe2000fffe0ff */
[----:B------:R-:W-:Y:S01]  /*0ed0*/  ULDC.64 UR4, c[0x0][0x1b8] ;  /* 0x00006e0000047ab9 */ /* 0x000fe20000000a00 */
[----:B------:R-:W-:Y:S01]  /*0ee0*/  LEA.HI.X R5, R6, c[0x0][0x1c4], R0, 0x1, P0 ;  /* 0x0000710006057a11 */ /* 0x000fe200000f0c00 */
[----:B------:R-:W-:Y:S01]  /*0ef0*/  UIMAD UR6, UR13, UR6, URZ ;  /* 0x000000060d0672a4 */ /* 0x000fe2000f8e023f */
[----:B------:R-:W-:Y:S01]  /*0f00*/  LEA.HI R0, R20, R230, RZ, 0x6 ;  /* 0x000000e614007211 */ /* 0x000fe200078f30ff */
[----:B------:R-:W-:Y:S01]  /*0f10*/  IMAD.WIDE.U32 R16, R16, c[0x0][0x1b8], R2 ;  /* 0x00006e0010107a25 */ /* 0x000fe200078e0002 */
[C---:B------:R-:W-:Y:S01]  /*0f20*/  LEA R6, P0, R24.reuse, R4, 0x6 ;  /* 0x0000000418067211 */ /* 0x040fe200078030ff */
[----:B------:R-:W-:Y:S01]  /*0f30*/  UIMAD UR4, UR12, UR4, URZ ;  /* 0x000000040c0472a4 */ /* 0x000fe2000f8e023f */
[----:B------:R-:W-:Y:S01]  /*0f40*/  SHF.R.S32.HI R23, RZ, 0x6, R0 ;  /* 0x00000006ff177819 */ /* 0x000fe20000011400 */
[----:B------:R-:W-:Y:S01]  /*0f50*/  IMAD.U32 R2, RZ, RZ, UR20 ;  /* 0x00000014ff027e24 */ /* 0x000fe2000f8e00ff */
[----:B------:R-:W-:Y:S01]  /*0f60*/  LEA.HI.X R7, R24, R5, R7, 0x6, P0 ;  /* 0x0000000518077211 */ /* 0x000fe200000f3407 */
[----:B------:R-:W-:Y:S01]  /*0f70*/  UIMAD UR6, UR20, UR7, UR6 ;  /* 0x00000007140672a4 */ /* 0x000fe2000f8e0206 */
[----:B------:R-:W-:Y:S01]  /*0f80*/  ISETP.GT.AND P0, PT, R230, 0x7f, PT ;  /* 0x0000007fe600780c */ /* 0x000fe20003f04270 */
[----:B------:R-:W-:Y:S01]  /*0f90*/  IMAD R15, R23, 0x200, R15 ;  /* 0x00000200170f7824 */ /* 0x000fe200078e020f */
[----:B------:R-:W-:Y:S01]  /*0fa0*/  ISETP.LT.OR P5, PT, R14, 0x21, P5 ;  /* 0x000000210e00780c */ /* 0x000fe20002fa1670 */
[----:B------:R-:W-:Y:S01]  /*0fb0*/  UIMAD UR4, UR21, UR5, UR4 ;  /* 0x00000005150472a4 */ /* 0x000fe2000f8e0204 */
[----:B------:R-:W-:Y:S01]  /*0fc0*/  IMAD.WIDE.U32 R2, R2, c[0x0][0x270], R244 ;  /* 0x00009c0002027a25 */ /* 0x000fe200078e00f4 */
[C---:B------:R-:W-:Y:S01]  /*0fd0*/  ISETP.LT.OR P6, PT, R14.reuse, 0x21, P6 ;  /* 0x000000210e00780c */ /* 0x040fe200037c1670 */
[----:B------:R-:W-:Y:S01]  /*0fe0*/  USHF.R.S32.HI UR7, URZ, 0x1f, UR11 ;  /* 0x0000001f3f077899 */ /* 0x000fe2000801140b */
[----:B------:R-:W-:Y:S01]  /*0ff0*/  CS2R R168, SRZ ;  /* 0x0000000000a87805 */ /* 0x000fe2000001ff00 */
[----:B------:R-:W-:Y:S01]  /*1000*/  IMAD.SHL.U32 R227, R15, 0x2, RZ ;  /* 0x000000020fe37824 */ /* 0x000fe200078e00ff */
[----:B------:R-:W-:Y:S01]  /*1010*/  IADD3 R11, R3, UR6, RZ ;  /* 0x00000006030b7c10 */ /* 0x000fe2000fffe0ff */
[----:B------:R-:W-:Y:S01]  /*1020*/  IMAD.MOV.U32 R10, RZ, RZ, R2 ;  /* 0x000000ffff0a7224 */ /* 0x000fe200078e0002 */
[----:B------:R-:W-:Y:S01]  /*1030*/  IADD3 R3, R17, UR4, RZ ;  /* 0x0000000411037c10 */ /* 0x000fe2000fffe0ff */
[----:B------:R-:W-:Y:S01]  /*1040*/  IMAD R0, R9, c[0x0][0x1a8], RZ ;  /* 0x00006a0009007a24 */ /* 0x000fe200078e02ff */
[----:B------:R-:W-:Y:S01]  /*1050*/  @!PT LDS RZ, [RZ] ;  /* 0x00000000fffff984 */ /* 0x000fe20000000800 */
[----:B------:R-:W-:Y:S01]  /*1060*/  @!PT LDS RZ, [RZ] ;  /* 0x00000000fffff984 */ /* 0x000fe20000000800 */
[----:B------:R-:W-:Y:S01]  /*1070*/  @!PT LDS RZ, [RZ] ;  /* 0x00000000fffff984 */ /* 0x000fe20000000800 */
[----:B------:R1:W-:Y:S01]  /*1080*/  LDGSTS.E.BYPASS.LTC128B.128 [R227+0x7880], [R4.64], !P4 ;  /* 0x0788000004e37fae */ /* 0x0003e2000e101d56 */
[----:B------:R-:W-:Y:S01]  /*1090*/  IMAD.MOV.U32 R2, RZ, RZ, R16 ;  /* 0x000000ffff027224 */ /* 0x000fe200078e0010 */
[----:B------:R-:W-:Y:S01]  /*10a0*/  ULDC.64 UR4, c[0x0][0x180] ;  /* 0x0000600000047ab9 */ /* 0x000fe20000000a00 */
[----:B------:R-:W-:Y:S01]  /*10b0*/  IMAD.MOV.U32 R17, RZ, RZ, 0x5 ;  /* 0x00000005ff117424 */ /* 0x000fe200078e00ff */
[----:B------:R1:W-:Y:S01]  /*10c0*/  LDGSTS.E.BYPASS.LTC128B.128 [R227+0xa080], [R4.64+0x80], !P3 ;  /* 0x0a08008004e37fae */ /* 0x0003e2000d901d56 */
[----:B------:R-:W-:Y:S01]  /*10d0*/  ISETP.LT.OR P3, PT, R14, 0x21, P2 ;  /* 0x000000210e00780c */ /* 0x000fe20001761670 */
[----:B------:R-:W-:Y:S01]  /*10e0*/  IMAD.SHL.U32 R16, R24, 0x20, RZ ;  /* 0x0000002018107824 */ /* 0x000fe200078e00ff */
[----:B------:R-:W-:Y:S01]  /*10f0*/  @!P0 ISETP.LT.OR P2, PT, R14, 0x41, P2 ;  /* 0x000000410e00880c */ /* 0x000fe20001741670 */
[----:B------:R1:W-:Y:S01]  /*1100*/  LDGSTS.E.BYPASS.LTC128B.128 [R227+0xc880], [R4.64+0x100], !P1 ;  /* 0x0c88010004e37fae */ /* 0x0003e2000c901d56 */
[----:B------:R-:W-:Y:S01]  /*1110*/  IMAD R15, R8, c[0x0][0x1ac], R0 ;  /* 0x00006b00080f7a24 */ /* 0x000fe200078e0200 */
[----:B------:R-:W-:Y:S01]  /*1120*/  @!P0 ISETP.GE.AND P1, PT, R14, 0x41, PT ;  /* 0x000000410e00880c */ /* 0x000fe20003f26270 */
[----:B------:R-:W-:Y:S01]  /*1130*/  IMAD.WIDE.U32 R8, R8, c[0x0][0x1a8], R2 ;  /* 0x00006a0008087a25 */ /* 0x000fe200078e0002 */
[----:B------:R2:W-:Y:S01]  /*1140*/  LDGSTS.E.BYPASS.LTC128B.128 [R227+0x8880], [R6.64], !P5 ;  /* 0x0888000006e37fae */ /* 0x0005e2000e901d56 */
[----:B------:R-:W-:Y:S01]  /*1150*/  SHF.L.U64.HI R3, R24, R17, c[0x0][0x1dc] ;  /* 0x0000770018037619 */ /* 0x000fe20000010211 */
[----:B------:R-:W-:Y:S01]  /*1160*/  UIMAD UR4, UR13, UR4, URZ ;  /* 0x000000040d0472a4 */ /* 0x000fe2000f8e023f */
[----:B------:R-:W-:Y:S01]  /*1170*/  @!P0 LEA R2, P5, R16, R6, 0x1 ;  /* 0x0000000610028211 */ /* 0x000fe200078a08ff */
[----:B------:R-:W-:Y:S01]  /*1180*/  IMAD.U32 R0, RZ, RZ, UR21 ;  /* 0x00000015ff007e24 */ /* 0x000fe2000f8e00ff */
[----:B------:R-:W-:Y:S01]  /*1190*/  @!P0 ISETP.GE.OR P4, PT, R12, c[0x0][0x1cc], !P1 ;  /* 0x000073000c008a0c */ /* 0x000fe20004f86670 */
[----:B------:R2:W-:Y:S01]  /*11a0*/  LDGSTS.E.BYPASS.LTC128B.128 [R227+0xb080], [R6.64+0x80], !P3 ;  /* 0x0b08008006e37fae */ /* 0x0005e2000d901d56 */
[----:B------:R-:W-:Y:S01]  /*11b0*/  @!P0 ISETP.GE.OR P1, PT, R22, c[0x0][0x1cc], !P1 ;  /* 0x0000730016008a0c */ /* 0x000fe20004f26670 */
[----:B------:R-:W-:Y:S01]  /*11c0*/  IMAD.WIDE.U32 R248, R0, c[0x0][0x278], R10 ;  /* 0x00009e0000f87a25 */ /* 0x000fe200078e000a */
[----:B------:R-:W-:Y:S01]  /*11d0*/  @!P0 LEA.HI.X R3, R16, R7, R3, 0x1, P5 ;  /* 0x0000000710038211 */ /* 0x000fe200028f0c03 */
[----:B------:R2:W-:Y:S01]  /*11e0*/  LDGSTS.E.BYPASS.LTC128B.128 [R227+0xd880], [R6.64+0x100], !P6 ;  /* 0x0d88010006e37fae */ /* 0x0005e2000f101d56 */
[----:B------:R-:W-:Y:S01]  /*11f0*/  ISETP.GE.AND P5, PT, R12, c[0x0][0x19c], PT ;  /* 0x000067000c007a0c */ /* 0x000fe20003fa6270 */
[----:B------:R-:W-:Y:S01]  /*1200*/  IMAD R0, R233, c[0x0][0x178], RZ ;  /* 0x00005e00e9007a24 */ /* 0x000fe200078e02ff */
[----:B------:R-:W-:Y:S01]  /*1210*/  UIMAD UR6, UR20, UR5, UR4 ;  /* 0x00000005140672a4 */ /* 0x000fe2000f8e0204 */
[----:B------:R-:W-:Y:S01]  /*1220*/  IMAD.MOV.U32 R16, RZ, RZ, 0x6 ;  /* 0x00000006ff107424 */ /* 0x000fe200078e00ff */
[----:B------:R-:W-:Y:S01]  /*1230*/  CS2R R166, SRZ ;  /* 0x0000000000a67805 */ /* 0x000fe2000001ff00 */
[----:B------:R-:W-:Y:S01]  /*1240*/  IMAD R0, R232, c[0x0][0x17c], R0 ;  /* 0x00005f00e8007a24 */ /* 0x000fe200078e0200 */
[----:B------:R-:W-:Y:S01]  /*1250*/  ULDC.64 UR4, c[0x0][0x188] ;  /* 0x0000620000047ab9 */ /* 0x000fe20000000a00 */
[----:B------:R3:W-:Y:S01]  /*1260*/  @!P0 LDGSTS.E.BYPASS.LTC128B.128 [R227+0x9880], [R2.64], !P4 ;  /* 0x0988000002e38fae */ /* 0x0007e2000e101d56 */
[----:B------:R-:W-:Y:S01]  /*1270*/  UIMAD UR4, UR12, UR4, URZ ;  /* 0x000000040c0472a4 */ /* 0x000fe2000f8e023f */
[----:B------:R-:W-:Y:S01]  /*1280*/  IMAD.MOV.U32 R223, RZ, RZ, 0x10 ;  /* 0x00000010ffdf7424 */ /* 0x000fe200078e00ff */
[----:B------:R-:W-:Y:S01]  /*1290*/  CS2R R164, SRZ ;  /* 0x0000000000a47805 */ /* 0x000fe2000001ff00 */
[----:B------:R3:W-:Y:S01]  /*12a0*/  @!P0 LDGSTS.E.BYPASS.LTC128B.128 [R227+0xc080], [R2.64+0x80], !P2 ;  /* 0x0c08008002e38fae */ /* 0x0007e2000d101d56 */
[----:B-1----:R-:W-:Y:S01]  /*12b0*/  IMAD.IADD R5, R9, 0x1, R15 ;  /* 0x0000000109057824 */ /* 0x002fe200078e020f */
[C---:B------:R-:W-:Y:S01]  /*12c0*/  LEA R4, P3, R8.reuse, c[0x0][0x190], 0x1 ;  /* 0x0000640008047a11 */ /* 0x040fe200078608ff */
[----:B------:R-:W-:Y:S01]  /*12d0*/  IMAD.MOV.U32 R15, RZ, RZ, c[0x0][0x178] ;  /* 0x00005e00ff0f7624 */ /* 0x000fe200078e00ff */
[----:B------:R3:W-:Y:S01]  /*12e0*/  @!P0 LDGSTS.E.BYPASS.LTC128B.128 [R227+0xe880], [R2.64+0x100], !P1 ;  /* 0x0e88010002e38fae */ /* 0x0007e2000c901d56 */
[----:B------:R-:W-:Y:S01]  /*12f0*/  ISETP.GE.AND P2, PT, R19, c[0x0][0x19c], PT ;  /* 0x0000670013007a0c */ /* 0x000fe20003f46270 */
[----:B------:R-:W-:Y:S01]  /*1300*/  UIMAD UR5, UR21, UR5, UR4 ;  /* 0x00000005150572a4 */ /* 0x000fe2000f8e0204 */
[----:B------:R-:W-:Y:S01]  /*1310*/  LEA.HI.X R5, R8, c[0x0][0x194], R5, 0x1, P3 ;  /* 0x0000650008057a11 */ /* 0x000fe200018f0c05 */
[C---:B------:R-:W-:Y:S01]  /*1320*/  IMAD.SHL.U32 R25, R15.reuse, 0x20, RZ ;  /* 0x000000200f197824 */ /* 0x040fe200078e00ff */
[----:B------:R-:W-:Y:S01]  /*1330*/  ISETP.LT.OR P3, PT, R14, 0x1, P5 ;  /* 0x000000010e00780c */ /* 0x000fe20002f61670 */
[----:B------:R-:W-:Y:S01]  /*1340*/  IMAD.MOV.U32 R213, RZ, RZ, 0x120 ;  /* 0x00000120ffd57424 */ /* 0x000fe200078e00ff */
[----:B------:R-:W-:Y:S01]  /*1350*/  ISETP.GE.AND P1, PT, R22, c[0x0][0x19c], PT ;  /* 0x0000670016007a0c */ /* 0x000fe20003f26270 */
[----:B------:R-:W-:Y:S01]  /*1360*/  CS2R R162, SRZ ;  /* 0x0000000000a27805 */ /* 0x000fe2000001ff00 */
[C---:B------:R-:W-:Y:S01]  /*1370*/  ISETP.LT.OR P6, PT, R14.reuse, 0x1, P2 ;  /* 0x000000010e00780c */ /* 0x040fe200017c1670 */
[----:B------:R-:W-:Y:S01]  /*1380*/  CS2R R160, SRZ ;  /* 0x0000000000a07805 */ /* 0x000fe2000001ff00 */
[----:B--2---:R-:W-:Y:S01]  /*1390*/  IMAD.MOV.U32 R7, RZ, RZ, c[0x0][0x1a8] ;  /* 0x00006a00ff077624 */ /* 0x004fe200078e00ff */
[----:B------:R-:W-:Y:S01]  /*13a0*/  SHF.L.U64.HI R26, R15, R17, c[0x0][0x17c] ;  /* 0x00005f000f1a7619 */ /* 0x000fe20000010211 */
[----:B------:R-:W-:Y:S01]  /*13b0*/  IMAD.MOV.U32 R6, RZ, RZ, c[0x0][0x1ac] ;  /* 0x00006b00ff067624 */ /* 0x000fe200078e00ff */
[----:B------:R-:W-:Y:S01]  /*13c0*/  CS2R R158, SRZ ;  /* 0x00000000009e7805 */ /* 0x000fe2000001ff00 */
[C---:B------:R-:W-:Y:S01]  /*13d0*/  IMAD.SHL.U32 R11, R7.reuse, 0x20, RZ ;  /* 0x00000020070b7824 */ /* 0x040fe200078e00ff */
[C---:B------:R-:W-:Y:S01]  /*13e0*/  LEA R8, P4, R7.reuse, R4, 0x6 ;  /* 0x0000000407087211 */ /* 0x040fe200078830ff */
[----:B------:R-:W-:Y:S01]  /*13f0*/  CS2R R156, SRZ ;  /* 0x00000000009c7805 */ /* 0x000fe2000001ff00 */
[----:B------:R1:W-:Y:S01]  /*1400*/  LDGSTS.E.BYPASS.LTC128B.128 [R227+0x80], [R4.64], !P3 ;  /* 0x0008000004e37fae */ /* 0x0003e2000d901d56 */
[----:B------:R-:W-:Y:S01]  /*1410*/  CS2R R154, SRZ ;  /* 0x00000000009a7805 */ /* 0x000fe2000001ff00 */
[----:B------:R-:W-:Y:S01]  /*1420*/  LEA.HI.X R9, R7, R5, R6, 0x6, P4 ;  /* 0x0000000507097211 */ /* 0x000fe200020f3406 */
[----:B------:R-:W-:Y:S01]  /*1430*/  IMAD.U32 R6, RZ, RZ, UR20 ;  /* 0x00000014ff067e24 */ /* 0x000fe2000f8e00ff */
[----:B------:R-:W-:Y:S01]  /*1440*/  @!P0 LEA R10, P3, R11, R8, 0x1 ;  /* 0x000000080b0a8211 */ /* 0x000fe200078608ff */
[----:B------:R1:W-:Y:S01]  /*1450*/  LDGSTS.E.BYPASS.LTC128B.128 [R227+0x2880], [R4.64+0x80], !P6 ;  /* 0x0288008004e37fae */ /* 0x0003e2000f101d56 */
[C---:B------:R-:W-:Y:S01]  /*1460*/  ISETP.LT.OR P4, PT, R14.reuse, 0x1, P1 ;  /* 0x000000010e00780c */ /* 0x040fe20000f81670 */
[----:B------:R-:W-:Y:S01]  /*1470*/  CS2R R152, SRZ ;  /* 0x0000000000987805 */ /* 0x000fe2000001ff00 */
[----:B------:R-:W-:Y:S01]  /*1480*/  ISETP.LT.OR P6, PT, R14, 0x21, P2 ;  /* 0x000000210e00780c */ /* 0x000fe200017c1670 */
[----:B---3--:R-:W-:Y:S01]  /*1490*/  IMAD.WIDE.U32 R2, R232, c[0x0][0x178], R12 ;  /* 0x00005e00e8027a25 */ /* 0x008fe200078e000c */
[----:B------:R-:W-:Y:S01]  /*14a0*/  @!P0 ISETP.LT.OR P2, PT, R14, 0x41, P2 ;  /* 0x000000410e00880c */ /* 0x000fe20001741670 */
[----:B------:R-:W-:Y:S01]  /*14b0*/  CS2R R150, SRZ ;  /* 0x0000000000967805 */ /* 0x000fe2000001ff00 */
[----:B------:R-:W-:Y:S01]  /*14c0*/  CS2R R148, SRZ ;  /* 0x0000000000947805 */ /* 0x000fe2000001ff00 */
[----:B------:R-:W-:Y:S01]  /*14d0*/  IMAD.IADD R3, R3, 0x1, R0 ;  /* 0x0000000103037824 */ /* 0x000fe200078e0200 */
[----:B------:R-:W-:Y:S01]  /*14e0*/  SHF.L.U64.HI R0, R7, R17, c[0x0][0x1ac] ;  /* 0x00006b0007007619 */ /* 0x000fe20000010211 */
[----:B------:R-:W-:Y:S01]  /*14f0*/  CS2R R146, SRZ ;  /* 0x0000000000927805 */ /* 0x000fe2000001ff00 */
[----:B------:R-:W-:Y:S01]  /*1500*/  CS2R R144, SRZ ;  /* 0x0000000000907805 */ /* 0x000fe2000001ff00 */
[----:B------:R-:W-:Y:S01]  /*1510*/  IMAD.WIDE.U32 R2, R6, c[0x0][0x180], R2 ;  /* 0x0000600006027a25 */ /* 0x000fe200078e0002 */
[----:B------:R-:W-:Y:S01]  /*1520*/  @!P0 LEA.HI.X R11, R11, R9, R0, 0x1, P3 ;  /* 0x000000090b0b8211 */ /* 0x000fe200018f0c00 */
[----:B------:R1:W-:Y:S01]  /*1530*/  LDGSTS.E.BYPASS.LTC128B.128 [R227+0x5080], [R4.64+0x100], !P4 ;  /* 0x0508010004e37fae */ /* 0x0003e2000e101d56 */
[C---:B------:R-:W-:Y:S01]  /*1540*/  ISETP.LT.OR P3, PT, R14.reuse, 0x21, P5 ;  /* 0x000000210e00780c */ /* 0x040fe20002f61670 */
[----:B------:R-:W-:Y:S01]  /*1550*/  IMAD.U32 R0, RZ, RZ, UR21 ;  /* 0x00000015ff007e24 */ /* 0x000fe2000f8e00ff */
[----:B------:R-:W-:Y:S01]  /*1560*/  IADD3 R3, R3, UR6, RZ ;  /* 0x0000000603037c10 */ /* 0x000fe2000fffe0ff */
[----:B------:R-:W-:Y:S01]  /*1570*/  USHF.L.U32 UR6, UR11, 0x6, URZ ;  /* 0x000000060b067899 */ /* 0x000fe2000800063f */
[C---:B------:R-:W-:Y:S01]  /*1580*/  ISETP.LT.OR P4, PT, R14.reuse, 0x21, P1 ;  /* 0x000000210e00780c */ /* 0x040fe20000f81670 */
[----:B------:R-:W-:Y:S01]  /*1590*/  CS2R R142, SRZ ;  /* 0x00000000008e7805 */ /* 0x000fe2000001ff00 */
[----:B------:R-:W-:Y:S01]  /*15a0*/  @!P0 ISETP.LT.OR P5, PT, R14, 0x41, P5 ;  /* 0x000000410e00880c */ /* 0x000fe20002fa1670 */
[----:B------:R-:W-:Y:S01]  /*15b0*/  IMAD.WIDE.U32 R242, R0, c[0x0][0x188], R2 ;  /* 0x0000620000f27a25 */ /* 0x000fe200078e0002 */
[----:B------:R-:W-:Y:S01]  /*15c0*/  @!P0 ISETP.LT.OR P1, PT, R14, 0x41, P1 ;  /* 0x000000410e00880c */ /* 0x000fe20000f21670 */
[----:B------:R-:W-:Y:S01]  /*15d0*/  CS2R R140, SRZ ;  /* 0x00000000008c7805 */ /* 0x000fe2000001ff00 */
[----:B------:R-:W-:Y:S01]  /*15e0*/  CS2R R138, SRZ ;  /* 0x00000000008a7805 */ /* 0x000fe2000001ff00 */
[----:B------:R-:W-:Y:S01]  /*15f0*/  IMAD R0, R233, c[0x0][0x208], RZ ;  /* 0x00008200e9007a24 */ /* 0x000fe200078e02ff */
[----:B------:R-:W-:Y:S01]  /*1600*/  IADD3 R239, R243, UR5, RZ ;  /* 0x00000005f3ef7c10 */ /* 0x000fe2000fffe0ff */
[----:B------:R2:W-:Y:S01]  /*1610*/  LDGSTS.E.BYPASS.LTC128B.128 [R227+0x1080], [R8.64], !P3 ;  /* 0x0108000008e37fae */ /* 0x0005e2000d901d56 */
[----:B------:R-:W-:Y:S01]  /*1620*/  ISETP.GE.AND P3, PT, R12, c[0x0][0x16c], PT ;  /* 0x00005b000c007a0c */ /* 0x000fe20003f66270 */
[C---:B------:R-:W-:Y:S01]  /*1630*/  IMAD R0, R232.reuse, c[0x0][0x20c], R0 ;  /* 0x00008300e8007a24 */ /* 0x040fe200078e0200 */
[----:B------:R-:W-:Y:S01]  /*1640*/  ULDC.64 UR4, c[0x0][0x210] ;  /* 0x0000840000047ab9 */ /* 0x000fe20000000a00 */
[----:B------:R-:W-:Y:S01]  /*1650*/  IMAD.WIDE.U32 R2, R232, c[0x0][0x208], R12 ;  /* 0x00008200e8027a25 */ /* 0x000fe200078e000c */
[----:B------:R-:W-:Y:S01]  /*1660*/  SEL R7, RZ, 0x1, P3 ;  /* 0x00000001ff077807 */ /* 0x000fe20001800000 */
[----:B------:R2:W-:Y:S01]  /*1670*/  LDGSTS.E.BYPASS.LTC128B.128 [R227+0x3880], [R8.64+0x80], !P6 ;  /* 0x0388008008e37fae */ /* 0x0005e2000f101d56 */
[----:B------:R-:W-:Y:S01]  /*1680*/  ISETP.GE.AND P3, PT, R19, c[0x0][0x16c], PT ;  /* 0x00005b0013007a0c */ /* 0x000fe20003f66270 */
[----:B------:R-:W-:Y:S01]  /*1690*/  IMAD.MOV.U32 R238, RZ, RZ, R242 ;  /* 0x000000ffffee7224 */ /* 0x000fe200078e00f2 */
[----:B------:R-:W-:Y:S01]  /*16a0*/  UIMAD UR4, UR13, UR4, URZ ;  /* 0x000000040d0472a4 */ /* 0x000fe2000f8e023f */
[----:B------:R-:W-:Y:S01]  /*16b0*/  IMAD.U32 R13, RZ, RZ, UR20 ;  /* 0x00000014ff0d7e24 */ /* 0x000fe2000f8e00ff */
[----:B------:R-:W-:Y:S01]  /*16c0*/  SEL R6, RZ, 0xffffffff, P3 ;  /* 0xffffffffff067807 */ /* 0x000fe20001800000 */
[----:B------:R2:W-:Y:S01]  /*16d0*/  LDGSTS.E.BYPASS.LTC128B.128 [R227+0x6080], [R8.64+0x100], !P4 ;  /* 0x0608010008e37fae */ /* 0x0005e2000e101d56 */
[----:B-1----:R-:W-:Y:S01]  /*16e0*/  SHF.L.U64.HI R4, R15, R16, c[0x0][0x17c] ;  /* 0x00005f000f047619 */ /* 0x002fe20000010210 */
[----:B------:R-:W-:Y:S01]  /*16f0*/  IMAD.IADD R5, R3, 0x1, R0 ;  /* 0x0000000103057824 */ /* 0x000fe200078e0200 */
[----:B------:R-:W-:Y:S01]  /*1700*/  ISETP.GE.AND P3, PT, R22, c[0x0][0x16c], PT ;  /* 0x00005b0016007a0c */ /* 0x000fe20003f66270 */
[----:B------:R-:W-:Y:S01]  /*1710*/  IMAD.SHL.U32 R3, R15, 0x40, RZ ;  /* 0x000000400f037824 */ /* 0x000fe200078e00ff */
[----:B------:R1:W-:Y:S01]  /*1720*/  @!P0 LDGSTS.E.BYPASS.LTC128B.128 [R227+0x2080], [R10.64], !P5 ;  /* 0x020800000ae38fae */ /* 0x0003e2000e901d56 */
[----:B------:R-:W-:Y:S01]  /*1730*/  IMAD R0, R4, UR11, RZ ;  /* 0x0000000b04007c24 */ /* 0x000fe2000f8e02ff */
[----:B------:R-:W-:Y:S01]  /*1740*/  SEL R14, RZ, 0x4, P3 ;  /* 0x00000004ff0e7807 */ /* 0x000fe20001800000 */
[----:B------:R-:W-:Y:S01]  /*1750*/  IMAD.SHL.U32 R6, R6, 0x2, RZ ;  /* 0x0000000206067824 */ /* 0x000fe200078e00ff */
[----:B------:R1:W-:Y:S01]  /*1760*/  @!P0 LDGSTS.E.BYPASS.LTC128B.128 [R227+0x4880], [R10.64+0x80], !P2 ;  /* 0x048800800ae38fae */ /* 0x0003e2000d101d56 */
[----:B------:R-:W-:Y:S01]  /*1770*/  IMAD.MOV.U32 R4, RZ, RZ, R2 ;  /* 0x000000ffff047224 */ /* 0x000fe200078e0002 */
[----:B------:R-:W-:Y:S01]  /*1780*/  UIMAD UR8, UR20, UR5, UR4 ;  /* 0x00000005140872a4 */ /* 0x000fe2000f8e0204 */
[C---:B------:R-:W-:Y:S01]  /*1790*/  IMAD R0, R3.reuse, UR7, R0 ;  /* 0x0000000703007c24 */ /* 0x040fe2000f8e0200 */
[----:B------:R-:W-:Y:S01]  /*17a0*/  LOP3.LUT R7, R6, 0x2, R7, 0xe2, !PT ;  /* 0x0000000206077812 */ /* 0x000fe200078ee207 */
[----:B------:R-:W-:Y:S01]  /*17b0*/  IMAD.WIDE.U32 R2, R3, UR11, R238 ;  /* 0x0000000b03027c25 */ /* 0x000fe2000f8e00ee */
[----:B------:R1:W-:Y:S01]  /*17c0*/  @!P0 LDGSTS.E.BYPASS.LTC128B.128 [R227+0x7080], [R10.64+0x100], !P1 ;  /* 0x070801000ae38fae */ /* 0x0003e2000c901d56 */
[----:B------:R-:W-:Y:S01]  /*17d0*/  ULDC.64 UR4, c[0x0][0x218] ;  /* 0x0000860000047ab9 */ /* 0x000fe20000000a00 */
[----:B------:R-:W-:Y:S01]  /*17e0*/  CS2R R136, SRZ ;  /* 0x0000000000887805 */ /* 0x000fe2000001ff00 */
[----:B------:R-:W-:Y:S01]  /*17f0*/  IMAD.IADD R0, R3, 0x1, R0 ;  /* 0x0000000103007824 */ /* 0x000fe200078e0200 */
[C---:B------:R-:W-:Y:S01]  /*1800*/  LEA R6, P3, R2.reuse, c[0x0][0x160], 0x1 ;  /* 0x0000580002067a11 */ /* 0x040fe200078608ff */
[----:B------:R-:W-:Y:S01]  /*1810*/  IMAD.WIDE.U32 R4, R13, c[0x0][0x210], R4 ;  /* 0x000084000d047a25 */ /* 0x000fe200078e0004 */
[----:B------:R-:W-:Y:S01]  /*1820*/  LOP3.LUT R3, R7, R14, RZ, 0xfc, !PT ;  /* 0x0000000e07037212 */ /* 0x000fe200078efcff */
[----:B------:R-:W-:Y:S01]  /*1830*/  UIMAD UR4, UR12, UR4, URZ ;  /* 0x000000040c0472a4 */ /* 0x000fe2000f8e023f */
[----:B------:R-:W-:Y:S01]  /*1840*/  LEA.HI.X R7, R2, c[0x0][0x164], R0, 0x1, P3 ;  /* 0x0000590002077a11 */ /* 0x000fe200018f0c00 */
[----:B------:R-:W-:Y:S01]  /*1850*/  IMAD.U32 R13, RZ, RZ, UR6 ;  /* 0x00000006ff0d7e24 */ /* 0x000fe2000f8e00ff */
[C---:B------:R-:W-:Y:S01]  /*1860*/  LOP3.LUT P4, RZ, R3.reuse, 0x1, RZ, 0xc0, !PT ;  /* 0x0000000103ff7812 */ /* 0x040fe2000788c0ff */
[----:B------:R-:W0:Y:S01]  /*1870*/  LDGDEPBAR ;  /* 0x00000000000079af */ /* 0x000e220000000000 */
[C---:B------:R-:W-:Y:S01]  /*1880*/  LOP3.LUT P3, RZ, R3.reuse, 0x2, RZ, 0xc0, !PT ;  /* 0x0000000203ff7812 */ /* 0x040fe2000786c0ff */
[----:B--2---:R-:W-:Y:S01]  /*1890*/  IMAD.U32 R8, RZ, RZ, UR21 ;  /* 0x00000015ff087e24 */ /* 0x004fe2000f8e00ff */
[----:B------:R-:W-:Y:S01]  /*18a0*/  IADD3 R0, -R232, c[0x0][0x168], -R13 ;  /* 0x00005a00e8007a10 */ /* 0x000fe20007ffe90d */
[----:B------:R-:W-:Y:S01]  /*18b0*/  IMAD.MOV.U32 R2, RZ, RZ, R4 ;  /* 0x000000ffff027224 */ /* 0x000fe200078e0004 */
[----:B------:R-:W-:Y:S01]  /*18c0*/  LOP3.LUT P2, RZ, R3, 0x4, RZ, 0xc0, !PT ;  /* 0x0000000403ff7812 */ /* 0x000fe2000784c0ff */
[----:B------:R-:W-:Y:S01]  /*18d0*/  CS2R R134, SRZ ;  /* 0x0000000000867805 */ /* 0x000fe2000001ff00 */
        /* <DEDUP_REMOVED lines=9> */
[----:B-1----:R-:W-:Y:S01]  /*1970*/  IMAD.MOV.U32 R11, RZ, RZ, c[0x0][0x208] ;  /* 0x00008200ff0b7624 */ /* 0x002fe200078e00ff */
        /* <DEDUP_REMOVED lines=12> */
[----:B------:R-:W-:Y:S01]  /*1a40*/  LEA R4, P0, R25, R6, 0x1 ;  /* 0x0000000619047211 */ /* 0x000fe200078008ff */
[----:B------:R-:W-:Y:S01]  /*1a50*/  IMAD.SHL.U32 R14, R11, 0x20, RZ ;  /* 0x000000200b0e7824 */ /* 0x000fe200078e00ff */
[----:B------:R-:W-:Y:S01]  /*1a60*/  IADD3 R252, R249, UR4, RZ ;  /* 0x00000004f9fc7c10 */ /* 0x000fe2000fffe0ff */
[----:B------:R-:W-:Y:S01]  /*1a70*/  IMAD R0, R0, UR11, RZ ;  /* 0x0000000b00007c24 */ /* 0x000fe2000f8e02ff */
[----:B------:R-:W-:Y:S01]  /*1a80*/  LEA.HI.X R5, R25, R7, R26, 0x1, P0 ;  /* 0x0000000719057211 */ /* 0x000fe200000f0c1a */
[----:B------:R-:W-:Y:S01]  /*1a90*/  ULDC.64 UR4, c[0x0][0x288] ;  /* 0x0000a20000047ab9 */ /* 0x000fe20000000a00 */
[----:B------:R-:W-:Y:S01]  /*1aa0*/  IADD3 R237, R241, UR8, RZ ;  /* 0x00000008f1ed7c10 */ /* 0x000fe2000fffe0ff */
[----:B------:R-:W-:Y:S01]  /*1ab0*/  IMAD R9, R2, UR7, R0 ;  /* 0x0000000702097c24 */ /* 0x000fe2000f8e0200 */
[----:B------:R-:W-:Y:S01]  /*1ac0*/  USHF.R.S32.HI UR7, URZ, 0x1f, UR6 ;  /* 0x0000001f3f077899 */ /* 0x000fe20008011406 */
[----:B------:R-:W-:Y:S01]  /*1ad0*/  IADD3 R0, P0, R248, UR6, RZ ;  /* 0x00000006f8007c10 */ /* 0x000fe2000ff1e0ff */
[----:B------:R2:W-:Y:S01]  /*1ae0*/  LDGSTS.E.BYPASS.LTC128B.128 [R227+0x10080], [R4.64], !P1 ;  /* 0x1008000004e37fae */ /* 0x0005e2000c901d56 */
[----:B------:R-:W-:Y:S01]  /*1af0*/  ISETP.GT.AND P1, PT, R230, 0xf, PT ;  /* 0x0000000fe600780c */ /* 0x000fe20003f24270 */
[----:B------:R-:W-:Y:S01]  /*1b00*/  IMAD.WIDE.U32 R2, R2, UR11, R236 ;  /* 0x0000000b02027c25 */ /* 0x000fe2000f8e00ec */
[----:B------:R-:W-:Y:S01]  /*1b10*/  P2R R10, PR, RZ, 0x10 ;  /* 0x00000010ff0a7803 */ /* 0x000fe20000000000 */
[----:B------:R2:W-:Y:S01]  /*1b20*/  LDGSTS.E.BYPASS.LTC128B.128 [R227+0x12080], [R4.64+0x80], !P6 ;  /* 0x1208008004e37fae */ /* 0x0005e2000f101d56 */
[----:B------:R-:W-:Y:S01]  /*1b30*/  IADD3 R8, -R13, c[0x0][0x168], -R232 ;  /* 0x00005a000d087a10 */ /* 0x000fe20007ffe9e8 */
[----:B------:R-:W-:Y:S01]  /*1b40*/  UIMAD UR4, UR13, UR4, URZ ;  /* 0x000000040d0472a4 */ /* 0x000fe2000f8e023f */
[----:B------:R-:W-:Y:S01]  /*1b50*/  ISETP.GE.AND P4, PT, R12, c[0x0][0x1fc], PT ;  /* 0x00007f000c007a0c */ /* 0x000fe20003f86270 */
[----:B------:R2:W-:Y:S01]  /*1b60*/  LDGSTS.E.BYPASS.LTC128B.128 [R227+0x14080], [R4.64+0x100], !P5 ;  /* 0x1408010004e37fae */ /* 0x0005e2000e901d56 */
[----:B------:R-:W-:Y:S01]  /*1b70*/  ISETP.GE.AND P6, PT, R19, c[0x0][0x1fc], PT ;  /* 0x00007f0013007a0c */ /* 0x000fe20003fc6270 */
[----:B------:R-:W-:Y:S01]  /*1b80*/  UIMAD UR4, UR20, UR5, UR4 ;  /* 0x00000005140472a4 */ /* 0x000fe2000f8e0204 */
[----:B------:R-:W-:Y:S01]  /*1b90*/  SHF.L.U64.HI R15, R11, R17, c[0x0][0x20c] ;  /* 0x000083000b0f7619 */ /* 0x000fe20000010211 */
[----:B------:R-:W-:Y:S01]  /*1ba0*/  CS2R R126, SRZ ;  /* 0x00000000007e7805 */ /* 0x000fe2000001ff00 */
[----:B------:R-:W-:Y:S01]  /*1bb0*/  LEA.HI R11, R20, R230, RZ, 0x2 ;  /* 0x000000e6140b7211 */ /* 0x000fe200078f10ff */
[----:B------:R-:W-:Y:S01]  /*1bc0*/  CS2R R124, SRZ ;  /* 0x00000000007c7805 */ /* 0x000fe2000001ff00 */
[----:B------:R-:W-:Y:S01]  /*1bd0*/  CS2R R122, SRZ ;  /* 0x00000000007a7805 */ /* 0x000fe2000001ff00 */
[----:B-1----:R-:W-:Y:S01]  /*1be0*/  IADD3.X R7, R252, UR7, RZ, P0, !PT ;  /* 0x00000007fc077c10 */ /* 0x002fe200087fe4ff */
[----:B------:R-:W-:Y:S01]  /*1bf0*/  CS2R R120, SRZ ;  /* 0x0000000000787805 */ /* 0x000fe2000001ff00 */
[C---:B------:R-:W-:Y:S01]  /*1c00*/  LEA R6, P0, R0.reuse, c[0x0][0x258], 0x2 ;  /* 0x0000960000067a11 */ /* 0x040fe200078010ff */
[----:B------:R-:W-:Y:S01]  /*1c10*/  CS2R R118, SRZ ;  /* 0x0000000000767805 */ /* 0x000fe2000001ff00 */
[----:B------:R-:W-:Y:S01]  /*1c20*/  CS2R R116, SRZ ;  /* 0x0000000000747805 */ /* 0x000fe2000001ff00 */
[----:B------:R-:W-:Y:S01]  /*1c30*/  CS2R R114, SRZ ;  /* 0x0000000000727805 */ /* 0x000fe2000001ff00 */
[----:B------:R-:W-:Y:S01]  /*1c40*/  LEA.HI.X R7, R0, c[0x0][0x25c], R7, 0x2, P0 ;  /* 0x0000970000077a11 */ /* 0x000fe200000f1407 */
[----:B------:R-:W-:Y:S01]  /*1c50*/  IMAD.IADD R0, R3, 0x1, R9 ;  /* 0x0000000103007824 */ /* 0x000fe200078e0209 */
[----:B------:R-:W-:Y:S01]  /*1c60*/  ISETP.LT.OR P0, PT, R8, 0x1, P4 ;  /* 0x000000010800780c */ /* 0x000fe20002701670 */
[----:B------:R-:W-:Y:S01]  /*1c70*/  @!P1 IMAD.SHL.U32 R3, R230, 0x10, RZ ;  /* 0x00000010e6039824 */ /* 0x000fe200078e00ff */
[----:B------:R-:W-:Y:S01]  /*1c80*/  CS2R R112, SRZ ;  /* 0x0000000000707805 */ /* 0x000fe2000001ff00 */
[----:B------:R-:W-:Y:S01]  /*1c90*/  CS2R R102, SRZ ;  /* 0x0000000000667805 */ /* 0x000fe2000001ff00 */
[----:B------:R-:W-:Y:S01]  /*1ca0*/  CS2R R100, SRZ ;  /* 0x0000000000647805 */ /* 0x000fe2000001ff00 */
[----:B------:R-:W-:Y:S01]  /*1cb0*/  CS2R R98, SRZ ;  /* 0x0000000000627805 */ /* 0x000fe2000001ff00 */
[----:B------:R1:W-:Y:S01]  /*1cc0*/  @!P1 LDGSTS.E.BYPASS.LTC128B.128 [R3+0x21080], [R6.64] ;  /* 0x2108000006039fae */ /* 0x0003e2000b901d56 */
[----:B------:R-:W-:Y:S01]  /*1cd0*/  CS2R R96, SRZ ;  /* 0x0000000000607805 */ /* 0x000fe2000001ff00 */
[----:B------:R-:W-:Y:S01]  /*1ce0*/  CS2R R94, SRZ ;  /* 0x00000000005e7805 */ /* 0x000fe2000001ff00 */
[----:B------:R-:W-:Y:S01]  /*1cf0*/  CS2R R92, SRZ ;  /* 0x00000000005c7805 */ /* 0x000fe2000001ff00 */
[----:B------:R-:W0:Y:S01]  /*1d00*/  LDGDEPBAR ;  /* 0x00000000000079af */ /* 0x000e220000000000 */
[C---:B--2---:R-:W-:Y:S01]  /*1d10*/  LEA R4, P5, R2.reuse, c[0x0][0x1f0], 0x1 ;  /* 0x00007c0002047a11 */ /* 0x044fe200078a08ff */
[----:B------:R-:W-:Y:S01]  /*1d20*/  CS2R R90, SRZ ;  /* 0x00000000005a7805 */ /* 0x000fe2000001ff00 */
[----:B------:R-:W-:Y:S01]  /*1d30*/  CS2R R88, SRZ ;  /* 0x0000000000587805 */ /* 0x000fe2000001ff00 */
[----:B------:R-:W-:Y:S01]  /*1d40*/  CS2R R86, SRZ ;  /* 0x0000000000567805 */ /* 0x000fe2000001ff00 */
[----:B------:R-:W-:Y:S01]  /*1d50*/  LEA.HI.X R5, R2, c[0x0][0x1f4], R0, 0x1, P5 ;  /* 0x00007d0002057a11 */ /* 0x000fe200028f0c00 */
[----:B------:R-:W-:Y:S01]  /*1d60*/  IMAD.U32 R2, RZ, RZ, UR20 ;  /* 0x00000014ff027e24 */ /* 0x000fe2000f8e00ff */
        /* <DEDUP_REMOVED lines=16> */
[----:B-1----:R-:W-:Y:S01]  /*1e70*/  IMAD.WIDE.U32 R2, R2, c[0x0][0x288], R244 ;  /* 0x0000a20002027a25 */ /* 0x002fe200078e00f4 */
[----:B------:R2:W-:Y:S01]  /*1e80*/  LDGSTS.E.BYPASS.LTC128B.128 [R227+0x1d080], [R4.64+0x80], !P0 ;  /* 0x1d08008004e37fae */ /* 0x0005e2000c101d56 */
[C---:B------:R-:W-:Y:S01]  /*1e90*/  LEA R6, P0, R14.reuse, R4, 0x1 ;  /* 0x000000040e067211 */ /* 0x040fe200078008ff */
[----:B------:R-:W-:Y:S01]  /*1ea0*/  CS2R R60, SRZ ;  /* 0x00000000003c7805 */ /* 0x000fe2000001ff00 */
[----:B------:R-:W-:Y:S01]  /*1eb0*/  CS2R R58, SRZ ;  /* 0x00000000003a7805 */ /* 0x000fe2000001ff00 */
[----:B------:R-:W-:Y:S01]  /*1ec0*/  IADD3 R3, R3, UR4, RZ ;  /* 0x0000000403037c10 */ /* 0x000fe2000fffe0ff */
[----:B------:R-:W-:Y:S01]  /*1ed0*/  ULDC.64 UR4, c[0x0][0x290] ;  /* 0x0000a40000047ab9 */ /* 0x000fe20000000a00 */
[----:B------:R-:W-:Y:S01]  /*1ee0*/  LEA.HI.X R7, R14, R5, R15, 0x1, P0 ;  /* 0x000000050e077211 */ /* 0x000fe200000f0c0f */
[----:B------:R-:W-:Y:S01]  /*1ef0*/  UIMAD UR4, UR12, UR4, URZ ;  /* 0x000000040c0472a4 */ /* 0x000fe2000f8e023f */
[----:B------:R-:W-:Y:S01]  /*1f00*/  ISETP.LT.OR P0, PT, R8, 0x1, P5 ;  /* 0x000000010800780c */ /* 0x000fe20002f01670 */
[----:B------:R-:W-:Y:S01]  /*1f10*/  CS2R R56, SRZ ;  /* 0x0000000000387805 */ /* 0x000fe2000001ff00 */
[----:B------:R-:W-:Y:S01]  /*1f20*/  LEA.HI R14, R20, R230, RZ, 0x4 ;  /* 0x000000e6140e7211 */ /* 0x000fe200078f20ff */
[----:B------:R-:W-:Y:S01]  /*1f30*/  UIMAD UR4, UR21, UR5, UR4 ;  /* 0x00000005150472a4 */ /* 0x000fe2000f8e0204 */
[----:B------:R-:W-:Y:S01]  /*1f40*/  ISETP.LT.OR P5, PT, R8, 0x21, P5 ;  /* 0x000000210800780c */ /* 0x000fe20002fa1670 */
[----:B------:R-:W-:Y:S01]  /*1f50*/  CS2R R54, SRZ ;  /* 0x0000000000367805 */ /* 0x000fe2000001ff00 */
[----:B------:R-:W-:Y:S01]  /*1f60*/  SHF.R.S32.HI R0, RZ, 0x4, R14 ;  /* 0x00000004ff007819 */ /* 0x000fe2000001140e */
[----:B------:R-:W-:Y:S01]  /*1f70*/  ULDC UR5, c[0x0][0x198] ;  /* 0x0000660000057ab9 */ /* 0x000fe20000000800 */
[----:B------:R-:W-:Y:S01]  /*1f80*/  CS2R R52, SRZ ;  /* 0x0000000000347805 */ /* 0x000fe2000001ff00 */
[----:B------:R-:W-:Y:S01]  /*1f90*/  CS2R R50, SRZ ;  /* 0x0000000000327805 */ /* 0x000fe2000001ff00 */
[----:B------:R-:W-:Y:S01]  /*1fa0*/  LEA.HI R9, R14, R0, RZ, 0x1 ;  /* 0x000000000e097211 */ /* 0x000fe200078f08ff */
[----:B------:R-:W-:Y:S01]  /*1fb0*/  CS2R R48, SRZ ;  /* 0x0000000000307805 */ /* 0x000fe2000001ff00 */
[----:B------:R-:W-:Y:S01]  /*1fc0*/  CS2R R46, SRZ ;  /* 0x00000000002e7805 */ /* 0x000fe2000001ff00 */
[----:B------:R2:W-:Y:S01]  /*1fd0*/  LDGSTS.E.BYPASS.LTC128B.128 [R227+0x1f080], [R4.64+0x100], !P0 ;  /* 0x1f08010004e37fae */ /* 0x0005e2000c101d56 */
[----:B------:R-:W-:Y:S01]  /*1fe0*/  ISETP.LT.OR P0, PT, R8, 0x21, P4 ;  /* 0x000000210800780c */ /* 0x000fe20002701670 */
[----:B------:R-:W-:Y:S01]  /*1ff0*/  CS2R R44, SRZ ;  /* 0x00000000002c7805 */ /* 0x000fe2000001ff00 */
[----:B------:R-:W-:Y:S01]  /*2000*/  LOP3.LUT R9, R9, 0xfffffffe, RZ, 0xc0, !PT ;  /* 0xfffffffe09097812 */ /* 0x000fe200078ec0ff */
[----:B------:R-:W-:Y:S01]  /*2010*/  UMOV UR17, 0x1 ;  /* 0x0000000100117882 */ /* 0x000fe20000000000 */
[----:B------:R-:W-:Y:S01]  /*2020*/  ISETP.NE.AND P4, PT, R10, RZ, PT ;  /* 0x000000ff0a00720c */ /* 0x000fe20003f85270 */
[----:B------:R-:W-:Y:S01]  /*2030*/  UMOV UR15, 0xffffffc0 ;  /* 0xffffffc0000f7882 */ /* 0x000fe20000000000 */
[----:B------:R-:W-:Y:S01]  /*2040*/  IADD3 R251, R227, 0xf080, RZ ;  /* 0x0000f080e3fb7810 */ /* 0x000fe20007ffe0ff */
[----:B------:R-:W-:Y:S01]  /*2050*/  IMAD.IADD R0, R0, 0x1, -R9 ;  /* 0x0000000100007824 */ /* 0x000fe200078e0a09 */
[----:B------:R-:W-:Y:S01]  /*2060*/  LEA.HI R9, R20, R230, RZ, 0x5 ;  /* 0x000000e614097211 */ /* 0x000fe200078f28ff */
[----:B------:R-:W-:Y:S01]  /*2070*/  ULDC UR9, c[0x0][0x168] ;  /* 0x00005a0000097ab9 */ /* 0x000fe20000000800 */
[----:B------:R-:W-:Y:S01]  /*2080*/  SHF.R.S32.HI R231, RZ, 0x1f, R230 ;  /* 0x0000001fffe77819 */ /* 0x000fe200000114e6 */
[----:B------:R-:W-:Y:S01]  /*2090*/  UMOV UR10, 0xffffffb0 ;  /* 0xffffffb0000a7882 */ /* 0x000fe20000000000 */
[--C-:B------:R-:W-:Y:S01]  /*20a0*/  SHF.R.S32.HI R8, RZ, 0x1f, R9.reuse ;  /* 0x0000001fff087819 */ /* 0x100fe20000011409 */
[----:B------:R1:W-:Y:S01]  /*20b0*/  LDGSTS.E.BYPASS.LTC128B.128 [R227+0x1c080], [R6.64], !P0 ;  /* 0x1c08000006e37fae */ /* 0x0003e2000c101d56 */
[----:B------:R-:W-:Y:S01]  /*20c0*/  ISETP.GE.AND P0, PT, R12, c[0x0][0x1fc], PT ;  /* 0x00007f000c007a0c */ /* 0x000fe20003f06270 */
[----:B------:R-:W-:Y:S01]  /*20d0*/  ULDC UR8, c[0x0][0x198] ;  /* 0x0000660000087ab9 */ /* 0x000fe20000000800 */
[----:B------:R-:W-:Y:S01]  /*20e0*/  SHF.R.S32.HI R13, RZ, 0x5, R9 ;  /* 0x00000005ff0d7819 */ /* 0x000fe20000011409 */
[----:B------:R1:W-:Y:S01]  /*20f0*/  LDGSTS.E.BYPASS.LTC128B.128 [R227+0x1e080], [R6.64+0x80], !P6 ;  /* 0x1e08008006e37fae */ /* 0x0003e2000f101d56 */
[----:B------:R-:W-:Y:S01]  /*2100*/  ISETP.GE.AND P6, PT, R19, c[0x0][0x1fc], PT ;  /* 0x00007f0013007a0c */ /* 0x000fe20003fc6270 */
[----:B------:R-:W-:Y:S01]  /*2110*/  UMOV UR14, 0x1 ;  /* 0x00000001000e7882 */ /* 0x000fe20000000000 */
[----:B------:R-:W-:Y:S01]  /*2120*/  SEL R19, RZ, 0x1, P0 ;  /* 0x00000001ff137807 */ /* 0x000fe20000000000 */
[----:B------:R1:W-:Y:S01]  /*2130*/  LDGSTS.E.BYPASS.LTC128B.128 [R227+0x20080], [R6.64+0x100], !P5 ;  /* 0x2008010006e37fae */ /* 0x0003e2000e901d56 */
[----:B------:R-:W-:-:S02]  /*2140*/  ISETP.GE.AND P5, PT, R230, 0x10, PT ;  /* 0x00000010e600780c */ /* 0x000fc40003fa6270 */
[--C-:B--2---:R-:W-:Y:S02]  /*2150*/  SHF.R.S32.HI R4, RZ, 0x2, R11.reuse ;  /* 0x00000002ff047819 */ /* 0x104fe4000001140b */
[----:B------:R-:W-:-:S04]  /*2160*/  SHF.R.S32.HI R5, RZ, 0x1f, R11 ;  /* 0x0000001fff057819 */ /* 0x000fc8000001140b */
[----:B------:R-:W-:-:S04]  /*2170*/  LEA.HI R5, R5, R4, RZ, 0x3 ;  /* 0x0000000405057211 */ /* 0x000fc800078f18ff */
[----:B------:R-:W-:-:S05]  /*2180*/  LOP3.LUT R5, R5, 0xfffffff8, RZ, 0xc0, !PT ;  /* 0xfffffff805057812 */ /* 0x000fca00078ec0ff */
[----:B------:R-:W-:Y:S01]  /*2190*/  IMAD.IADD R12, R4, 0x1, -R5 ;  /* 0x00000001040c7824 */ /* 0x000fe200078e0a05 */
[----:B------:R-:W-:Y:S01]  /*21a0*/  LEA.HI R5, R20, R230, RZ, 0x7 ;  /* 0x000000e614057211 */ /* 0x000fe200078f38ff */
[----:B------:R-:W-:-:S03]  /*21b0*/  IMAD.U32 R4, RZ, RZ, UR21 ;  /* 0x00000015ff047e24 */ /* 0x000fc6000f8e00ff */
[----:B------:R-:W-:Y:S01]  /*21c0*/  SHF.R.S32.HI R17, RZ, 0x7, R5 ;  /* 0x00000007ff117819 */ /* 0x000fe20000011405 */
[----:B------:R-:W-:Y:S01]  /*21d0*/  IMAD.WIDE.U32 R246, R4, c[0x0][0x290], R2 ;  /* 0x0000a40004f67a25 */ /* 0x000fe200078e0002 */
[----:B------:R-:W-:Y:S02]  /*21e0*/  LEA.HI R2, R8, R13, RZ, 0x2 ;  /* 0x0000000d08027211 */ /* 0x000fe400078f10ff */
[----:B------:R-:W-:Y:S01]  /*21f0*/  LOP3.LUT R8, R11, 0x3ffffffc, RZ, 0xc0, !PT ;  /* 0x3ffffffc0b087812 */ /* 0x000fe200078ec0ff */
[----:B------:R-:W-:Y:S01]  /*2200*/  IMAD.SHL.U32 R3, R17, 0x8, RZ ;  /* 0x0000000811037824 */ /* 0x000fe200078e00ff */
[----:B------:R-:W-:Y:S02]  /*2210*/  LOP3.LUT R2, R2, 0xfffffffc, RZ, 0xc0, !PT ;  /* 0xfffffffc02027812 */ /* 0x000fe400078ec0ff */
[----:B------:R-:W-:Y:S01]  /*2220*/  IADD3 R250, R247, UR4, RZ ;  /* 0x00000004f7fa7c10 */ /* 0x000fe2000fffe0ff */
[----:B------:R-:W-:Y:S01]  /*2230*/  UMOV UR4, URZ ;  /* 0x0000003f00047c82 */ /* 0x000fe20008000000 */
[----:B------:R-:W-:Y:S01]  /*2240*/  LOP3.LUT R16, R3, 0x8, RZ, 0xc0, !PT ;  /* 0x0000000803107812 */ /* 0x000fe200078ec0ff */
[----:B------:R-:W-:Y:S01]  /*2250*/  IMAD.IADD R15, R13, 0x1, -R2 ;  /* 0x000000010d0f7824 */ /* 0x000fe200078e0a02 */
[----:B------:R-:W-:Y:S01]  /*2260*/  IADD3 R3, P0, R246, UR6, RZ ;  /* 0x00000006f6037c10 */ /* 0x000fe2000ff1e0ff */
[----:B------:R-:W-:Y:S01]  /*2270*/  IMAD.SHL.U32 R2, R12, 0x10, RZ ;  /* 0x000000100c027824 */ /* 0x000fe200078e00ff */
[----:B------:R-:W-:Y:S01]  /*2280*/  UMOV UR6, 0xffffffb0 ;  /* 0xffffffb000067882 */ /* 0x000fe20000000000 */
[C---:B-1----:R-:W-:Y:S01]  /*2290*/  IMAD.SHL.U32 R7, R15.reuse, 0x100, RZ ;  /* 0x000001000f077824 */ /* 0x042fe200078e00ff */
[----:B------:R-:W-:Y:S01]  /*22a0*/  LEA.HI R5, R15, R15, RZ, 0x1 ;  /* 0x0000000f0f057211 */ /* 0x000fe200078f08ff */
[----:B------:R-:W-:Y:S01]  /*22b0*/  UIMAD UR5, UR19, UR6, UR5 ;  /* 0x00000006130572a4 */ /* 0x000fe2000f8e0205 */
[----:B------:R-:W-:-:S02]  /*22c0*/  LOP3.LUT R2, R16, 0x70, R2, 0xf8, !PT ;  /* 0x0000007010027812 */ /* 0x000fc400078ef802 */
[----:B------:R-:W-:Y:S01]  /*22d0*/  IADD3.X R4, R250, UR7, RZ, P0, !PT ;  /* 0x00000007fa047c10 */ /* 0x000fe200087fe4ff */
[----:B------:R-:W-:Y:S01]  /*22e0*/  IMAD.SHL.U32 R6, R5, 0x100, RZ ;  /* 0x0000010005067824 */ /* 0x000fe200078e00ff */
[C---:B------:R-:W-:Y:S01]  /*22f0*/  LEA R10, P0, R3.reuse, c[0x0][0x280], 0x2 ;  /* 0x0000a000030a7a11 */ /* 0x040fe200078010ff */
[----:B------:R-:W-:Y:S01]  /*2300*/  IMAD.IADD R5, R230, 0x1, -R8 ;  /* 0x00000001e6057824 */ /* 0x000fe200078e0a08 */
[----:B------:R-:W-:Y:S01]  /*2310*/  LOP3.LUT R2, R2, 0x100, R7, 0xf8, !PT ;  /* 0x0000010002027812 */ /* 0x000fe200078ef807 */
[----:B------:R-:W-:Y:S01]  /*2320*/  @!P5 IMAD.SHL.U32 R7, R230, 0x10, RZ ;  /* 0x00000010e607d824 */ /* 0x000fe200078e00ff */
[----:B------:R-:W-:Y:S02]  /*2330*/  LEA.HI.X R11, R3, c[0x0][0x284], R4, 0x2, P0 ;  /* 0x0000a100030b7a11 */ /* 0x000fe400000f1404 */
        /* <DEDUP_REMOVED lines=19> */
[----:B------:R-:W-:Y:S01]  /*2470*/  IADD3 R6, R225, 0x21480, RZ ;  /* 0x00021480e1067810 */ /* 0x000fe20007ffe0ff */
[----:B------:R-:W-:Y:S01]  /*2480*/  IMAD.SHL.U32 R12, R23, 0x8, RZ ;  /* 0x00000008170c7824 */ /* 0x000fe200078e00ff */
[----:B------:R-:W-:-:S02]  /*2490*/  LOP3.LUT R4, R5, 0xf0, RZ, 0xc0, !PT ;  /* 0x000000f005047812 */ /* 0x000fc400078ec0ff */
[----:B------:R-:W-:Y:S02]  /*24a0*/  LOP3.LUT R5, R8, 0x7ffffffc, RZ, 0xc0, !PT ;  /* 0x7ffffffc08057812 */ /* 0x000fe400078ec0ff */
[----:B------:R-:W-:Y:S02]  /*24b0*/  IADD3 R226, R225, 0x215a0, RZ ;  /* 0x000215a0e1e27810 */ /* 0x000fe40007ffe0ff */
[----:B------:R-:W-:Y:S01]  /*24c0*/  @P0 IADD3 R226, R6, 0xe0, RZ ;  /* 0x000000e006e20810 */ /* 0x000fe20007ffe0ff */
[----:B-1----:R-:W-:Y:S01]  /*24d0*/  IMAD.IADD R11, R3, 0x1, -R5 ;  /* 0x00000001030b7824 */ /* 0x002fe200078e0a05 */
[----:B------:R-:W-:Y:S01]  /*24e0*/  SHF.R.S32.HI R3, RZ, 0x1f, R2 ;  /* 0x0000001fff037819 */ /* 0x000fe20000011402 */
[----:B------:R-:W-:Y:S01]  /*24f0*/  IMAD.SHL.U32 R7, R13, 0x100, RZ ;  /* 0x000001000d077824 */ /* 0x000fe200078e00ff */
[----:B------:R-:W-:Y:S02]  /*2500*/  LOP3.LUT R10, R4, R16, RZ, 0xfc, !PT ;  /* 0x00000010040a7212 */ /* 0x000fe400078efcff */
        /* <DEDUP_REMOVED lines=23> */
[----:B------:R-:W-:Y:S01]  /*2680*/  LOP3.LUT R4, R4, 0x8, R21, 0xf8, !PT ;  /* 0x0000000804047812 */ /* 0x000fe200078ef815 */
[----:B------:R-:W-:Y:S01]  /*2690*/  IMAD.SHL.U32 R212, R212, 0x2, RZ ;  /* 0x00000002d4d47824 */ /* 0x000fe200078e00ff */
[----:B------:R-:W-:Y:S01]  /*26a0*/  LOP3.LUT R10, R2, 0x18, R12, 0xf8, !PT ;  /* 0x00000018020a7812 */ /* 0x000fe200078ef80c */
[----:B------:R-:W-:Y:S01]  /*26b0*/  IMAD R11, R3, 0x4, R11 ;  /* 0x00000004030b7824 */ /* 0x000fe200078e020b */
[----:B------:R-:W-:Y:S01]  /*26c0*/  LOP3.LUT R214, R214, 0xfffffe00, RZ, 0xc0, !PT ;  /* 0xfffffe00d6d67812 */ /* 0x000fe200078ec0ff */
[----:B------:R-:W-:Y:S01]  /*26d0*/  IMAD.SHL.U32 R3, R5, 0x40, RZ ;  /* 0x0000004005037824 */ /* 0x000fe200078e00ff */
[----:B------:R-:W-:Y:S01]  /*26e0*/  SHF.R.U32.HI R215, RZ, 0x3, R9 ;  /* 0x00000003ffd77819 */ /* 0x000fe20000011609 */
[----:B------:R-:W-:Y:S01]  /*26f0*/  IMAD.SHL.U32 R2, R0, 0x8, RZ ;  /* 0x0000000800027824 */ /* 0x000fe200078e00ff */
[----:B------:R-:W-:Y:S01]  /*2700*/  LOP3.LUT P0, RZ, R18, 0x4, RZ, 0xc0, !PT ;  /* 0x0000000412ff7812 */ /* 0x000fe2000780c0ff */
[----:B------:R-:W-:Y:S01]  /*2710*/  IMAD.MOV.U32 R12, RZ, RZ, 0x20 ;  /* 0x00000020ff0c7424 */ /* 0x000fe200078e00ff */
[----:B------:R-:W-:Y:S01]  /*2720*/  LOP3.LUT R3, R3, 0x1c0, RZ, 0xc0, !PT ;  /* 0x000001c003037812 */ /* 0x000fe200078ec0ff */
[----:B------:R-:W-:Y:S01]  /*2730*/  IMAD.SHL.U32 R235, R11, 0x2, RZ ;  /* 0x000000020beb7824 */ /* 0x000fe200078e00ff */
[----:B------:R-:W-:-:S02]  /*2740*/  LOP3.LUT R6, R2, 0x8, RZ, 0xc0, !PT ;  /* 0x0000000802067812 */ /* 0x000fc400078ec0ff */
[-C--:B------:R-:W-:Y:S02]  /*2750*/  LOP3.LUT R2, R4, R7.reuse, RZ, 0x3c, !PT ;  /* 0x0000000704027212 */ /* 0x080fe400078e3cff */
        /* <DEDUP_REMOVED lines=36> */
.L_x_1182:
        /* <DEDUP_REMOVED lines=221> */
.L_x_1180:
[C---:B-1-34-:R-:W-:Y:S01]  /*3770*/  HMMA.16816.F32 R24, R104.reuse, R26, RZ ;  /* 0x0000001a6818723c */ /* 0x05afe200000018ff */
[----:B------:R-:W0:Y:S01]  /*3780*/  LDGDEPBAR ;  /* 0x00000000000079af */ /* 0x000e220000000000 */
[----:B------:R-:W-:Y:S02]  /*3790*/  UIMAD UR6, UR19, UR10, UR8 ;  /* 0x0000000a130672a4 */ /* 0x000fe4000f8e0208 */
[----:B------:R-:W-:Y:S02]  /*37a0*/  IMAD.IADD R0, R222, 0x1, R216 ;  /* 0x00000001de007824 */ /* 0x000fe400078e02d8 */
[----:B------:R-:W-:Y:S02]  /*37b0*/  ULEA UR6, UR11, UR6, 0x6 ;  /* 0x000000060b067291 */ /* 0x000fe4000f8e303f */
[C---:B------:R-:W-:Y:S02]  /*37c0*/  HMMA.16816.F32 R28, R104.reuse, R108, RZ ;  /* 0x0000006c681c723c */ /* 0x040fe400000018ff */
[----:B------:R-:W-:Y:S06]  /*37d0*/  UIADD3 UR6, UR6, -UR5, UR14 ;  /* 0x8000000506067290 */ /* 0x000fec000fffe00e */
        /* <DEDUP_REMOVED lines=51> */
[C---:B-1----:R-:W-:Y:S01]  /*3b10*/  HMMA.16816.F32 R28, R176.reuse, R2, R28 ;  /* 0x00000002b01c723c */ /* 0x042fe2000000181c */
[----:B------:R-:W1:Y:S07]  /*3b20*/  LDSM.16.M88.2 R2, [R211+0xb080] ;  /* 0x00b08000d302783b */ /* 0x000e6e0000000100 */
[C---:B---3--:R-:W-:Y:S01]  /*3b30*/  HMMA.16816.F32 R32, R176.reuse, R104, R32 ;  /* 0x00000068b020723c */ /* 0x048fe20000001820 */
[----:B------:R-:W3:Y:S07]  /*3b40*/  LDSM.16.M88.2 R104, [R211+0xb880] ;  /* 0x00b88000d368783b */ /* 0x000eee0000000100 */
[C---:B------:R-:W-:Y:S01]  /*3b50*/  HMMA.16816.F32 R36, R176.reuse, R180, R36 ;  /* 0x000000b4b024723c */ /* 0x040fe20000001824 */
[----:B------:R-:W-:Y:S07]  /*3b60*/  LDSM.16.M88.2 R180, [R210+0xb880] ;  /* 0x00b88000d2b4783b */ /* 0x000fee0000000100 */
        /* <DEDUP_REMOVED lines=12> */
[----:B------:R-:W-:Y:S04]  /*3c30*/  LDSM.16.M88.2 R106, [R208+0xc880] ;  /* 0x00c88000d06a783b */ /* 0x000fe80000000100 */
[----:B------:R-:W4:Y:S03]  /*3c40*/  LDSM.16.M88.4 R108, [R217+0x1f080] ;  /* 0x01f08000d96c783b */ /* 0x000f260000000200 */
[C---:B-----5:R-:W-:Y:S01]  /*3c50*/  HMMA.16816.F32 R24, R176.reuse, R172, R24 ;  /* 0x000000acb018723c */ /* 0x060fe20000001818 */
[----:B------:R-:W5:Y:S07]  /*3c60*/  LDSM.16.M88.2 R172, [R208+0xd080] ;  /* 0x00d08000d0ac783b */ /* 0x000f6e0000000100 */
[C---:B--2---:R-:W-:Y:S01]  /*3c70*/  HMMA.16816.F32 R28, R176.reuse, R174, R28 ;  /* 0x000000aeb01c723c */ /* 0x044fe2000000181c */
[----:B------:R-:W2:Y:S07]  /*3c80*/  LDSM.16.M88.2 R174, [R208+0xd880] ;  /* 0x00d88000d0ae783b */ /* 0x000eae0000000100 */
[C---:B-1----:R-:W-:Y:S01]  /*3c90*/  HMMA.16816.F32 R32, R176.reuse, R2, R32 ;  /* 0x00000002b020723c */ /* 0x042fe20000001820 */
[----:B------:R-:W1:Y:S07]  /*3ca0*/  LDSM.16.M88.2 R2, [R208+0xe080] ;  /* 0x00e08000d002783b */ /* 0x000e6e0000000100 */
[C---:B------:R-:W-:Y:S07]  /*3cb0*/  HMMA.16816.F32 R36, R176.reuse, R180, R36 ;  /* 0x000000b4b024723c */ /* 0x040fee0000001824 */
[----:B------:R-:W-:Y:S01]  /*3cc0*/  IADD3 R181, -R235, UR6, R228 ;  /* 0x00000006ebb57c10 */ /* 0x000fe2000fffe1e4 */
[----:B---3--:R-:W-:Y:S01]  /*3cd0*/  HMMA.16816.F32 R40, R176, R104, R40 ;  /* 0x00000068b028723c */ /* 0x008fe20000001828 */
[----:B------:R-:W3:Y:S03]  /*3ce0*/  LDSM.16.M88.2 R104, [R208+0xe880] ;  /* 0x00e88000d068783b */ /* 0x000ee60000000100 */
[----:B------:R-:W-:Y:S01]  /*3cf0*/  IMNMX R180, R234, R181, PT ;  /* 0x000000b5eab47217 */ /* 0x000fe20003800200 */
[----:B------:R-:W-:Y:S01]  /*3d00*/  LDSM.16.M88.4 R176, [R218+0x1f080] ;  /* 0x01f08000dab0783b */ /* 0x000fe20000000200 */
[----:B------:R-:W-:Y:S02]  /*3d10*/  IADD3 R181, R181, 0x8, RZ ;  /* 0x00000008b5b57810 */ /* 0x000fe40007ffe0ff */
[C---:B----4-:R-:W-:Y:S01]  /*3d20*/  HMMA.16816.F32 R24, R108.reuse, R106, R24 ;  /* 0x0000006a6c18723c */ /* 0x050fe20000001818 */
[----:B------:R-:W4:Y:S04]  /*3d30*/  LDSM.16.M88.2 R106, [R209+0xc880] ;  /* 0x00c88000d16a783b */ /* 0x000f280000000100 */
[C---:B------:R-:W-:Y:S02]  /*3d40*/  ISETP.GT.AND P0, PT, R180.reuse, RZ, PT ;  /* 0x000000ffb400720c */ /* 0x040fe40003f04270 */
[----:B------:R-:W-:Y:S01]  /*3d50*/  ISETP.GT.AND P5, PT, R180, 0x40, PT ;  /* 0x00000040b400780c */ /* 0x000fe20003fa4270 */
[C---:B-----5:R-:W-:Y:S01]  /*3d60*/  HMMA.16816.F32 R28, R108.reuse, R172, R28 ;  /* 0x000000ac6c1c723c */ /* 0x060fe2000000181c */
[----:B------:R-:W5:Y:S03]  /*3d70*/  LDSM.16.M88.2 R172, [R209+0xd080] ;  /* 0x00d08000d1ac783b */ /* 0x000f660000000100 */
[----:B------:R-:W-:Y:S02]  /*3d80*/  FSEL R4, R4, -INF , P0 ;  /* 0xff80000004047808 */ /* 0x000fe40000000000 */
[----:B------:R-:W-:Y:S02]  /*3d90*/  ISETP.GT.AND P0, PT, R180, 0x1, PT ;  /* 0x00000001b400780c */ /* 0x000fe40003f04270 */
[C---:B--2---:R-:W-:Y:S04]  /*3da0*/  HMMA.16816.F32 R32, R108.reuse, R174, R32 ;  /* 0x000000ae6c20723c */ /* 0x044fe80000001820 */
[--C-:B------:R-:W-:Y:S01]  /*3db0*/  FFMA.FTZ R4, R4, c[0x0][0x29c], -R188.reuse ;  /* 0x0000a70004047a23 */ /* 0x100fe200000108bc */
[----:B------:R-:W-:Y:S03]  /*3dc0*/  FSEL R20, R20, -INF , P5 ;  /* 0xff80000014147808 */ /* 0x000fe60002800000 */
[C---:B-1----:R-:W-:Y:S01]  /*3dd0*/  HMMA.16816.F32 R36, R108.reuse, R2, R36 ;  /* 0x000000026c24723c */ /* 0x042fe20000001824 */
[----:B------:R1:W-:Y:S01]  /*3de0*/  MUFU.EX2 R187, R4 ;  /* 0x0000000400bb7308 */ /* 0x0003e20000000800 */
[----:B------:R-:W2:Y:S06]  /*3df0*/  LDSM.16.M88.2 R2, [R209+0xd880] ;  /* 0x00d88000d102783b */ /* 0x000eac0000000100 */
[----:B---3--:R-:W-:Y:S01]  /*3e00*/  HMMA.16816.F32 R40, R108, R104, R40 ;  /* 0x000000686c28723c */ /* 0x008fe20000001828 */
[----:B------:R-:W-:Y:S07]  /*3e10*/  LDSM.16.M88.2 R108, [R211+0xc880] ;  /* 0x00c88000d36c783b */ /* 0x000fee0000000100 */
[C---:B----4-:R-:W-:Y:S08]  /*3e20*/  HMMA.16816.F32 R24, R176.reuse, R106, R24 ;  /* 0x0000006ab018723c */ /* 0x050ff00000001818 */
[C---:B-----5:R-:W-:Y:S04]  /*3e30*/  HMMA.16816.F32 R28, R176.reuse, R172, R28 ;  /* 0x000000acb01c723c */ /* 0x060fe8000000181c */
[----:B-1----:R-:W-:Y:S02]  /*3e40*/  FSEL R4, R5, -INF , P0 ;  /* 0xff80000005047808 */ /* 0x002fe40000000000 */
[----:B------:R-:W-:Y:S03]  /*3e50*/  ISETP.GT.AND P0, PT, R180, 0x10, PT ;  /* 0x00000010b400780c */ /* 0x000fe60003f04270 */
[--C-:B------:R-:W-:Y:S03]  /*3e60*/  FFMA.FTZ R4, R4, c[0x0][0x29c], -R188.reuse ;  /* 0x0000a70004047a23 */ /* 0x100fe600000108bc */
[----:B------:R-:W-:Y:S01]  /*3e70*/  FSEL R8, R8, -INF , P0 ;  /* 0xff80000008087808 */ /* 0x000fe20000000000 */
[----:B------:R1:W3:Y:S01]  /*3e80*/  MUFU.EX2 R186, R4 ;  /* 0x0000000400ba7308 */ /* 0x0002e20000000800 */
[----:B------:R-:W-:Y:S01]  /*3e90*/  ISETP.GT.AND P0, PT, R180, 0x11, PT ;  /* 0x00000011b400780c */ /* 0x000fe20003f04270 */
[C---:B--2---:R-:W-:Y:S03]  /*3ea0*/  HMMA.16816.F32 R32, R176.reuse, R2, R32 ;  /* 0x00000002b020723c */ /* 0x044fe60000001820 */
        /* <DEDUP_REMOVED lines=16> */
[----:B--2---:R-:W2:Y:S08]  /*3fb0*/  LDSM.16.M88.2 R8, [R209+0xe880] ;  /* 0x00e88000d108783b */ /* 0x004eb00000000100 */
[----:B------:R3:W-:Y:S01]  /*3fc0*/  MUFU.EX2 R182, R2 ;  /* 0x0000000200b67308 */ /* 0x0007e20000000800 */
[----:B----4-:R-:W4:Y:S04]  /*3fd0*/  LDSM.16.M88.4 R104, [R216+0x4000] ;  /* 0x00400000d868783b */ /* 0x010f280000000200 */
[----:B-----5:R-:W5:Y:S01]  /*3fe0*/  LDSM.16.M88.2 R12, [R211+0xd080] ;  /* 0x00d08000d30c783b */ /* 0x020f620000000100 */
[C---:B-1----:R-:W-:Y:S03]  /*3ff0*/  HMMA.16816.F32 R36, R176.reuse, R4, R36 ;  /* 0x00000004b024723c */ /* 0x042fe60000001824 */
[----:B---3--:R-:W1:Y:S04]  /*4000*/  LDSM.16.M88.2 R2, [R211+0xd880] ;  /* 0x00d88000d302783b */ /* 0x008e680000000100 */
[--C-:B------:R-:W-:Y:S01]  /*4010*/  FFMA.FTZ R4, R16, c[0x0][0x29c], -R188.reuse ;  /* 0x0000a70010047a23 */ /* 0x100fe200000108bc */
[----:B------:R-:W-:Y:S02]  /*4020*/  FSEL R16, R17, -INF , P0 ;  /* 0xff80000011107808 */ /* 0x000fe40000000000 */
[----:B------:R-:W-:Y:S01]  /*4030*/  ISETP.GT.AND P0, PT, R180, 0x41, PT ;  /* 0x00000041b400780c */ /* 0x000fe20003f04270 */
[----:B--2---:R-:W-:Y:S01]  /*4040*/  HMMA.16816.F32 R40, R176, R8, R40 ;  /* 0x00000008b028723c */ /* 0x004fe20000001828 */
        /* <DEDUP_REMOVED lines=307> */
.L_x_1181:
        /* <DEDUP_REMOVED lines=308> */
.L_x_1179:
[----:B------:R-:W-:Y:S05]  /*66c0*/  @P1 EXIT ;  /* 0x000000000000194d */ /* 0x000fea0003800000 */
[----:B------:R-:W-:Y:S01]  /*66d0*/  UMOV UR4, 0x1 ;  /* 0x0000000100047882 */ /* 0x000fe20000000000 */
[----:B------:R-:W-:Y:S01]  /*66e0*/  BAR.SYNC.DEFER_BLOCKING 0x1, 0x100 ;  /* 0x0044000000007b1d */ /* 0x000fe20000010000 */
[----:B------:R-:W-:-:S05]  /*66f0*/  ISETP.NE.AND P1, PT, R230, RZ, PT ;  /* 0x000000ffe600720c */ /* 0x000fca0003f25270 */
[----:B------:R-:W-:Y:S01]  /*6700*/  ULDC.64 UR6, c[0x0][0x338] ;  /* 0x0000ce0000067ab9 */ /* 0x000fe20000000a00 */
[----:B------:R-:W-:Y:S01]  /*6710*/  BSSY B0, `(.L_x_1183) ;  /* 0x0000020000007945 */ /* 0x000fe20003800000 */
[----:B------:R-:W-:Y:S02]  /*6720*/  UISETP.NE.AND UP0, UPT, UR4, UR6, UPT ;  /* 0x000000060400728c */ /* 0x000fe4000bf05270 */
[----:B------:R-:W-:Y:S02]  /*6730*/  ULDC UR5, c[0x0][0x358] ;  /* 0x0000d60000057ab9 */ /* 0x000fe40000000800 */
[----:B------:R-:W-:Y:S02]  /*6740*/  UIMAD.WIDE.U32 UR12, UR20, UR7, URZ ;  /* 0x00000007140c72a5 */ /* 0x000fe4000f8e003f */
[----:B------:R-:W-:Y:S02]  /*6750*/  UIMAD UR7, UR19, UR5, URZ ;  /* 0x00000005130772a4 */ /* 0x000fe4000f8e023f */
[----:B------:R-:W-:-:S02]  /*6760*/  ULDC UR11, c[0x0][0x2f4] ;  /* 0x0000bd00000b7ab9 */ /* 0x000fc40000000800 */
[----:B------:R-:W-:Y:S02]  /*6770*/  ULDC UR4, c[0x0][0x340] ;  /* 0x0000d00000047ab9 */ /* 0x000fe40000000800 */
[----:B------:R-:W-:Y:S02]  /*6780*/  UIMAD UR5, UR21, UR11, URZ ;  /* 0x0000000b150572a4 */ /* 0x000fe4000f8e023f */
[----:B------:R-:W-:Y:S02]  /*6790*/  UMOV UR8, UR20 ;  /* 0x0000001400087c82 */ /* 0x000fe40008000000 */
[----:B------:R-:W-:Y:S02]  /*67a0*/  UIMAD UR11, UR7, UR11, URZ ;  /* 0x0000000b070b72a4 */ /* 0x000fe4000f8e023f */
[----:B------:R-:W-:Y:S02]  /*67b0*/  @UP0 USHF.R.U32.HI UR8, URZ, UR4, UR13 ;  /* 0x000000043f080299 */ /* 0x000fe4000801160d */
[----:B------:R-:W-:-:S02]  /*67c0*/  USHF.R.S32.HI UR4, URZ, 0x1f, UR5 ;  /* 0x0000001f3f047899 */ /* 0x000fc40008011405 */
        /* <DEDUP_REMOVED lines=11> */
[----:B------:R-:W-:Y:S01]  /*6880*/  IMAD.U32 R4, RZ, RZ, UR4 ;  /* 0x00000004ff047e24 */ /* 0x000fe2000f8e00ff */
[----:B------:R-:W-:Y:S02]  /*6890*/  USHF.R.S32.HI UR6, URZ, 0x1f, UR21 ;  /* 0x0000001f3f067899 */ /* 0x000fe40008011415 */
[----:B------:R-:W-:Y:S01]  /*68a0*/  MOV R5, UR5 ;  /* 0x0000000500057c02 */ /* 0x000fe20008000f00 */
[----:B------:R-:W-:Y:S05]  /*68b0*/  @P1 BRA `(.L_x_1184) ;  /* 0x0000005000001947 */ /* 0x000fea0003800000 */
.L_x_1185:
[----:B------:R-:W2:Y:S01]  /*68c0*/  LDG.E.STRONG.GPU R0, [R4.64] ;  /* 0x0000001604007981 */ /* 0x000ea2000c1ef900 */
[----:B------:R-:W-:Y:S01]  /*68d0*/  YIELD ;  /* 0x0000000000007946 */ /* 0x000fe20003800000 */
[----:B--2---:R-:W-:Y:S01]  /*68e0*/  ISETP.NE.AND P0, PT, R0, UR11, PT ;  /* 0x0000000b00007c0c */ /* 0x004fe2000bf05270 */
[----:B------:R-:W-:-:S12]  /*68f0*/  CCTL.IVALL ;  /* 0x00000000ff00798f */ /* 0x000fd80002000000 */
[----:B------:R-:W-:Y:S05]  /*6900*/  @P0 BRA `(.L_x_1185) ;  /* 0xffffffb000000947 */ /* 0x000fea000383ffff */
.L_x_1184:
[----:B------:R-:W-:Y:S05]  /*6910*/  BSYNC B0 ;  /* 0x0000000000007941 */ /* 0x000fea0003800000 */
.L_x_1183:
[----:B------:R-:W-:Y:S01]  /*6920*/  MOV R10, 0xffffffff ;  /* 0xffffffff000a7802 */ /* 0x000fe20000000f00 */
[----:B------:R-:W-:Y:S05]  /*6930*/  BRA.CONV ~URZ, `(.L_x_1186) ;  /* 0x000000237f007947 */ /* 0x000fea000b800000 */
[----:B------:R-:W-:Y:S02]  /*6940*/  MOV R2, 0x6960 ;  /* 0x0000696000027802 */ /* 0x000fe40000000f00 */
[----:B------:R-:W-:Y:S05]  /*6950*/  CALL.REL.NOINC `($__internal_10_$__cuda_sm70_warpsync) ;  /* 0x00000cb000007944 */ /* 0x000fea0003c00000 */
.L_x_1186:
        /* <DEDUP_REMOVED lines=81> */
[----:B------:R-:W-:Y:S05]  /*6e70*/  CALL.REL.NOINC `($__internal_10_$__cuda_sm70_warpsync) ;  /* 0x0000079000007944 */ /* 0x000fea0003c00000 */
.L_x_1187:
        /* <DEDUP_REMOVED lines=12> */
.L_x_1189:
[----:B------:R-:W-:Y:S05]  /*6f40*/  BSYNC B0 ;  /* 0x0000000000007941 */ /* 0x000fea0003800000 */
.L_x_1188:
[----:B------:R-:W-:Y:S01]  /*6f50*/  ULDC.64 UR4, c[0x0][0x348] ;  /* 0x0000d20000047ab9 */ /* 0x000fe20000000a00 */
[----:B------:R-:W-:Y:S01]  /*6f60*/  BSSY B0, `(.L_x_1190) ;  /* 0x000000b000007945 */ /* 0x000fe20003800000 */
[----:B------:R-:W-:-:S04]  /*6f70*/  UIADD3 UR4, UP0, UR7, UR4, URZ ;  /* 0x0000000407047290 */ /* 0x000fc8000ff1e03f */
[----:B------:R-:W-:Y:S02]  /*6f80*/  UIADD3.X UR5, UR9, UR5, URZ, UP0, !UPT ;  /* 0x0000000509057290 */ /* 0x000fe400087fe43f */
[----:B--2---:R-:W-:-:S04]  /*6f90*/  MOV R4, UR4 ;  /* 0x0000000400047c02 */ /* 0x004fc80008000f00 */
[----:B------:R-:W-:Y:S01]  /*6fa0*/  MOV R5, UR5 ;  /* 0x0000000500057c02 */ /* 0x000fe20008000f00 */
[----:B------:R-:W-:Y:S05]  /*6fb0*/  @P1 BRA `(.L_x_1191) ;  /* 0x0000005000001947 */ /* 0x000fea0003800000 */
.L_x_1192:
[----:B------:R-:W2:Y:S01]  /*6fc0*/  LDG.E.STRONG.GPU R0, [R4.64] ;  /* 0x0000001604007981 */ /* 0x000ea2000c1ef900 */
[----:B------:R-:W-:Y:S01]  /*6fd0*/  YIELD ;  /* 0x0000000000007946 */ /* 0x000fe20003800000 */
[----:B--2---:R-:W-:Y:S01]  /*6fe0*/  ISETP.NE.AND P0, PT, R0, UR11, PT ;  /* 0x0000000b00007c0c */ /* 0x004fe2000bf05270 */
[----:B------:R-:W-:-:S12]  /*6ff0*/  CCTL.IVALL ;  /* 0x00000000ff00798f */ /* 0x000fd80002000000 */
[----:B------:R-:W-:Y:S05]  /*7000*/  @P0 BRA `(.L_x_1192) ;  /* 0xffffffb000000947 */ /* 0x000fea000383ffff */
.L_x_1191:
[----:B------:R-:W-:Y:S05]  /*7010*/  BSYNC B0 ;  /* 0x0000000000007941 */ /* 0x000fea0003800000 */
.L_x_1190:
[----:B------:R-:W-:Y:S05]  /*7020*/  BRA.CONV ~URZ, `(.L_x_1193) ;  /* 0x000000237f007947 */ /* 0x000fea000b800000 */
[----:B-1----:R-:W-:Y:S02]  /*7030*/  MOV R2, 0x7050 ;  /* 0x0000705000027802 */ /* 0x002fe40000000f00 */
[----:B------:R-:W-:Y:S05]  /*7040*/  CALL.REL.NOINC `($__internal_10_$__cuda_sm70_warpsync) ;  /* 0x000005c000007944 */ /* 0x000fea0003c00000 */
.L_x_1193:
        /* <DEDUP_REMOVED lines=8> */
[----:B------:R-:W-:Y:S01]  /*70d0*/  UIMAD UR4, UR6, UR4, URZ ;  /* 0x00000004060472a4 */ /* 0x000fe2000f8e023f */
[----:B------:R-:W-:Y:S01]  /*70e0*/  IMAD.U32 R0, RZ, RZ, UR21 ;  /* 0x00000015ff007e24 */ /* 0x000fe2000f8e00ff */
        /* <DEDUP_REMOVED lines=69> */
[----:B-1----:R-:W-:Y:S05]  /*7540*/  CALL.REL.NOINC `($__internal_10_$__cuda_sm70_warpsync) ;  /* 0x000000c000007944 */ /* 0x002fea0003c00000 */
.L_x_1194:
        /* <DEDUP_REMOVED lines=12> */
        .weak           $__internal_10_$__cuda_sm70_warpsync
        .type           $__internal_10_$__cuda_sm70_warpsync,@function
        .size           $__internal_10_$__cuda_sm70_warpsync,(.L_x_1424 - $__internal_10_$__cuda_sm70_warpsync)
$__internal_10_$__cuda_sm70_warpsync:
[----:B------:R-:W-:Y:S01]  /*7610*/  MOV R3, 0x0 ;  /* 0x0000000000037802 */ /* 0x000fe20000000f00 */
[----:B------:R-:W-:Y:S04]  /*7620*/  WARPSYNC R10 ;  /* 0x0000000a00007348 */ /* 0x000fe80003800000 */
[----:B------:R-:W-:Y:S05]  /*7630*/  RET.REL.NODEC R2 `(_ZN7cutlass13device_kernelIN5flash19enable_sm80_to_sm89INS1_16FlashAttnBwdSm80INS1_25CollectiveMainloopBwdSm80ILi2ELi1EN4cute5tupleIJNS5_1CILi64EEENS7_ILi80EEENS7_ILi192EEEEEENS_6half_tEfNS_4arch4Sm80ELb1ELb0ELb0ELb0ELb1ELb0ELb1ELb0ELi2ELi4ELi2ELi2ELb0EEENS1_24CollectiveEpilogueBwdGQAISB_fSE_Li256ELb0ELb1EEENS1_25SingleTileBwdLPTSchedulerILb0ELi80ELb1EEEEEEEEEvNT_6ParamsE) ;  /* 0xffff89c002007950 */ /* 0x000fea0003c3ffff */
.L_x_1195:
        /* <DEDUP_REMOVED lines=12> */
.L_x_1424:


//--------------------- .text._ZN7cutlass13device_kernelIN5flash22FlashAttnBwdPreprocessIN4cute5tupleIJNS3_1CILi64EEENS5_ILi192EEEEEENS_6half_tEfNS_4arch4Sm80ELb1ELb0EEEEEvNT_6ParamsE --------------------------
	.section	.text._ZN7cutlass13device_kernelIN5flash22FlashAttnBwdPreprocessIN4cute5tupleIJNS3_1CILi64EEENS5_ILi192EEEEEENS_6half_tEfNS_4arch4Sm80ELb1ELb0EEEEEvNT_6ParamsE,"ax",@progbits
	.sectioninfo	@"SHI_REGISTERS=75"
	.align	128
.text._ZN7cutlass13device_kernelIN5flash22FlashAttnBwdPreprocessIN4cute5tupleIJNS3_1CILi64EEENS5_ILi192EEEEEENS_6half_tEfNS_4arch4Sm80ELb1ELb0EEEEEvNT_6ParamsE:
        .type           _ZN7cutlass13device_kernelIN5flash22FlashAttnBwdPreprocessIN4cute5tupleIJNS3_1CILi64EEENS5_ILi192EEEEEENS_6half_tEfNS_4arch4Sm80ELb1ELb0EEEEEvNT_6ParamsE,@function
        .size           _ZN7cutlass13device_kernelIN5flash22FlashAttnBwdPreprocessIN4cute5tupleIJNS3_1CILi64EEENS5_ILi192EEEEEENS_6half_tEfNS_4arch4Sm80ELb1ELb0EEEEEvNT_6ParamsE,(.L_x_1426 - _ZN7cutlass13device_kernelIN5flash22FlashAttnBwdPreprocessIN4cute5tupleIJNS3_1CILi64EEENS5_ILi192EEEEEENS_6half_tEfNS_4arch4Sm80ELb1ELb0EEEEEvNT_6ParamsE)
        .other          _ZN7cutlass13device_kernelIN5flash22FlashAttnBwdPreprocessIN4cute5tupleIJNS3_1CILi64EEENS5_ILi192EEEEEENS_6half_tEfNS_4arch4Sm80ELb1ELb0EEEEEvNT_6ParamsE,@"STO_CUDA_ENTRY STV_DEFAULT"
_ZN7cutlass13device_kernelIN5flash22FlashAttnBwdPreprocessIN4cute5tupleIJNS3_1CILi64EEENS5_ILi192EEEEEENS_6half_tEfNS_4arch4Sm80ELb1ELb0EEEEEvNT_6ParamsE:
[----:B------:R-:W-:Y:S02]  /*0000*/  MOV R1, c[0x0][0x28] ;  /* 0x00000a0000017a02 */ /* 0x000fe40000000f00 */
[----:B------:R-:W0:Y:S01]  /*0010*/  S2R R0, SR_CTAID.X ;  /* 0x0000000000007919 */ /* 0x000e220000002500 */
[----:B------:R-:W-:-:S03]  /*0020*/  ULDC.64 UR6, c[0x0][0x118] ;  /* 0x0000460000067ab9 */ /* 0x000fc60000000a00 */
[----:B------:R-:W1:Y:S04]  /*0030*/  S2R R2, SR_TID.X ;  /* 0x0000000000027919 */ /* 0x000e680000002100 */
[----:B------:R-:W2:Y:S04]  /*0040*/  S2R R3, SR_CTAID.Y ;  /* 0x0000000000037919 */ /* 0x000ea80000002600 */
[----:B------:R-:W3:Y:S01]  /*0050*/  S2R R7, SR_CTAID.Z ;  /* 0x0000000000077919 */ /* 0x000ee20000002700 */
[----:B0-----:R-:W-:-:S04]  /*0060*/  SHF.L.U32 R56, R0, 0x6, RZ ;  /* 0x0000000600387819 */ /* 0x001fc800000006ff */
[----:B------:R-:W-:-:S04]  /*0070*/  IADD3 R5, -R56, c[0x0][0x168], RZ ;  /* 0x00005a0038057a10 */ /* 0x000fc80007ffe1ff */
[C---:B-1----:R-:W-:Y:S02]  /*0080*/  ISETP.GE.AND P0, PT, R2.reuse, R5, PT ;  /* 0x000000050200720c */ /* 0x042fe40003f06270 */
[----:B--2---:R-:W-:Y:S02]  /*0090*/  SHF.R.S32.HI R4, RZ, 0x1f, R3 ;  /* 0x0000001fff047819 */ /* 0x004fe40000011403 */
[----:B------:R-:W-:Y:S02]  /*00a0*/  ISETP.GT.OR P0, PT, R2, 0x3f, P0 ;  /* 0x0000003f0200780c */ /* 0x000fe40000704670 */
[----:B---3--:R-:W-:-:S11]  /*00b0*/  SHF.R.S32.HI R6, RZ, 0x1f, R7 ;  /* 0x0000001fff067819 */ /* 0x008fd60000011407 */
[----:B------:R-:W-:Y:S01]  /*00c0*/  @!P0 SHF.R.S32.HI R9, RZ, 0x1f, R2 ;  /* 0x0000001fff098819 */ /* 0x000fe20000011402 */
[----:B------:R-:W-:Y:S01]  /*00d0*/  @!P0 IMAD R10, R4, c[0x0][0x1e0], RZ ;  /* 0x00007800040a8a24 */ /* 0x000fe200078e02ff */
[----:B------:R-:W-:-:S03]  /*00e0*/  @!P0 IADD3 R8, P1, R56, R2, RZ ;  /* 0x0000000238088210 */ /* 0x000fc60007f3e0ff */
[----:B------:R-:W-:Y:S01]  /*00f0*/  @!P0 IMAD R11, R3, c[0x0][0x1e4], R10 ;  /* 0x00007900030b8a24 */ /* 0x000fe200078e020a */
[----:B------:R-:W-:Y:S01]  /*0100*/  @!P0 LEA.HI.X.SX32 R9, R56, R9, 0x1, P1 ;  /* 0x0000000938098211 */ /* 0x000fe200008f0eff */
[----:B------:R-:W-:-:S04]  /*0110*/  @!P0 IMAD R10, R6, c[0x0][0x1e8], RZ ;  /* 0x00007a00060a8a24 */ /* 0x000fc800078e02ff */
[----:B------:R-:W-:-:S05]  /*0120*/  @!P0 IMAD.WIDE.U32 R8, R3, c[0x0][0x1e0], R8 ;  /* 0x0000780003088a25 */ /* 0x000fca00078e0008 */
[----:B------:R-:W-:Y:S01]  /*0130*/  @!P0 IADD3 R9, R9, R11, RZ ;  /* 0x0000000b09098210 */ /* 0x000fe20007ffe0ff */
[----:B------:R-:W-:-:S04]  /*0140*/  @!P0 IMAD R11, R7, c[0x0][0x1ec], R10 ;  /* 0x00007b00070b8a24 */ /* 0x000fc800078e020a */
[----:B------:R-:W-:-:S05]  /*0150*/  @!P0 IMAD.WIDE.U32 R8, R7, c[0x0][0x1e8], R8 ;  /* 0x00007a0007088a25 */ /* 0x000fca00078e0008 */
[----:B------:R-:W-:Y:S02]  /*0160*/  @!P0 IADD3 R9, R9, R11, RZ ;  /* 0x0000000b09098210 */ /* 0x000fe40007ffe0ff */
[----:B------:R-:W-:-:S04]  /*0170*/  @!P0 LEA R10, P1, R8, c[0x0][0x1d8], 0x2 ;  /* 0x00007600080a8a11 */ /* 0x000fc800078210ff */
[----:B------:R-:W-:Y:S02]  /*0180*/  @!P0 LEA.HI.X R11, R8, c[0x0][0x1dc], R9, 0x2, P1 ;  /* 0x00007700080b8a11 */ /* 0x000fe400008f1409 */
[----:B------:R-:W-:Y:S02]  /*0190*/  SHF.R.S32.HI R9, RZ, 0x1f, R2 ;  /* 0x0000001fff097819 */ /* 0x000fe40000011402 */
[----:B------:R-:W-:Y:S02]  /*01a0*/  MOV R8, 0x7f800000 ;  /* 0x7f80000000087802 */ /* 0x000fe40000000f00 */
[----:B------:R-:W-:-:S04]  /*01b0*/  LEA.HI R52, R9, R2, RZ, 0x3 ;  /* 0x0000000209347211 */ /* 0x000fc800078f18ff */
[----:B------:R-:W-:Y:S01]  /*01c0*/  LOP3.LUT R9, R52, 0xfffffff8, RZ, 0xc0, !PT ;  /* 0xfffffff834097812 */ /* 0x000fe200078ec0ff */
[C---:B------:R-:W-:Y:S01]  /*01d0*/  IMAD R12, R4.reuse, c[0x0][0x180], RZ ;  /* 0x00006000040c7a24 */ /* 0x040fe200078e02ff */
[----:B------:R0:W5:Y:S01]  /*01e0*/  @!P0 LDG.E R8, [R10.64] ;  /* 0x000000060a088981 */ /* 0x000162000c1e1900 */
[----:B------:R-:W-:Y:S01]  /*01f0*/  SHF.R.S32.HI R52, RZ, 0x3, R52 ;  /* 0x00000003ff347819 */ /* 0x000fe20000011434 */
[----:B------:R-:W-:Y:S01]  /*0200*/  IMAD R14, R4, c[0x0][0x1a0], RZ ;  /* 0x00006800040e7a24 */ /* 0x000fe200078e02ff */
[----:B------:R-:W-:Y:S01]  /*0210*/  IADD3 R9, -R9, R2, RZ ;  /* 0x0000000209097210 */ /* 0x000fe20007ffe1ff */
[C---:B------:R-:W-:Y:S01]  /*0220*/  IMAD R29, R3.reuse, c[0x0][0x184], R12 ;  /* 0x00006100031d7a24 */ /* 0x040fe200078e020c */
[----:B------:R-:W-:Y:S01]  /*0230*/  ISETP.GE.AND P0, PT, R52, R5, PT ;  /* 0x000000053400720c */ /* 0x000fe20003f06270 */
[----:B------:R-:W-:Y:S01]  /*0240*/  IMAD R13, R3, c[0x0][0x1a4], R14 ;  /* 0x00006900030d7a24 */ /* 0x000fe200078e020e */
[----:B------:R-:W-:Y:S01]  /*0250*/  SHF.L.U32 R54, R9, 0x3, RZ ;  /* 0x0000000309367819 */ /* 0x000fe200000006ff */
[----:B------:R-:W-:Y:S01]  /*0260*/  IMAD R14, R6, c[0x0][0x188], RZ ;  /* 0x00006200060e7a24 */ /* 0x000fe200078e02ff */
[----:B------:R-:W-:Y:S01]  /*0270*/  BSSY B0, `(.L_x_1196) ;  /* 0x0000025000007945 */ /* 0x000fe20003800000 */
[----:B------:R-:W-:Y:S01]  /*0280*/  HFMA2.MMA R24, -RZ, RZ, 0, 0 ;  /* 0x00000000ff187435 */ /* 0x000fe200000001ff */
[----:B------:R-:W-:Y:S01]  /*0290*/  SHF.R.S32.HI R55, RZ, 0x1f, R54 ;  /* 0x0000001fff377819 */ /* 0x000fe20000011436 */
[----:B------:R-:W-:Y:S01]  /*02a0*/  IMAD R31, R7, c[0x0][0x18c], R14 ;  /* 0x00006300071f7a24 */ /* 0x000fe200078e020e */
[----:B------:R-:W-:Y:S01]  /*02b0*/  CS2R R44, SRZ ;  /* 0x00000000002c7805 */ /* 0x000fe2000001ff00 */
[----:B------:R-:W-:Y:S01]  /*02c0*/  CS2R R46, SRZ ;  /* 0x00000000002e7805 */ /* 0x000fe2000001ff00 */
[----:B------:R-:W-:Y:S01]  /*02d0*/  CS2R R40, SRZ ;  /* 0x0000000000287805 */ /* 0x000fe2000001ff00 */
[C---:B0-----:R-:W-:Y:S01]  /*02e0*/  IMAD.WIDE.U32 R10, R3.reuse, c[0x0][0x180], R54 ;  /* 0x00006000030a7a25 */ /* 0x041fe200078e0036 */
[----:B------:R-:W-:Y:S01]  /*02f0*/  CS2R R42, SRZ ;  /* 0x00000000002a7805 */ /* 0x000fe2000001ff00 */
[----:B------:R-:W-:Y:S01]  /*0300*/  SHF.R.S32.HI R53, RZ, 0x1f, R52 ;  /* 0x0000001fff357819 */ /* 0x000fe20000011434 */
[----:B------:R-:W-:Y:S01]  /*0310*/  CS2R R14, SRZ ;  /* 0x00000000000e7805 */ /* 0x000fe2000001ff00 */
[----:B------:R-:W-:Y:S01]  /*0320*/  IMAD.WIDE.U32 R58, R3, c[0x0][0x1a0], R54 ;  /* 0x00006800033a7a25 */ /* 0x000fe200078e0036 */
[----:B------:R-:W-:-:S02]  /*0330*/  IADD3 R29, R11, R29, RZ ;  /* 0x0000001d0b1d7210 */ /* 0x000fc40007ffe0ff */
[----:B------:R-:W-:Y:S01]  /*0340*/  MOV R28, R10 ;  /* 0x0000000a001c7202 */ /* 0x000fe20000000f00 */
[----:B------:R-:W-:Y:S01]  /*0350*/  IMAD.IADD R59, R59, 0x1, R13 ;  /* 0x000000013b3b7824 */ /* 0x000fe200078e020d */
[----:B------:R-:W-:Y:S01]  /*0360*/  IADD3 R10, R52, 0x20, RZ ;  /* 0x00000020340a7810 */ /* 0x000fe20007ffe0ff */
[----:B------:R-:W-:Y:S02]  /*0370*/  CS2R R12, SRZ ;  /* 0x00000000000c7805 */ /* 0x000fe4000001ff00 */
[----:B------:R-:W-:Y:S01]  /*0380*/  IMAD.WIDE.U32 R28, R7, c[0x0][0x188], R28 ;  /* 0x00006200071c7a25 */ /* 0x000fe200078e001c */
[----:B------:R-:W-:-:S04]  /*0390*/  ISETP.GE.AND P1, PT, R10, R5, PT ;  /* 0x000000050a00720c */ /* 0x000fc80003f26270 */
[----:B------:R-:W-:Y:S01]  /*03a0*/  IADD3 R31, R29, R31, RZ ;  /* 0x0000001f1d1f7210 */ /* 0x000fe20007ffe0ff */
[----:B------:R-:W-:Y:S05]  /*03b0*/  @P0 BRA `(.L_x_1197) ;  /* 0x0000010000000947 */ /* 0x000fea0003800000 */
[----:B------:R-:W-:Y:S01]  /*03c0*/  IMAD.WIDE R16, R0, 0x40, R52 ;  /* 0x0000004000107825 */ /* 0x000fe200078e0234 */
[----:B------:R-:W-:Y:S02]  /*03d0*/  MOV R30, R28 ;  /* 0x0000001c001e7202 */ /* 0x000fe40000000f00 */
[C---:B------:R-:W-:Y:S01]  /*03e0*/  IADD3 R20, R54.reuse, 0x40, RZ ;  /* 0x0000004036147810 */ /* 0x040fe20007ffe0ff */
[----:B------:R-:W-:Y:S01]  /*03f0*/  IMAD R11, R17, c[0x0][0x178], RZ ;  /* 0x00005e00110b7a24 */ /* 0x000fe200078e02ff */
[----:B------:R-:W-:Y:S01]  /*0400*/  IADD3 R17, R54, 0x80, RZ ;  /* 0x0000008036117810 */ /* 0x000fe20007ffe0ff */
[----:B------:R-:W-:Y:S01]  /*0410*/  IMAD.WIDE.U32 R18, R16, c[0x0][0x178], R30 ;  /* 0x00005e0010127a25 */ /* 0x000fe200078e001e */
[----:B------:R-:W-:Y:S02]  /*0420*/  ISETP.GE.AND P3, PT, R20, c[0x0][0x16c], PT ;  /* 0x00005b0014007a0c */ /* 0x000fe40003f66270 */
[----:B------:R-:W-:Y:S01]  /*0430*/  ISETP.GE.AND P2, PT, R54, c[0x0][0x16c], PT ;  /* 0x00005b0036007a0c */ /* 0x000fe20003f46270 */
[----:B------:R-:W-:Y:S01]  /*0440*/  IMAD R11, R16, c[0x0][0x17c], R11 ;  /* 0x00005f00100b7a24 */ /* 0x000fe200078e020b */
[----:B------:R-:W-:-:S02]  /*0450*/  ISETP.GE.AND P4, PT, R17, c[0x0][0x16c], PT ;  /* 0x00005b0011007a0c */ /* 0x000fc40003f86270 */
[----:B------:R-:W-:Y:S02]  /*0460*/  LEA R16, P5, R18, c[0x0][0x160], 0x1 ;  /* 0x0000580012107a11 */ /* 0x000fe400078a08ff */
[----:B------:R-:W-:-:S04]  /*0470*/  IADD3 R11, R19, R11, RZ ;  /* 0x0000000b130b7210 */ /* 0x000fc80007ffe0ff */
[----:B------:R-:W-:-:S05]  /*0480*/  LEA.HI.X R17, R18, c[0x0][0x164], R11, 0x1, P5 ;  /* 0x0000590012117a11 */ /* 0x000fca00028f0c0b */
[----:B------:R0:W5:Y:S04]  /*0490*/  @!P2 LDG.E.128 R44, [R16.64] ;  /* 0x00000006102ca981 */ /* 0x000168000c1e1d00 */
[----:B------:R0:W5:Y:S04]  /*04a0*/  @!P3 LDG.E.128 R40, [R16.64+0x80] ;  /* 0x000080061028b981 */ /* 0x000168000c1e1d00 */
[----:B------:R0:W5:Y:S02]  /*04b0*/  @!P4 LDG.E.128 R12, [R16.64+0x100] ;  /* 0x00010006100cc981 */ /* 0x000164000c1e1d00 */
.L_x_1197:
[----:B------:R-:W-:Y:S05]  /*04c0*/  BSYNC B0 ;  /* 0x0000000000007941 */ /* 0x000fea0003800000 */
.L_x_1196:
[----:B------:R-:W-:Y:S01]  /*04d0*/  BSSY B0, `(.L_x_1198) ;  /* 0x000001c000007945 */ /* 0x000fe20003800000 */
[----:B-----5:R-:W-:Y:S01]  /*04e0*/  MOV R11, R44 ;  /* 0x0000002c000b7202 */ /* 0x020fe20000000f00 */
[----:B0-----:R-:W-:Y:S01]  /*04f0*/  CS2R R16, SRZ ;  /* 0x0000000000107805 */ /* 0x001fe2000001ff00 */
[----:B------:R-:W-:Y:S01]  /*0500*/  MOV R62, R45 ;  /* 0x0000002d003e7202 */ /* 0x000fe20000000f00 */
[----:B------:R-:W-:Y:S01]  /*0510*/  CS2R R18, SRZ ;  /* 0x0000000000127805 */ /* 0x000fe2000001ff00 */
[----:B------:R-:W-:Y:S01]  /*0520*/  CS2R R20, SRZ ;  /* 0x0000000000147805 */ /* 0x000fe2000001ff00 */
[----:B------:R-:W-:Y:S01]  /*0530*/  CS2R R22, SRZ ;  /* 0x0000000000167805 */ /* 0x000fe2000001ff00 */
[----:B------:R-:W-:Y:S01]  /*0540*/  IMAD.MOV.U32 R25, RZ, RZ, RZ ;  /* 0x000000ffff197224 */ /* 0x000fe200078e00ff */
[----:B------:R-:W-:Y:S01]  /*0550*/  CS2R R26, SRZ ;  /* 0x00000000001a7805 */ /* 0x000fe2000001ff00 */
[----:B------:R-:W-:Y:S05]  /*0560*/  @P1 BRA `(.L_x_1199) ;  /* 0x0000012000001947 */ /* 0x000fea0003800000 */
[----:B------:R-:W-:Y:S01]  /*0570*/  IMAD.WIDE R32, R0, 0x40, R52 ;  /* 0x0000004000207825 */ /* 0x000fe200078e0234 */
[----:B------:R-:W-:-:S02]  /*0580*/  MOV R30, R28 ;  /* 0x0000001c001e7202 */ /* 0x000fc40000000f00 */
[----:B------:R-:W-:Y:S02]  /*0590*/  IADD3 R28, R54, 0x40, RZ ;  /* 0x00000040361c7810 */ /* 0x000fe40007ffe0ff */
[----:B------:R-:W-:Y:S02]  /*05a0*/  IADD3 R29, P2, R32, 0x20, RZ ;  /* 0x00000020201d7810 */ /* 0x000fe40007f5e0ff */
[----:B------:R-:W-:Y:S02]  /*05b0*/  ISETP.GE.AND P4, PT, R28, c[0x0][0x16c], PT ;  /* 0x00005b001c007a0c */ /* 0x000fe40003f86270 */
[----:B------:R-:W-:Y:S01]  /*05c0*/  IADD3.X R32, RZ, R33, RZ, P2, !PT ;  /* 0x00000021ff207210 */ /* 0x000fe200017fe4ff */
[----:B------:R-:W-:Y:S01]  /*05d0*/  IMAD.WIDE.U32 R30, R29, c[0x0][0x178], R30 ;  /* 0x00005e001d1e7a25 */ /* 0x000fe200078e001e */
[C---:B------:R-:W-:Y:S02]  /*05e0*/  IADD3 R33, R54.reuse, 0x80, RZ ;  /* 0x0000008036217810 */ /* 0x040fe40007ffe0ff */
[----:B------:R-:W-:Y:S01]  /*05f0*/  ISETP.GE.AND P3, PT, R54, c[0x0][0x16c], PT ;  /* 0x00005b0036007a0c */ /* 0x000fe20003f66270 */
[----:B------:R-:W-:Y:S01]  /*0600*/  IMAD R32, R32, c[0x0][0x178], RZ ;  /* 0x00005e0020207a24 */ /* 0x000fe200078e02ff */
[----:B------:R-:W-:-:S02]  /*0610*/  ISETP.GE.AND P5, PT, R33, c[0x0][0x16c], PT ;  /* 0x00005b0021007a0c */ /* 0x000fc40003fa6270 */
[----:B------:R-:W-:Y:S01]  /*0620*/  LEA R28, P2, R30, c[0x0][0x160], 0x1 ;  /* 0x000058001e1c7a11 */ /* 0x000fe200078408ff */
[----:B------:R-:W-:-:S05]  /*0630*/  IMAD R29, R29, c[0x0][0x17c], R32 ;  /* 0x00005f001d1d7a24 */ /* 0x000fca00078e0220 */
[----:B------:R-:W-:-:S04]  /*0640*/  IADD3 R29, R31, R29, RZ ;  /* 0x0000001d1f1d7210 */ /* 0x000fc80007ffe0ff */
[----:B------:R-:W-:-:S05]  /*0650*/  LEA.HI.X R29, R30, c[0x0][0x164], R29, 0x1, P2 ;  /* 0x000059001e1d7a11 */ /* 0x000fca00010f0c1d */
[----:B------:R0:W5:Y:S04]  /*0660*/  @!P3 LDG.E.128 R16, [R28.64] ;  /* 0x000000061c10b981 */ /* 0x000168000c1e1d00 */
[----:B------:R0:W5:Y:S04]  /*0670*/  @!P4 LDG.E.128 R20, [R28.64+0x80] ;  /* 0x000080061c14c981 */ /* 0x000168000c1e1d00 */
[----:B------:R0:W5:Y:S02]  /*0680*/  @!P5 LDG.E.128 R24, [R28.64+0x100] ;  /* 0x000100061c18d981 */ /* 0x000164000c1e1d00 */
.L_x_1199:
[----:B------:R-:W-:Y:S05]  /*0690*/  BSYNC B0 ;  /* 0x0000000000007941 */ /* 0x000fea0003800000 */
.L_x_1198:
[----:B------:R-:W-:Y:S01]  /*06a0*/  IMAD R36, R6, c[0x0][0x1a8], RZ ;  /* 0x00006a0006247a24 */ /* 0x000fe200078e02ff */
[----:B------:R-:W-:Y:S01]  /*06b0*/  BSSY B0, `(.L_x_1200) ;  /* 0x000002d000007945 */ /* 0x000fe20003800000 */
[C---:B------:R-:W-:Y:S01]  /*06c0*/  IMAD.WIDE.U32 R58, R7.reuse, c[0x0][0x1a8], R58 ;  /* 0x00006a00073a7a25 */ /* 0x040fe200078e003a */
[----:B0-----:R-:W-:Y:S01]  /*06d0*/  CS2R R28, SRZ ;  /* 0x00000000001c7805 */ /* 0x001fe2000001ff00 */
[----:B------:R-:W-:Y:S01]  /*06e0*/  CS2R R30, SRZ ;  /* 0x00000000001e7805 */ /* 0x000fe2000001ff00 */
[----:B------:R-:W-:Y:S01]  /*06f0*/  CS2R R32, SRZ ;  /* 0x0000000000207805 */ /* 0x000fe2000001ff00 */
[----:B------:R-:W-:Y:S01]  /*0700*/  IMAD R61, R7, c[0x0][0x1ac], R36 ;  /* 0x00006b00073d7a24 */ /* 0x000fe200078e0224 */
[----:B------:R-:W-:Y:S01]  /*0710*/  CS2R R34, SRZ ;  /* 0x0000000000227805 */ /* 0x000fe2000001ff00 */
[----:B------:R-:W-:Y:S01]  /*0720*/  CS2R R36, SRZ ;  /* 0x0000000000247805 */ /* 0x000fe2000001ff00 */
[----:B------:R-:W-:-:S02]  /*0730*/  CS2R R38, SRZ ;  /* 0x0000000000267805 */ /* 0x000fc4000001ff00 */
[----:B------:R-:W-:Y:S01]  /*0740*/  IADD3 R61, R59, R61, RZ ;  /* 0x0000003d3b3d7210 */ /* 0x000fe20007ffe0ff */
[----:B------:R-:W-:Y:S05]  /*0750*/  @P0 BRA `(.L_x_1201) ;  /* 0x0000022000000947 */ /* 0x000fea0003800000 */
[C---:B------:R-:W-:Y:S02]  /*0760*/  ISETP.GE.AND P2, PT, R54.reuse, c[0x0][0x16c], PT ;  /* 0x00005b0036007a0c */ /* 0x040fe40003f46270 */
[C---:B------:R-:W-:Y:S02]  /*0770*/  IADD3 R44, R54.reuse, 0x40, RZ ;  /* 0x00000040362c7810 */ /* 0x040fe40007ffe0ff */
[----:B------:R-:W-:Y:S02]  /*0780*/  IADD3 R45, R54, 0x80, RZ ;  /* 0x00000080362d7810 */ /* 0x000fe40007ffe0ff */
[----:B------:R-:W-:Y:S02]  /*0790*/  ISETP.GE.AND P3, PT, R44, c[0x0][0x16c], PT ;  /* 0x00005b002c007a0c */ /* 0x000fe40003f66270 */
[----:B------:R-:W-:-:S05]  /*07a0*/  ISETP.GE.AND P5, PT, R45, c[0x0][0x16c], PT ;  /* 0x00005b002d007a0c */ /* 0x000fca0003fa6270 */
[----:B------:R-:W-:Y:S01]  /*07b0*/  @!P2 IMAD.WIDE R48, R0, 0x40, R52 ;  /* 0x000000400030a825 */ /* 0x000fe200078e0234 */
[----:B------:R-:W-:-:S03]  /*07c0*/  @!P2 MOV R60, R58 ;  /* 0x0000003a003ca202 */ /* 0x000fc60000000f00 */
[----:B------:R-:W-:Y:S02]  /*07d0*/  @!P2 IMAD R49, R49, c[0x0][0x198], RZ ;  /* 0x000066003131aa24 */ /* 0x000fe400078e02ff */
[----:B------:R-:W-:-:S04]  /*07e0*/  @!P3 IMAD.WIDE R44, R0, 0x40, R52 ;  /* 0x00000040002cb825 */ /* 0x000fc800078e0234 */
[----:B------:R-:W-:-:S04]  /*07f0*/  @!P2 IMAD.WIDE.U32 R68, R48, c[0x0][0x198], R60 ;  /* 0x000066003044aa25 */ /* 0x000fc800078e003c */
[----:B------:R-:W-:Y:S01]  /*0800*/  @!P2 IMAD R63, R48, c[0x0][0x19c], R49 ;  /* 0x00006700303faa24 */ /* 0x000fe200078e0231 */
[----:B------:R-:W-:Y:S01]  /*0810*/  @!P3 MOV R48, R58 ;  /* 0x0000003a0030b202 */ /* 0x000fe20000000f00 */
[----:B------:R-:W-:Y:S01]  /*0820*/  @!P3 IMAD R45, R45, c[0x0][0x198], RZ ;  /* 0x000066002d2dba24 */ /* 0x000fe200078e02ff */
[----:B------:R-:W-:Y:S01]  /*0830*/  @!P3 MOV R49, R61 ;  /* 0x0000003d0031b202 */ /* 0x000fe20000000f00 */
[----:B------:R-:W-:Y:S01]  /*0840*/  @!P5 IMAD.WIDE R50, R0, 0x40, R52 ;  /* 0x000000400032d825 */ /* 0x000fe200078e0234 */
[----:B------:R-:W-:-:S03]  /*0850*/  @!P2 LEA R66, P0, R68, c[0x0][0x190], 0x1 ;  /* 0x000064004442aa11 */ /* 0x000fc600078008ff */
[C---:B------:R-:W-:Y:S01]  /*0860*/  @!P3 IMAD R65, R44.reuse, c[0x0][0x19c], R45 ;  /* 0x000067002c41ba24 */ /* 0x040fe200078e022d */
[----:B------:R-:W-:Y:S01]  /*0870*/  @!P5 MOV R45, R61 ;  /* 0x0000003d002dd202 */ /* 0x000fe20000000f00 */
[----:B------:R-:W-:-:S04]  /*0880*/  @!P3 IMAD.WIDE.U32 R48, R44, c[0x0][0x198], R48 ;  /* 0x000066002c30ba25 */ /* 0x000fc800078e0030 */
[----:B------:R-:W-:Y:S01]  /*0890*/  @!P5 IMAD R51, R51, c[0x0][0x198], RZ ;  /* 0x000066003333da24 */ /* 0x000fe200078e02ff */
[----:B------:R-:W-:Y:S01]  /*08a0*/  @!P3 IADD3 R65, R49, R65, RZ ;  /* 0x000000413141b210 */ /* 0x000fe20007ffe0ff */
[----:B------:R-:W-:Y:S02]  /*08b0*/  @!P5 IMAD.MOV.U32 R44, RZ, RZ, R58 ;  /* 0x000000ffff2cd224 */ /* 0x000fe400078e003a */
[C---:B------:R-:W-:Y:S01]  /*08c0*/  @!P5 IMAD R67, R50.reuse, c[0x0][0x19c], R51 ;  /* 0x000067003243da24 */ /* 0x040fe200078e0233 */
[----:B------:R-:W-:Y:S01]  /*08d0*/  @!P2 IADD3 R51, R69, R63, RZ ;  /* 0x0000003f4533a210 */ /* 0x000fe20007ffe0ff */
[----:B------:R-:W-:Y:S01]  /*08e0*/  @!P5 IMAD.WIDE.U32 R44, R50, c[0x0][0x198], R44 ;  /* 0x00006600322cda25 */ /* 0x000fe200078e002c */
[----:B------:R-:W-:-:S04]  /*08f0*/  @!P3 LEA R50, P4, R48, c[0x0][0x190], 0x1 ;  /* 0x000064003032ba11 */ /* 0x000fc800078808ff */
[----:B------:R-:W-:Y:S02]  /*0900*/  @!P5 LEA R64, P6, R44, c[0x0][0x190], 0x1 ;  /* 0x000064002c40da11 */ /* 0x000fe400078c08ff */
[----:B------:R-:W-:Y:S02]  /*0910*/  @!P5 IADD3 R45, R45, R67, RZ ;  /* 0x000000432d2dd210 */ /* 0x000fe40007ffe0ff */
[----:B------:R-:W-:Y:S02]  /*0920*/  @!P2 LEA.HI.X R67, R68, c[0x0][0x194], R51, 0x1, P0 ;  /* 0x000065004443aa11 */ /* 0x000fe400000f0c33 */
[----:B------:R-:W-:Y:S02]  /*0930*/  @!P3 LEA.HI.X R51, R48, c[0x0][0x194], R65, 0x1, P4 ;  /* 0x000065003033ba11 */ /* 0x000fe400020f0c41 */
[----:B------:R-:W-:Y:S01]  /*0940*/  @!P5 LEA.HI.X R65, R44, c[0x0][0x194], R45, 0x1, P6 ;  /* 0x000065002c41da11 */ /* 0x000fe200030f0c2d */
[----:B------:R0:W5:Y:S04]  /*0950*/  @!P2 LDG.E.128 R28, [R66.64] ;  /* 0x00000006421ca981 */ /* 0x000168000c1e1d00 */
[----:B------:R0:W5:Y:S04]  /*0960*/  @!P3 LDG.E.128 R32, [R50.64+0x80] ;  /* 0x000080063220b981 */ /* 0x000168000c1e1d00 */
[----:B------:R0:W5:Y:S02]  /*0970*/  @!P5 LDG.E.128 R36, [R64.64+0x100] ;  /* 0x000100064024d981 */ /* 0x000164000c1e1d00 */
.L_x_1201:
[----:B------:R-:W-:Y:S05]  /*0980*/  BSYNC B0 ;  /* 0x0000000000007941 */ /* 0x000fea0003800000 */
.L_x_1200:
[----:B0-----:R-:W-:Y:S01]  /*0990*/  MOV R64, R40 ;  /* 0x0000002800407202 */ /* 0x001fe20000000f00 */
[--C-:B------:R-:W-:Y:S01]  /*09a0*/  HADD2.F32 R69, -RZ, R11.reuse.H1_H1 ;  /* 0x3000000bff457230 */ /* 0x100fe20000004100 */
[----:B------:R-:W-:Y:S01]  /*09b0*/  BSSY B0, `(.L_x_1202) ;  /* 0x0000025000007945 */ /* 0x000fe20003800000 */
[--C-:B-----5:R-:W-:Y:S01]  /*09c0*/  HADD2.F32 R40, -RZ, R28.reuse.H1_H1 ;  /* 0x3000001cff287230 */ /* 0x120fe20000004100 */
[----:B------:R-:W-:Y:S01]  /*09d0*/  MOV R63, R46 ;  /* 0x0000002e003f7202 */ /* 0x000fe20000000f00 */
[----:B------:R-:W-:Y:S01]  /*09e0*/  IMAD.MOV.U32 R67, RZ, RZ, R41 ;  /* 0x000000ffff437224 */ /* 0x000fe200078e0029 */
[----:B------:R-:W-:Y:S01]  /*09f0*/  MOV R65, R47 ;  /* 0x0000002f00417202 */ /* 0x000fe20000000f00 */
[----:B------:R-:W-:Y:S01]  /*0a00*/  HADD2.F32 R72, -RZ, R11.H0_H0 ;  /* 0x2000000bff487230 */ /* 0x000fe20000004100 */
[----:B------:R-:W-:Y:S01]  /*0a10*/  MOV R66, R42 ;  /* 0x0000002a00427202 */ /* 0x000fe20000000f00 */
[----:B------:R-:W-:Y:S01]  /*0a20*/  FMUL.FTZ R69, R69, R40 ;  /* 0x0000002845457220 */ /* 0x000fe20000410000 */
[----:B------:R-:W-:Y:S01]  /*0a30*/  MOV R68, R43 ;  /* 0x0000002b00447202 */ /* 0x000fe20000000f00 */
[----:B------:R-:W-:Y:S01]  /*0a40*/  CS2R R40, SRZ ;  /* 0x0000000000287805 */ /* 0x000fe2000001ff00 */
[----:B------:R-:W-:Y:S01]  /*0a50*/  MOV R70, R29 ;  /* 0x0000001d00467202 */ /* 0x000fe20000000f00 */
[----:B------:R-:W-:Y:S01]  /*0a60*/  CS2R R42, SRZ ;  /* 0x00000000002a7805 */ /* 0x000fe2000001ff00 */
[----:B------:R-:W-:Y:S01]  /*0a70*/  CS2R R44, SRZ ;  /* 0x00000000002c7805 */ /* 0x000fe2000001ff00 */
[----:B------:R-:W-:Y:S01]  /*0a80*/  CS2R R46, SRZ ;  /* 0x00000000002e7805 */ /* 0x000fe2000001ff00 */
[----:B------:R-:W-:Y:S01]  /*0a90*/  CS2R R48, SRZ ;  /* 0x0000000000307805 */ /* 0x000fe2000001ff00 */
[----:B------:R-:W-:Y:S01]  /*0aa0*/  CS2R R50, SRZ ;  /* 0x0000000000327805 */ /* 0x000fe2000001ff00 */
[----:B------:R-:W-:Y:S01]  /*0ab0*/  HADD2.F32 R11, -RZ, R28.H0_H0 ;  /* 0x2000001cff0b7230 */ /* 0x000fe20000004100 */
[----:B------:R-:W-:Y:S05]  /*0ac0*/  @P1 BRA `(.L_x_1203) ;  /* 0x0000013000001947 */ /* 0x000fea0003800000 */
[----:B------:R-:W-:Y:S01]  /*0ad0*/  IMAD.WIDE R28, R0, 0x40, R52 ;  /* 0x00000040001c7825 */ /* 0x000fe200078e0234 */
[----:B------:R-:W-:-:S02]  /*0ae0*/  IADD3 R60, R54, 0x80, RZ ;  /* 0x00000080363c7810 */ /* 0x000fc40007ffe0ff */
[----:B------:R-:W-:Y:S02]  /*0af0*/  ISETP.GE.AND P1, PT, R54, c[0x0][0x16c], PT ;  /* 0x00005b0036007a0c */ /* 0x000fe40003f26270 */
[----:B------:R-:W-:Y:S02]  /*0b00*/  IADD3 R55, P0, R28, 0x20, RZ ;  /* 0x000000201c377810 */ /* 0x000fe40007f1e0ff */
[----:B------:R-:W-:Y:S02]  /*0b10*/  MOV R28, R58 ;  /* 0x0000003a001c7202 */ /* 0x000fe40000000f00 */
[----:B------:R-:W-:Y:S02]  /*0b20*/  IADD3.X R59, RZ, R29, RZ, P0, !PT ;  /* 0x0000001dff3b7210 */ /* 0x000fe400007fe4ff */
[----:B------:R-:W-:Y:S02]  /*0b30*/  MOV R29, R61 ;  /* 0x0000003d001d7202 */ /* 0x000fe40000000f00 */
[----:B------:R-:W-:Y:S01]  /*0b40*/  ISETP.GE.AND P3, PT, R60, c[0x0][0x16c], PT ;  /* 0x00005b003c007a0c */ /* 0x000fe20003f66270 */
[----:B------:R-:W-:Y:S01]  /*0b50*/  IMAD R58, R59, c[0x0][0x198], RZ ;  /* 0x000066003b3a7a24 */ /* 0x000fe200078e02ff */
[----:B------:R-:W-:Y:S01]  /*0b60*/  IADD3 R59, R54, 0x40, RZ ;  /* 0x00000040363b7810 */ /* 0x000fe20007ffe0ff */
[----:B------:R-:W-:-:S03]  /*0b70*/  IMAD.WIDE.U32 R28, R55, c[0x0][0x198], R28 ;  /* 0x00006600371c7a25 */ /* 0x000fc600078e001c */
[----:B------:R-:W-:Y:S01]  /*0b80*/  ISETP.GE.AND P2, PT, R59, c[0x0][0x16c], PT ;  /* 0x00005b003b007a0c */ /* 0x000fe20003f46270 */
[----:B------:R-:W-:Y:S01]  /*0b90*/  IMAD R55, R55, c[0x0][0x19c], R58 ;  /* 0x0000670037377a24 */ /* 0x000fe200078e023a */
[----:B------:R-:W-:-:S04]  /*0ba0*/  LEA R54, P0, R28, c[0x0][0x190], 0x1 ;  /* 0x000064001c367a11 */ /* 0x000fc800078008ff */
[----:B------:R-:W-:-:S04]  /*0bb0*/  IADD3 R29, R29, R55, RZ ;  /* 0x000000371d1d7210 */ /* 0x000fc80007ffe0ff */
[----:B------:R-:W-:-:S05]  /*0bc0*/  LEA.HI.X R55, R28, c[0x0][0x194], R29, 0x1, P0 ;  /* 0x000065001c377a11 */ /* 0x000fca00000f0c1d */
[----:B------:R0:W5:Y:S04]  /*0bd0*/  @!P1 LDG.E.128 R40, [R54.64] ;  /* 0x0000000636289981 */ /* 0x000168000c1e1d00 */
[----:B------:R0:W5:Y:S04]  /*0be0*/  @!P2 LDG.E.128 R44, [R54.64+0x80] ;  /* 0x00008006362ca981 */ /* 0x000168000c1e1d00 */
[----:B------:R0:W5:Y:S02]  /*0bf0*/  @!P3 LDG.E.128 R48, [R54.64+0x100] ;  /* 0x000100063630b981 */ /* 0x000164000c1e1d00 */
.L_x_1203:
[----:B------:R-:W-:Y:S05]  /*0c00*/  BSYNC B0 ;  /* 0x0000000000007941 */ /* 0x000fea0003800000 */
.L_x_1202:
[----:B------:R-:W-:Y:S01]  /*0c10*/  HADD2.F32 R28, -RZ, R62.H0_H0 ;  /* 0x2000003eff1c7230 */ /* 0x000fe20000004100 */
[----:B------:R-:W-:Y:S01]  /*0c20*/  FFMA.FTZ R69, R72, R11, R69 ;  /* 0x0000000b48457223 */ /* 0x000fe20000010045 */
[----:B------:R-:W-:Y:S01]  /*0c30*/  HADD2.F32 R29, -RZ, R70.H0_H0 ;  /* 0x20000046ff1d7230 */ /* 0x000fe20000004100 */
[----:B------:R-:W-:Y:S01]  /*0c40*/  ISETP.NE.AND P0, PT, R9, RZ, PT ;  /* 0x000000ff0900720c */ /* 0x000fe20003f05270 */
[----:B------:R-:W-:Y:S01]  /*0c50*/  HADD2.F32 R11, -RZ, R16.H1_H1 ;  /* 0x30000010ff0b7230 */ /* 0x000fe20000004100 */
[----:B------:R-:W-:Y:S01]  /*0c60*/  BSSY B0, `(.L_x_1204) ;  /* 0x00000ae000007945 */ /* 0x000fe20003800000 */
[----:B0----5:R-:W-:Y:S01]  /*0c70*/  HADD2.F32 R54, -RZ, R40.H1_H1 ;  /* 0x30000028ff367230 */ /* 0x021fe20000004100 */
[----:B------:R-:W-:Y:S01]  /*0c80*/  FFMA.FTZ R28, R28, R29, R69 ;  /* 0x0000001d1c1c7223 */ /* 0x000fe20000010045 */
[----:B------:R-:W-:-:S02]  /*0c90*/  HADD2.F32 R62, -RZ, R62.H1_H1 ;  /* 0x3000003eff3e7230 */ /* 0x000fc40000004100 */
[----:B------:R-:W-:Y:S01]  /*0ca0*/  HADD2.F32 R55, -RZ, R70.H1_H1 ;  /* 0x30000046ff377230 */ /* 0x000fe20000004100 */
[----:B------:R-:W-:Y:S01]  /*0cb0*/  FMUL.FTZ R54, R11, R54 ;  /* 0x000000360b367220 */ /* 0x000fe20000410000 */
[--C-:B------:R-:W-:Y:S02]  /*0cc0*/  HADD2.F32 R11, -RZ, R63.reuse.H0_H0 ;  /* 0x2000003fff0b7230 */ /* 0x100fe40000004100 */
[----:B------:R-:W-:Y:S01]  /*0cd0*/  HADD2.F32 R16, -RZ, R16.H0_H0 ;  /* 0x20000010ff107230 */ /* 0x000fe20000004100 */
[----:B------:R-:W-:Y:S01]  /*0ce0*/  FFMA.FTZ R55, R62, R55, R28 ;  /* 0x000000373e377223 */ /* 0x000fe2000001001c */
[----:B------:R-:W-:Y:S01]  /*0cf0*/  HADD2.F32 R29, -RZ, R40.H0_H0 ;  /* 0x20000028ff1d7230 */ /* 0x000fe20000004100 */
[----:B------:R-:W-:Y:S01]  /*0d00*/  IMAD.MOV.U32 R40, RZ, RZ, R31 ;  /* 0x000000ffff287224 */ /* 0x000fe200078e001f */
[----:B------:R-:W-:Y:S02]  /*0d10*/  HADD2.F32 R28, -RZ, R30.H0_H0 ;  /* 0x2000001eff1c7230 */ /* 0x000fe40000004100 */
[----:B------:R-:W-:Y:S01]  /*0d20*/  HADD2.F32 R63, -RZ, R63.H1_H1 ;  /* 0x3000003fff3f7230 */ /* 0x000fe20000004100 */
[----:B------:R-:W-:Y:S01]  /*0d30*/  FFMA.FTZ R29, R16, R29, R54 ;  /* 0x0000001d101d7223 */ /* 0x000fe20000010036 */
[----:B------:R-:W-:Y:S01]  /*0d40*/  HADD2.F32 R16, -RZ, R41.H0_H0 ;  /* 0x20000029ff107230 */ /* 0x000fe20000004100 */
[----:B------:R-:W-:Y:S01]  /*0d50*/  FFMA.FTZ R55, R11, R28, R55 ;  /* 0x0000001c0b377223 */ /* 0x000fe20000010037 */
[----:B------:R-:W-:-:S02]  /*0d60*/  HADD2.F32 R11, -RZ, R17.H0_H0 ;  /* 0x20000011ff0b7230 */ /* 0x000fc40000004100 */
[----:B------:R-:W-:Y:S02]  /*0d70*/  HADD2.F32 R28, -RZ, R30.H1_H1 ;  /* 0x3000001eff1c7230 */ /* 0x000fe40000004100 */
[----:B------:R-:W-:Y:S01]  /*0d80*/  HADD2.F32 R17, -RZ, R17.H1_H1 ;  /* 0x30000011ff117230 */ /* 0x000fe20000004100 */
[----:B------:R-:W-:Y:S01]  /*0d90*/  FFMA.FTZ R31, R11, R16, R29 ;  /* 0x000000100b1f7223 */ /* 0x000fe2000001001d */
[----:B------:R-:W-:Y:S01]  /*0da0*/  HADD2.F32 R16, -RZ, R65.H0_H0 ;  /* 0x20000041ff107230 */ /* 0x000fe20000004100 */
[----:B------:R-:W-:Y:S01]  /*0db0*/  FFMA.FTZ R55, R63, R28, R55 ;  /* 0x0000001c3f377223 */ /* 0x000fe20000010037 */
[----:B------:R-:W-:Y:S02]  /*0dc0*/  HADD2.F32 R28, -RZ, R41.H1_H1 ;  /* 0x30000029ff1c7230 */ /* 0x000fe40000004100 */
[----:B------:R-:W-:Y:S02]  /*0dd0*/  HADD2.F32 R29, -RZ, R40.H0_H0 ;  /* 0x20000028ff1d7230 */ /* 0x000fe40000004100 */
[----:B------:R-:W-:Y:S01]  /*0de0*/  HADD2.F32 R11, -RZ, R18.H0_H0 ;  /* 0x20000012ff0b7230 */ /* 0x000fe20000004100 */
[----:B------:R-:W-:Y:S01]  /*0df0*/  FFMA.FTZ R17, R17, R28, R31 ;  /* 0x0000001c11117223 */ /* 0x000fe2000001001f */
[----:B------:R-:W-:Y:S01]  /*0e00*/  HADD2.F32 R30, -RZ, R42.H0_H0 ;  /* 0x2000002aff1e7230 */ /* 0x000fe20000004100 */
[----:B------:R-:W-:Y:S01]  /*0e10*/  FFMA.FTZ R29, R16, R29, R55 ;  /* 0x0000001d101d7223 */ /* 0x000fe20000010037 */
[----:B------:R-:W-:-:S02]  /*0e20*/  HADD2.F32 R65, -RZ, R65.H1_H1 ;  /* 0x30000041ff417230 */ /* 0x000fc40000004100 */
[----:B------:R-:W-:Y:S01]  /*0e30*/  HADD2.F32 R16, -RZ, R40.H1_H1 ;  /* 0x30000028ff107230 */ /* 0x000fe20000004100 */
[----:B------:R-:W-:Y:S01]  /*0e40*/  FFMA.FTZ R30, R11, R30, R17 ;  /* 0x0000001e0b1e7223 */ /* 0x000fe20000010011 */
[----:B------:R-:W-:Y:S02]  /*0e50*/  HADD2.F32 R11, -RZ, R64.H0_H0 ;  /* 0x20000040ff0b7230 */ /* 0x000fe40000004100 */
[----:B------:R-:W-:Y:S01]  /*0e60*/  HADD2.F32 R28, -RZ, R32.H0_H0 ;  /* 0x20000020ff1c7230 */ /* 0x000fe20000004100 */
[----:B------:R-:W-:Y:S01]  /*0e70*/  FFMA.FTZ R16, R65, R16, R29 ;  /* 0x0000001041107223 */ /* 0x000fe2000001001d */
[----:B------:R-:W-:Y:S02]  /*0e80*/  HADD2.F32 R18, -RZ, R18.H1_H1 ;  /* 0x30000012ff127230 */ /* 0x000fe40000004100 */
[----:B------:R-:W-:Y:S01]  /*0e90*/  HADD2.F32 R17, -RZ, R42.H1_H1 ;  /* 0x3000002aff117230 */ /* 0x000fe20000004100 */
[----:B------:R-:W-:Y:S01]  /*0ea0*/  FFMA.FTZ R28, R11, R28, R16 ;  /* 0x0000001c0b1c7223 */ /* 0x000fe20000010010 */
[----:B------:R-:W-:-:S02]  /*0eb0*/  HADD2.F32 R11, -RZ, R19.H0_H0 ;  /* 0x20000013ff0b7230 */ /* 0x000fc40000004100 */
[----:B------:R-:W-:Y:S01]  /*0ec0*/  HADD2.F32 R16, -RZ, R43.H0_H0 ;  /* 0x2000002bff107230 */ /* 0x000fe20000004100 */
[----:B------:R-:W-:Y:S01]  /*0ed0*/  FFMA.FTZ R30, R18, R17, R30 ;  /* 0x00000011121e7223 */ /* 0x000fe2000001001e */
[----:B------:R-:W-:Y:S02]  /*0ee0*/  HADD2.F32 R19, -RZ, R19.H1_H1 ;  /* 0x30000013ff137230 */ /* 0x000fe40000004100 */
[----:B------:R-:W-:Y:S01]  /*0ef0*/  HADD2.F32 R18, -RZ, R43.H1_H1 ;  /* 0x3000002bff127230 */ /* 0x000fe20000004100 */
        /* <DEDUP_REMOVED lines=10> */
[----:B------:R-:W-:Y:S02]  /*0fa0*/  HADD2.F32 R18, -RZ, R45.H0_H0 ;  /* 0x2000002dff127230 */ /* 0x000fe40000004100 */
[----:B------:R-:W-:Y:S01]  /*0fb0*/  HADD2.F32 R16, -RZ, R67.H0_H0 ;  /* 0x20000043ff107230 */ /* 0x000fe20000004100 */
[----:B------:R-:W-:Y:S01]  /*0fc0*/  FFMA.FTZ R17, R20, R17, R11 ;  /* 0x0000001114117223 */ /* 0x000fe2000001000b */
[----:B------:R-:W-:-:S02]  /*0fd0*/  HADD2.F32 R11, -RZ, R21.H0_H0 ;  /* 0x20000015ff0b7230 */ /* 0x000fc40000004100 */
[----:B------:R-:W-:Y:S02]  /*0fe0*/  HADD2.F32 R19, -RZ, R33.H0_H0 ;  /* 0x20000021ff137230 */ /* 0x000fe40000004100 */
[----:B------:R-:W-:Y:S01]  /*0ff0*/  HADD2.F32 R21, -RZ, R21.H1_H1 ;  /* 0x30000015ff157230 */ /* 0x000fe20000004100 */
[----:B------:R-:W-:Y:S01]  /*1000*/  FFMA.FTZ R11, R11, R18, R17 ;  /* 0x000000120b0b7223 */ /* 0x000fe20000010011 */
        /* <DEDUP_REMOVED lines=8> */
[----:B------:R-:W-:Y:S02]  /*1090*/  HADD2.F32 R18, -RZ, R66.H0_H0 ;  /* 0x20000042ff127230 */ /* 0x000fe40000004100 */
[----:B------:R-:W-:Y:S01]  /*10a0*/  HADD2.F32 R21, -RZ, R34.H0_H0 ;  /* 0x20000022ff157230 */ /* 0x000fe20000004100 */
[----:B------:R-:W-:Y:S01]  /*10b0*/  FFMA.FTZ R30, R20, R29, R28 ;  /* 0x0000001d141e7223 */ /* 0x000fe2000001001c */
[----:B------:R-:W-:Y:S02]  /*10c0*/  HADD2.F32 R66, -RZ, R66.H1_H1 ;  /* 0x30000042ff427230 */ /* 0x000fe40000004100 */
[----:B------:R-:W-:Y:S01]  /*10d0*/  HADD2.F32 R28, -RZ, R22.H1_H1 ;  /* 0x30000016ff1c7230 */ /* 0x000fe20000004100 */
[----:B------:R-:W-:Y:S01]  /*10e0*/  FFMA.FTZ R67, R18, R21, R67 ;  /* 0x0000001512437223 */ /* 0x000fe20000010043 */
[----:B------:R-:W-:-:S02]  /*10f0*/  HADD2.F32 R31, -RZ, R34.H1_H1 ;  /* 0x30000022ff1f7230 */ /* 0x000fc40000004100 */
[----:B------:R-:W-:Y:S02]  /*1100*/  HADD2.F32 R33, -RZ, R46.H1_H1 ;  /* 0x3000002eff217230 */ /* 0x000fe40000004100 */
[--C-:B------:R-:W-:Y:S01]  /*1110*/  HADD2.F32 R41, -RZ, R37.reuse.H0_H0 ;  /* 0x20000025ff297230 */ /* 0x100fe20000004100 */
[----:B------:R-:W-:Y:S01]  /*1120*/  FFMA.FTZ R66, R66, R31, R67 ;  /* 0x0000001f42427223 */ /* 0x000fe20000010043 */
[----:B------:R-:W-:Y:S01]  /*1130*/  HADD2.F32 R22, -RZ, R37.H1_H1 ;  /* 0x30000025ff167230 */ /* 0x000fe20000004100 */
[----:B------:R-:W-:Y:S01]  /*1140*/  FFMA.FTZ R37, R28, R33, R30 ;  /* 0x000000211c257223 */ /* 0x000fe2000001001e */
[----:B------:R-:W-:Y:S02]  /*1150*/  HADD2.F32 R28, -RZ, R68.H0_H0 ;  /* 0x20000044ff1c7230 */ /* 0x000fe40000004100 */
[----:B------:R-:W-:Y:S02]  /*1160*/  HADD2.F32 R31, -RZ, R35.H0_H0 ;  /* 0x20000023ff1f7230 */ /* 0x000fe40000004100 */
        /* <DEDUP_REMOVED lines=19> */
[----:B------:R-:W-:Y:S01]  /*12a0*/  HADD2.F32 R19, -RZ, R48.H1_H1 ;  /* 0x30000030ff137230 */ /* 0x000fe20000004100 */
[----:B------:R-:W-:Y:S01]  /*12b0*/  FFMA.FTZ R34, R17, R36, R34 ;  /* 0x0000002411227223 */ /* 0x000fe20000010022 */
[----:B------:R-:W-:Y:S02]  /*12c0*/  HADD2.F32 R16, -RZ, R13.H0_H0 ;  /* 0x2000000dff107230 */ /* 0x000fe40000004100 */
[----:B------:R-:W-:Y:S01]  /*12d0*/  HADD2.F32 R17, -RZ, R25.H0_H0 ;  /* 0x20000019ff117230 */ /* 0x000fe20000004100 */
[----:B------:R-:W-:Y:S01]  /*12e0*/  FFMA.FTZ R19, R24, R19, R23 ;  /* 0x0000001318137223 */ /* 0x000fe20000010017 */
[----:B------:R-:W-:Y:S01]  /*12f0*/  HADD2.F32 R28, -RZ, R49.H0_H0 ;  /* 0x20000031ff1c7230 */ /* 0x000fe20000004100 */
[----:B------:R-:W-:Y:S01]  /*1300*/  FFMA.FTZ R34, R16, R41, R34 ;  /* 0x0000002910227223 */ /* 0x000fe20000010022 */
[----:B------:R-:W-:Y:S02]  /*1310*/  HADD2.F32 R13, -RZ, R13.H1_H1 ;  /* 0x3000000dff0d7230 */ /* 0x000fe40000004100 */
[----:B------:R-:W-:Y:S01]  /*1320*/  HADD2.F32 R25, -RZ, R25.H1_H1 ;  /* 0x30000019ff197230 */ /* 0x000fe20000004100 */
[----:B------:R-:W-:Y:S01]  /*1330*/  FFMA.FTZ R17, R17, R28, R19 ;  /* 0x0000001c11117223 */ /* 0x000fe20000010013 */
        /* <DEDUP_REMOVED lines=17> */
[----:B------:R-:W-:Y:S02]  /*1450*/  HADD2.F32 R12, -RZ, R27.H0_H0 ;  /* 0x2000001bff0c7230 */ /* 0x000fe40000004100 */
[----:B------:R-:W-:Y:S01]  /*1460*/  HADD2.F32 R13, -RZ, R51.H0_H0 ;  /* 0x20000033ff0d7230 */ /* 0x000fe20000004100 */
[----:B------:R-:W-:Y:S01]  /*1470*/  FFMA.FTZ R11, R11, R20, R14 ;  /* 0x000000140b0b7223 */ /* 0x000fe2000001000e */
[----:B------:R-:W-:Y:S01]  /*1480*/  HADD2.F32 R15, -RZ, R15.H1_H1 ;  /* 0x3000000fff0f7230 */ /* 0x000fe20000004100 */
[----:B------:R-:W-:Y:S01]  /*1490*/  SHF.L.U32 R20, R2, 0x2, RZ ;  /* 0x0000000202147819 */ /* 0x000fe200000006ff */
[----:B------:R-:W-:Y:S01]  /*14a0*/  HADD2.F32 R18, -RZ, R39.H1_H1 ;  /* 0x30000027ff127230 */ /* 0x000fe20000004100 */
[----:B------:R-:W-:Y:S01]  /*14b0*/  FFMA.FTZ R12, R12, R13, R16 ;  /* 0x0000000d0c0c7223 */ /* 0x000fe20000010010 */
[----:B------:R-:W-:Y:S01]  /*14c0*/  HADD2.F32 R27, -RZ, R27.H1_H1 ;  /* 0x3000001bff1b7230 */ /* 0x000fe20000004100 */
[----:B------:R-:W-:Y:S01]  /*14d0*/  SHF.R.S32.HI R22, RZ, 0x1f, R20 ;  /* 0x0000001fff167819 */ /* 0x000fe20000011414 */
[----:B------:R-:W-:Y:S01]  /*14e0*/  HADD2.F32 R14, -RZ, R51.H1_H1 ;  /* 0x30000033ff0e7230 */ /* 0x000fe20000004100 */
[----:B------:R-:W-:-:S02]  /*14f0*/  FFMA.FTZ R11, R15, R18, R11 ;  /* 0x000000120f0b7223 */ /* 0x000fc4000001000b */
[----:B------:R-:W-:Y:S02]  /*1500*/  IMAD R15, R0, 0x3000, RZ ;  /* 0x00003000000f7824 */ /* 0x000fe400078e02ff */
[----:B------:R-:W-:Y:S02]  /*1510*/  FFMA.FTZ R14, R27, R14, R12 ;  /* 0x0000000e1b0e7223 */ /* 0x000fe4000001000c */
[----:B------:R-:W0:Y:S04]  /*1520*/  SHFL.BFLY PT, R12, R11, 0x4, 0x1f ;  /* 0x0c801f000b0c7f89 */ /* 0x000e2800000e0000 */
[----:B------:R-:W1:Y:S01]  /*1530*/  SHFL.BFLY PT, R13, R14, 0x4, 0x1f ;  /* 0x0c801f000e0d7f89 */ /* 0x000e6200000e0000 */
[----:B0-----:R-:W-:Y:S02]  /*1540*/  FADD.FTZ R12, R11, R12 ;  /* 0x0000000c0b0c7221 */ /* 0x001fe40000010000 */
[----:B-1----:R-:W-:Y:S01]  /*1550*/  FADD.FTZ R17, R14, R13 ;  /* 0x0000000d0e117221 */ /* 0x002fe20000010000 */
[----:B------:R-:W-:-:S02]  /*1560*/  IADD3 R14, P1, R15, R20, RZ ;  /* 0x000000140f0e7210 */ /* 0x000fc40007f3e0ff */
[----:B------:R-:W0:Y:S01]  /*1570*/  SHFL.BFLY PT, R13, R12, 0x2, 0x1f ;  /* 0x0c401f000c0d7f89 */ /* 0x000e2200000e0000 */
[----:B------:R-:W-:Y:S01]  /*1580*/  IMAD R20, R4, c[0x0][0x220], RZ ;  /* 0x0000880004147a24 */ /* 0x000fe200078e02ff */
[----:B------:R-:W-:Y:S02]  /*1590*/  LEA.HI.X.SX32 R15, R15, R22, 0x1, P1 ;  /* 0x000000160f0f7211 */ /* 0x000fe400008f0eff */
[----:B------:R-:W1:Y:S01]  /*15a0*/  SHFL.BFLY PT, R16, R17, 0x2, 0x1f ;  /* 0x0c401f0011107f89 */ /* 0x000e6200000e0000 */
[----:B0-----:R-:W-:Y:S02]  /*15b0*/  FADD.FTZ R13, R12, R13 ;  /* 0x0000000d0c0d7221 */ /* 0x001fe40000010000 */
[----:B-1----:R-:W-:-:S03]  /*15c0*/  FADD.FTZ R18, R17, R16 ;  /* 0x0000001011127221 */ /* 0x002fc60000010000 */
[----:B------:R-:W0:Y:S04]  /*15d0*/  SHFL.BFLY PT, R16, R13, 0x1, 0x1f ;  /* 0x0c201f000d107f89 */ /* 0x000e2800000e0000 */
[----:B------:R-:W1:Y:S01]  /*15e0*/  SHFL.BFLY PT, R19, R18, 0x1, 0x1f ;  /* 0x0c201f0012137f89 */ /* 0x000e6200000e0000 */
[----:B0-----:R-:W-:Y:S02]  /*15f0*/  FADD.FTZ R17, R13, R16 ;  /* 0x000000100d117221 */ /* 0x001fe40000010000 */
[----:B-1----:R-:W-:Y:S01]  /*1600*/  FADD.FTZ R19, R18, R19 ;  /* 0x0000001312137221 */ /* 0x002fe20000010000 */
[----:B------:R-:W-:Y:S05]  /*1610*/  @P0 BRA `(.L_x_1205) ;  /* 0x0000012000000947 */ /* 0x000fea0003800000 */
[----:B------:R-:W-:Y:S01]  /*1620*/  SHF.R.S32.HI R57, RZ, 0x1f, R56 ;  /* 0x0000001fff397819 */ /* 0x000fe20000011438 */
[----:B------:R-:W-:Y:S01]  /*1630*/  IMAD R12, R4, c[0x0][0x1c8], RZ ;  /* 0x00007200040c7a24 */ /* 0x000fe200078e02ff */
[----:B------:R-:W-:Y:S01]  /*1640*/  ISETP.GE.AND P1, PT, R52, R5, PT ;  /* 0x000000053400720c */ /* 0x000fe20003f26270 */
[----:B------:R-:W-:-:S02]  /*1650*/  IMAD R16, R6, c[0x0][0x1d0], RZ ;  /* 0x0000740006107a24 */ /* 0x000fc400078e02ff */
[C---:B------:R-:W-:Y:S02]  /*1660*/  IMAD R9, R3.reuse, c[0x0][0x1cc], R12 ;  /* 0x0000730003097a24 */ /* 0x040fe400078e020c */
[----:B------:R-:W-:-:S04]  /*1670*/  IMAD.WIDE.U32 R12, R3, c[0x0][0x1c8], R56 ;  /* 0x00007200030c7a25 */ /* 0x000fc800078e0038 */
[----:B------:R-:W-:Y:S01]  /*1680*/  IMAD R11, R7, c[0x0][0x1d4], R16 ;  /* 0x00007500070b7a24 */ /* 0x000fe200078e0210 */
[----:B------:R-:W-:-:S05]  /*1690*/  IADD3 R13, R13, R9, RZ ;  /* 0x000000090d0d7210 */ /* 0x000fca0007ffe0ff */
[----:B------:R-:W-:-:S05]  /*16a0*/  IMAD.WIDE.U32 R12, R7, c[0x0][0x1d0], R12 ;  /* 0x00007400070c7a25 */ /* 0x000fca00078e000c */
[----:B------:R-:W-:-:S04]  /*16b0*/  IADD3 R9, P0, R52, R12, RZ ;  /* 0x0000000c34097210 */ /* 0x000fc80007f1e0ff */
[----:B------:R-:W-:Y:S02]  /*16c0*/  IADD3.X R16, R53, R13, R11, P0, !PT ;  /* 0x0000000d35107210 */ /* 0x000fe400007fe40b */
[C---:B------:R-:W-:Y:S02]  /*16d0*/  LEA R12, P2, R9.reuse, c[0x0][0x1b0], 0x2 ;  /* 0x00006c00090c7a11 */ /* 0x040fe400078410ff */
[----:B------:R-:W-:Y:S02]  /*16e0*/  ISETP.GE.AND P0, PT, R10, R5, PT ;  /* 0x000000050a00720c */ /* 0x000fe40003f06270 */
[----:B------:R-:W-:Y:S02]  /*16f0*/  LEA.HI.X R13, R9, c[0x0][0x1b4], R16, 0x2, P2 ;  /* 0x00006d00090d7a11 */ /* 0x000fe400010f1410 */
[----:B------:R-:W-:Y:S02]  /*1700*/  FSEL R5, R17, RZ, !P1 ;  /* 0x000000ff11057208 */ /* 0x000fe40004800000 */
[----:B------:R-:W-:-:S03]  /*1710*/  FSEL R9, R19, RZ, !P0 ;  /* 0x000000ff13097208 */ /* 0x000fc60004000000 */
[----:B------:R0:W-:Y:S04]  /*1720*/  STG.E [R12.64], R5 ;  /* 0x000000050c007986 */ /* 0x0001e8000c101906 */
[----:B------:R0:W-:Y:S02]  /*1730*/  STG.E [R12.64+0x80], R9 ;  /* 0x000080090c007986 */ /* 0x0001e4000c101906 */
.L_x_1205:
[----:B------:R-:W-:Y:S05]  /*1740*/  BSYNC B0 ;  /* 0x0000000000007941 */ /* 0x000fea0003800000 */
.L_x_1204:
[----:B------:R-:W-:Y:S01]  /*1750*/  ULDC UR4, c[0x0][0x168] ;  /* 0x00005a0000047ab9 */ /* 0x000fe20000000800 */
[C---:B0-----:R-:W-:Y:S01]  /*1760*/  IMAD R5, R3.reuse, c[0x0][0x224], R20 ;  /* 0x0000890003057a24 */ /* 0x041fe200078e0214 */
[----:B------:R-:W-:Y:S01]  /*1770*/  UIADD3 UR4, UR4, 0x3f, URZ ;  /* 0x0000003f04047890 */ /* 0x000fe2000fffe03f */
[----:B------:R-:W-:Y:S01]  /*1780*/  IMAD.WIDE.U32 R10, R3, c[0x0][0x220], R14 ;  /* 0x00008800030a7a25 */ /* 0x000fe200078e000e */
[----:B------:R-:W-:Y:S01]  /*1790*/  ISETP.NE.U32.AND P1, PT, RZ, c[0x0][0x238], PT ;  /* 0x00008e00ff007a0c */ /* 0x000fe20003f25070 */
[----:B------:R-:W-:Y:S01]  /*17a0*/  BSSY B0, `(.L_x_1206) ;  /* 0x0000022000007945 */ /* 0x000fe20003800000 */
[----:B------:R-:W-:Y:S01]  /*17b0*/  USHF.R.S32.HI UR5, URZ, 0x1f, UR4 ;  /* 0x0000001f3f057899 */ /* 0x000fe20008011404 */
[----:B------:R-:W-:Y:S01]  /*17c0*/  IMAD R12, R6, c[0x0][0x228], RZ ;  /* 0x00008a00060c7a24 */ /* 0x000fe200078e02ff */
[----:B------:R-:W-:-:S02]  /*17d0*/  IADD3 R11, R11, R5, RZ ;  /* 0x000000050b0b7210 */ /* 0x000fc40007ffe0ff */
[----:B------:R-:W-:Y:S01]  /*17e0*/  ULEA.HI UR5, UR5, UR4, URZ, 0x6 ;  /* 0x0000000405057291 */ /* 0x000fe2000f8f303f */
[C---:B------:R-:W-:Y:S01]  /*17f0*/  IMAD R9, R7.reuse, c[0x0][0x22c], R12 ;  /* 0x00008b0007097a24 */ /* 0x040fe200078e020c */
[----:B------:R-:W-:Y:S01]  /*1800*/  ISETP.NE.AND.EX P1, PT, RZ, c[0x0][0x23c], PT, P1 ;  /* 0x00008f00ff007a0c */ /* 0x000fe20003f25310 */
[----:B------:R-:W-:Y:S01]  /*1810*/  IMAD.WIDE.U32 R10, R7, c[0x0][0x228], R10 ;  /* 0x00008a00070a7a25 */ /* 0x000fe200078e000a */
[----:B------:R-:W-:Y:S02]  /*1820*/  ULOP3.LUT UR5, UR5, 0xffffffc0, URZ, 0xc0, !UPT ;  /* 0xffffffc005057892 */ /* 0x000fe4000f8ec03f */
[----:B------:R-:W-:Y:S02]  /*1830*/  ISETP.NE.OR P1, PT, R2, RZ, !P1 ;  /* 0x000000ff0200720c */ /* 0x000fe40004f25670 */
[----:B------:R-:W-:Y:S02]  /*1840*/  LEA R12, P2, R10, c[0x0][0x208], 0x2 ;  /* 0x000082000a0c7a11 */ /* 0x000fe400078410ff */
[----:B------:R-:W-:-:S04]  /*1850*/  IADD3 R5, -R56, UR5, RZ ;  /* 0x0000000538057c10 */ /* 0x000fc8000fffe1ff */
[C---:B------:R-:W-:Y:S02]  /*1860*/  ISETP.GE.AND P0, PT, R2.reuse, R5, PT ;  /* 0x000000050200720c */ /* 0x040fe40003f06270 */
[----:B------:R-:W-:Y:S02]  /*1870*/  IADD3 R5, R11, R9, RZ ;  /* 0x000000090b057210 */ /* 0x000fe40007ffe0ff */
[----:B------:R-:W-:Y:S02]  /*1880*/  ISETP.GT.OR P0, PT, R2, 0x3f, P0 ;  /* 0x0000003f0200780c */ /* 0x000fe40000704670 */
[----:B------:R-:W-:-:S11]  /*1890*/  LEA.HI.X R13, R10, c[0x0][0x20c], R5, 0x2, P2 ;  /* 0x000083000a0d7a11 */ /* 0x000fd600010f1405 */
[----:B------:R-:W-:Y:S05]  /*18a0*/  @P0 BRA `(.L_x_1207) ;  /* 0x0000011000000947 */ /* 0x000fea0003800000 */
[----:B------:R-:W-:Y:S01]  /*18b0*/  SHF.R.S32.HI R5, RZ, 0x1f, R2 ;  /* 0x0000001fff057819 */ /* 0x000fe20000011402 */
[----:B------:R-:W-:Y:S01]  /*18c0*/  IMAD R4, R4, c[0x0][0x1f8], RZ ;  /* 0x00007e0004047a24 */ /* 0x000fe200078e02ff */
[----:B------:R-:W-:Y:S01]  /*18d0*/  IADD3 R10, P0, R56, R2, RZ ;  /* 0x00000002380a7210 */ /* 0x000fe20007f1e0ff */
[----:B------:R-:W-:Y:S02]  /*18e0*/  IMAD R6, R6, c[0x0][0x200], RZ ;  /* 0x0000800006067a24 */ /* 0x000fe400078e02ff */
[----:B------:R-:W-:Y:S01]  /*18f0*/  IMAD R9, R3, c[0x0][0x1fc], R4 ;  /* 0x00007f0003097a24 */ /* 0x000fe200078e0204 */
[----:B------:R-:W-:Y:S01]  /*1900*/  LEA.HI.X.SX32 R11, R56, R5, 0x1, P0 ;  /* 0x00000005380b7211 */ /* 0x000fe200000f0eff */
[C---:B------:R-:W-:Y:S01]  /*1910*/  FMUL.FTZ R2, R8.reuse, 1.4426950216293334961 ;  /* 0x3fb8aa3b08027820 */ /* 0x040fe20000410000 */
[----:B------:R-:W-:-:S03]  /*1920*/  FSETP.NEU.FTZ.AND P0, PT, R8, -INF , PT ;  /* 0xff8000000800780b */ /* 0x000fc60003f1d000 */
[----:B------:R-:W-:-:S05]  /*1930*/  IMAD.WIDE.U32 R4, R3, c[0x0][0x1f8], R10 ;  /* 0x00007e0003047a25 */ /* 0x000fca00078e000a */
[----:B------:R-:W-:Y:S01]  /*1940*/  IADD3 R5, R5, R9, RZ ;  /* 0x0000000905057210 */ /* 0x000fe20007ffe0ff */
[----:B------:R-:W-:-:S04]  /*1950*/  IMAD R9, R7, c[0x0][0x204], R6 ;  /* 0x0000810007097a24 */ /* 0x000fc800078e0206 */
[----:B------:R-:W-:-:S05]  /*1960*/  IMAD.WIDE.U32 R4, R7, c[0x0][0x200], R4 ;  /* 0x0000800007047a25 */ /* 0x000fca00078e0004 */
[----:B------:R-:W-:Y:S02]  /*1970*/  IADD3 R5, R5, R9, RZ ;  /* 0x0000000905057210 */ /* 0x000fe40007ffe0ff */
[----:B------:R-:W-:-:S04]  /*1980*/  LEA R10, P2, R4, c[0x0][0x1f0], 0x2 ;  /* 0x00007c00040a7a11 */ /* 0x000fc800078410ff */
[----:B------:R-:W-:Y:S02]  /*1990*/  LEA.HI.X R11, R4, c[0x0][0x1f4], R5, 0x2, P2 ;  /* 0x00007d00040b7a11 */ /* 0x000fe400010f1405 */
[----:B------:R-:W-:-:S05]  /*19a0*/  FSEL R5, R2, RZ, P0 ;  /* 0x000000ff02057208 */ /* 0x000fca0000000000 */
[----:B------:R0:W-:Y:S02]  /*19b0*/  STG.E [R10.64], R5 ;  /* 0x000000050a007986 */ /* 0x0001e4000c101906 */
.L_x_1207:
[----:B------:R-:W-:Y:S05]  /*19c0*/  BSYNC B0 ;  /* 0x0000000000007941 */ /* 0x000fea0003800000 */
.L_x_1206:
[----:B------:R1:W-:Y:S04]  /*19d0*/  STG.E.128 [R12.64], RZ ;  /* 0x000000ff0c007986 */ /* 0x0003e8000c101d06 */
[----:B------:R1:W-:Y:S04]  /*19e0*/  STG.E.128 [R12.64+0x1000], RZ ;  /* 0x001000ff0c007986 */ /* 0x0003e8000c101d06 */
        /* <DEDUP_REMOVED lines=9> */
[----:B------:R1:W-:Y:S01]  /*1a80*/  STG.E.128 [R12.64+0xb000], RZ ;  /* 0x00b000ff0c007986 */ /* 0x0003e2000c101d06 */
[----:B------:R-:W-:Y:S05]  /*1a90*/  @P1 EXIT ;  /* 0x000000000000194d */ /* 0x000fea0003800000 */
[----:B------:R-:W-:Y:S01]  /*1aa0*/  HFMA2.MMA R2, -RZ, RZ, 0, 2.384185791015625e-07 ;  /* 0x00000004ff027435 */ /* 0x000fe200000001ff */
[----:B------:R-:W-:-:S04]  /*1ab0*/  IMAD R0, R0, c[0x0][0x230], R7 ;  /* 0x00008c0000007a24 */ /* 0x000fc800078e0207 */
[----:B------:R-:W-:-:S05]  /*1ac0*/  IMAD R3, R0, c[0x0][0x170], R3 ;  /* 0x00005c0000037a24 */ /* 0x000fca00078e0203 */
[----:B------:R-:W-:-:S05]  /*1ad0*/  IMAD.WIDE R2, R3, R2, c[0x0][0x238] ;  /* 0x00008e0003027625 */ /* 0x000fca00078e0202 */
[----:B------:R-:W-:Y:S01]  /*1ae0*/  STG.E [R2.64], RZ ;  /* 0x000000ff02007986 */ /* 0x000fe2000c101906 */
[----:B------:R-:W-:Y:S05]  /*1af0*/  EXIT ;  /* 0x000000000000794d */ /* 0x000fea0003800000 */
.L_x_1208:
        /* <DEDUP_REMOVED lines=16> */
.L_x_1426:


//--------------------- .text._ZN7cutlass13device_kernelIN5flash19enable_sm80_to_sm89INS1_16FlashAttnBwdSm80INS1_25CollectiveMainloopBwdSm80ILi2ELi1EN4cute5tupleIJNS5_1CILi64EEENS7_ILi80EEENS7_ILi192EEEEEENS_6half_tEfNS_4arch4Sm80ELb1ELb0ELb0ELb1ELb0ELb0ELb1ELb0ELi2ELi4ELi2ELi2ELb0EEENS1_21CollectiveEpilogueBwdISB_SC_SE_Li256ELb1ELb1ELi4EEENS1_25SingleTileBwdLPTSchedulerILb1ELi80ELb0EEEEEEEEEvNT_6ParamsE --------------------------
	.section	.text._ZN7cutlass13device_kernelIN5flash19enable_sm80_to_sm89INS1_16FlashAttnBwdSm80INS1_25CollectiveMainloopBwdSm80ILi2ELi1EN4cute5tupleIJNS5_1CILi64EEENS7_ILi80EEENS7_ILi192EEEEEENS_6half_tEfNS_4arch4Sm80ELb1ELb0ELb0ELb1ELb0ELb0ELb1ELb0ELi2ELi4ELi2ELi2ELb0EEENS1_21CollectiveEpilogueBwdISB_SC_SE_Li256ELb1ELb1ELi4EEENS1_25SingleTileBwdLPTSchedulerILb1ELi80ELb0EEEEEEEEEvNT_6ParamsE,"ax",@progbits
	.sectioninfo	@"SHI_REGISTERS=255"
	.align	128
.text._ZN7cutlass13device_kernelIN5flash19enable_sm80_to_sm89INS1_16FlashAttnBwdSm80INS1_25CollectiveMainloopBwdSm80ILi2ELi1EN4cute5tupleIJNS5_1CILi64EEENS7_ILi80EEENS7_ILi192EEEEEENS_6half_tEfNS_4arch4Sm80ELb1ELb0ELb0ELb1ELb0ELb0ELb1ELb0ELi2ELi4ELi2ELi2ELb0EEENS1_21CollectiveEpilogueBwdISB_SC_SE_Li256ELb1ELb1ELi4EEENS1_25SingleTileBwdLPTSchedulerILb1ELi80ELb0EEEEEEEEEvNT_6ParamsE:
        .type           _ZN7cutlass13device_kernelIN5flash19enable_sm80_to_sm89INS1_16FlashAttnBwdSm80INS1_25CollectiveMainloopBwdSm80ILi2ELi1EN4cute5tupleIJNS5_1CILi64EEENS7_ILi80EEENS7_ILi192EEEEEENS_6half_tEfNS_4arch4Sm80ELb1ELb0ELb0ELb1ELb0ELb0ELb1ELb0ELi2ELi4ELi2ELi2ELb0EEENS1_21CollectiveEpilogueBwdISB_SC_SE_Li256ELb1ELb1ELi4EEENS1_25SingleTileBwdLPTSchedulerILb1ELi80ELb0EEEEEEEEEvNT_6ParamsE,@function
        .size           _ZN7cutlass13device_kernelIN5flash19enable_sm80_to_sm89INS1_16FlashAttnBwdSm80INS1_25CollectiveMainloopBwdSm80ILi2ELi1EN4cute5tupleIJNS5_1CILi64EEENS7_ILi80EEENS7_ILi192EEEEEENS_6half_tEfNS_4arch4Sm80ELb1ELb0ELb0ELb1ELb0ELb0ELb1ELb0ELi2ELi4ELi2ELi2ELb0EEENS1_21CollectiveEpilogueBwdISB_SC_SE_Li256ELb1ELb1ELi4EEENS1_25SingleTileBwdLPTSchedulerILb1ELi80ELb0EEEEEEEEEvNT_6ParamsE,(.L_x_1427 - _ZN7cutlass13device_kernelIN5flash19enable_sm80_to_sm89INS1_16FlashAttnBwdSm80INS1_25CollectiveMainloopBwdSm80ILi2ELi1EN4cute5tupleIJNS5_1CILi64EEENS7_ILi80EEENS7_ILi192EEEEEENS_6half_tEfNS_4arch4Sm80ELb1ELb0ELb0ELb1ELb0ELb0ELb1ELb0ELi2ELi4ELi2ELi2ELb0EEENS1_21CollectiveEpilogueBwdISB_SC_SE_Li256ELb1ELb1ELi4EEENS1_25SingleTileBwdLPTSchedulerILb1ELi80ELb0EEEEEEEEEvNT_6ParamsE)
        .other          _ZN7cutlass13device_kernelIN5flash19enable_sm80_to_sm89INS1_16FlashAttnBwdSm80INS1_25CollectiveMainloopBwdSm80ILi2ELi1EN4cute5tupleIJNS5_1CILi64EEENS7_ILi80EEENS7_ILi192EEEEEENS_6half_tEfNS_4arch4Sm80ELb1ELb0ELb0ELb1ELb0ELb0ELb1ELb0ELi2ELi4ELi2ELi2ELb0EEENS1_21CollectiveEpilogueBwdISB_SC_SE_Li256ELb1ELb1ELi4EEENS1_25SingleTileBwdLPTSchedulerILb1ELi80ELb0EEEEEEEEEvNT_6ParamsE,@"STO_CUDA_ENTRY STV_DEFAULT"
_ZN7cutlass13device_kernelIN5flash19enable_sm80_to_sm89INS1_16FlashAttnBwdSm80INS1_25CollectiveMainloopBwdSm80ILi2ELi1EN4cute5tupleIJNS5_1CILi64EEENS7_ILi80EEENS7_ILi192EEEEEENS_6half_tEfNS_4arch4Sm80ELb1ELb0ELb0ELb1ELb0ELb0ELb1ELb0ELi2ELi4ELi2ELi2ELb0EEENS1_21CollectiveEpilogueBwdISB_SC_SE_Li256ELb1ELb1ELi4EEENS1_25SingleTileBwdLPTSchedulerILb1ELi80ELb0EEEEEEEEEvNT_6ParamsE:
[----:B------:R-:W-:Y:S02]  /*0000*/  MOV R1, c[0x0][0x28] ;  /* 0x00000a0000017a02 */ /* 0x000fe40000000f00 */
[----:B------:R-:W1:Y:S01]  /*0010*/  S2R R251, SR_TID.X ;  /* 0x0000000000fb7919 */ /* 0x000e620000002100 */
[----:B------:R-:W-:-:S03]  /*0020*/  ULDC.64 UR4, c[0x0][0x118] ;  /* 0x0000460000047ab9 */ /* 0x000fc60000000a00 */
        /* <DEDUP_REMOVED lines=21> */
.L_x_1210:
[----:B------:R-:W-:Y:S02]  /*0180*/  MOV R3, c[0x0][0x3ac] ;  /* 0x0000eb0000037a02 */ /* 0x000fe40000000f00 */
[----:B------:R-:W-:Y:S02]  /*0190*/  MOV R249, R0 ;  /* 0x0000000000f97202 */ /* 0x000fe40000000f00 */
[----:B------:R-:W-:-:S13]  /*01a0*/  ISETP.NE.AND P0, PT, R3, 0x1, PT ;  /* 0x000000010300780c */ /* 0x000fda0003f05270 */
[----:B------:R-:W-:-:S05]  /*01b0*/  @P0 IMAD.HI.U32 R3, R0, c[0x0][0x3b0], RZ ;  /* 0x0000ec0000030a27 */ /* 0x000fca00078e00ff */
[----:B------:R-:W-:-:S05]  /*01c0*/  @P0 SHF.R.U32.HI R249, RZ, c[0x0][0x3b4], R3 ;  /* 0x0000ed00fff90a19 */ /* 0x000fca0000011603 */
[----:B------:R-:W-:Y:S02]  /*01d0*/  IMAD R3, R249, c[0x0][0x3ac], RZ ;  /* 0x0000eb00f9037a24 */ /* 0x000fe400078e02ff */
.L_x_1211:
[----:B------:R-:W-:Y:S01]  /*01e0*/  IMAD.MOV.U32 R4, RZ, RZ, c[0x0][0x3a0] ;  /* 0x0000e800ff047624 */ /* 0x000fe200078e00ff */
[----:B------:R-:W-:Y:S01]  /*01f0*/  ISETP.NE.U32.AND P1, PT, RZ, c[0x0][0x3e0], PT ;  /* 0x0000f800ff007a0c */ /* 0x000fe20003f25070 */
[----:B------:R-:W-:-:S03]  /*0200*/  IMAD.IADD R0, R0, 0x1, -R3 ;  /* 0x0000000100007824 */ /* 0x000fc600078e0a03 */
[----:B------:R-:W-:Y:S01]  /*0210*/  ISETP.NE.AND P0, PT, R4, 0x1, PT ;  /* 0x000000010400780c */ /* 0x000fe20003f05270 */
[----:B------:R-:W-:-:S05]  /*0220*/  IMAD R0, R2, c[0x0][0x3ac], R0 ;  /* 0x0000eb0002007a24 */ /* 0x000fca00078e0200 */
[----:B------:R-:W-:-:S07]  /*0230*/  MOV R4, R0 ;  /* 0x0000000000047202 */ /* 0x000fce0000000f00 */
[----:B------:R-:W-:-:S05]  /*0240*/  @P0 IMAD.HI.U32 R2, R0, c[0x0][0x3a4], RZ ;  /* 0x0000e90000020a27 */ /* 0x000fca00078e00ff */
[----:B------:R-:W-:Y:S02]  /*0250*/  @P0 SHF.R.U32.HI R4, RZ, c[0x0][0x3a8], R2 ;  /* 0x0000ea00ff040a19 */ /* 0x000fe40000011602 */
[----:B------:R-:W-:Y:S02]  /*0260*/  ISETP.NE.AND.EX P0, PT, RZ, c[0x0][0x3e4], PT, P1 ;  /* 0x0000f900ff007a0c */ /* 0x000fe40003f05310 */
[----:B------:R-:W-:-:S05]  /*0270*/  IADD3 R2, -R4, RZ, RZ ;  /* 0x000000ff04027210 */ /* 0x000fca0007ffe1ff */
[----:B------:R-:W-:-:S06]  /*0280*/  IMAD R248, R2, c[0x0][0x3a0], R0 ;  /* 0x0000e80002f87a24 */ /* 0x000fcc00078e0200 */
[----:B------:R-:W-:Y:S05]  /*0290*/  @!P0 BRA `(.L_x_1212) ;  /* 0x0000004000008947 */ /* 0x000fea0003800000 */
[----:B------:R-:W-:-:S05]  /*02a0*/  MOV R2, 0x4 ;  /* 0x0000000400027802 */ /* 0x000fca0000000f00 */
[----:B------:R-:W-:-:S05]  /*02b0*/  IMAD.WIDE R2, R4, R2, c[0x0][0x3e0] ;  /* 0x0000f80004027625 */ /* 0x000fca00078e0202 */
[----:B------:R1:W5:Y:S01]  /*02c0*/  LDG.E R0, [R2.64] ;  /* 0x0000000402007981 */ /* 0x000362000c1e1900 */
[----:B------:R-:W-:Y:S05]  /*02d0*/  BRA `(.L_x_1213) ;  /* 0x000000a000007947 */ /* 0x000fea0003800000 */
.L_x_1212:
[----:B------:R-:W-:-:S04]  /*02e0*/  ISETP.NE.U32.AND P0, PT, RZ, c[0x0][0x3d8], PT ;  /* 0x0000f600ff007a0c */ /* 0x000fc80003f05070 */
[----:B------:R-:W-:-:S13]  /*02f0*/  ISETP.NE.AND.EX P0, PT, RZ, c[0x0][0x3dc], PT, P0 ;  /* 0x0000f700ff007a0c */ /* 0x000fda0003f05300 */
[----:B------:R-:W-:Y:S05]  /*0300*/  @!P0 BRA `(.L_x_1214) ;  /* 0x0000006000008947 */ /* 0x000fea0003800000 */
[----:B------:R-:W-:-:S05]  /*0310*/  MOV R2, 0x4 ;  /* 0x0000000400027802 */ /* 0x000fca0000000f00 */
[----:B------:R-:W-:-:S05]  /*0320*/  IMAD.WIDE R2, R4, R2, c[0x0][0x3d8] ;  /* 0x0000f60004027625 */ /* 0x000fca00078e0202 */
[----:B------:R-:W2:Y:S04]  /*0330*/  LDG.E R5, [R2.64] ;  /* 0x0000000402057981 */ /* 0x000ea8000c1e1900 */
[----:B------:R-:W2:Y:S02]  /*0340*/  LDG.E R0, [R2.64+0x4] ;  /* 0x0000040402007981 */ /* 0x000ea4000c1e1900 */
[----:B--2---:R-:W-:Y:S01]  /*0350*/  IADD3 R0, -R5, R0, RZ ;  /* 0x0000000005007210 */ /* 0x004fe20007ffe1ff */
[----:B------:R-:W-:Y:S05]  /*0360*/  BRA `(.L_x_1213) ;  /* 0x0000001000007947 */ /* 0x000fea0003800000 */
.L_x_1214:
[----:B------:R-:W-:-:S04]  /*0370*/  MOV R0, c[0x0][0x3d4] ;  /* 0x0000f50000007a02 */ /* 0x000fc80000000f00 */
.L_x_1213:
[----:B-----5:R-:W-:-:S05]  /*0380*/  IADD3 R0, R0, 0x4f, RZ ;  /* 0x0000004f00007810 */ /* 0x020fca0007ffe0ff */
[----:B------:R-:W-:-:S05]  /*0390*/  IMAD.HI R0, R0, 0x66666667, RZ ;  /* 0x6666666700007827 */ /* 0x000fca00078e02ff */
[----:B-1----:R-:W-:-:S04]  /*03a0*/  SHF.R.U32.HI R2, RZ, 0x1f, R0 ;  /* 0x0000001fff027819 */ /* 0x002fc80000011600 */
[----:B------:R-:W-:-:S04]  /*03b0*/  LEA.HI.SX32 R0, R0, R2, 0x1b ;  /* 0x0000000200007211 */ /* 0x000fc800078fdaff */
[----:B------:R-:W-:-:S04]  /*03c0*/  ISETP.GE.AND P0, PT, R249, R0, PT ;  /* 0x00000000f900720c */ /* 0x000fc80003f06270 */
[----:B------:R-:W-:Y:S01]  /*03d0*/  SEL R250, R4, 0xffffffff, !P0 ;  /* 0xffffffff04fa7807 */ /* 0x000fe20004000000 */
[----:B------:R-:W-:Y:S05]  /*03e0*/  BRA `(.L_x_1215) ;  /* 0x0000036000007947 */ /* 0x000fea0003800000 */
.L_x_1209:
        /* <DEDUP_REMOVED lines=16> */
.L_x_1216:
[----:B------:R-:W-:Y:S02]  /*04f0*/  MOV R3, c[0x0][0x3ac] ;  /* 0x0000eb0000037a02 */ /* 0x000fe40000000f00 */
[----:B------:R-:W-:Y:S02]  /*0500*/  MOV R249, R0 ;  /* 0x0000000000f97202 */ /* 0x000fe40000000f00 */
[----:B------:R-:W-:-:S13]  /*0510*/  ISETP.NE.AND P0, PT, R3, 0x1, PT ;  /* 0x000000010300780c */ /* 0x000fda0003f05270 */
[----:B------:R-:W-:-:S05]  /*0520*/  @P0 IMAD.HI.U32 R3, R0, c[0x0][0x3b0], RZ ;  /* 0x0000ec0000030a27 */ /* 0x000fca00078e00ff */
[----:B------:R-:W-:-:S05]  /*0530*/  @P0 SHF.R.U32.HI R249, RZ, c[0x0][0x3b4], R3 ;  /* 0x0000ed00fff90a19 */ /* 0x000fca0000011603 */
[----:B------:R-:W-:Y:S02]  /*0540*/  IMAD R3, R249, c[0x0][0x3ac], RZ ;  /* 0x0000eb00f9037a24 */ /* 0x000fe400078e02ff */
.L_x_1217:
        /* <DEDUP_REMOVED lines=16> */
.L_x_1218:
        /* <DEDUP_REMOVED lines=9> */
.L_x_1220:
[----:B------:R-:W-:-:S04]  /*06e0*/  MOV R0, c[0x0][0x3d4] ;  /* 0x0000f50000007a02 */ /* 0x000fc80000000f00 */
.L_x_1219:
[----:B-----5:R-:W-:-:S05]  /*06f0*/  IADD3 R0, R0, 0x4f, RZ ;  /* 0x0000004f00007810 */ /* 0x020fca0007ffe0ff */
[----:B------:R-:W-:-:S05]  /*0700*/  IMAD.HI R0, R0, 0x66666667, RZ ;  /* 0x6666666700007827 */ /* 0x000fca00078e02ff */
[----:B-1----:R-:W-:-:S04]  /*0710*/  SHF.R.U32.HI R2, RZ, 0x1f, R0 ;  /* 0x0000001fff027819 */ /* 0x002fc80000011600 */
[----:B------:R-:W-:-:S04]  /*0720*/  LEA.HI.SX32 R0, R0, R2, 0x1b ;  /* 0x0000000200007211 */ /* 0x000fc800078fdaff */
[----:B------:R-:W-:-:S04]  /*0730*/  ISETP.GE.AND P0, PT, R249, R0, PT ;  /* 0x00000000f900720c */ /* 0x000fc80003f06270 */
[----:B------:R-:W-:-:S04]  /*0740*/  SEL R250, R4, 0xffffffff, !P0 ;  /* 0xffffffff04fa7807 */ /* 0x000fc80004000000 */
.L_x_1215:
[----:B------:R-:W-:-:S13]  /*0750*/  ISETP.GE.AND P0, PT, R250, RZ, PT ;  /* 0x000000fffa00720c */ /* 0x000fda0003f06270 */
[----:B------:R-:W-:Y:S05]  /*0760*/  @!P0 EXIT ;  /* 0x000000000000894d */ /* 0x000fea0003800000 */
[----:B------:R-:W-:Y:S01]  /*0770*/  ISETP.NE.U32.AND P0, PT, RZ, c[0x0][0x2c8], PT ;  /* 0x0000b200ff007a0c */ /* 0x000fe20003f05070 */
[----:B------:R-:W-:-:S03]  /*0780*/  IMAD.MOV.U32 R8, RZ, RZ, 0x4 ;  /* 0x00000004ff087424 */ /* 0x000fc600078e00ff */
[----:B------:R-:W-:Y:S01]  /*0790*/  ISETP.NE.AND.EX P6, PT, RZ, c[0x0][0x2cc], PT, P0 ;  /* 0x0000b300ff007a0c */ /* 0x000fe20003fc5300 */
[----:B------:R-:W-:Y:S01]  /*07a0*/  IMAD.WIDE R4, R250, R8, c[0x0][0x2c8] ;  /* 0x0000b200fa047625 */ /* 0x000fe200078e0208 */
[----:B------:R-:W-:Y:S02]  /*07b0*/  ISETP.NE.U32.AND P2, PT, RZ, c[0x0][0x2d0], PT ;  /* 0x0000b400ff007a0c */ /* 0x000fe40003f45070 */
[----:B------:R-:W-:Y:S02]  /*07c0*/  MOV R10, RZ ;  /* 0x000000ff000a7202 */ /* 0x000fe40000000f00 */
[----:B------:R-:W-:Y:S01]  /*07d0*/  ISETP.NE.AND.EX P2, PT, RZ, c[0x0][0x2d4], PT, P2 ;  /* 0x0000b500ff007a0c */ /* 0x000fe20003f45320 */
[----:B------:R-:W-:Y:S01]  /*07e0*/  IMAD.MOV.U32 R21, RZ, RZ, RZ ;  /* 0x000000ffff157224 */ /* 0x000fe200078e00ff */
[----:B------:R-:W-:-:S05]  /*07f0*/  ISETP.NE.U32.AND P0, PT, RZ, c[0x0][0x2d8], PT ;  /* 0x0000b600ff007a0c */ /* 0x000fca0003f05070 */
[----:B------:R-:W2:Y:S01]  /*0800*/  @P6 LDG.E R0, [R4.64] ;  /* 0x0000000404006981 */ /* 0x000ea2000c1e1900 */
[----:B------:R-:W-:Y:S01]  /*0810*/  IMAD.WIDE R2, R250, R8, c[0x0][0x2d0] ;  /* 0x0000b400fa027625 */ /* 0x000fe200078e0208 */
[----:B------:R-:W-:Y:S02]  /*0820*/  ISETP.NE.AND.EX P0, PT, RZ, c[0x0][0x2dc], PT, P0 ;  /* 0x0000b700ff007a0c */ /* 0x000fe40003f05300 */
[----:B------:R1:W5:Y:S01]  /*0830*/  @P6 LDG.E R21, [R4.64] ;  /* 0x0000000404156981 */ /* 0x000362000c1e1900 */
[----:B------:R-:W-:-:S03]  /*0840*/  IMAD.MOV.U32 R225, RZ, RZ, c[0x0][0x168] ;  /* 0x00005a00ffe17624 */ /* 0x000fc600078e00ff */
[----:B------:R1:W5:Y:S07]  /*0850*/  @P2 LDG.E R10, [R2.64] ;  /* 0x00000004020a2981 */ /* 0x00036e000c1e1900 */
[----:B------:R-:W-:-:S05]  /*0860*/  @P0 IMAD.WIDE R6, R250, R8, c[0x0][0x2d8] ;  /* 0x0000b600fa060625 */ /* 0x000fca00078e0208 */
[----:B------:R3:W5:Y:S01]  /*0870*/  @P0 LDG.E R225, [R6.64] ;  /* 0x0000000406e10981 */ /* 0x000762000c1e1900 */
[----:B------:R-:W-:Y:S01]  /*0880*/  IMAD.MOV.U32 R23, RZ, RZ, RZ ;  /* 0x000000ffff177224 */ /* 0x000fe200078e00ff */
[----:B------:R-:W-:Y:S01]  /*0890*/  MOV R27, c[0x0][0x198] ;  /* 0x00006600001b7a02 */ /* 0x000fe20000000f00 */
[----:B--2---:R-:W-:-:S05]  /*08a0*/  @P6 IMAD R0, R250, 0x40, R0 ;  /* 0x00000040fa006824 */ /* 0x004fca00078e0200 */
[----:B---3--:R-:W-:-:S04]  /*08b0*/  @P6 SHF.R.S32.HI R6, RZ, 0x1f, R0 ;  /* 0x0000001fff066819 */ /* 0x008fc80000011400 */
[----:B------:R-:W-:-:S04]  /*08c0*/  @P6 LEA.HI R0, R6, R0, RZ, 0x6 ;  /* 0x0000000006006211 */ /* 0x000fc800078f30ff */
[----:B------:R-:W-:Y:S01]  /*08d0*/  @P6 LOP3.LUT R23, R0, 0xffffffc0, RZ, 0xc0, !PT ;  /* 0xffffffc000176812 */ /* 0x000fe200078ec0ff */
[----:B------:R-:W-:Y:S05]  /*08e0*/  @P0 BRA `(.L_x_1221) ;  /* 0x0000004000000947 */ /* 0x000fea0003800000 */
[----:B-1----:R-:W-:Y:S05]  /*08f0*/  @!P6 BRA `(.L_x_1221) ;  /* 0x000000300000e947 */ /* 0x002fea0003800000 */
[----:B------:R1:W2:Y:S04]  /*0900*/  LDG.E R0, [R4.64] ;  /* 0x0000000404007981 */ /* 0x0002a8000c1e1900 */
[----:B-1----:R-:W2:Y:S02]  /*0910*/  LDG.E R4, [R4.64+0x4] ;  /* 0x0000040404047981 */ /* 0x002ea4000c1e1900 */
[----:B--2--5:R-:W-:Y:S02]  /*0920*/  IADD3 R225, -R0, R4, RZ ;  /* 0x0000000400e17210 */ /* 0x024fe40007ffe1ff */
.L_x_1221:
[----:B-1----:R-:W-:-:S04]  /*0930*/  ISETP.NE.U32.AND P0, PT, RZ, c[0x0][0x2e0], PT ;  /* 0x0000b800ff007a0c */ /* 0x002fc80003f05070 */
[----:B------:R-:W-:-:S13]  /*0940*/  ISETP.NE.AND.EX P0, PT, RZ, c[0x0][0x2e4], PT, P0 ;  /* 0x0000b900ff007a0c */ /* 0x000fda0003f05300 */
[----:B------:R-:W-:Y:S05]  /*0950*/  @!P0 BRA `(.L_x_1222) ;  /* 0x0000003000008947 */ /* 0x000fea0003800000 */
[----:B------:R-:W-:-:S05]  /*0960*/  IMAD.WIDE R2, R250, R8, c[0x0][0x2e0] ;  /* 0x0000b800fa027625 */ /* 0x000fca00078e0208 */
[----:B------:R1:W5:Y:S01]  /*0970*/  LDG.E R27, [R2.64] ;  /* 0x00000004021b7981 */ /* 0x000362000c1e1900 */
[----:B------:R-:W-:Y:S05]  /*0980*/  BRA `(.L_x_1223) ;  /* 0x0000004000007947 */ /* 0x000fea0003800000 */
.L_x_1222:
[----:B------:R-:W-:Y:S05]  /*0990*/  @!P2 BRA `(.L_x_1223) ;  /* 0x000000300000a947 */ /* 0x000fea0003800000 */
[----:B------:R1:W2:Y:S04]  /*09a0*/  LDG.E R0, [R2.64] ;  /* 0x0000000402007981 */ /* 0x0002a8000c1e1900 */
[----:B-1----:R-:W2:Y:S02]  /*09b0*/  LDG.E R2, [R2.64+0x4] ;  /* 0x0000040402027981 */ /* 0x002ea4000c1e1900 */
[----:B--2---:R-:W-:-:S05]  /*09c0*/  IADD3 R27, -R0, R2, RZ ;  /* 0x00000002001b7210 */ /* 0x004fca0007ffe1ff */
.L_x_1223:
[C---:B-----5:R-:W-:Y:S01]  /*09d0*/  IMAD.IADD R0, R225.reuse, 0x1, -R27 ;  /* 0x00000001e1007824 */ /* 0x060fe200078e0a1b */
[----:B-1----:R-:W-:Y:S01]  /*09e0*/  IADD3 R2, R225, 0x3f, RZ ;  /* 0x0000003fe1027810 */ /* 0x002fe20007ffe0ff */
[----:B------:R-:W-:Y:S01]  /*09f0*/  CS2R R170, SRZ ;  /* 0x0000000000aa7805 */ /* 0x000fe2000001ff00 */
[----:B------:R-:W-:Y:S01]  /*0a00*/  PLOP3.LUT P0, PT, PT, PT, PT, 0x80, 0x0 ;  /* 0x000000000000781c */ /* 0x000fe20003f0f070 */
[----:B------:R-:W-:Y:S01]  /*0a10*/  IMAD R0, R249, 0x50, R0 ;  /* 0x00000050f9007824 */ /* 0x000fe200078e0200 */
[----:B------:R-:W-:Y:S01]  /*0a20*/  CS2R R168, SRZ ;  /* 0x0000000000a87805 */ /* 0x000fe2000001ff00 */
[----:B------:R-:W-:Y:S01]  /*0a30*/  IMAD.MOV.U32 R167, RZ, RZ, RZ ;  /* 0x000000ffffa77224 */ /* 0x000fe200078e00ff */
[----:B------:R-:W-:Y:S01]  /*0a40*/  CS2R R164, SRZ ;  /* 0x0000000000a47805 */ /* 0x000fe2000001ff00 */
[----:B------:R-:W-:Y:S01]  /*0a50*/  IMAD.MOV.U32 R172, RZ, RZ, RZ ;  /* 0x000000ffffac7224 */ /* 0x000fe200078e00ff */
[----:B------:R-:W-:Y:S01]  /*0a60*/  IADD3 R3, R0, -c[0x0][0x2a4], RZ ;  /* 0x8000a90000037a10 */ /* 0x000fe20007ffe0ff */
[----:B------:R-:W-:Y:S01]  /*0a70*/  CS2R R162, SRZ ;  /* 0x0000000000a27805 */ /* 0x000fe2000001ff00 */
[----:B------:R-:W-:Y:S01]  /*0a80*/  SHF.R.S32.HI R0, RZ, 0x1f, R2 ;  /* 0x0000001fff007819 */ /* 0x000fe20000011402 */
[----:B------:R-:W-:Y:S01]  /*0a90*/  CS2R R160, SRZ ;  /* 0x0000000000a07805 */ /* 0x000fe2000001ff00 */
[----:B------:R-:W-:Y:S01]  /*0aa0*/  SHF.R.S32.HI R4, RZ, 0x1f, R3 ;  /* 0x0000001fff047819 */ /* 0x000fe20000011403 */
[----:B------:R-:W-:Y:S01]  /*0ab0*/  CS2R R150, SRZ ;  /* 0x0000000000967805 */ /* 0x000fe2000001ff00 */
[----:B------:R-:W-:Y:S01]  /*0ac0*/  LEA.HI R0, R0, R2, RZ, 0x6 ;  /* 0x0000000200007211 */ /* 0x000fe200078f30ff */
[----:B------:R-:W-:Y:S01]  /*0ad0*/  CS2R R148, SRZ ;  /* 0x0000000000947805 */ /* 0x000fe2000001ff00 */
[----:B------:R-:W-:Y:S01]  /*0ae0*/  LEA.HI R2, R4, R3, RZ, 0x6 ;  /* 0x0000000304027211 */ /* 0x000fe200078f30ff */
[----:B------:R-:W-:Y:S01]  /*0af0*/  CS2R R154, SRZ ;  /* 0x00000000009a7805 */ /* 0x000fe2000001ff00 */
[----:B------:R-:W-:Y:S01]  /*0b00*/  SHF.R.S32.HI R233, RZ, 0x6, R0 ;  /* 0x00000006ffe97819 */ /* 0x000fe20000011400 */
        /* <DEDUP_REMOVED lines=57> */
[----:B------:R-:W-:Y:S01]  /*0ea0*/  IMAD.MOV.U32 R33, RZ, RZ, 0x5 ;  /* 0x00000005ff217424 */ /* 0x000fe200078e00ff */
[----:B------:R-:W-:Y:S01]  /*0eb0*/  SHF.R.S32.HI R22, RZ, 0x1f, R250 ;  /* 0x0000001fff167819 */ /* 0x000fe200000114fa */
[----:B------:R-:W-:Y:S01]  /*0ec0*/  IMAD.MOV.U32 R34, RZ, RZ, c[0x0][0x178] ;  /* 0x00005e00ff227624 */ /* 0x000fe200078e00ff */
[----:B------:R-:W-:Y:S01]  /*0ed0*/  ISETP.NE.AND P0, PT, R0, 0x1, PT ;  /* 0x000000010000780c */ /* 0x000fe20003f05270 */
[----:B------:R-:W-:Y:S01]  /*0ee0*/  IMAD.MOV.U32 R0, RZ, RZ, R248 ;  /* 0x000000ffff007224 */ /* 0x000fe200078e00f8 */
[----:B------:R-:W-:Y:S01]  /*0ef0*/  LEA.HI R31, R32, R251, RZ, 0x3 ;  /* 0x000000fb201f7211 */ /* 0x000fe200078f18ff */
[----:B------:R-:W-:Y:S01]  /*0f00*/  IMAD.MOV.U32 R35, RZ, RZ, c[0x0][0x208] ;  /* 0x00008200ff237624 */ /* 0x000fe200078e00ff */
[----:B------:R-:W-:Y:S01]  /*0f10*/  SEL R6, R22, RZ, !P2 ;  /* 0x000000ff16067207 */ /* 0x000fe20005000000 */
[----:B------:R-:W-:Y:S01]  /*0f20*/  IMAD.MOV.U32 R215, RZ, RZ, 0x10 ;  /* 0x00000010ffd77424 */ /* 0x000fe200078e00ff */
[----:B------:R-:W-:Y:S01]  /*0f30*/  LOP3.LUT R3, R31, 0xfffffff8, RZ, 0xc0, !PT ;  /* 0xfffffff81f037812 */ /* 0x000fe200078ec0ff */
[----:B------:R-:W-:Y:S01]  /*0f40*/  IMAD.SHL.U32 R36, R35, 0x40, RZ ;  /* 0x0000004023247824 */ /* 0x000fe200078e00ff */
[----:B------:R-:W-:Y:S01]  /*0f50*/  SHF.R.S32.HI R238, RZ, 0x3, R31 ;  /* 0x00000003ffee7819 */ /* 0x000fe2000001141f */
[----:B------:R-:W-:Y:S01]  /*0f60*/  IMAD R8, R6, c[0x0][0x1e8], RZ ;  /* 0x00007a0006087a24 */ /* 0x000fe200078e02ff */
[----:B------:R-:W-:Y:S01]  /*0f70*/  SEL R16, R250, RZ, !P2 ;  /* 0x000000fffa107207 */ /* 0x000fe20005000000 */
[----:B------:R-:W-:Y:S01]  /*0f80*/  IMAD.IADD R25, R251, 0x1, -R3 ;  /* 0x00000001fb197824 */ /* 0x000fe200078e0a03 */
[----:B------:R-:W-:Y:S01]  /*0f90*/  SHF.R.S32.HI R9, RZ, 0x1f, R238 ;  /* 0x0000001fff097819 */ /* 0x000fe200000114ee */
[----:B------:R-:W-:Y:S01]  /*0fa0*/  @P0 IMAD.HI.U32 R2, R248, c[0x0][0x24c], RZ ;  /* 0x00009300f8020a27 */ /* 0x000fe200078e00ff */
[----:B------:R-:W-:Y:S01]  /*0fb0*/  IADD3 R19, P1, R238, R21, RZ ;  /* 0x00000015ee137210 */ /* 0x000fe20007f3e0ff */
[----:B------:R-:W-:Y:S01]  /*0fc0*/  CS2R R170, SRZ ;  /* 0x0000000000aa7805 */ /* 0x000fe2000001ff00 */
[----:B------:R-:W-:Y:S01]  /*0fd0*/  SEL R22, R22, RZ, !P6 ;  /* 0x000000ff16167207 */ /* 0x000fe20007000000 */
[----:B------:R-:W-:Y:S01]  /*0fe0*/  IMAD.SHL.U32 R12, R25, 0x8, RZ ;  /* 0x00000008190c7824 */ /* 0x000fe200078e00ff */
[----:B------:R-:W-:Y:S01]  /*0ff0*/  @P0 SHF.R.U32.HI R0, RZ, c[0x0][0x250], R2 ;  /* 0x00009400ff000a19 */ /* 0x000fe20000011602 */
[----:B------:R-:W-:Y:S01]  /*1000*/  IMAD R8, R16, c[0x0][0x1ec], R8 ;  /* 0x00007b0010087a24 */ /* 0x000fe200078e0208 */
[----:B------:R-:W-:Y:S01]  /*1010*/  LEA.HI.X.SX32 R21, R21, R9, 0x1, P1 ;  /* 0x0000000915157211 */ /* 0x000fe200008f0eff */
[----:B------:R-:W-:Y:S01]  /*1020*/  IMAD.MOV.U32 R205, RZ, RZ, 0x120 ;  /* 0x00000120ffcd7424 */ /* 0x000fe200078e00ff */
[----:B------:R-:W-:Y:S01]  /*1030*/  SHF.R.S32.HI R4, RZ, 0x1f, R0 ;  /* 0x0000001fff047819 */ /* 0x000fe20000011400 */
[----:B------:R-:W-:Y:S01]  /*1040*/  IMAD R227, R249, -0x50, R27 ;  /* 0xffffffb0f9e37824 */ /* 0x000fe200078e021b */
[----:B------:R-:W-:Y:S01]  /*1050*/  SHF.R.S32.HI R13, RZ, 0x1f, R12 ;  /* 0x0000001fff0d7819 */ /* 0x000fe2000001140c */
[----:B------:R-:W-:Y:S01]  /*1060*/  IMAD.MOV.U32 R208, RZ, RZ, RZ ;  /* 0x000000ffffd07224 */ /* 0x000fe200078e00ff */
[----:B------:R-:W-:Y:S01]  /*1070*/  IADD3 R29, R12, 0x40, RZ ;  /* 0x000000400c1d7810 */ /* 0x000fe20007ffe0ff */
[----:B------:R-:W-:Y:S01]  /*1080*/  IMAD R2, R4, c[0x0][0x1e0], RZ ;  /* 0x0000780004027a24 */ /* 0x000fe200078e02ff */
[----:B------:R-:W-:Y:S01]  /*1090*/  ISETP.GE.AND P3, PT, R12, c[0x0][0x1cc], PT ;  /* 0x000073000c007a0c */ /* 0x000fe20003f66270 */
[----:B------:R-:W-:Y:S01]  /*10a0*/  IMAD.MOV.U32 R222, RZ, RZ, 0x1 ;  /* 0x00000001ffde7424 */ /* 0x000fe200078e00ff */
[----:B------:R-:W-:Y:S01]  /*10b0*/  ISETP.GE.AND P5, PT, R29, c[0x0][0x1cc], PT ;  /* 0x000073001d007a0c */ /* 0x000fe20003fa6270 */
[----:B------:R-:W-:Y:S01]  /*10c0*/  IMAD R5, R0, c[0x0][0x1e4], R2 ;  /* 0x0000790000057a24 */ /* 0x000fe200078e0202 */
[----:B------:R-:W-:Y:S01]  /*10d0*/  IADD3 R30, R12, 0x80, RZ ;  /* 0x000000800c1e7810 */ /* 0x000fe20007ffe0ff */
[----:B------:R-:W-:Y:S01]  /*10e0*/  IMAD.WIDE.U32 R2, R0, c[0x0][0x1e0], R12 ;  /* 0x0000780000027a25 */ /* 0x000fe200078e000c */
[----:B------:R-:W-:Y:S01]  /*10f0*/  SHF.R.S32.HI R26, RZ, 0x1f, R248 ;  /* 0x0000001fff1a7819 */ /* 0x000fe200000114f8 */
[----:B------:R-:W-:Y:S01]  /*1100*/  CS2R R168, SRZ ;  /* 0x0000000000a87805 */ /* 0x000fe2000001ff00 */
[----:B------:R-:W-:Y:S01]  /*1110*/  ISETP.GE.AND P2, PT, R30, c[0x0][0x1cc], PT ;  /* 0x000073001e007a0c */ /* 0x000fe20003f46270 */
[----:B------:R-:W-:Y:S01]  /*1120*/  IMAD.IADD R5, R3, 0x1, R5 ;  /* 0x0000000103057824 */ /* 0x000fe200078e0205 */
[-C--:B------:R-:W-:Y:S01]  /*1130*/  SHF.L.U64.HI R37, R34, R33.reuse, c[0x0][0x17c] ;  /* 0x00005f0022257619 */ /* 0x080fe20000010221 */
[----:B------:R-:W-:Y:S01]  /*1140*/  IMAD R3, R4, c[0x0][0x1b0], RZ ;  /* 0x00006c0004037a24 */ /* 0x000fe200078e02ff */
[----:B------:R-:W-:Y:S01]  /*1150*/  SHF.L.U64.HI R252, R35, R33, c[0x0][0x20c] ;  /* 0x0000830023fc7619 */ /* 0x000fe20000010221 */
        /* <DEDUP_REMOVED lines=9> */
[----:B------:R-:W-:Y:S01]  /*11f0*/  IADD3 R6, P0, R238, R10, RZ ;  /* 0x0000000aee067210 */ /* 0x000fe20007f1e0ff */
[----:B------:R-:W-:Y:S01]  /*1200*/  IMAD.IADD R3, R3, 0x1, R7 ;  /* 0x0000000103037824 */ /* 0x000fe200078e0207 */
[----:B------:R-:W-:Y:S01]  /*1210*/  CS2R R156, SRZ ;  /* 0x00000000009c7805 */ /* 0x000fe2000001ff00 */
[----:B------:R-:W-:Y:S01]  /*1220*/  IMAD.WIDE.U32 R4, R16, c[0x0][0x1e8], R4 ;  /* 0x00007a0010047a25 */ /* 0x000fe200078e0004 */
[----:B------:R-:W-:Y:S01]  /*1230*/  LEA.HI.X.SX32 R7, R10, R9, 0x1, P0 ;  /* 0x000000090a077211 */ /* 0x000fe200000f0eff */
        /* <DEDUP_REMOVED lines=8> */
[----:B------:R-:W-:Y:S01]  /*12c0*/  IMAD.WIDE R2, R249, 0x50, R6 ;  /* 0x00000050f9027825 */ /* 0x000fe200078e0206 */
[----:B------:R-:W-:Y:S01]  /*12d0*/  CS2R R142, SRZ ;  /* 0x00000000008e7805 */ /* 0x000fe2000001ff00 */
[----:B------:R-:W-:Y:S01]  /*12e0*/  CS2R R140, SRZ ;  /* 0x00000000008c7805 */ /* 0x000fe2000001ff00 */
[----:B------:R-:W-:Y:S01]  /*12f0*/  CS2R R138, SRZ ;  /* 0x00000000008a7805 */ /* 0x000fe2000001ff00 */
[----:B------:R-:W-:Y:S01]  /*1300*/  IMAD.SHL.U32 R0, R238, 0x40, RZ ;  /* 0x00000040ee007824 */ /* 0x000fe200078e00ff */
[----:B------:R-:W-:Y:S01]  /*1310*/  CS2R R136, SRZ ;  /* 0x0000000000887805 */ /* 0x000fe2000001ff00 */
[----:B------:R-:W-:Y:S01]  /*1320*/  IMAD.IADD R5, R5, 0x1, R8 ;  /* 0x0000000105057824 */ /* 0x000fe200078e0208 */
[----:B------:R-:W-:Y:S01]  /*1330*/  CS2R R134, SRZ ;  /* 0x0000000000867805 */ /* 0x000fe2000001ff00 */
[----:B------:R-:W-:Y:S01]  /*1340*/  IMAD R8, R3, c[0x0][0x1d8], RZ ;  /* 0x0000760003087a24 */ /* 0x000fe200078e02ff */
[----:B------:R-:W-:Y:S01]  /*1350*/  LOP3.LUT R0, R0, 0x1c0, RZ, 0xc0, !PT ;  /* 0x000001c000007812 */ /* 0x000fe200078ec0ff */
[----:B------:R-:W-:Y:S01]  /*1360*/  IMAD R6, R21, c[0x0][0x178], RZ ;  /* 0x00005e0015067a24 */ /* 0x000fe200078e02ff */
[----:B------:R-:W-:Y:S01]  /*1370*/  CS2R R132, SRZ ;  /* 0x0000000000847805 */ /* 0x000fe2000001ff00 */
[----:B------:R-:W-:Y:S01]  /*1380*/  IMAD R8, R2, c[0x0][0x1dc], R8 ;  /* 0x0000770002087a24 */ /* 0x000fe200078e0208 */
[----:B------:R-:W-:Y:S01]  /*1390*/  LOP3.LUT R9, R0, 0x38, R12, 0xf8, !PT ;  /* 0x0000003800097812 */ /* 0x000fe200078ef80c */
[----:B------:R-:W-:Y:S01]  /*13a0*/  IMAD.WIDE.U32 R14, R2, c[0x0][0x1d8], R4 ;  /* 0x00007600020e7a25 */ /* 0x000fe200078e0004 */
[----:B------:R-:W-:Y:S01]  /*13b0*/  SHF.R.U32.HI R4, RZ, 0x3, R0 ;  /* 0x00000003ff047819 */ /* 0x000fe20000011600 */
        /* <DEDUP_REMOVED lines=9> */
[C---:B------:R-:W-:Y:S01]  /*1450*/  LEA R8, P0, R14.reuse, c[0x0][0x1c0], 0x1 ;  /* 0x000070000e087a11 */ /* 0x040fe200078008ff */
[----:B------:R-:W-:Y:S01]  /*1460*/  IMAD.IADD R11, R7, 0x1, R10 ;  /* 0x00000001070b7824 */ /* 0x000fe200078e020a */
[----:B------:R-:W-:Y:S01]  /*1470*/  LOP3.LUT R7, R9, R4, RZ, 0x3c, !PT ;  /* 0x0000000409077212 */ /* 0x000fe200078e3cff */
[----:B------:R-:W-:Y:S01]  /*1480*/  IMAD.MOV.U32 R10, RZ, RZ, R6 ;  /* 0x000000ffff0a7224 */ /* 0x000fe200078e0006 */
[----:B------:R-:W-:Y:S01]  /*1490*/  LEA.HI.X R9, R14, c[0x0][0x1c4], R0, 0x1, P0 ;  /* 0x000071000e097a11 */ /* 0x000fe200000f0c00 */
[----:B------:R-:W-:Y:S01]  /*14a0*/  IMAD.IADD R0, R27, 0x1, -R238 ;  /* 0x000000011b007824 */ /* 0x000fe200078e0aee */
[----:B------:R-:W-:Y:S01]  /*14b0*/  LEA.HI R6, R32, R251, RZ, 0x6 ;  /* 0x000000fb20067211 */ /* 0x000fe200078f30ff */
[----:B------:R-:W-:Y:S01]  /*14c0*/  IMAD.IADD R5, R17, 0x1, R18 ;  /* 0x0000000111057824 */ /* 0x000fe200078e0212 */
[----:B------:R-:W-:Y:S01]  /*14d0*/  CS2R R118, SRZ ;  /* 0x0000000000767805 */ /* 0x000fe2000001ff00 */
[----:B------:R-:W-:Y:S01]  /*14e0*/  IMAD R0, R249, -0x50, R0 ;  /* 0xffffffb0f9007824 */ /* 0x000fe200078e0200 */
[----:B------:R-:W-:Y:S01]  /*14f0*/  SHF.R.S32.HI R28, RZ, 0x6, R6 ;  /* 0x00000006ff1c7819 */ /* 0x000fe20000011406 */
[----:B------:R-:W-:Y:S01]  /*1500*/  IMAD.MOV.U32 R17, RZ, RZ, c[0x0][0x1d8] ;  /* 0x00007600ff117624 */ /* 0x000fe200078e00ff */
[----:B------:R-:W-:Y:S01]  /*1510*/  CS2R R116, SRZ ;  /* 0x0000000000747805 */ /* 0x000fe2000001ff00 */
[----:B------:R-:W-:Y:S01]  /*1520*/  IMAD.MOV.U32 R15, RZ, RZ, c[0x0][0x1dc] ;  /* 0x00007700ff0f7624 */ /* 0x000fe200078e00ff */
[----:B------:R-:W-:Y:S01]  /*1530*/  ISETP.LT.OR P1, PT, R0, 0x1, P3 ;  /* 0x000000010000780c */ /* 0x000fe20001f21670 */
[----:B------:R-:W-:Y:S01]  /*1540*/  IMAD R14, R28, 0x200, R7 ;  /* 0x000002001c0e7824 */ /* 0x000fe200078e0207 */
[----:B------:R-:W-:Y:S01]  /*1550*/  ISETP.LT.OR P4, PT, R0, 0x1, P5 ;  /* 0x000000010000780c */ /* 0x000fe20002f81670 */
[C---:B------:R-:W-:Y:S01]  /*1560*/  IMAD.SHL.U32 R24, R17.reuse, 0x20, RZ ;  /* 0x0000002011187824 */ /* 0x040fe200078e00ff */
[C---:B------:R-:W-:Y:S01]  /*1570*/  LEA R6, P0, R17.reuse, R8, 0x6 ;  /* 0x0000000811067211 */ /* 0x040fe200078030ff */
[----:B------:R-:W-:Y:S01]  /*1580*/  IMAD.SHL.U32 R221, R14, 0x2, RZ ;  /* 0x000000020edd7824 */ /* 0x000fe200078e00ff */
[----:B------:R-:W-:Y:S01]  /*1590*/  CS2R R114, SRZ ;  /* 0x0000000000727805 */ /* 0x000fe2000001ff00 */
[----:B------:R-:W-:Y:S01]  /*15a0*/  IMAD.MOV.U32 R4, RZ, RZ, R16 ;  /* 0x000000ffff047224 */ /* 0x000fe200078e0010 */
[----:B------:R-:W-:Y:S01]  /*15b0*/  LEA.HI.X R7, R17, R9, R15, 0x6, P0 ;  /* 0x0000000911077211 */ /* 0x000fe200000f340f */
[----:B------:R-:W-:Y:S01]  /*15c0*/  IMAD R3, R3, c[0x0][0x1a8], RZ ;  /* 0x00006a0003037a24 */ /* 0x000fe200078e02ff */
[----:B------:R-:W-:Y:S01]  /*15d0*/  SHF.L.U64.HI R17, R17, R33, c[0x0][0x1dc] ;  /* 0x0000770011117619 */ /* 0x000fe20000010221 */
[----:B------:R-:W-:Y:S01]  /*15e0*/  IMAD.WIDE.U32 R14, R248, c[0x0][0x180], R10 ;  /* 0x00006000f80e7a25 */ /* 0x000fe200078e000a */
[----:B------:R-:W-:Y:S01]  /*15f0*/  CS2R R112, SRZ ;  /* 0x0000000000707805 */ /* 0x000fe2000001ff00 */
[----:B------:R-:W-:Y:S01]  /*1600*/  @!PT LDS RZ, [RZ] ;  /* 0x00000000fffff984 */ /* 0x000fe20000000800 */
[----:B------:R-:W-:Y:S01]  /*1610*/  @!PT LDS RZ, [RZ] ;  /* 0x00000000fffff984 */ /* 0x000fe20000000800 */
[----:B------:R-:W-:Y:S01]  /*1620*/  @!PT LDS RZ, [RZ] ;  /* 0x00000000fffff984 */ /* 0x000fe20000000800 */
[----:B------:R1:W-:Y:S01]  /*1630*/  LDGSTS.E.BYPASS.LTC128B.128 [R221+0x7880], [R8.64], !P1 ;  /* 0x0788000008dd7fae */ /* 0x0003e2000c901d44 */
[----:B------:R-:W-:Y:S01]  /*1640*/  ISETP.LT.OR P1, PT, R0, 0x1, P2 ;  /* 0x000000010000780c */ /* 0x000fe20001721670 */
[C---:B------:R-:W-:Y:S01]  /*1650*/  IMAD R20, R2.reuse, c[0x0][0x1ac], R3 ;  /* 0x00006b0002147a24 */ /* 0x040fe200078e0203 */
[----:B------:R-:W-:Y:S01]  /*1660*/  CS2R R102, SRZ ;  /* 0x0000000000667805 */ /* 0x000fe2000001ff00 */
[----:B------:R1:W-:Y:S01]  /*1670*/  LDGSTS.E.BYPASS.LTC128B.128 [R221+0xa080], [R8.64+0x80], !P4 ;  /* 0x0a08008008dd7fae */ /* 0x0003e2000e101d44 */
[----:B------:R-:W-:Y:S01]  /*1680*/  ISETP.GT.AND P4, PT, R251, 0x7f, PT ;  /* 0x0000007ffb00780c */ /* 0x000fe20003f84270 */
[----:B------:R-:W-:Y:S01]  /*1690*/  IMAD.WIDE.U32 R10, R2, c[0x0][0x1a8], R4 ;  /* 0x00006a00020a7a25 */ /* 0x000fe200078e0004 */
[----:B------:R-:W-:Y:S01]  /*16a0*/  CS2R R100, SRZ ;  /* 0x0000000000647805 */ /* 0x000fe2000001ff00 */
[----:B------:R-:W-:Y:S01]  /*16b0*/  CS2R R98, SRZ ;  /* 0x0000000000627805 */ /* 0x000fe2000001ff00 */
[----:B------:R-:W-:Y:S01]  /*16c0*/  CS2R R96, SRZ ;  /* 0x0000000000607805 */ /* 0x000fe2000001ff00 */
[----:B------:R-:W-:Y:S01]  /*16d0*/  IMAD.IADD R5, R11, 0x1, R20 ;  /* 0x000000010b057824 */ /* 0x000fe200078e0214 */
[----:B------:R-:W-:Y:S01]  /*16e0*/  SHF.R.S32.HI R20, RZ, 0x1f, R192 ;  /* 0x0000001fff147819 */ /* 0x000fe200000114c0 */
[----:B------:R-:W-:Y:S01]  /*16f0*/  IMAD R18, R26, c[0x0][0x180], RZ ;  /* 0x000060001a127a24 */ /* 0x000fe200078e02ff */
[----:B------:R-:W-:Y:S01]  /*1700*/  CS2R R94, SRZ ;  /* 0x00000000005e7805 */ /* 0x000fe2000001ff00 */
[----:B------:R1:W-:Y:S01]  /*1710*/  LDGSTS.E.BYPASS.LTC128B.128 [R221+0xc880], [R8.64+0x100], !P1 ;  /* 0x0c88010008dd7fae */ /* 0x0003e2000c901d44 */
[----:B------:R-:W-:Y:S01]  /*1720*/  ISETP.LT.OR P1, PT, R0, 0x21, P3 ;  /* 0x000000210000780c */ /* 0x000fe20001f21670 */
[----:B------:R-:W-:Y:S01]  /*1730*/  IMAD R18, R248, c[0x0][0x184], R18 ;  /* 0x00006100f8127a24 */ /* 0x000fe200078e0212 */
[----:B------:R-:W-:Y:S01]  /*1740*/  CS2R R92, SRZ ;  /* 0x00000000005c7805 */ /* 0x000fe2000001ff00 */
[C---:B------:R-:W-:Y:S01]  /*1750*/  @!P4 LEA R16, P0, R24.reuse, R6, 0x1 ;  /* 0x000000061810c211 */ /* 0x040fe200078008ff */
[----:B------:R-:W-:Y:S01]  /*1760*/  IMAD R2, R21, c[0x0][0x208], RZ ;  /* 0x0000820015027a24 */ /* 0x000fe200078e02ff */
[----:B------:R-:W-:Y:S01]  /*1770*/  CS2R R90, SRZ ;  /* 0x00000000005a7805 */ /* 0x000fe2000001ff00 */
[----:B------:R-:W-:Y:S01]  /*1780*/  IMAD.IADD R3, R15, 0x1, R18 ;  /* 0x000000010f037824 */ /* 0x000fe200078e0212 */
[----:B------:R-:W-:Y:S01]  /*1790*/  @!P4 LEA.HI.X R17, R24, R7, R17, 0x1, P0 ;  /* 0x000000071811c211 */ /* 0x000fe200000f0c11 */
[C---:B------:R-:W-:Y:S01]  /*17a0*/  IMAD R21, R19.reuse, c[0x0][0x20c], R2 ;  /* 0x0000830013157a24 */ /* 0x040fe200078e0202 */
[----:B------:R-:W-:Y:S01]  /*17b0*/  ISETP.LT.OR P4, PT, R0, 0x21, P2 ;  /* 0x000000210000780c */ /* 0x000fe20001781670 */
[----:B------:R-:W-:Y:S01]  /*17c0*/  IMAD.WIDE.U32 R18, R19, c[0x0][0x208], R12 ;  /* 0x0000820013127a25 */ /* 0x000fe200078e000c */
[----:B------:R-:W-:Y:S01]  /*17d0*/  ISETP.GT.AND P2, PT, R251, 0x7f, PT ;  /* 0x0000007ffb00780c */ /* 0x000fe20003f44270 */
[----:B------:R-:W-:Y:S01]  /*17e0*/  CS2R R88, SRZ ;  /* 0x0000000000587805 */ /* 0x000fe2000001ff00 */
[----:B------:R-:W-:Y:S01]  /*17f0*/  LEA R4, P0, R10, c[0x0][0x190], 0x1 ;  /* 0x000064000a047a11 */ /* 0x000fe200078008ff */
[----:B------:R2:W-:Y:S01]  /*1800*/  LDGSTS.E.BYPASS.LTC128B.128 [R221+0x8880], [R6.64], !P1 ;  /* 0x0888000006dd7fae */ /* 0x0005e2000c901d44 */
[----:B------:R-:W-:Y:S01]  /*1810*/  SEL R24, R250, RZ, !P6 ;  /* 0x000000fffa187207 */ /* 0x000fe20007000000 */
[----:B------:R-:W-:Y:S01]  /*1820*/  IMAD.MOV.U32 R13, RZ, RZ, 0x6 ;  /* 0x00000006ff0d7424 */ /* 0x000fe200078e00ff */
[----:B------:R-:W-:Y:S01]  /*1830*/  LEA.HI.X R5, R10, c[0x0][0x194], R5, 0x1, P0 ;  /* 0x000065000a057a11 */ /* 0x000fe200000f0c05 */
[----:B------:R-:W-:Y:S01]  /*1840*/  IMAD.MOV.U32 R2, RZ, RZ, R14 ;  /* 0x000000ffff027224 */ /* 0x000fe200078e000e */
[----:B------:R-:W-:Y:S01]  /*1850*/  ISETP.LT.OR P6, PT, R0, 0x21, P5 ;  /* 0x000000210000780c */ /* 0x000fe20002fc1670 */
[----:B------:R-:W-:Y:S01]  /*1860*/  IMAD.SHL.U32 R14, R34, 0x40, RZ ;  /* 0x00000040220e7824 */ /* 0x000fe200078e00ff */
[----:B------:R-:W-:Y:S01]  /*1870*/  CS2R R86, SRZ ;  /* 0x0000000000567805 */ /* 0x000fe2000001ff00 */
[----:B------:R-:W-:Y:S01]  /*1880*/  IMAD.WIDE.U32 R236, R24, c[0x0][0x188], R2 ;  /* 0x0000620018ec7a25 */ /* 0x000fe200078e0002 */
[----:B------:R-:W-:Y:S01]  /*1890*/  CS2R R84, SRZ ;  /* 0x0000000000547805 */ /* 0x000fe2000001ff00 */
[----:B------:R-:W-:Y:S01]  /*18a0*/  @!P2 ISETP.GE.AND P0, PT, R0, 0x41, PT ;  /* 0x000000410000a80c */ /* 0x000fe20003f06270 */
[----:B------:R-:W-:Y:S01]  /*18b0*/  CS2R R82, SRZ ;  /* 0x0000000000527805 */ /* 0x000fe2000001ff00 */
[-C--:B-1----:R-:W-:Y:S01]  /*18c0*/  SHF.L.U64.HI R9, R34, R13.reuse, c[0x0][0x17c] ;  /* 0x00005f0022097619 */ /* 0x082fe2000001020d */
[----:B------:R-:W-:Y:S01]  /*18d0*/  IMAD R8, R22, c[0x0][0x188], RZ ;  /* 0x0000620016087a24 */ /* 0x000fe200078e02ff */
[----:B------:R-:W-:Y:S01]  /*18e0*/  @!P2 ISETP.GE.OR P3, PT, R12, c[0x0][0x1cc], !P0 ;  /* 0x000073000c00aa0c */ /* 0x000fe20004766670 */
[----:B------:R-:W-:Y:S01]  /*18f0*/  IMAD.MOV.U32 R3, RZ, RZ, c[0x0][0x1ac] ;  /* 0x00006b00ff037624 */ /* 0x000fe200078e00ff */
[----:B------:R-:W-:Y:S01]  /*1900*/  @!P2 ISETP.LT.OR P2, PT, R0, 0x41, P5 ;  /* 0x000000410000a80c */ /* 0x000fe20002f41670 */
[----:B------:R-:W-:Y:S01]  /*1910*/  IMAD R2, R9, R192, RZ ;  /* 0x000000c009027224 */ /* 0x000fe200078e02ff */
[----:B------:R-:W-:Y:S01]  /*1920*/  ISETP.GT.AND P5, PT, R251, 0x7f, PT ;  /* 0x0000007ffb00780c */ /* 0x000fe20003fa4270 */
[----:B------:R2:W-:Y:S01]  /*1930*/  LDGSTS.E.BYPASS.LTC128B.128 [R221+0xb080], [R6.64+0x80], !P6 ;  /* 0x0b08008006dd7fae */ /* 0x0005e2000f101d44 */
[----:B------:R-:W-:Y:S01]  /*1940*/  ISETP.GE.AND P6, PT, R12, c[0x0][0x19c], PT ;  /* 0x000067000c007a0c */ /* 0x000fe20003fc6270 */
[-C--:B------:R-:W-:Y:S01]  /*1950*/  IMAD R9, R20, R14.reuse, R2 ;  /* 0x0000000e14097224 */ /* 0x080fe200078e0202 */
[----:B------:R-:W-:Y:S01]  /*1960*/  SHF.L.U64.HI R13, R35, R13, c[0x0][0x20c] ;  /* 0x00008300230d7619 */ /* 0x000fe2000001020d */
[----:B------:R2:W-:Y:S01]  /*1970*/  LDGSTS.E.BYPASS.LTC128B.128 [R221+0xd880], [R6.64+0x100], !P4 ;  /* 0x0d88010006dd7fae */ /* 0x0005e2000e101d44 */
[----:B------:R-:W-:Y:S01]  /*1980*/  ISETP.LT.OR P4, PT, R0, 0x1, P6 ;  /* 0x000000010000780c */ /* 0x000fe20003781670 */
[----:B------:R-:W-:Y:S01]  /*1990*/  IMAD R8, R24, c[0x0][0x18c], R8 ;  /* 0x0000630018087a24 */ /* 0x000fe200078e0208 */
[----:B------:R-:W-:Y:S01]  /*19a0*/  CS2R R80, SRZ ;  /* 0x0000000000507805 */ /* 0x000fe2000001ff00 */
[----:B------:R-:W-:Y:S01]  /*19b0*/  IMAD.MOV.U32 R230, RZ, RZ, R236 ;  /* 0x000000ffffe67224 */ /* 0x000fe200078e00ec */
[----:B------:R-:W-:Y:S01]  /*19c0*/  CS2R R78, SRZ ;  /* 0x00000000004e7805 */ /* 0x000fe2000001ff00 */
[----:B------:R-:W-:Y:S01]  /*19d0*/  IMAD.IADD R231, R237, 0x1, R8 ;  /* 0x00000001ede77824 */ /* 0x000fe200078e0208 */
[----:B------:R-:W-:Y:S01]  /*19e0*/  CS2R R76, SRZ ;  /* 0x00000000004c7805 */ /* 0x000fe2000001ff00 */
[----:B------:R1:W-:Y:S01]  /*19f0*/  @!P5 LDGSTS.E.BYPASS.LTC128B.128 [R221+0x9880], [R16.64], !P3 ;  /* 0x0988000010dddfae */ /* 0x0003e2000d901d44 */
[----:B------:R-:W-:Y:S01]  /*1a00*/  ISETP.GT.AND P3, PT, R251, 0x7f, PT ;  /* 0x0000007ffb00780c */ /* 0x000fe20003f64270 */
[----:B------:R-:W-:Y:S01]  /*1a10*/  IMAD.WIDE.U32 R14, R192, R14, R230 ;  /* 0x0000000ec00e7225 */ /* 0x000fe200078e00e6 */
[----:B------:R-:W-:Y:S01]  /*1a20*/  @!P5 ISETP.GE.OR P1, PT, R30, c[0x0][0x1cc], !P0 ;  /* 0x000073001e00da0c */ /* 0x000fe20004726670 */
[----:B------:R-:W-:Y:S01]  /*1a30*/  CS2R R74, SRZ ;  /* 0x00000000004a7805 */ /* 0x000fe2000001ff00 */
[----:B------:R-:W-:Y:S01]  /*1a40*/  ISETP.GE.AND P5, PT, R29, c[0x0][0x19c], PT ;  /* 0x000067001d007a0c */ /* 0x000fe20003fa6270 */
[----:B------:R-:W-:Y:S01]  /*1a50*/  IMAD.IADD R9, R15, 0x1, R9 ;  /* 0x000000010f097824 */ /* 0x000fe200078e0209 */
[----:B------:R-:W-:Y:S01]  /*1a60*/  CS2R R72, SRZ ;  /* 0x0000000000487805 */ /* 0x000fe2000001ff00 */
[----:B------:R-:W-:Y:S01]  /*1a70*/  IMAD R13, R13, R192, RZ ;  /* 0x000000c00d0d7224 */ /* 0x000fe200078e02ff */
[----:B------:R-:W-:Y:S01]  /*1a80*/  CS2R R70, SRZ ;  /* 0x0000000000467805 */ /* 0x000fe2000001ff00 */
[----:B------:R-:W-:Y:S01]  /*1a90*/  CS2R R68, SRZ ;  /* 0x0000000000447805 */ /* 0x000fe2000001ff00 */
[----:B------:R-:W-:Y:S01]  /*1aa0*/  CS2R R66, SRZ ;  /* 0x0000000000427805 */ /* 0x000fe2000001ff00 */
[----:B------:R-:W-:Y:S01]  /*1ab0*/  IMAD R13, R20, R36, R13 ;  /* 0x00000024140d7224 */ /* 0x000fe200078e020d */
[----:B------:R-:W-:Y:S01]  /*1ac0*/  LEA.HI R20, R32, R251, RZ, 0x4 ;  /* 0x000000fb20147211 */ /* 0x000fe200078f20ff */
[----:B------:R1:W-:Y:S01]  /*1ad0*/  @!P3 LDGSTS.E.BYPASS.LTC128B.128 [R221+0xc080], [R16.64+0x80], !P2 ;  /* 0x0c08008010ddbfae */ /* 0x0003e2000d101d44 */
[----:B------:R-:W-:Y:S01]  /*1ae0*/  CS2R R64, SRZ ;  /* 0x0000000000407805 */ /* 0x000fe2000001ff00 */
[----:B------:R-:W-:Y:S01]  /*1af0*/  CS2R R62, SRZ ;  /* 0x00000000003e7805 */ /* 0x000fe2000001ff00 */
[----:B------:R-:W-:Y:S01]  /*1b00*/  CS2R R60, SRZ ;  /* 0x00000000003c7805 */ /* 0x000fe2000001ff00 */
[----:B------:R1:W-:Y:S01]  /*1b10*/  @!P3 LDGSTS.E.BYPASS.LTC128B.128 [R221+0xe880], [R16.64+0x100], !P1 ;  /* 0x0e88010010ddbfae */ /* 0x0003e2000c901d44 */
[----:B------:R-:W-:Y:S01]  /*1b20*/  ISETP.LT.OR P1, PT, R0, 0x1, P5 ;  /* 0x000000010000780c */ /* 0x000fe20002f21670 */
[----:B--2---:R-:W-:Y:S01]  /*1b30*/  IMAD.MOV.U32 R7, RZ, RZ, c[0x0][0x1a8] ;  /* 0x00006a00ff077624 */ /* 0x004fe200078e00ff */
[----:B------:R-:W-:Y:S01]  /*1b40*/  ISETP.GE.AND P3, PT, R30, c[0x0][0x19c], PT ;  /* 0x000067001e007a0c */ /* 0x000fe20003f66270 */
[----:B------:R2:W-:Y:S01]  /*1b50*/  LDGSTS.E.BYPASS.LTC128B.128 [R221+0x80], [R4.64], !P4 ;  /* 0x0008000004dd7fae */ /* 0x0005e2000e101d44 */
[----:B------:R-:W-:Y:S01]  /*1b60*/  ISETP.GT.AND P4, PT, R251, 0x7f, PT ;  /* 0x0000007ffb00780c */ /* 0x000fe20003f84270 */
[----:B------:R-:W-:Y:S01]  /*1b70*/  CS2R R58, SRZ ;  /* 0x00000000003a7805 */ /* 0x000fe2000001ff00 */
[C---:B------:R-:W-:Y:S01]  /*1b80*/  LEA R2, P0, R7.reuse, R4, 0x6 ;  /* 0x0000000407027211 */ /* 0x040fe200078030ff */
[----:B------:R-:W-:Y:S01]  /*1b90*/  CS2R R56, SRZ ;  /* 0x0000000000387805 */ /* 0x000fe2000001ff00 */
[C---:B------:R-:W-:Y:S01]  /*1ba0*/  SHF.L.U64.HI R6, R7.reuse, R33, c[0x0][0x1ac] ;  /* 0x00006b0007067619 */ /* 0x040fe20000010221 */
[----:B------:R-:W-:Y:S01]  /*1bb0*/  CS2R R54, SRZ ;  /* 0x0000000000367805 */ /* 0x000fe2000001ff00 */
[C---:B------:R-:W-:Y:S01]  /*1bc0*/  LEA.HI.X R3, R7.reuse, R5, R3, 0x6, P0 ;  /* 0x0000000507037211 */ /* 0x040fe200000f3403 */
[----:B------:R-:W-:Y:S01]  /*1bd0*/  IMAD.SHL.U32 R7, R7, 0x20, RZ ;  /* 0x0000002007077824 */ /* 0x000fe200078e00ff */
[C---:B------:R-:W-:Y:S01]  /*1be0*/  ISETP.LT.OR P2, PT, R0.reuse, 0x1, P3 ;  /* 0x000000010000780c */ /* 0x040fe20001f41670 */
[----:B------:R2:W-:Y:S01]  /*1bf0*/  LDGSTS.E.BYPASS.LTC128B.128 [R221+0x2880], [R4.64+0x80], !P1 ;  /* 0x0288008004dd7fae */ /* 0x0005e2000c901d44 */
[----:B------:R-:W-:Y:S01]  /*1c00*/  ISETP.LT.OR P1, PT, R0, 0x21, P6 ;  /* 0x000000210000780c */ /* 0x000fe20003721670 */
[----:B------:R-:W-:Y:S01]  /*1c10*/  CS2R R52, SRZ ;  /* 0x0000000000347805 */ /* 0x000fe2000001ff00 */
[----:B------:R-:W-:Y:S01]  /*1c20*/  CS2R R50, SRZ ;  /* 0x0000000000327805 */ /* 0x000fe2000001ff00 */
[C---:B------:R-:W-:Y:S01]  /*1c30*/  @!P4 LEA R10, P0, R7.reuse, R2, 0x1 ;  /* 0x00000002070ac211 */ /* 0x040fe200078008ff */
[----:B------:R-:W-:Y:S01]  /*1c40*/  CS2R R48, SRZ ;  /* 0x0000000000307805 */ /* 0x000fe2000001ff00 */
[----:B------:R-:W-:Y:S01]  /*1c50*/  CS2R R46, SRZ ;  /* 0x00000000002e7805 */ /* 0x000fe2000001ff00 */
[----:B------:R-:W-:Y:S01]  /*1c60*/  CS2R R44, SRZ ;  /* 0x00000000002c7805 */ /* 0x000fe2000001ff00 */
[----:B------:R-:W-:Y:S01]  /*1c70*/  @!P4 LEA.HI.X R11, R7, R3, R6, 0x1, P0 ;  /* 0x00000003070bc211 */ /* 0x000fe200000f0c06 */
[----:B------:R-:W-:Y:S01]  /*1c80*/  IMAD.IADD R7, R19, 0x1, R21 ;  /* 0x0000000113077824 */ /* 0x000fe200078e0215 */
[C---:B------:R-:W-:Y:S01]  /*1c90*/  LEA R8, P0, R14.reuse, c[0x0][0x160], 0x1 ;  /* 0x000058000e087a11 */ /* 0x040fe200078008ff */
[----:B------:R-:W-:Y:S01]  /*1ca0*/  IMAD.SHL.U32 R19, R251, 0x4, RZ ;  /* 0x00000004fb137824 */ /* 0x000fe200078e00ff */
[----:B------:R2:W-:Y:S01]  /*1cb0*/  LDGSTS.E.BYPASS.LTC128B.128 [R221+0x5080], [R4.64+0x100], !P2 ;  /* 0x0508010004dd7fae */ /* 0x0005e2000d101d44 */
[----:B------:R-:W-:Y:S01]  /*1cc0*/  IMAD.MOV.U32 R6, RZ, RZ, R18 ;  /* 0x000000ffff067224 */ /* 0x000fe200078e0012 */
[----:B------:R-:W-:Y:S01]  /*1cd0*/  LEA.HI.X R9, R14, c[0x0][0x164], R9, 0x1, P0 ;  /* 0x000059000e097a11 */ /* 0x000fe200000f0c09 */
[----:B-1----:R-:W-:Y:S01]  /*1ce0*/  IMAD R16, R26, c[0x0][0x210], RZ ;  /* 0x000084001a107a24 */ /* 0x002fe200078e02ff */
[----:B------:R-:W-:Y:S01]  /*1cf0*/  ISETP.GE.AND P0, PT, R12, c[0x0][0x16c], PT ;  /* 0x00005b000c007a0c */ /* 0x000fe20003f06270 */
[----:B------:R1:W-:Y:S01]  /*1d00*/  LDGSTS.E.BYPASS.LTC128B.128 [R221+0x1080], [R2.64], !P1 ;  /* 0x0108000002dd7fae */ /* 0x0003e2000c901d44 */
[----:B------:R-:W-:Y:S01]  /*1d10*/  ISETP.GE.AND P1, PT, R29, c[0x0][0x16c], PT ;  /* 0x00005b001d007a0c */ /* 0x000fe20003f26270 */
[----:B------:R-:W-:Y:S01]  /*1d20*/  IMAD R16, R248, c[0x0][0x214], R16 ;  /* 0x00008500f8107a24 */ /* 0x000fe200078e0210 */
[----:B------:R-:W-:-:S02]  /*1d30*/  SEL R15, RZ, 0x1, P0 ;  /* 0x00000001ff0f7807 */ /* 0x000fc40000000000 */
[----:B------:R-:W-:Y:S02]  /*1d40*/  ISETP.GE.AND P0, PT, R30, c[0x0][0x16c], PT ;  /* 0x00005b001e007a0c */ /* 0x000fe40003f06270 */
[----:B------:R-:W-:Y:S02]  /*1d50*/  SHF.R.S32.HI R14, RZ, 0x1f, R23 ;  /* 0x0000001fff0e7819 */ /* 0x000fe40000011417 */
[----:B------:R-:W-:Y:S02]  /*1d60*/  SEL R21, RZ, 0x4, P0 ;  /* 0x00000004ff157807 */ /* 0x000fe40000000000 */
[C---:B------:R-:W-:Y:S02]  /*1d70*/  ISETP.LT.OR P0, PT, R0.reuse, 0x21, P3 ;  /* 0x000000210000780c */ /* 0x040fe40001f01670 */
[----:B------:R-:W-:Y:S02]  /*1d80*/  IADD3 R18, P2, R19, R23, RZ ;  /* 0x0000001713127210 */ /* 0x000fe40007f5e0ff */
[----:B------:R-:W-:-:S02]  /*1d90*/  @!P4 ISETP.LT.OR P3, PT, R0, 0x41, P3 ;  /* 0x000000410000c80c */ /* 0x000fc40001f61670 */
[----:B------:R-:W-:Y:S01]  /*1da0*/  LEA.HI.X.SX32 R19, R19, R14, 0x1, P2 ;  /* 0x0000000e13137211 */ /* 0x000fe200010f0eff */
[----:B------:R-:W-:Y:S01]  /*1db0*/  IMAD.SHL.U32 R14, R35, 0x20, RZ ;  /* 0x00000020230e7824 */ /* 0x000fe200078e00ff */
[C---:B------:R-:W-:Y:S02]  /*1dc0*/  @!P4 ISETP.LT.OR P2, PT, R0.reuse, 0x41, P6 ;  /* 0x000000410000c80c */ /* 0x040fe40003741670 */
[----:B--2---:R-:W-:Y:S02]  /*1dd0*/  SEL R4, RZ, 0xffffffff, P1 ;  /* 0xffffffffff047807 */ /* 0x004fe40000800000 */
[C---:B------:R-:W-:Y:S02]  /*1de0*/  ISETP.LT.OR P1, PT, R0.reuse, 0x21, P5 ;  /* 0x000000210000780c */ /* 0x040fe40002f21670 */
[----:B------:R-:W-:Y:S01]  /*1df0*/  @!P4 ISETP.LT.OR P5, PT, R0, 0x41, P5 ;  /* 0x000000410000c80c */ /* 0x000fe20002fa1670 */
[----:B------:R-:W-:Y:S02]  /*1e00*/  IMAD.SHL.U32 R17, R4, 0x2, RZ ;  /* 0x0000000204117824 */ /* 0x000fe400078e00ff */
[----:B------:R-:W-:-:S03]  /*1e10*/  IMAD.WIDE.U32 R4, R248, c[0x0][0x210], R6 ;  /* 0x00008400f8047a25 */ /* 0x000fc600078e0006 */
[----:B------:R-:W-:Y:S01]  /*1e20*/  LOP3.LUT R6, R17, 0x2, R15, 0xe2, !PT ;  /* 0x0000000211067812 */ /* 0x000fe200078ee20f */
[----:B------:R-:W-:Y:S01]  /*1e30*/  IMAD.IADD R5, R5, 0x1, R16 ;  /* 0x0000000105057824 */ /* 0x000fe200078e0210 */
[----:B------:R-:W-:Y:S02]  /*1e40*/  SHF.R.S32.HI R15, RZ, 0x4, R20 ;  /* 0x00000004ff0f7819 */ /* 0x000fe40000011414 */
[----:B------:R-:W-:Y:S01]  /*1e50*/  LOP3.LUT R0, R6, R21, RZ, 0xfc, !PT ;  /* 0x0000001506007212 */ /* 0x000fe200078efcff */
[----:B------:R1:W-:Y:S01]  /*1e60*/  LDGSTS.E.BYPASS.LTC128B.128 [R221+0x3880], [R2.64+0x80], !P1 ;  /* 0x0388008002dd7fae */ /* 0x0003e2000c901d44 */
[----:B------:R-:W-:Y:S01]  /*1e70*/  ISETP.GT.AND P1, PT, R251, 0x7f, PT ;  /* 0x0000007ffb00780c */ /* 0x000fe20003f24270 */
[----:B------:R-:W-:Y:S01]  /*1e80*/  IMAD.SHL.U32 R21, R192, 0x40, RZ ;  /* 0x00000040c0157824 */ /* 0x000fe200078e00ff */
[----:B------:R-:W-:Y:S01]  /*1e90*/  P2R R7, PR, RZ, 0x20 ;  /* 0x00000020ff077803 */ /* 0x000fe20000000000 */
[----:B------:R1:W-:Y:S01]  /*1ea0*/  LDGSTS.E.BYPASS.LTC128B.128 [R221+0x6080], [R2.64+0x100], !P0 ;  /* 0x0608010002dd7fae */ /* 0x0003e2000c101d44 */
[----:B------:R-:W-:Y:S01]  /*1eb0*/  LOP3.LUT P4, RZ, R0, 0x1, RZ, 0xc0, !PT ;  /* 0x0000000100ff7812 */ /* 0x000fe2000788c0ff */
[----:B------:R-:W-:Y:S01]  /*1ec0*/  IMAD R6, R22, c[0x0][0x218], RZ ;  /* 0x0000860016067a24 */ /* 0x000fe200078e02ff */
[----:B------:R-:W-:Y:S01]  /*1ed0*/  ISETP.NE.AND P0, PT, R7, RZ, PT ;  /* 0x000000ff0700720c */ /* 0x000fe20003f05270 */
[----:B------:R-:W-:Y:S01]  /*1ee0*/  IMAD.WIDE.U32 R234, R24, c[0x0][0x218], R4 ;  /* 0x0000860018ea7a25 */ /* 0x000fe200078e0004 */
[----:B------:R-:W-:-:S02]  /*1ef0*/  LOP3.LUT P6, RZ, R0, 0x2, RZ, 0xc0, !PT ;  /* 0x0000000200ff7812 */ /* 0x000fc400078cc0ff */
[----:B------:R-:W-:Y:S01]  /*1f00*/  LOP3.LUT P5, RZ, R0, 0x4, RZ, 0xc0, !PT ;  /* 0x0000000400ff7812 */ /* 0x000fe200078ac0ff */
[----:B------:R-:W-:Y:S01]  /*1f10*/  IMAD.MOV.U32 R228, RZ, RZ, R234 ;  /* 0x000000ffffe47224 */ /* 0x000fe200078e00ea */
[----:B------:R-:W-:Y:S01]  /*1f20*/  IADD3 R0, -R238, R225, -R21 ;  /* 0x000000e1ee007210 */ /* 0x000fe20007ffe915 */
[----:B------:R2:W-:Y:S01]  /*1f30*/  @!P1 LDGSTS.E.BYPASS.LTC128B.128 [R221+0x2080], [R10.64], !P2 ;  /* 0x020800000add9fae */ /* 0x0005e2000d101d44 */
[----:B------:R-:W-:Y:S01]  /*1f40*/  IMAD.WIDE.U32 R4, R248, c[0x0][0x270], R18 ;  /* 0x00009c00f8047a25 */ /* 0x000fe200078e0012 */
[----:B------:R-:W-:Y:S02]  /*1f50*/  LEA.HI R16, R32, R251, RZ, 0x2 ;  /* 0x000000fb20107211 */ /* 0x000fe400078f10ff */
[C---:B------:R-:W-:Y:S02]  /*1f60*/  ISETP.LT.OR P2, PT, R0.reuse, 0x1, !P6 ;  /* 0x000000010000780c */ /* 0x040fe40007741670 */
[----:B------:R2:W-:Y:S01]  /*1f70*/  @!P1 LDGSTS.E.BYPASS.LTC128B.128 [R221+0x4880], [R10.64+0x80], !P0 ;  /* 0x048800800add9fae */ /* 0x0005e2000c101d44 */
[----:B------:R-:W-:-:S03]  /*1f80*/  ISETP.LT.OR P0, PT, R0, 0x1, !P4 ;  /* 0x000000010000780c */ /* 0x000fc60006701670 */
[----:B------:R2:W-:Y:S01]  /*1f90*/  @!P1 LDGSTS.E.BYPASS.LTC128B.128 [R221+0x7080], [R10.64+0x100], !P3 ;  /* 0x070801000add9fae */ /* 0x0005e2000d901d44 */
[C---:B------:R-:W-:Y:S02]  /*1fa0*/  ISETP.LT.OR P1, PT, R0.reuse, 0x1, !P5 ;  /* 0x000000010000780c */ /* 0x040fe40006f21670 */
[----:B------:R-:W-:Y:S01]  /*1fb0*/  ISETP.LT.OR P3, PT, R0, 0x21, !P4 ;  /* 0x000000210000780c */ /* 0x000fe20006761670 */
[----:B------:R-:W0:Y:S01]  /*1fc0*/  LDGDEPBAR ;  /* 0x00000000000079af */ /* 0x000e220000000000 */
[----:B-1----:R-:W-:Y:S02]  /*1fd0*/  IMAD.SHL.U32 R3, R34, 0x20, RZ ;  /* 0x0000002022037824 */ /* 0x002fe400078e00ff */
[----:B------:R-:W-:-:S03]  /*1fe0*/  IMAD R2, R24, c[0x0][0x21c], R6 ;  /* 0x0000870018027a24 */ /* 0x000fc600078e0206 */
[----:B------:R1:W-:Y:S01]  /*1ff0*/  LDGSTS.E.BYPASS.LTC128B.128 [R221+0xf080], [R8.64], !P0 ;  /* 0x0f08000008dd7fae */ /* 0x0003e2000c101d44 */
[----:B------:R-:W-:Y:S01]  /*2000*/  LEA R6, P0, R3, R8, 0x1 ;  /* 0x0000000803067211 */ /* 0x000fe200078008ff */
[----:B------:R-:W-:Y:S02]  /*2010*/  IMAD.IADD R229, R235, 0x1, R2 ;  /* 0x00000001ebe57824 */ /* 0x000fe400078e0202 */
[----:B------:R1:W-:Y:S01]  /*2020*/  LDGSTS.E.BYPASS.LTC128B.128 [R221+0x11080], [R8.64+0x80], !P2 ;  /* 0x1108008008dd7fae */ /* 0x0003e2000d101d44 */
[----:B------:R-:W-:Y:S01]  /*2030*/  ISETP.LT.OR P2, PT, R0, 0x21, !P6 ;  /* 0x000000210000780c */ /* 0x000fe20007741670 */
[----:B------:R-:W-:Y:S01]  /*2040*/  IMAD R2, R26, c[0x0][0x270], RZ ;  /* 0x00009c001a027a24 */ /* 0x000fe200078e02ff */
[----:B------:R-:W-:Y:S01]  /*2050*/  LEA.HI.X R7, R3, R9, R37, 0x1, P0 ;  /* 0x0000000903077211 */ /* 0x000fe200000f0c25 */
[----:B------:R1:W-:Y:S01]  /*2060*/  LDGSTS.E.BYPASS.LTC128B.128 [R221+0x13080], [R8.64+0x100], !P1 ;  /* 0x1308010008dd7fae */ /* 0x0003e2000c901d44 */
[----:B------:R-:W-:Y:S01]  /*2070*/  ISETP.LT.OR P1, PT, R0, 0x21, !P5 ;  /* 0x000000210000780c */ /* 0x000fe20006f21670 */
[----:B------:R-:W-:-:S02]  /*2080*/  IMAD R2, R248, c[0x0][0x274], R2 ;  /* 0x00009d00f8027a24 */ /* 0x000fc400078e0202 */
[----:B------:R3:W-:Y:S01]  /*2090*/  LDGSTS.E.BYPASS.LTC128B.128 [R221+0x10080], [R6.64], !P3 ;  /* 0x1008000006dd7fae */ /* 0x0007e2000d901d44 */
[----:B------:R-:W-:Y:S01]  /*20a0*/  ISETP.GT.AND P3, PT, R251, 0xf, PT ;  /* 0x0000000ffb00780c */ /* 0x000fe20003f64270 */
[----:B------:R-:W-:Y:S01]  /*20b0*/  IMAD.IADD R5, R5, 0x1, R2 ;  /* 0x0000000105057824 */ /* 0x000fe200078e0202 */
[----:B------:R-:W-:Y:S01]  /*20c0*/  ISETP.GE.AND P3, PT, R12, c[0x0][0x1fc], PT ;  /* 0x00007f000c007a0c */ /* 0x000fe20003f66270 */
[----:B--2---:R-:W-:Y:S02]  /*20d0*/  IMAD.WIDE.U32 R10, R36, R192, R228 ;  /* 0x000000c0240a7225 */ /* 0x004fe400078e00e4 */
[----:B------:R3:W-:Y:S01]  /*20e0*/  LDGSTS.E.BYPASS.LTC128B.128 [R221+0x12080], [R6.64+0x80], !P2 ;  /* 0x1208008006dd7fae */ /* 0x0007e2000d101d44 */
[----:B------:R-:W-:Y:S01]  /*20f0*/  ISETP.GT.AND P2, PT, R251, 0xf, PT ;  /* 0x0000000ffb00780c */ /* 0x000fe20003f44270 */
[----:B------:R-:W-:Y:S01]  /*2100*/  IMAD.IADD R0, R11, 0x1, R13 ;  /* 0x000000010b007824 */ /* 0x000fe200078e020d */
[----:B------:R-:W-:Y:S01]  /*2110*/  LEA R2, P0, R10, c[0x0][0x1f0], 0x1 ;  /* 0x00007c000a027a11 */ /* 0x000fe200078008ff */
[----:B------:R-:W-:Y:S01]  /*2120*/  IMAD.WIDE.U32 R242, R24, c[0x0][0x278], R4 ;  /* 0x00009e0018f27a25 */ /* 0x000fe200078e0004 */
[----:B------:R3:W-:Y:S01]  /*2130*/  LDGSTS.E.BYPASS.LTC128B.128 [R221+0x14080], [R6.64+0x100], !P1 ;  /* 0x1408010006dd7fae */ /* 0x0007e2000c901d44 */
[----:B------:R-:W-:-:S02]  /*2140*/  SHF.R.S32.HI R4, RZ, 0x1f, R251 ;  /* 0x0000001fff047819 */ /* 0x000fc400000114fb */
[----:B------:R-:W-:Y:S02]  /*2150*/  LEA.HI.X R3, R10, c[0x0][0x1f4], R0, 0x1, P0 ;  /* 0x00007d000a037a11 */ /* 0x000fe400000f0c00 */
[----:B------:R-:W-:Y:S02]  /*2160*/  LEA.HI R13, R20, R15, RZ, 0x1 ;  /* 0x0000000f140d7211 */ /* 0x000fe400078f08ff */
[----:B------:R-:W-:Y:S02]  /*2170*/  SHF.R.S32.HI R10, RZ, 0x1f, R16 ;  /* 0x0000001fff0a7819 */ /* 0x000fe40000011410 */
[----:B------:R-:W-:Y:S01]  /*2180*/  @!P2 IADD3 R5, P0, R21, R242, RZ ;  /* 0x000000f21505a210 */ /* 0x000fe20007f1e0ff */
[----:B-1----:R-:W-:Y:S02]  /*2190*/  IMAD R9, R22, c[0x0][0x278], RZ ;  /* 0x00009e0016097a24 */ /* 0x002fe400078e02ff */
[----:B------:R-:W-:Y:S01]  /*21a0*/  IMAD R8, R23, 0xc0, RZ ;  /* 0x000000c017087824 */ /* 0x000fe200078e02ff */
[----:B------:R-:W-:Y:S01]  /*21b0*/  SHF.R.S32.HI R23, RZ, 0x1f, R21 ;  /* 0x0000001fff177819 */ /* 0x000fe20000011415 */
[----:B------:R-:W-:-:S04]  /*21c0*/  IMAD R0, R24, c[0x0][0x27c], R9 ;  /* 0x00009f0018007a24 */ /* 0x000fc800078e0209 */
[----:B------:R-:W-:Y:S01]  /*21d0*/  IMAD.IADD R247, R243, 0x1, R0 ;  /* 0x00000001f3f77824 */ /* 0x000fe200078e0200 */
[----:B------:R-:W-:Y:S02]  /*21e0*/  IADD3 R0, -R21, R225, -R238 ;  /* 0x000000e115007210 */ /* 0x000fe40007ffe9ee */
[----:B---3--:R-:W-:-:S04]  /*21f0*/  IADD3 R6, P1, R8, R251, RZ ;  /* 0x000000fb08067210 */ /* 0x008fc80007f3e0ff */
[----:B------:R-:W-:Y:S01]  /*2200*/  LEA.HI.X.SX32 R7, R8, R4, 0x1, P1 ;  /* 0x0000000408077211 */ /* 0x000fe200008f0eff */
[----:B------:R-:W-:Y:S01]  /*2210*/  @!P2 IMAD.X R8, R23, 0x1, R247, P0 ;  /* 0x000000011708a824 */ /* 0x000fe200000e06f7 */
[C---:B------:R-:W-:Y:S02]  /*2220*/  @!P2 LEA R4, P0, R5.reuse, c[0x0][0x258], 0x2 ;  /* 0x000096000504aa11 */ /* 0x040fe400078010ff */
[----:B------:R-:W-:Y:S02]  /*2230*/  ISETP.LT.OR P1, PT, R0, 0x1, P3 ;  /* 0x000000010000780c */ /* 0x000fe40001f21670 */
[----:B------:R-:W-:Y:S01]  /*2240*/  @!P2 LEA.HI.X R5, R5, c[0x0][0x25c], R8, 0x2, P0 ;  /* 0x000097000505aa11 */ /* 0x000fe200000f1408 */
[----:B------:R-:W-:-:S05]  /*2250*/  @!P2 IMAD.SHL.U32 R8, R251, 0x10, RZ ;  /* 0x00000010fb08a824 */ /* 0x000fca00078e00ff */
[----:B------:R1:W-:Y:S01]  /*2260*/  @!P2 LDGSTS.E.BYPASS.LTC128B.128 [R8+0x21080], [R4.64] ;  /* 0x210800000408afae */ /* 0x0003e2000b901d44 */
[----:B------:R-:W-:-:S03]  /*2270*/  ISETP.GE.AND P2, PT, R29, c[0x0][0x1fc], PT ;  /* 0x00007f001d007a0c */ /* 0x000fc60003f46270 */
[----:B------:R-:W0:Y:S01]  /*2280*/  LDGDEPBAR ;  /* 0x00000000000079af */ /* 0x000e220000000000 */
[----:B------:R-:W-:-:S03]  /*2290*/  ISETP.LT.OR P0, PT, R0, 0x1, P2 ;  /* 0x000000010000780c */ /* 0x000fc60001701670 */
[----:B------:R2:W-:Y:S10]  /*22a0*/  LDGSTS.E.BYPASS.LTC128B.128 [R221+0x1b080], [R2.64], !P1 ;  /* 0x1b08000002dd7fae */ /* 0x0005f4000c901d44 */
[----:B------:R2:W-:Y:S01]  /*22b0*/  LDGSTS.E.BYPASS.LTC128B.128 [R221+0x1d080], [R2.64+0x80], !P0 ;  /* 0x1d08008002dd7fae */ /* 0x0005e2000c101d44 */
[----:B-1----:R-:W-:Y:S01]  /*22c0*/  LEA R8, P0, R14, R2, 0x1 ;  /* 0x000000020e087211 */ /* 0x002fe200078008ff */
[----:B------:R-:W-:Y:S01]  /*22d0*/  IMAD.WIDE.U32 R4, R248, c[0x0][0x288], R18 ;  /* 0x0000a200f8047a25 */ /* 0x000fe200078e0012 */
[----:B------:R-:W-:-:S02]  /*22e0*/  LEA.HI R18, R32, R251, RZ, 0x5 ;  /* 0x000000fb20127211 */ /* 0x000fc400078f28ff */
[----:B------:R-:W-:Y:S02]  /*22f0*/  LEA.HI.X R9, R14, R3, R252, 0x1, P0 ;  /* 0x000000030e097211 */ /* 0x000fe400000f0cfc */
[----:B------:R-:W-:Y:S02]  /*2300*/  ISETP.GE.AND P0, PT, R30, c[0x0][0x1fc], PT ;  /* 0x00007f001e007a0c */ /* 0x000fe40003f06270 */
[----:B------:R-:W-:Y:S02]  /*2310*/  SHF.R.S32.HI R14, RZ, 0x2, R16 ;  /* 0x00000002ff0e7819 */ /* 0x000fe40000011410 */
[----:B------:R-:W-:Y:S02]  /*2320*/  ISETP.LT.OR P1, PT, R0, 0x1, P0 ;  /* 0x000000010000780c */ /* 0x000fe40000721670 */
[----:B------:R-:W-:Y:S02]  /*2330*/  SHF.R.S32.HI R17, RZ, 0x5, R18 ;  /* 0x00000005ff117819 */ /* 0x000fe40000011412 */
[----:B------:R-:W-:-:S02]  /*2340*/  LEA.HI R10, R10, R14, RZ, 0x3 ;  /* 0x0000000e0a0a7211 */ /* 0x000fc400078f18ff */
[----:B------:R-:W-:-:S07]  /*2350*/  ISETP.LT.OR P0, PT, R0, 0x21, P0 ;  /* 0x000000210000780c */ /* 0x000fce0000701670 */
[----:B------:R2:W-:Y:S01]  /*2360*/  LDGSTS.E.BYPASS.LTC128B.128 [R221+0x1f080], [R2.64+0x100], !P1 ;  /* 0x1f08010002dd7fae */ /* 0x0005e2000c901d44 */
[----:B------:R-:W-:Y:S02]  /*2370*/  ISETP.LT.OR P1, PT, R0, 0x21, P3 ;  /* 0x000000210000780c */ /* 0x000fe40001f21670 */
[----:B------:R-:W-:-:S04]  /*2380*/  ISETP.GE.AND P3, PT, R12, c[0x0][0x1fc], PT ;  /* 0x00007f000c007a0c */ /* 0x000fc80003f66270 */
[----:B------:R-:W-:Y:S02]  /*2390*/  SEL R19, RZ, 0x1, P3 ;  /* 0x00000001ff137807 */ /* 0x000fe40001800000 */
[----:B------:R-:W-:-:S05]  /*23a0*/  ISETP.GE.AND P3, PT, R251, 0x10, PT ;  /* 0x00000010fb00780c */ /* 0x000fca0003f66270 */
[----:B------:R1:W-:Y:S01]  /*23b0*/  LDGSTS.E.BYPASS.LTC128B.128 [R221+0x1c080], [R8.64], !P1 ;  /* 0x1c08000008dd7fae */ /* 0x0003e2000c901d44 */
[----:B------:R-:W-:Y:S02]  /*23c0*/  ISETP.LT.OR P1, PT, R0, 0x21, P2 ;  /* 0x000000210000780c */ /* 0x000fe40001721670 */
[----:B------:R-:W-:Y:S02]  /*23d0*/  LOP3.LUT R0, R10, 0xfffffff8, RZ, 0xc0, !PT ;  /* 0xfffffff80a007812 */ /* 0x000fe400078ec0ff */
[----:B------:R-:W-:-:S03]  /*23e0*/  ISETP.GE.AND P2, PT, R30, c[0x0][0x1fc], PT ;  /* 0x00007f001e007a0c */ /* 0x000fc60003f46270 */
[----:B------:R-:W-:Y:S02]  /*23f0*/  IMAD.IADD R14, R14, 0x1, -R0 ;  /* 0x000000010e0e7824 */ /* 0x000fe400078e0a00 */
[----:B--2---:R-:W-:-:S04]  /*2400*/  IMAD R3, R26, c[0x0][0x288], RZ ;  /* 0x0000a2001a037a24 */ /* 0x004fc800078e02ff */
[----:B------:R1:W-:Y:S01]  /*2410*/  LDGSTS.E.BYPASS.LTC128B.128 [R221+0x1e080], [R8.64+0x80], !P1 ;  /* 0x1e08008008dd7fae */ /* 0x0003e2000c901d44 */
[----:B------:R-:W-:Y:S01]  /*2420*/  IMAD R2, R26, c[0x0][0x238], RZ ;  /* 0x00008e001a027a24 */ /* 0x000fe200078e02ff */
[----:B------:R-:W-:Y:S01]  /*2430*/  ISETP.GE.AND P1, PT, R29, c[0x0][0x1fc], PT ;  /* 0x00007f001d007a0c */ /* 0x000fe20003f26270 */
[C---:B------:R-:W-:Y:S01]  /*2440*/  IMAD R12, R248.reuse, c[0x0][0x28c], R3 ;  /* 0x0000a300f80c7a24 */ /* 0x040fe200078e0203 */
[----:B------:R1:W-:Y:S01]  /*2450*/  LDGSTS.E.BYPASS.LTC128B.128 [R221+0x20080], [R8.64+0x100], !P0 ;  /* 0x2008010008dd7fae */ /* 0x0003e2000c101d44 */
[C---:B------:R-:W-:Y:S02]  /*2460*/  IMAD R11, R248.reuse, c[0x0][0x23c], R2 ;  /* 0x00008f00f80b7a24 */ /* 0x040fe400078e0202 */
[----:B------:R-:W-:Y:S01]  /*2470*/  IMAD.WIDE.U32 R2, R248, c[0x0][0x238], R6 ;  /* 0x00008e00f8027a25 */ /* 0x000fe200078e0006 */
[----:B------:R-:W-:-:S03]  /*2480*/  LOP3.LUT R6, R13, 0xfffffffe, RZ, 0xc0, !PT ;  /* 0xfffffffe0d067812 */ /* 0x000fc600078ec0ff */
[----:B------:R-:W-:Y:S02]  /*2490*/  IMAD.IADD R13, R3, 0x1, R11 ;  /* 0x00000001030d7824 */ /* 0x000fe400078e020b */
[----:B------:R-:W-:Y:S01]  /*24a0*/  IMAD.IADD R3, R5, 0x1, R12 ;  /* 0x0000000105037824 */ /* 0x000fe200078e020c */
[----:B------:R-:W-:Y:S01]  /*24b0*/  SHF.R.S32.HI R5, RZ, 0x1f, R18 ;  /* 0x0000001fff057819 */ /* 0x000fe20000011412 */
[----:B------:R-:W-:Y:S02]  /*24c0*/  IMAD.MOV.U32 R12, RZ, RZ, R2 ;  /* 0x000000ffff0c7224 */ /* 0x000fe400078e0002 */
[----:B------:R-:W-:Y:S01]  /*24d0*/  IMAD.MOV.U32 R2, RZ, RZ, R4 ;  /* 0x000000ffff027224 */ /* 0x000fe200078e0004 */
[----:B------:R-:W-:Y:S01]  /*24e0*/  LEA.HI R4, R32, R251, RZ, 0x7 ;  /* 0x000000fb20047211 */ /* 0x000fe200078f38ff */
[----:B------:R-:W-:Y:S01]  /*24f0*/  IMAD.IADD R0, R15, 0x1, -R6 ;  /* 0x000000010f007824 */ /* 0x000fe200078e0a06 */
[----:B------:R-:W-:Y:S01]  /*2500*/  LEA.HI R5, R5, R17, RZ, 0x2 ;  /* 0x0000001105057211 */ /* 0x000fe200078f10ff */
[----:B------:R-:W-:Y:S01]  /*2510*/  IMAD.WIDE.U32 R240, R24, c[0x0][0x290], R2 ;  /* 0x0000a40018f07a25 */ /* 0x000fe200078e0002 */
[----:B------:R-:W-:-:S02]  /*2520*/  SHF.R.S32.HI R11, RZ, 0x7, R4 ;  /* 0x00000007ff0b7819 */ /* 0x000fc40000011404 */
[----:B------:R-:W-:Y:S01]  /*2530*/  LOP3.LUT R5, R5, 0xfffffffc, RZ, 0xc0, !PT ;  /* 0xfffffffc05057812 */ /* 0x000fe200078ec0ff */
[----:B------:R-:W-:Y:S01]  /*2540*/  IMAD R4, R22, c[0x0][0x290], RZ ;  /* 0x0000a40016047a24 */ /* 0x000fe200078e02ff */
[----:B------:R-:W-:Y:S01]  /*2550*/  IADD3 R2, P0, R21, R240, RZ ;  /* 0x000000f015027210 */ /* 0x000fe20007f1e0ff */
[----:B------:R-:W-:Y:S02]  /*2560*/  IMAD.SHL.U32 R6, R11, 0x8, RZ ;  /* 0x000000080b067824 */ /* 0x000fe400078e00ff */
[----:B------:R-:W-:Y:S02]  /*2570*/  IMAD.IADD R15, R17, 0x1, -R5 ;  /* 0x00000001110f7824 */ /* 0x000fe400078e0a05 */
[----:B------:R-:W-:Y:S01]  /*2580*/  IMAD R4, R24, c[0x0][0x294], R4 ;  /* 0x0000a50018047a24 */ /* 0x000fe200078e0204 */
[----:B------:R-:W-:Y:S01]  /*2590*/  LOP3.LUT R10, R6, 0x8, RZ, 0xc0, !PT ;  /* 0x00000008060a7812 */ /* 0x000fe200078ec0ff */
[----:B------:R-:W-:Y:S01]  /*25a0*/  IMAD.SHL.U32 R3, R14, 0x10, RZ ;  /* 0x000000100e037824 */ /* 0x000fe200078e00ff */
[----:B------:R-:W-:Y:S01]  /*25b0*/  LEA.HI R6, R15, R15, RZ, 0x1 ;  /* 0x0000000f0f067211 */ /* 0x000fe200078f08ff */
[----:B------:R-:W-:Y:S01]  /*25c0*/  IMAD.IADD R239, R241, 0x1, R4 ;  /* 0x00000001f1ef7824 */ /* 0x000fe200078e0204 */
[----:B-1----:R-:W-:Y:S01]  /*25d0*/  LOP3.LUT R9, R16, 0x3ffffffc, RZ, 0xc0, !PT ;  /* 0x3ffffffc10097812 */ /* 0x002fe200078ec0ff */
[----:B------:R-:W-:Y:S01]  /*25e0*/  IMAD.SHL.U32 R4, R15, 0x100, RZ ;  /* 0x000001000f047824 */ /* 0x000fe200078e00ff */
[----:B------:R-:W-:Y:S01]  /*25f0*/  LOP3.LUT R3, R10, 0x70, R3, 0xf8, !PT ;  /* 0x000000700a037812 */ /* 0x000fe200078ef803 */
[----:B------:R-:W-:-:S02]  /*2600*/  IMAD.SHL.U32 R6, R6, 0x100, RZ ;  /* 0x0000010006067824 */ /* 0x000fc400078e00ff */
[----:B------:R-:W-:Y:S01]  /*2610*/  IMAD.X R7, R23, 0x1, R239, P0 ;  /* 0x0000000117077824 */ /* 0x000fe200000e06ef */
[----:B------:R-:W-:Y:S01]  /*2620*/  LEA R8, P0, R2, c[0x0][0x280], 0x2 ;  /* 0x0000a00002087a11 */ /* 0x000fe200078010ff */
[----:B------:R-:W-:Y:S01]  /*2630*/  @!P3 IMAD.SHL.U32 R16, R251, 0x10, RZ ;  /* 0x00000010fb10b824 */ /* 0x000fe200078e00ff */
[----:B------:R-:W-:Y:S01]  /*2640*/  LOP3.LUT R5, R3, 0x100, R4, 0xf8, !PT ;  /* 0x0000010003057812 */ /* 0x000fe200078ef804 */
[C---:B------:R-:W-:Y:S01]  /*2650*/  IMAD.IADD R4, R251.reuse, 0x1, -R9 ;  /* 0x00000001fb047824 */ /* 0x040fe200078e0a09 */
[----:B------:R-:W-:Y:S01]  /*2660*/  LOP3.LUT R3, R6, 0x7ffffe00, RZ, 0xc0, !PT ;  /* 0x7ffffe0006037812 */ /* 0x000fe200078ec0ff */
[----:B------:R-:W-:Y:S01]  /*2670*/  IMAD.WIDE.U32 R244, R24, c[0x0][0x240], R12 ;  /* 0x0000900018f47a25 */ /* 0x000fe200078e000c */
[----:B------:R-:W-:Y:S02]  /*2680*/  LEA.HI.X R9, R2, c[0x0][0x284], R7, 0x2, P0 ;  /* 0x0000a10002097a11 */ /* 0x000fe400000f1407 */
[----:B------:R-:W-:Y:S01]  /*2690*/  LOP3.LUT R2, R20, 0xfffffff0, RZ, 0xc0, !PT ;  /* 0xfffffff014027812 */ /* 0x000fe200078ec0ff */
[----:B------:R-:W-:Y:S01]  /*26a0*/  IMAD R7, R4, 0x2, R3 ;  /* 0x0000000204077824 */ /* 0x000fe200078e0203 */
[----:B------:R-:W-:Y:S01]  /*26b0*/  LOP3.LUT R3, R18, 0xffffffe0, RZ, 0xc0, !PT ;  /* 0xffffffe012037812 */ /* 0x000fe200078ec0ff */
[----:B------:R1:W-:Y:S01]  /*26c0*/  @!P3 LDGSTS.E.BYPASS.LTC128B.128 [R16+0x21280], [R8.64] ;  /* 0x212800000810bfae */ /* 0x0003e2000b901d44 */
[----:B------:R-:W-:Y:S01]  /*26d0*/  SHF.R.U32.HI R4, RZ, 0x3, R5 ;  /* 0x00000003ff047819 */ /* 0x000fe20000011605 */
[C---:B------:R-:W-:Y:S01]  /*26e0*/  IMAD.IADD R2, R251.reuse, 0x1, -R2 ;  /* 0x00000001fb027824 */ /* 0x040fe200078e0a02 */
[----:B------:R-:W-:Y:S01]  /*26f0*/  LOP3.LUT P0, RZ, R14, 0x1, RZ, 0xc0, !PT ;  /* 0x000000010eff7812 */ /* 0x000fe2000780c0ff */
[----:B------:R-:W-:Y:S01]  /*2700*/  IMAD.IADD R3, R251, 0x1, -R3 ;  /* 0x00000001fb037824 */ /* 0x000fe200078e0a03 */
[----:B------:R-:W-:Y:S01]  /*2710*/  LOP3.LUT R6, R5, 0x28, R4, 0x78, !PT ;  /* 0x0000002805067812 */ /* 0x000fe200078e7804 */
[----:B------:R-:W-:Y:S01]  /*2720*/  IMAD.SHL.U32 R4, R2, 0x10, RZ ;  /* 0x0000001002047824 */ /* 0x000fe200078e00ff */
[----:B------:R-:W-:Y:S01]  /*2730*/  LEA.HI R12, R11, R11, RZ, 0x1 ;  /* 0x0000000b0b0c7211 */ /* 0x000fe200078f08ff */
[----:B------:R-:W-:Y:S01]  /*2740*/  IMAD.SHL.U32 R5, R17, 0x100, RZ ;  /* 0x0000010011057824 */ /* 0x000fe200078e00ff */
[----:B------:R-:W-:Y:S01]  /*2750*/  SEL R13, RZ, 0xffffffff, P1 ;  /* 0xffffffffff0d7807 */ /* 0x000fe20000800000 */
[----:B------:R-:W-:Y:S01]  /*2760*/  IMAD.IADD R6, R7, 0x1, R6 ;  /* 0x0000000107067824 */ /* 0x000fe200078e0206 */
[----:B------:R-:W-:Y:S01]  /*2770*/  LOP3.LUT R4, R4, 0xf0, RZ, 0xc0, !PT ;  /* 0x000000f004047812 */ /* 0x000fe200078ec0ff */
[----:B------:R-:W-:Y:S01]  /*2780*/  IMAD.SHL.U32 R204, R2, 0x2, RZ ;  /* 0x0000000202cc7824 */ /* 0x000fe200078e00ff */
[----:B------:R-:W-:Y:S01]  /*2790*/  LOP3.LUT P1, RZ, R25, 0x4, RZ, 0xc0, !PT ;  /* 0x0000000419ff7812 */ /* 0x000fe2000782c0ff */
[----:B------:R-:W-:Y:S01]  /*27a0*/  IMAD.SHL.U32 R219, R6, 0x2, RZ ;  /* 0x0000000206db7824 */ /* 0x000fe200078e00ff */
[C---:B------:R-:W-:Y:S01]  /*27b0*/  LOP3.LUT R14, R4.reuse, R10, RZ, 0xfc, !PT ;  /* 0x0000000a040e7212 */ /* 0x040fe200078efcff */
[----:B------:R-:W0:Y:S01]  /*27c0*/  LDGDEPBAR ;  /* 0x00000000000079af */ /* 0x000e220000000000 */
[----:B------:R-:W-:Y:S01]  /*27d0*/  LOP3.LUT R10, R4, 0x100, R5, 0xf8, !PT ;  /* 0x00000100040a7812 */ /* 0x000fe200078ef805 */
[----:B------:R-:W-:Y:S01]  /*27e0*/  IMAD R4, R22, c[0x0][0x240], RZ ;  /* 0x0000900016047a24 */ /* 0x000fe200078e02ff */
[C---:B------:R-:W-:Y:S01]  /*27f0*/  IADD3 R6, R219.reuse, 0x21480, RZ ;  /* 0x00021480db067810 */ /* 0x040fe20007ffe0ff */
[----:B------:R-:W0:Y:S01]  /*2800*/  LDGDEPBAR ;  /* 0x00000000000079af */ /* 0x000e220000000000 */
[----:B------:R-:W-:-:S02]  /*2810*/  IADD3 R220, R219, 0x215a0, RZ ;  /* 0x000215a0dbdc7810 */ /* 0x000fc40007ffe0ff */
[----:B------:R-:W-:Y:S01]  /*2820*/  LOP3.LUT R204, R14, 0x18, R204, 0x78, !PT ;  /* 0x000000180ecc7812 */ /* 0x000fe200078e78cc */
[----:B------:R-:W-:Y:S01]  /*2830*/  IMAD.MOV.U32 R14, RZ, RZ, 0x20 ;  /* 0x00000020ff0e7424 */ /* 0x000fe200078e00ff */
[----:B------:R-:W-:Y:S01]  /*2840*/  @P0 IADD3 R220, R6, 0xe0, RZ ;  /* 0x000000e006dc0810 */ /* 0x000fe20007ffe0ff */
[----:B------:R-:W-:Y:S01]  /*2850*/  IMAD.SHL.U32 R6, R0, 0x20, RZ ;  /* 0x0000002000067824 */ /* 0x000fe200078e00ff */
[----:B-1----:R-:W-:Y:S01]  /*2860*/  SHF.R.S32.HI R8, RZ, 0x1f, R3 ;  /* 0x0000001fff087819 */ /* 0x002fe20000011403 */
[----:B------:R-:W-:Y:S01]  /*2870*/  IMAD R16, R24, c[0x0][0x244], R4 ;  /* 0x0000910018107a24 */ /* 0x000fe200078e0204 */
[----:B------:R-:W-:Y:S01]  /*2880*/  LOP3.LUT P0, RZ, R25, 0x2, RZ, 0xc0, !PT ;  /* 0x0000000219ff7812 */ /* 0x000fe2000780c0ff */
[----:B------:R-:W-:Y:S01]  /*2890*/  IMAD.SHL.U32 R4, R15, 0x10, RZ ;  /* 0x000000100f047824 */ /* 0x000fe200078e00ff */
[----:B------:R-:W-:Y:S01]  /*28a0*/  LEA.HI R7, R8, R3, RZ, 0x2 ;  /* 0x0000000308077211 */ /* 0x000fe200078f10ff */
[----:B------:R-:W-:Y:S01]  /*28b0*/  IMAD.SHL.U32 R8, R28, 0x8, RZ ;  /* 0x000000081c087824 */ /* 0x000fe200078e00ff */
[----:B------:R-:W-:Y:S01]  /*28c0*/  LOP3.LUT P3, RZ, R2, 0x2, RZ, 0xc0, !PT ;  /* 0x0000000202ff7812 */ /* 0x000fe2000786c0ff */
[----:B------:R-:W-:Y:S01]  /*28d0*/  IMAD.SHL.U32 R204, R204, 0x2, RZ ;  /* 0x00000002cccc7824 */ /* 0x000fe200078e00ff */
[----:B------:R-:W-:Y:S01]  /*28e0*/  LOP3.LUT R5, R7, 0x7ffffffc, RZ, 0xc0, !PT ;  /* 0x7ffffffc07057812 */ /* 0x000fe200078ec0ff */
[----:B------:R-:W-:Y:S01]  /*28f0*/  IMAD.IADD R246, R245, 0x1, R16 ;  /* 0x00000001f5f67824 */ /* 0x000fe200078e0210 */
[----:B------:R-:W-:-:S02]  /*2900*/  SEL R201, R215, 0xfffffff0, !P0 ;  /* 0xfffffff0d7c97807 */ /* 0x000fc40004000000 */
[----:B------:R-:W-:Y:S01]  /*2910*/  SEL R202, R14, 0xffffffe0, !P1 ;  /* 0xffffffe00eca7807 */ /* 0x000fe20004800000 */
[----:B------:R-:W-:Y:S01]  /*2920*/  IMAD.IADD R9, R3, 0x1, -R5 ;  /* 0x0000000103097824 */ /* 0x000fe200078e0a05 */
[----:B------:R-:W-:Y:S02]  /*2930*/  SHF.R.S32.HI R3, RZ, 0x1f, R2 ;  /* 0x0000001fff037819 */ /* 0x000fe40000011402 */
[----:B------:R-:W-:Y:S02]  /*2940*/  LEA.HI.SX32 R223, R7, R4, 0x1e ;  /* 0x0000000407df7211 */ /* 0x000fe400078ff2ff */
[----:B------:R-:W-:Y:S01]  /*2950*/  LEA.HI R206, R3, R2, RZ, 0x3 ;  /* 0x0000000203ce7211 */ /* 0x000fe200078f18ff */
[----:B------:R-:W-:Y:S01]  /*2960*/  IMAD.SHL.U32 R3, R25, 0x40, RZ ;  /* 0x0000004019037824 */ /* 0x000fe200078e00ff */
[----:B------:R-:W-:Y:S02]  /*2970*/  LOP3.LUT R6, R6, 0x20, RZ, 0xc0, !PT ;  /* 0x0000002006067812 */ /* 0x000fe400078ec0ff */
[C---:B------:R-:W-:Y:S01]  /*2980*/  LOP3.LUT R5, R206.reuse, 0xfffffff8, RZ, 0xc0, !PT ;  /* 0xfffffff8ce057812 */ /* 0x040fe200078ec0ff */
[----:B------:R-:W-:Y:S01]  /*2990*/  IMAD.SHL.U32 R206, R206, 0x40, RZ ;  /* 0x00000040cece7824 */ /* 0x000fe200078e00ff */
[----:B------:R-:W-:-:S02]  /*29a0*/  LOP3.LUT R3, R3, 0x1c0, RZ, 0xc0, !PT ;  /* 0x000001c003037812 */ /* 0x000fc400078ec0ff */
[----:B------:R-:W-:Y:S01]  /*29b0*/  SHF.R.U32.HI R207, RZ, 0x3, R10 ;  /* 0x00000003ffcf7819 */ /* 0x000fe2000001160a */
[----:B------:R-:W-:Y:S01]  /*29c0*/  IMAD.IADD R5, R2, 0x1, -R5 ;  /* 0x0000000102057824 */ /* 0x000fe200078e0a05 */
[----:B------:R-:W-:Y:S02]  /*29d0*/  LOP3.LUT R2, R12, 0x1ffffffe, RZ, 0xc0, !PT ;  /* 0x1ffffffe0c027812 */ /* 0x000fe400078ec0ff */
[----:B------:R-:W-:Y:S02]  /*29e0*/  LOP3.LUT R200, R3, 0x8, R31, 0xf8, !PT ;  /* 0x0000000803c87812 */ /* 0x000fe400078ef81f */
[----:B------:R-:W-:Y:S01]  /*29f0*/  LOP3.LUT P1, RZ, R5, 0x4, RZ, 0xc0, !PT ;  /* 0x0000000405ff7812 */ /* 0x000fe2000782c0ff */
[----:B------:R-:W-:Y:S01]  /*2a00*/  IMAD.IADD R2, R11, 0x1, -R2 ;  /* 0x000000010b027824 */ /* 0x000fe200078e0a02 */
[C---:B------:R-:W-:Y:S01]  /*2a10*/  LOP3.LUT P0, RZ, R5.reuse, 0x2, RZ, 0xc0, !PT ;  /* 0x0000000205ff7812 */ /* 0x040fe2000780c0ff */
[----:B------:R-:W-:Y:S01]  /*2a20*/  IMAD.SHL.U32 R5, R5, 0x40, RZ ;  /* 0x0000004005057824 */ /* 0x000fe200078e00ff */
[----:B------:R-:W-:Y:S01]  /*2a30*/  LOP3.LUT R4, R3, 0x30, R4, 0xf8, !PT ;  /* 0x0000003003047812 */ /* 0x000fe200078ef804 */
[----:B------:R-:W-:Y:S01]  /*2a40*/  IMAD R232, R2, 0x4, R9 ;  /* 0x0000000402e87824 */ /* 0x000fe200078e0209 */
[----:B------:R-:W-:Y:S01]  /*2a50*/  SHF.R.U32.HI R7, RZ, 0x3, R3 ;  /* 0x00000003ff077819 */ /* 0x000fe20000011603 */
[----:B------:R-:W-:Y:S01]  /*2a60*/  IMAD.SHL.U32 R3, R0, 0x8, RZ ;  /* 0x0000000800037824 */ /* 0x000fe200078e00ff */
[----:B------:R-:W-:Y:S01]  /*2a70*/  LOP3.LUT R5, R5, 0x1c0, RZ, 0xc0, !PT ;  /* 0x000001c005057812 */ /* 0x000fe200078ec0ff */
[----:B------:R-:W-:Y:S01]  /*2a80*/  IMAD.SHL.U32 R2, R13, 0x2, RZ ;  /* 0x000000020d027824 */ /* 0x000fe200078e00ff */
[----:B------:R-:W-:Y:S01]  /*2a90*/  LOP3.LUT R12, R6, 0x18, R8, 0xf8, !PT ;  /* 0x00000018060c7812 */ /* 0x000fe200078ef808 */
[----:B------:R-:W-:Y:S01]  /*2aa0*/  IMAD.SHL.U32 R232, R232, 0x2, RZ ;  /* 0x00000002e8e87824 */ /* 0x000fe200078e00ff */
        /* <DEDUP_REMOVED lines=20> */
[----:B------:R-:W-:Y:S01]  /*2bf0*/  SEL R9, RZ, 0x4, P2 ;  /* 0x00000004ff097807 */ /* 0x000fe20001000000 */
[----:B------:R-:W-:Y:S01]  /*2c00*/  IMAD.SHL.U32 R216, R215, 0x2, RZ ;  /* 0x00000002d7d87824 */ /* 0x000fe200078e00ff */
[----:B------:R-:W-:Y:S01]  /*2c10*/  IADD3 R209, R209, 0x1b080, RZ ;  /* 0x0001b080d1d17810 */ /* 0x000fe20007ffe0ff */
[--C-:B------:R-:W-:Y:S01]  /*2c20*/  IMAD R201, R201, 0x2, R200.reuse ;  /* 0x00000002c9c97824 */ /* 0x100fe200078e02c8 */
[----:B------:R-:W-:Y:S01]  /*2c30*/  LOP3.LUT R206, R5, R206, RZ, 0xfc, !PT ;  /* 0x000000ce05ce7212 */ /* 0x000fe200078efcff */
[----:B------:R-:W-:Y:S01]  /*2c40*/  IMAD.SHL.U32 R210, R212, 0x2, RZ ;  /* 0x00000002d4d27824 */ /* 0x000fe200078e00ff */
        /* <DEDUP_REMOVED lines=9> */
[----:B------:R-:W-:Y:S02]  /*2ce0*/  IMAD.IADD R211, R210, 0x1, R216 ;  /* 0x00000001d2d37824 */ /* 0x000fe400078e02d8 */
.L_x_1227:
[----:B------:R-:W-:Y:S04]  /*2cf0*/  DEPBAR.LE SB0, 0x1 ;  /* 0x000080400000791a */ /* 0x000fe80000000000 */
[----:B------:R-:W-:Y:S01]  /*2d00*/  BAR.SYNC.DEFER_BLOCKING 0x0 ;  /* 0x0000000000007b1d */ /* 0x000fe20000010000 */
[C---:B------:R-:W-:Y:S01]  /*2d10*/  IMAD R0, R208.reuse, 0x3000, R212 ;  /* 0x00003000d0007824 */ /* 0x040fe200078e02d4 */
[C---:B------:R-:W-:Y:S01]  /*2d20*/  LEA R187, R208.reuse, R223, 0x6 ;  /* 0x000000dfd0bb7211 */ /* 0x040fe200078e30ff */
[----:B------:R-:W-:Y:S01]  /*2d30*/  IMAD R36, R208, 0x3000, R213 ;  /* 0x00003000d0247824 */ /* 0x000fe200078e02d5 */
[----:B------:R-:W-:Y:S02]  /*2d40*/  IADD3 R218, R192, 0x1, RZ ;  /* 0x00000001c0da7810 */ /* 0x000fe40007ffe0ff */
[----:B------:R-:W-:Y:S01]  /*2d50*/  SHF.L.U32 R108, R0, 0x1, RZ ;  /* 0x00000001006c7819 */ /* 0x000fe200000006ff */
[----:B------:R-:W-:Y:S01]  /*2d60*/  IMAD R0, R208, 0x3000, R215 ;  /* 0x00003000d0007824 */ /* 0x000fe200078e02d7 */
[----:B------:R-:W-:Y:S02]  /*2d70*/  SHF.L.U32 R110, R36, 0x1, RZ ;  /* 0x00000001246e7819 */ /* 0x000fe400000006ff */
[----:B------:R-:W-:Y:S02]  /*2d80*/  ISETP.GE.AND P3, PT, R218, R233, PT ;  /* 0x000000e9da00720c */ /* 0x000fe40003f66270 */
[----:B------:R-:W-:Y:S01]  /*2d90*/  IADD3 R4, R212, R0, RZ ;  /* 0x00000000d4047210 */ /* 0x000fe20007ffe0ff */
[----:B------:R-:W-:Y:S01]  /*2da0*/  IMAD.IADD R0, R213, 0x1, R0 ;  /* 0x00000001d5007824 */ /* 0x000fe200078e0200 */
[----:B------:R-:W-:Y:S03]  /*2db0*/  MOV R226, R192 ;  /* 0x000000c000e27202 */ /* 0x000fe60000000f00 */
[----:B------:R-:W-:Y:S01]  /*2dc0*/  IMAD.SHL.U32 R4, R4, 0x2, RZ ;  /* 0x0000000204047824 */ /* 0x000fe200078e00ff */
[----:B------:R-:W-:Y:S01]  /*2dd0*/  SHF.L.U32 R172, R0, 0x1, RZ ;  /* 0x0000000100ac7819 */ /* 0x000fe200000006ff */
[----:B------:R-:W-:Y:S04]  /*2de0*/  IMAD R0, R208, 0x3000, R217 ;  /* 0x00003000d0007824 */ /* 0x000fe800078e02d9 */
        /* <DEDUP_REMOVED lines=148> */
[----:B------:R3:W1:Y:S01]  /*3730*/  LDSM.16.M88.4 R172, [R211+0x1b080] ;  /* 0x01b08000d3ac783b */ /* 0x0006620000000200 */
[----:B------:R-:W-:-:S06]  /*3740*/  @P3 BRA `(.L_x_1225) ;  /* 0x0000034000003947 */ /* 0x000fcc0003800000 */
[----:B------:R-:W-:Y:S01]  /*3750*/  ISETP.GT.AND P1, PT, R251, 0xf, PT ;  /* 0x0000000ffb00780c */ /* 0x000fe20003f24270 */
[----:B------:R-:W-:Y:S01]  /*3760*/  IMAD.WIDE.U32 R26, R218, c[0x0][0x178], RZ ;  /* 0x00005e00da1a7a25 */ /* 0x000fe200078e00ff */
[----:B------:R-:W-:Y:S03]  /*3770*/  SHF.R.S32.HI R0, RZ, 0x1f, R218 ;  /* 0x0000001fff007819 */ /* 0x000fe600000114da */
[----:B------:R-:W-:Y:S02]  /*3780*/  IMAD.MOV.U32 R190, RZ, RZ, c[0x0][0x178] ;  /* 0x00005e00ffbe7624 */ /* 0x000fe400078e00ff */
[----:B------:R-:W-:Y:S02]  /*3790*/  IMAD R0, R0, c[0x0][0x178], RZ ;  /* 0x00005e0000007a24 */ /* 0x000fe400078e02ff */
[----:B------:R-:W-:Y:S02]  /*37a0*/  IMAD.SHL.U32 R3, R26, 0x40, RZ ;  /* 0x000000401a037824 */ /* 0x000fe400078e00ff */
[----:B------:R-:W-:Y:S02]  /*37b0*/  IMAD R28, R218, c[0x0][0x17c], R0 ;  /* 0x00005f00da1c7a24 */ /* 0x000fe400078e0200 */
[----:B------:R-:W-:Y:S01]  /*37c0*/  @!P1 LEA R2, R192, 0x40, 0x6 ;  /* 0x00000040c0029811 */ /* 0x000fe200078e30ff */
[----:B------:R-:W-:Y:S02]  /*37d0*/  IMAD.SHL.U32 R190, R190, 0x20, RZ ;  /* 0x00000020bebe7824 */ /* 0x000fe400078e00ff */
[----:B------:R-:W-:Y:S01]  /*37e0*/  IMAD.IADD R29, R27, 0x1, R28 ;  /* 0x000000011b1d7824 */ /* 0x000fe200078e021c */
[C---:B------:R-:W-:Y:S01]  /*37f0*/  @!P1 IADD3 R0, P0, R2.reuse, R242, RZ ;  /* 0x000000f202009210 */ /* 0x040fe20007f1e0ff */
[----:B------:R-:W-:Y:S02]  /*3800*/  IMAD.MOV.U32 R189, RZ, RZ, 0x5 ;  /* 0x00000005ffbd7424 */ /* 0x000fe400078e00ff */
[----:B------:R-:W-:Y:S01]  /*3810*/  IMAD.MOV.U32 R188, RZ, RZ, c[0x0][0x178] ;  /* 0x00005e00ffbc7624 */ /* 0x000fe200078e00ff */
[----:B------:R-:W-:Y:S02]  /*3820*/  @!P1 LEA.HI.X.SX32 R28, R2, R247, 0x1, P0 ;  /* 0x000000f7021c9211 */ /* 0x000fe400000f0eff */
[----:B------:R-:W-:Y:S02]  /*3830*/  IADD3 R27, P1, P0, R236, R3, R190 ;  /* 0x00000003ec1b7210 */ /* 0x000fe4000783e0be */
[----:B------:R-:W-:Y:S02]  /*3840*/  SHF.L.U64.HI R188, R188, R189, c[0x0][0x17c] ;  /* 0x00005f00bcbc7619 */ /* 0x000fe400000102bd */
[----:B------:R-:W-:Y:S01]  /*3850*/  SHF.L.U64.HI R2, R26, 0x6, R29 ;  /* 0x000000061a027819 */ /* 0x000fe2000001021d */
[----:B------:R-:W-:Y:S01]  /*3860*/  IMAD R26, R218, -0x40, R225 ;  /* 0xffffffc0da1a7824 */ /* 0x000fe200078e02e1 */
[----:B------:R-:W-:Y:S02]  /*3870*/  IADD3 R3, P2, R3, R236, RZ ;  /* 0x000000ec03037210 */ /* 0x000fe40007f5e0ff */
[----:B------:R-:W-:Y:S02]  /*3880*/  IADD3.X R32, R231, R2, R188, P1, P0 ;  /* 0x00000002e7207210 */ /* 0x000fe40000fe04bc */
[----:B------:R-:W-:Y:S11]  /*3890*/  ISETP.GT.AND P1, PT, R251, 0xf, PT ;  /* 0x0000000ffb00780c */ /* 0x000ff60003f24270 */
[----:B------:R-:W-:Y:S02]  /*38a0*/  @!UPT UIADD3 URZ, URZ, URZ, URZ ;  /* 0x0000003f3f3ff290 */ /* 0x000fe4000fffe03f */
[C---:B------:R-:W-:Y:S04]  /*38b0*/  @!P1 LEA R30, P0, R0.reuse, c[0x0][0x258], 0x2 ;  /* 0x00009600001e9a11 */ /* 0x040fe800078010ff */
[----:B------:R-:W-:Y:S01]  /*38c0*/  @!P1 LEA.HI.X R31, R0, c[0x0][0x25c], R28, 0x2, P0 ;  /* 0x00009700001f9a11 */ /* 0x000fe200000f141c */
[----:B------:R-:W-:Y:S01]  /*38d0*/  IMAD.X R0, R2, 0x1, R231, P2 ;  /* 0x0000000102007824 */ /* 0x000fe200010e06e7 */
[----:B------:R-:W-:Y:S01]  /*38e0*/  LEA R28, P1, R3, c[0x0][0x160], 0x1 ;  /* 0x00005800031c7a11 */ /* 0x000fe200078208ff */
[----:B------:R-:W-:Y:S01]  /*38f0*/  IMAD.IADD R2, R26, 0x1, -R238 ;  /* 0x000000011a027824 */ /* 0x000fe200078e0aee */
[----:B------:R-:W-:Y:S02]  /*3900*/  LEA R26, P0, R27, c[0x0][0x160], 0x1 ;  /* 0x000058001b1a7a11 */ /* 0x000fe400078008ff */
[----:B------:R-:W-:Y:S02]  /*3910*/  LEA.HI.X R29, R3, c[0x0][0x164], R0, 0x1, P1 ;  /* 0x00005900031d7a11 */ /* 0x000fe400008f0c00 */
[C---:B------:R-:W-:Y:S02]  /*3920*/  ISETP.LT.OR P1, PT, R2.reuse, 0x1, !P4 ;  /* 0x000000010200780c */ /* 0x040fe40006721670 */
[----:B------:R-:W-:Y:S02]  /*3930*/  IADD3 R0, R221, 0xf080, RZ ;  /* 0x0000f080dd007810 */ /* 0x000fe40007ffe0ff */
[----:B------:R-:W-:Y:S02]  /*3940*/  LEA.HI.X R27, R27, c[0x0][0x164], R32, 0x1, P0 ;  /* 0x000059001b1b7a11 */ /* 0x000fe400000f0c20 */
[----:B------:R-:W-:Y:S01]  /*3950*/  ISETP.LT.OR P0, PT, R2, 0x1, !P6 ;  /* 0x000000010200780c */ /* 0x000fe20007701670 */
[----:B------:R-:W-:Y:S01]  /*3960*/  IMAD R0, R222, 0x6000, R0 ;  /* 0x00006000de007824 */ /* 0x000fe200078e0200 */
[C---:B------:R-:W-:Y:S05]  /*3970*/  ISETP.GT.AND P2, PT, R251.reuse, 0xf, PT ;  /* 0x0000000ffb00780c */ /* 0x040fea0003f44270 */
        /* <DEDUP_REMOVED lines=15> */
[----:B------:R3:W-:Y:S05]  /*3a70*/  LDGSTS.E.BYPASS.LTC128B.128 [R0+0x5000], [R26.64+0x100], !P0 ;  /* 0x050001001a007fae */ /* 0x0007ea000c101d44 */
[----:B------:R3:W-:Y:S02]  /*3a80*/  @!P2 LDGSTS.E.BYPASS.LTC128B.128 [R2+0x21080], [R30.64] ;  /* 0x210800001e02afae */ /* 0x0007e4000b901d44 */
.L_x_1225:
[C---:B-123--:R-:W-:Y:S01]  /*3a90*/  HMMA.16816.F32 R24, R104.reuse, R24, RZ ;  /* 0x000000186818723c */ /* 0x04efe200000018ff */
[----:B------:R-:W-:Y:S03]  /*3aa0*/  LDSM.16.M88.2 R2, [R203+0x7880] ;  /* 0x00788000cb02783b */ /* 0x000fe60000000100 */
[----:B------:R-:W-:Y:S01]  /*3ab0*/  IMAD.IADD R0, R216, 0x1, R209 ;  /* 0x00000001d8007824 */ /* 0x000fe200078e02d1 */
        /* <DEDUP_REMOVED lines=9> */
[C---:B------:R-:W-:Y:S01]  /*3b50*/  HMMA.16816.F32 R24, R172.reuse, R176, R24 ;  /* 0x000000b0ac18723c */ /* 0x040fe20000001818 */
[----:B------:R-:W5:Y:S07]  /*3b60*/  LDSM.16.M88.2 R110, [R203+0x9880] ;  /* 0x00988000cb6e783b */ /* 0x000f6e0000000100 */
[C---:B------:R-:W-:Y:S01]  /*3b70*/  HMMA.16816.F32 R28, R172.reuse, R178, R28 ;  /* 0x000000b2ac1c723c */ /* 0x040fe2000000181c */
[----:B------:R-:W-:Y:S07]  /*3b80*/  LDSM.16.M88.4 R176, [R0] ;  /* 0x0000000000b0783b */ /* 0x000fee0000000200 */
[C---:B------:R-:W-:Y:S01]  /*3b90*/  HMMA.16816.F32 R32, R172.reuse, R180, R32 ;  /* 0x000000b4ac20723c */ /* 0x040fe20000001820 */
[----:B------:R-:W4:Y:S07]  /*3ba0*/  LDSM.16.M88.2 R180, [R202+0x7880] ;  /* 0x00788000cab4783b */ /* 0x000f2e0000000100 */
[C---:B------:R-:W-:Y:S08]  /*3bb0*/  HMMA.16816.F32 R36, R172.reuse, R182, R36 ;  /* 0x000000b6ac24723c */ /* 0x040ff00000001824 */
[----:B----4-:R-:W-:Y:S01]  /*3bc0*/  HMMA.16816.F32 R40, R172, R184, R40 ;  /* 0x000000b8ac28723c */ /* 0x010fe20000001828 */
[----:B------:R-:W-:Y:S07]  /*3bd0*/  LDSM.16.M88.4 R172, [R210+0x1d080] ;  /* 0x01d08000d2ac783b */ /* 0x000fee0000000200 */
[C---:B-1----:R-:W-:Y:S01]  /*3be0*/  HMMA.16816.F32 R24, R188.reuse, R2, R24 ;  /* 0x00000002bc18723c */ /* 0x042fe20000001818 */
[----:B------:R-:W1:Y:S07]  /*3bf0*/  LDSM.16.M88.2 R2, [R202+0x8080] ;  /* 0x00808000ca02783b */ /* 0x000e6e0000000100 */
        /* <DEDUP_REMOVED lines=8> */
[C---:B------:R-:W-:Y:S01]  /*3c80*/  HMMA.16816.F32 R24, R176.reuse, R180, R24 ;  /* 0x000000b4b018723c */ /* 0x040fe20000001818 */
        /* <DEDUP_REMOVED lines=13> */
[----:B------:R-:W-:Y:S07]  /*3d60*/  LDSM.16.M88.2 R180, [R202+0xb880] ;  /* 0x00b88000cab4783b */ /* 0x000fee0000000100 */
        /* <DEDUP_REMOVED lines=36> */
[----:B------:R-:W-:Y:S01]  /*3fb0*/  IMAD.IADD R181, R227, 0x1, -R232 ;  /* 0x00000001e3b57824 */ /* 0x000fe200078e0ae8 */
[----:B--2---:R-:W-:Y:S01]  /*3fc0*/  HMMA.16816.F32 R40, R176, R104, R40 ;  /* 0x00000068b028723c */ /* 0x004fe20000001828 */
[----:B------:R-:W2:Y:S06]  /*3fd0*/  LDSM.16.M88.2 R104, [R200+0xe880] ;  /* 0x00e88000c868783b */ /* 0x000eac0000000100 */
[----:B------:R-:W-:Y:S01]  /*3fe0*/  IMAD R176, R192, 0x40, R227 ;  /* 0x00000040c0b07824 */ /* 0x000fe200078e02e3 */
[C---:B---3--:R-:W-:Y:S01]  /*3ff0*/  HMMA.16816.F32 R24, R172.reuse, R106, R24 ;  /* 0x0000006aac18723c */ /* 0x048fe20000001818 */
[----:B------:R-:W-:Y:S04]  /*4000*/  LDSM.16.M88.2 R106, [R201+0xc880] ;  /* 0x00c88000c96a783b */ /* 0x000fe80000000100 */
[----:B------:R-:W-:Y:S03]  /*4010*/  IADD3 R176, -R225, 0x1, R176 ;  /* 0x00000001e1b07810 */ /* 0x000fe60007ffe1b0 */
[C---:B----4-:R-:W-:Y:S01]  /*4020*/  HMMA.16816.F32 R28, R172.reuse, R108, R28 ;  /* 0x0000006cac1c723c */ /* 0x050fe2000000181c */
[----:B------:R-:W-:Y:S03]  /*4030*/  LDSM.16.M88.2 R108, [R201+0xd080] ;  /* 0x00d08000c96c783b */ /* 0x000fe60000000100 */
[----:B------:R-:W-:Y:S02]  /*4040*/  IADD3 R182, -R232, R223, R176 ;  /* 0x000000dfe8b67210 */ /* 0x000fe40007ffe1b0 */
[----:B------:R-:W3:Y:S02]  /*4050*/  LDSM.16.M88.4 R176, [R211+0x1f080] ;  /* 0x01f08000d3b0783b */ /* 0x000ee40000000200 */
[C---:B-----5:R-:W-:Y:S02]  /*4060*/  HMMA.16816.F32 R32, R172.reuse, R110, R32 ;  /* 0x0000006eac20723c */ /* 0x060fe40000001820 */
[----:B------:R-:W-:Y:S02]  /*4070*/  LDSM.16.M88.2 R110, [R203+0xc880] ;  /* 0x00c88000cb6e783b */ /* 0x000fe40000000100 */
[----:B------:R-:W-:Y:S04]  /*4080*/  IMNMX R180, R181, R182, PT ;  /* 0x000000b6b5b47217 */ /* 0x000fe80003800200 */
[C---:B-1----:R-:W-:Y:S01]  /*4090*/  HMMA.16816.F32 R36, R172.reuse, R2, R36 ;  /* 0x00000002ac24723c */ /* 0x042fe20000001824 */
[----:B------:R-:W1:Y:S02]  /*40a0*/  LDSM.16.M88.2 R2, [R201+0xd880] ;  /* 0x00d88000c902783b */ /* 0x000e640000000100 */
[----:B------:R-:W-:Y:S04]  /*40b0*/  ISETP.GT.AND P0, PT, R180, RZ, PT ;  /* 0x000000ffb400720c */ /* 0x000fe80003f04270 */
[----:B------:R-:W-:Y:S01]  /*40c0*/  FSEL R4, R4, -INF , P0 ;  /* 0xff80000004047808 */ /* 0x000fe20000000000 */
[----:B--2---:R-:W-:Y:S04]  /*40d0*/  HMMA.16816.F32 R40, R172, R104, R40 ;  /* 0x00000068ac28723c */ /* 0x004fe80000001828 */
[--C-:B------:R-:W-:Y:S01]  /*40e0*/  FFMA.FTZ R4, R4, c[0x0][0x29c], -R186.reuse ;  /* 0x0000a70004047a23 */ /* 0x100fe200000108ba */
[C---:B------:R-:W-:Y:S03]  /*40f0*/  ISETP.GT.AND P0, PT, R180.reuse, 0x1, PT ;  /* 0x00000001b400780c */ /* 0x040fe60003f04270 */
[----:B------:R2:W-:Y:S01]  /*4100*/  MUFU.EX2 R190, R4 ;  /* 0x0000000400be7308 */ /* 0x0005e20000000800 */
[C---:B---3--:R-:W-:Y:S08]  /*4110*/  HMMA.16816.F32 R24, R176.reuse, R106, R24 ;  /* 0x0000006ab018723c */ /* 0x048ff00000001818 */
[C---:B------:R-:W-:Y:S04]  /*4120*/  HMMA.16816.F32 R28, R176.reuse, R108, R28 ;  /* 0x0000006cb01c723c */ /* 0x040fe8000000181c */
[----:B--2---:R-:W-:Y:S02]  /*4130*/  FSEL R4, R5, -INF , P0 ;  /* 0xff80000005047808 */ /* 0x004fe40000000000 */
[----:B------:R-:W-:Y:S02]  /*4140*/  ISETP.GT.AND P0, PT, R180, 0x10, PT ;  /* 0x00000010b400780c */ /* 0x000fe40003f04270 */
[C---:B-1----:R-:W-:Y:S04]  /*4150*/  HMMA.16816.F32 R32, R176.reuse, R2, R32 ;  /* 0x00000002b020723c */ /* 0x042fe80000001820 */
[--C-:B------:R-:W-:Y:S01]  /*4160*/  FFMA.FTZ R4, R4, c[0x0][0x29c], -R186.reuse ;  /* 0x0000a70004047a23 */ /* 0x100fe200000108ba */
[----:B------:R-:W-:Y:S02]  /*4170*/  FSEL R8, R8, -INF , P0 ;  /* 0xff80000008087808 */ /* 0x000fe40000000000 */
[----:B------:R-:W-:Y:S01]  /*4180*/  ISETP.GT.AND P0, PT, R180, 0x11, PT ;  /* 0x00000011b400780c */ /* 0x000fe20003f04270 */
[----:B------:R1:W-:Y:S04]  /*4190*/  MUFU.EX2 R189, R4 ;  /* 0x0000000400bd7308 */ /* 0x0003e80000000800 */
[--C-:B------:R-:W-:Y:S01]  /*41a0*/  FFMA.FTZ R8, R8, c[0x0][0x29c], -R186.reuse ;  /* 0x0000a70008087a23 */ /* 0x100fe200000108ba */
[----:B------:R-:W-:Y:S02]  /*41b0*/  FSEL R104, R9, -INF , P0 ;  /* 0xff80000009687808 */ /* 0x000fe40000000000 */
[----:B------:R-:W-:Y:S03]  /*41c0*/  ISETP.GT.AND P0, PT, R180, 0x20, PT ;  /* 0x00000020b400780c */ /* 0x000fe60003f04270 */
[----:B------:R2:W-:Y:S01]  /*41d0*/  MUFU.EX2 R188, R8 ;  /* 0x0000000800bc7308 */ /* 0x0005e20000000800 */
[--C-:B------:R-:W-:Y:S01]  /*41e0*/  FFMA.FTZ R104, R104, c[0x0][0x29c], -R186.reuse ;  /* 0x0000a70068687a23 */ /* 0x100fe200000108ba */
[----:B------:R-:W-:Y:S02]  /*41f0*/  FSEL R12, R12, -INF , P0 ;  /* 0xff8000000c0c7808 */ /* 0x000fe40000000000 */
[----:B------:R-:W-:Y:S03]  /*4200*/  ISETP.GT.AND P0, PT, R180, 0x21, PT ;  /* 0x00000021b400780c */ /* 0x000fe60003f04270 */
[--C-:B------:R-:W-:Y:S01]  /*4210*/  FFMA.FTZ R12, R12, c[0x0][0x29c], -R186.reuse ;  /* 0x0000a7000c0c7a23 */ /* 0x100fe200000108ba */
[----:B------:R-:W-:Y:S02]  /*4220*/  FSEL R108, R13, -INF , P0 ;  /* 0xff8000000d6c7808 */ /* 0x000fe40000000000 */
[----:B------:R3:W4:Y:S01]  /*4230*/  MUFU.EX2 R185, R104 ;  /* 0x0000006800b97308 */ /* 0x0007220000000800 */
[----:B------:R-:W-:Y:S02]  /*4240*/  ISETP.GT.AND P0, PT, R180, 0x30, PT ;  /* 0x00000030b400780c */ /* 0x000fe40003f04270 */
[--C-:B------:R-:W-:Y:S01]  /*4250*/  FFMA.FTZ R2, R108, c[0x0][0x29c], -R186.reuse ;  /* 0x0000a7006c027a23 */ /* 0x100fe200000108ba */
[----:B-1----:R-:W1:Y:S01]  /*4260*/  LDSM.16.M88.2 R4, [R201+0xe080] ;  /* 0x00e08000c904783b */ /* 0x002e620000000100 */
[----:B------:R-:W-:Y:S02]  /*4270*/  FSEL R16, R16, -INF , P0 ;  /* 0xff80000010107808 */ /* 0x000fe40000000000 */
[----:B------:R-:W-:Y:S03]  /*4280*/  ISETP.GT.AND P0, PT, R180, 0x31, PT ;  /* 0x00000031b400780c */ /* 0x000fe60003f04270 */
[----:B------:R5:W-:Y:S01]  /*4290*/  MUFU.EX2 R184, R12 ;  /* 0x0000000c00b87308 */ /* 0x000be20000000800 */
[----:B--2---:R-:W2:Y:S09]  /*42a0*/  LDSM.16.M88.2 R8, [R201+0xe880] ;  /* 0x00e88000c908783b */ /* 0x004eb20000000100 */
[----:B------:R1:W1:Y:S01]  /*42b0*/  MUFU.EX2 R183, R2 ;  /* 0x0000000200b77308 */ /* 0x0002620000000800 */
[----:B---3--:R-:W3:Y:S04]  /*42c0*/  LDSM.16.M88.4 R104, [R209+0x4000] ;  /* 0x00400000d168783b */ /* 0x008ee80000000200 */
[----:B-----5:R-:W5:Y:S01]  /*42d0*/  LDSM.16.M88.2 R12, [R203+0xd080] ;  /* 0x00d08000cb0c783b */ /* 0x020f620000000100 */
[C---:B-1----:R-:W-:Y:S03]  /*42e0*/  HMMA.16816.F32 R36, R176.reuse, R4, R36 ;  /* 0x00000004b024723c */ /* 0x042fe60000001824 */
[----:B------:R-:W1:Y:S04]  /*42f0*/  LDSM.16.M88.2 R2, [R203+0xd880] ;  /* 0x00d88000cb02783b */ /* 0x000e680000000100 */
[--C-:B------:R-:W-:Y:S01]  /*4300*/  FFMA.FTZ R4, R16, c[0x0][0x29c], -R186.reuse ;  /* 0x0000a70010047a23 */ /* 0x100fe200000108ba */
[----:B------:R-:W-:Y:S01]  /*4310*/  FSEL R16, R17, -INF , P0 ;  /* 0xff80000011107808 */ /* 0x000fe20000000000 */
[----:B--2---:R-:W-:Y:S02]  /*4320*/  HMMA.16816.F32 R40, R176, R8, R40 ;  /* 0x00000008b028723c */ /* 0x004fe40000001828 */
[----:B------:R2:W-:Y:S01]  /*4330*/  MUFU.EX2 R175, R4 ;  /* 0x0000000400af7308 */ /* 0x0005e20000000800 */
[----:B------:R-:W-:Y:S01]  /*4340*/  LDSM.16.M88.2 R8, [R203+0xe880] ;  /* 0x00e88000cb08783b */ /* 0x000fe20000000100 */
[--C-:B------:R-:W-:Y:S01]  /*4350*/  FFMA.FTZ R16, R16, c[0x0][0x29c], -R186.reuse ;  /* 0x0000a70010107a23 */ /* 0x100fe200000108ba */
[----:B------:R-:W-:Y:S04]  /*4360*/  ISETP.GT.AND P0, PT, R180, 0x40, PT ;  /* 0x00000040b400780c */ /* 0x000fe80003f04270 */
[----:B------:R-:W-:Y:S01]  /*4370*/  FSEL R20, R20, -INF , P0 ;  /* 0xff80000014147808 */ /* 0x000fe20000000000 */
[C---:B---3--:R-:W-:Y:S02]  /*4380*/  HMMA.16816.F32 R24, R104.reuse, R110, R24 ;  /* 0x0000006e6818723c */ /* 0x048fe40000001818 */
[----:B------:R3:W-:Y:S01]  /*4390*/  MUFU.EX2 R174, R16 ;  /* 0x0000001000ae7308 */ /* 0x0007e20000000800 */
[----:B------:R3:W-:Y:S02]  /*43a0*/  LDSM.16.M88.4 R108, [R0+0x4000] ;  /* 0x00400000006c783b */ /* 0x0007e40000000200 */
[----:B------:R-:W-:Y:S01]  /*43b0*/  ISETP.GT.AND P0, PT, R180, 0x41, PT ;  /* 0x00000041b400780c */ /* 0x000fe20003f04270 */
[--C-:B------:R-:W-:Y:S03]  /*43c0*/  FFMA.FTZ R20, R20, c[0x0][0x29c], -R186.reuse ;  /* 0x0000a70014147a23 */ /* 0x100fe600000108ba */
[----:B------:R-:W-:Y:S01]  /*43d0*/  FSEL R21, R21, -INF , P0 ;  /* 0xff80000015157808 */ /* 0x000fe20000000000 */
[C---:B-----5:R-:W-:Y:S01]  /*43e0*/  HMMA.16816.F32 R28, R104.reuse, R12, R28 ;  /* 0x0000000c681c723c */ /* 0x060fe2000000181c */
[----:B------:R-:W-:Y:S01]  /*43f0*/  LDSM.16.M88.2 R12, [R202+0xd080] ;  /* 0x00d08000ca0c783b */ /* 0x000fe20000000100 */
[----:B------:R-:W-:Y:S02]  /*4400*/  MUFU.EX2 R173, R20 ;  /* 0x0000001400ad7308 */ /* 0x000fe40000000800 */
[----:B------:R-:W-:Y:S01]  /*4410*/  FFMA.FTZ R186, R21, c[0x0][0x29c], -R186 ;  /* 0x0000a70015ba7a23 */ /* 0x000fe200000108ba */
[----:B--2---:R-:W2:Y:S03]  /*4420*/  LDSM.16.M88.2 R4, [R203+0xe080] ;  /* 0x00e08000cb04783b */ /* 0x004ea60000000100 */
[C---:B-1----:R-:W-:Y:S01]  /*4430*/  HMMA.16816.F32 R32, R104.reuse, R2, R32 ;  /* 0x000000026820723c */ /* 0x042fe20000001820 */
[----:B------:R-:W-:Y:S03]  /*4440*/  LDSM.16.M88.2 R2, [R202+0xd880] ;  /* 0x00d88000ca02783b */ /* 0x000fe60000000100 */
[----:B------:R-:W1:Y:S01]  /*4450*/  MUFU.EX2 R186, R186 ;  /* 0x000000ba00ba7308 */ /* 0x000e620000000800 */
[----:B---3--:R-:W-:Y:S01]  /*4460*/  IADD3 R0, R182, 0x8, RZ ;  /* 0x00000008b6007810 */ /* 0x008fe20007ffe0ff */
[----:B------:R-:W3:Y:S03]  /*4470*/  LDSM.16.M88.2 R16, [R202+0xc880] ;  /* 0x00c88000ca10783b */ /* 0x000ee60000000100 */
[----:B------:R-:W-:Y:S04]  /*4480*/  IMNMX R0, R181, R0, PT ;  /* 0x00000000b5007217 */ /* 0x000fe80003800200 */
[C---:B------:R-:W-:Y:S02]  /*4490*/  ISETP.GT.AND P0, PT, R0.reuse, RZ, PT ;  /* 0x000000ff0000720c */ /* 0x040fe40003f04270 */
[C---:B------:R-:W-:Y:S02]  /*44a0*/  ISETP.GT.AND P2, PT, R0.reuse, 0x31, PT ;  /* 0x000000310000780c */ /* 0x040fe40003f44270 */
[----:B------:R-:W-:Y:S02]  /*44b0*/  ISETP.GT.AND P1, PT, R0, 0x40, PT ;  /* 0x000000400000780c */ /* 0x000fe40003f24270 */
[----:B------:R-:W-:Y:S02]  /*44c0*/  FSEL R6, R6, -INF , P0 ;  /* 0xff80000006067808 */ /* 0x000fe40000000000 */
[----:B------:R-:W-:Y:S02]  /*44d0*/  ISETP.GT.AND P0, PT, R0, 0x1, PT ;  /* 0x000000010000780c */ /* 0x000fe40003f04270 */
[----:B------:R-:W-:Y:S01]  /*44e0*/  FSEL R22, R22, -INF , P1 ;  /* 0xff80000016167808 */ /* 0x000fe20000800000 */
[--C-:B------:R-:W-:Y:S01]  /*44f0*/  FFMA.FTZ R172, R6, c[0x0][0x29c], -R187.reuse ;  /* 0x0000a70006ac7a23 */ /* 0x100fe200000108bb */
[----:B------:R-:W-:Y:S02]  /*4500*/  FSEL R6, R7, -INF , P0 ;  /* 0xff80000007067808 */ /* 0x000fe40000000000 */
[----:B------:R-:W-:Y:S03]  /*4510*/  ISETP.GT.AND P0, PT, R0, 0x10, PT ;  /* 0x000000100000780c */ /* 0x000fe60003f04270 */
[--C-:B------:R-:W-:Y:S01]  /*4520*/  FFMA.FTZ R6, R6, c[0x0][0x29c], -R187.reuse ;  /* 0x0000a70006067a23 */ /* 0x100fe200000108bb */
[----:B------:R-:W-:Y:S01]  /*4530*/  MUFU.EX2 R172, R172 ;  /* 0x000000ac00ac7308 */ /* 0x000fe20000000800 */
[----:B------:R-:W-:Y:S02]  /*4540*/  FSEL R10, R10, -INF , P0 ;  /* 0xff8000000a0a7808 */ /* 0x000fe40000000000 */
[----:B------:R-:W-:Y:S01]  /*4550*/  ISETP.GT.AND P0, PT, R0, 0x11, PT ;  /* 0x000000110000780c */ /* 0x000fe20003f04270 */
[C---:B--2---:R-:W-:Y:S01]  /*4560*/  HMMA.16816.F32 R36, R104.reuse, R4, R36 ;  /* 0x000000046824723c */ /* 0x044fe20000001824 */
[----:B------:R-:W2:Y:S02]  /*4570*/  LDSM.16.M88.2 R4, [R202+0xe080] ;  /* 0x00e08000ca04783b */ /* 0x000ea40000000100 */
[----:B------:R-:W-:Y:S01]  /*4580*/  FSEL R11, R11, -INF , P0 ;  /* 0xff8000000b0b7808 */ /* 0x000fe20000000000 */
[--C-:B------:R-:W-:Y:S01]  /*4590*/  FFMA.FTZ R10, R10, c[0x0][0x29c], -R187.reuse ;  /* 0x0000a7000a0a7a23 */ /* 0x100fe200000108bb */
[----:B------:R-:W-:Y:S03]  /*45a0*/  ISETP.GT.AND P0, PT, R0, 0x20, PT ;  /* 0x000000200000780c */ /* 0x000fe60003f04270 */
[----:B------:R-:W-:Y:S01]  /*45b0*/  HMMA.16816.F32 R40, R104, R8, R40 ;  /* 0x000000086828723c */ /* 0x000fe20000001828 */
[----:B------:R-:W5:Y:S01]  /*45c0*/  LDS R8, [R223.X4+0x21280] ;  /* 0x02128000df087984 */ /* 0x000f620000004800 */
[----:B------:R1:W-:Y:S02]  /*45d0*/  MUFU.EX2 R105, R6 ;  /* 0x0000000600697308 */ /* 0x0003e40000000800 */
[----:B------:R-:W-:Y:S01]  /*45e0*/  FSEL R14, R14, -INF , P0 ;  /* 0xff8000000e0e7808 */ /* 0x000fe20000000000 */
[--C-:B------:R-:W-:Y:S01]  /*45f0*/  FFMA.FTZ R21, R11, c[0x0][0x29c], -R187.reuse ;  /* 0x0000a7000b157a23 */ /* 0x100fe200000108bb */
[----:B------:R-:W-:Y:S02]  /*4600*/  ISETP.GT.AND P0, PT, R0, 0x21, PT ;  /* 0x000000210000780c */ /* 0x000fe40003f04270 */
[C---:B---3--:R-:W-:Y:S04]  /*4610*/  HMMA.16816.F32 R24, R108.reuse, R16, R24 ;  /* 0x000000106c18723c */ /* 0x048fe80000001818 */
[----:B------:R-:W-:Y:S01]  /*4620*/  MUFU.EX2 R104, R10 ;  /* 0x0000000a00687308 */ /* 0x000fe20000000800 */
[----:B----4-:R-:W-:Y:S01]  /*4630*/  F2FP.PACK_AB R11, R185, R188 ;  /* 0x000000bcb90b723e */ /* 0x010fe200000000ff */
[--C-:B------:R-:W-:Y:S01]  /*4640*/  FFMA.FTZ R14, R14, c[0x0][0x29c], -R187.reuse ;  /* 0x0000a7000e0e7a23 */ /* 0x100fe200000108bb */
[----:B------:R-:W-:Y:S01]  /*4650*/  FSEL R16, R19, -INF , P2 ;  /* 0xff80000013107808 */ /* 0x000fe20001000000 */
[C---:B------:R-:W-:Y:S04]  /*4660*/  HMMA.16816.F32 R28, R108.reuse, R12, R28 ;  /* 0x0000000c6c1c723c */ /* 0x040fe8000000181c */
[----:B------:R-:W-:Y:S01]  /*4670*/  F2FP.PACK_AB R9, R183, R184 ;  /* 0x000000b8b709723e */ /* 0x000fe200000000ff */
[--C-:B------:R-:W-:Y:S01]  /*4680*/  FFMA.FTZ R16, R16, c[0x0][0x29c], -R187.reuse ;  /* 0x0000a70010107a23 */ /* 0x100fe200000108bb */
[----:B------:R-:W3:Y:S01]  /*4690*/  MUFU.EX2 R21, R21 ;  /* 0x0000001500157308 */ /* 0x000ee20000000800 */
[----:B------:R-:W-:Y:S01]  /*46a0*/  FSEL R15, R15, -INF , P0 ;  /* 0xff8000000f0f7808 */ /* 0x000fe20000000000 */
[C---:B------:R-:W-:Y:S01]  /*46b0*/  HMMA.16816.F32 R32, R108.reuse, R2, R32 ;  /* 0x000000026c20723c */ /* 0x040fe20000001820 */
[----:B-1----:R-:W1:Y:S02]  /*46c0*/  LDSM.16.M88.2 R6, [R202+0xe880] ;  /* 0x00e88000ca06783b */ /* 0x002e640000000100 */
[----:B------:R-:W-:Y:S01]  /*46d0*/  ISETP.GT.AND P0, PT, R0, 0x30, PT ;  /* 0x000000300000780c */ /* 0x000fe20003f04270 */
[--C-:B------:R-:W-:Y:S03]  /*46e0*/  FFMA.FTZ R15, R15, c[0x0][0x29c], -R187.reuse ;  /* 0x0000a7000f0f7a23 */ /* 0x100fe600000108bb */
[----:B------:R-:W-:Y:S01]  /*46f0*/  FSEL R2, R18, -INF , P0 ;  /* 0xff80000012027808 */ /* 0x000fe20000000000 */
[----:B------:R4:W-:Y:S01]  /*4700*/  MUFU.EX2 R20, R14 ;  /* 0x0000000e00147308 */ /* 0x0009e20000000800 */
[C---:B--2---:R-:W-:Y:S03]  /*4710*/  HMMA.16816.F32 R36, R108.reuse, R4, R36 ;  /* 0x000000046c24723c */ /* 0x044fe60000001824 */
[--C-:B------:R-:W-:Y:S01]  /*4720*/  FFMA.FTZ R2, R2, c[0x0][0x29c], -R187.reuse ;  /* 0x0000a70002027a23 */ /* 0x100fe200000108bb */
[----:B------:R-:W-:Y:S02]  /*4730*/  ISETP.GT.AND P0, PT, R0, 0x41, PT ;  /* 0x000000410000780c */ /* 0x000fe40003f04270 */
[----:B------:R-:W-:Y:S01]  /*4740*/  F2FP.PACK_AB R3, R189, R190 ;  /* 0x000000bebd03723e */ /* 0x000fe200000000ff */
[----:B------:R-:W2:Y:S01]  /*4750*/  LDS R0, [R223.X4+0x212a0] ;  /* 0x0212a000df007984 */ /* 0x000ea20000004800 */
[----:B------:R-:W-:Y:S01]  /*4760*/  FSEL R23, R23, -INF , P0 ;  /* 0xff80000017177808 */ /* 0x000fe20000000000 */
[----:B------:R1:W-:Y:S02]  /*4770*/  MUFU.EX2 R17, R2 ;  /* 0x0000000200117308 */ /* 0x0003e40000000800 */
[----:B------:R2:W-:Y:S01]  /*4780*/  STS [R219+0x21480], R3 ;  /* 0x02148003db007388 */ /* 0x0005e20000000800 */
[----:B------:R-:W-:Y:S01]  /*4790*/  F2FP.PACK_AB R5, R186, R173 ;  /* 0x000000adba05723e */ /* 0x000fe200000000ff */
[--C-:B-----5:R-:W-:Y:S01]  /*47a0*/  FADD.FTZ R25, R25, -R8.reuse ;  /* 0x8000000819197221 */ /* 0x120fe20000010000 */
[----:B---3--:R-:W-:Y:S01]  /*47b0*/  F2FP.PACK_AB R4, R21, R104 ;  /* 0x000000681504723e */ /* 0x008fe200000000ff */
[--C-:B------:R-:W-:Y:S02]  /*47c0*/  FADD.FTZ R29, R29, -R8.reuse ;  /* 0x800000081d1d7221 */ /* 0x100fe40000010000 */
[----:B------:R-:W-:Y:S02]  /*47d0*/  FMUL.FTZ R13, R189, R25 ;  /* 0x00000019bd0d7220 */ /* 0x000fe40000410000 */
[----:B------:R-:W2:Y:S01]  /*47e0*/  MUFU.EX2 R18, R15 ;  /* 0x0000000f00127308 */ /* 0x000ea20000000800 */
[--C-:B------:R-:W-:Y:S02]  /*47f0*/  FADD.FTZ R33, R33, -R8.reuse ;  /* 0x8000000821217221 */ /* 0x100fe40000010000 */
[--C-:B------:R-:W-:Y:S02]  /*4800*/  FADD.FTZ R24, R24, -R8.reuse ;  /* 0x8000000818187221 */ /* 0x100fe40000010000 */
[--C-:B----4-:R-:W-:Y:S02]  /*4810*/  FFMA.FTZ R14, R22, c[0x0][0x29c], -R187.reuse ;  /* 0x0000a700160e7a23 */ /* 0x110fe400000108bb */
[----:B------:R-:W-:Y:S02]  /*4820*/  FFMA.FTZ R187, R23, c[0x0][0x29c], -R187 ;  /* 0x0000a70017bb7a23 */ /* 0x000fe400000108bb */
[----:B------:R-:W-:Y:S01]  /*4830*/  FMUL.FTZ R24, R190, R24 ;  /* 0x00000018be187220 */ /* 0x000fe20000410000 */
[----:B------:R-:W3:Y:S01]  /*4840*/  MUFU.EX2 R16, R16 ;  /* 0x0000001000107308 */ /* 0x000ee20000000800 */
[----:B------:R-:W-:Y:S02]  /*4850*/  FMUL.FTZ R10, R183, R33 ;  /* 0x00000021b70a7220 */ /* 0x000fe40000410000 */
[--C-:B------:R-:W-:Y:S01]  /*4860*/  FADD.FTZ R37, R37, -R8.reuse ;  /* 0x8000000825257221 */ /* 0x100fe20000010000 */
[----:B-1----:R-:W-:Y:S03]  /*4870*/  HMMA.16816.F32 R40, R108, R6, R40 ;  /* 0x000000066c28723c */ /* 0x002fe60000001828 */
[----:B------:R-:W-:Y:S01]  /*4880*/  F2FP.PACK_AB R2, R105, R172 ;  /* 0x000000ac6902723e */ /* 0x000fe200000000ff */
[----:B------:R-:W-:Y:S01]  /*4890*/  FADD.FTZ R28, R28, -R8 ;  /* 0x800000081c1c7221 */ /* 0x000fe20000010000 */
[----:B------:R-:W-:Y:S01]  /*48a0*/  F2FP.PACK_AB R13, R13, R24 ;  /* 0x000000180d0d723e */ /* 0x000fe200000000ff */
[----:B------:R-:W-:Y:S01]  /*48b0*/  MUFU.EX2 R7, R187 ;  /* 0x000000bb00077308 */ /* 0x000fe20000000800 */
[----:B------:R-:W-:Y:S01]  /*48c0*/  F2FP.PACK_AB R6, R174, R175 ;  /* 0x000000afae06723e */ /* 0x000fe200000000ff */
[----:B------:R3:W-:Y:S01]  /*48d0*/  STS [R220], R2 ;  /* 0x00000002dc007388 */ /* 0x0007e20000000800 */
[----:B------:R-:W-:Y:S03]  /*48e0*/  FMUL.FTZ R28, R188, R28 ;  /* 0x0000001cbc1c7220 */ /* 0x000fe60000410000 */
[----:B------:R-:W-:Y:S01]  /*48f0*/  STS [R219+0x21c80], R11 ;  /* 0x021c800bdb007388 */ /* 0x000fe20000000800 */
[----:B--2---:R-:W-:Y:S01]  /*4900*/  F2FP.PACK_AB R3, R18, R20 ;  /* 0x000000141203723e */ /* 0x004fe200000000ff */
[--C-:B------:R-:W-:Y:S02]  /*4910*/  FADD.FTZ R26, R26, -R0.reuse ;  /* 0x800000001a1a7221 */ /* 0x100fe40000010000 */
[----:B------:R1:W-:Y:S01]  /*4920*/  STS [R220+0x800], R4 ;  /* 0x00080004dc007388 */ /* 0x0003e20000000800 */
[----:B------:R-:W2:Y:S01]  /*4930*/  MUFU.EX2 R14, R14 ;  /* 0x0000000e000e7308 */ /* 0x000ea20000000800 */
[--C-:B------:R-:W-:Y:S02]  /*4940*/  FADD.FTZ R27, R27, -R0.reuse ;  /* 0x800000001b1b7221 */ /* 0x100fe40000010000 */
[----:B------:R-:W-:Y:S01]  /*4950*/  STS [R219+0x22480], R9 ;  /* 0x02248009db007388 */ /* 0x000fe20000000800 */
[----:B------:R-:W-:Y:S02]  /*4960*/  FMUL.FTZ R26, R172, R26 ;  /* 0x0000001aac1a7220 */ /* 0x000fe40000410000 */
[----:B------:R-:W-:Y:S01]  /*4970*/  FMUL.FTZ R27, R105, R27 ;  /* 0x0000001b691b7220 */ /* 0x000fe20000410000 */
[----:B------:R4:W-:Y:S01]  /*4980*/  STS [R220+0x1000], R3 ;  /* 0x00100003dc007388 */ /* 0x0009e20000000800 */
[----:B------:R-:W-:Y:S02]  /*4990*/  FMUL.FTZ R15, R185, R29 ;  /* 0x0000001db90f7220 */ /* 0x000fe40000410000 */
[----:B------:R-:W-:Y:S01]  /*49a0*/  FADD.FTZ R30, R30, -R0 ;  /* 0x800000001e1e7221 */ /* 0x000fe20000010000 */
[----:B------:R-:W-:Y:S01]  /*49b0*/  STS [R219+0x22c80], R6 ;  /* 0x022c8006db007388 */ /* 0x000fe20000000800 */
[----:B------:R-:W-:Y:S01]  /*49c0*/  FADD.FTZ R32, R32, -R8 ;  /* 0x8000000820207221 */ /* 0x000fe20000010000 */
[----:B------:R-:W-:Y:S01]  /*49d0*/  F2FP.PACK_AB R15, R15, R28 ;  /* 0x0000001c0f0f723e */ /* 0x000fe200000000ff */
[----:B------:R-:W-:Y:S01]  /*49e0*/  FMUL.FTZ R30, R104, R30 ;  /* 0x0000001e681e7220 */ /* 0x000fe20000410000 */
[----:B---3--:R-:W-:Y:S01]  /*49f0*/  F2FP.PACK_AB R2, R16, R17 ;  /* 0x000000111002723e */ /* 0x008fe200000000ff */
[----:B------:R-:W-:Y:S02]  /*4a00*/  FMUL.FTZ R32, R184, R32 ;  /* 0x00000020b8207220 */ /* 0x000fe40000410000 */
[--C-:B------:R-:W-:Y:S02]  /*4a10*/  FADD.FTZ R34, R34, -R0.reuse ;  /* 0x8000000022227221 */ /* 0x100fe40000010000 */
[----:B------:R2:W-:Y:S01]  /*4a20*/  STS [R220+0x1800], R2 ;  /* 0x00180002dc007388 */ /* 0x0005e20000000800 */
[--C-:B------:R-:W-:Y:S01]  /*4a30*/  FADD.FTZ R35, R35, -R0.reuse ;  /* 0x8000000023237221 */ /* 0x100fe20000010000 */
[----:B------:R-:W-:Y:S01]  /*4a40*/  F2FP.PACK_AB R10, R10, R32 ;  /* 0x000000200a0a723e */ /* 0x000fe200000000ff */
[----:B-1----:R-:W-:Y:S01]  /*4a50*/  FADD.FTZ R4, R31, -R0 ;  /* 0x800000001f047221 */ /* 0x002fe20000010000 */
[----:B------:R-:W-:Y:S01]  /*4a60*/  STS [R219+0x23480], R5 ;  /* 0x02348005db007388 */ /* 0x000fe20000000800 */
[----:B------:R-:W-:Y:S02]  /*4a70*/  FMUL.FTZ R34, R20, R34 ;  /* 0x0000002214227220 */ /* 0x000fe40000410000 */
[----:B------:R-:W-:Y:S02]  /*4a80*/  FMUL.FTZ R4, R21, R4 ;  /* 0x0000000415047220 */ /* 0x000fe40000410000 */
[----:B------:R-:W-:Y:S02]  /*4a90*/  FMUL.FTZ R35, R18, R35 ;  /* 0x0000002312237220 */ /* 0x000fe40000410000 */
[--C-:B------:R-:W-:Y:S01]  /*4aa0*/  FADD.FTZ R36, R36, -R8.reuse ;  /* 0x8000000824247221 */ /* 0x100fe20000010000 */
[----:B------:R-:W-:Y:S01]  /*4ab0*/  F2FP.PACK_AB R4, R4, R30 ;  /* 0x0000001e0404723e */ /* 0x000fe200000000ff */
[----:B------:R-:W-:Y:S02]  /*4ac0*/  FADD.FTZ R41, R41, -R8 ;  /* 0x8000000829297221 */ /* 0x000fe40000010000 */
[----:B------:R-:W-:Y:S02]  /*4ad0*/  FMUL.FTZ R36, R175, R36 ;  /* 0x00000024af247220 */ /* 0x000fe40000410000 */
[--C-:B------:R-:W-:Y:S02]  /*4ae0*/  FADD.FTZ R38, R38, -R0.reuse ;  /* 0x8000000026267221 */ /* 0x100fe40000010000 */
[----:B----4-:R-:W-:Y:S02]  /*4af0*/  FADD.FTZ R3, R39, -R0 ;  /* 0x8000000027037221 */ /* 0x010fe40000010000 */
[----:B------:R-:W-:Y:S02]  /*4b00*/  FADD.FTZ R40, R40, -R8 ;  /* 0x8000000828287221 */ /* 0x000fe40000010000 */
[----:B------:R-:W-:Y:S01]  /*4b10*/  FMUL.FTZ R8, R174, R37 ;  /* 0x00000025ae087220 */ /* 0x000fe20000410000 */
[----:B--2---:R-:W-:Y:S01]  /*4b20*/  F2FP.PACK_AB R2, R7, R14 ;  /* 0x0000000e0702723e */ /* 0x004fe200000000ff */
[--C-:B------:R-:W-:Y:S02]  /*4b30*/  FADD.FTZ R43, R43, -R0.reuse ;  /* 0x800000002b2b7221 */ /* 0x100fe40000010000 */
[----:B------:R-:W-:Y:S01]  /*4b40*/  FADD.FTZ R42, R42, -R0 ;  /* 0x800000002a2a7221 */ /* 0x000fe20000010000 */
[----:B------:R-:W-:Y:S01]  /*4b50*/  F2FP.PACK_AB R0, R35, R34 ;  /* 0x000000222300723e */ /* 0x000fe200000000ff */
[----:B------:R1:W-:Y:S01]  /*4b60*/  STS [R220+0x2000], R2 ;  /* 0x00200002dc007388 */ /* 0x0003e20000000800 */
[----:B------:R-:W-:Y:S01]  /*4b70*/  FMUL.FTZ R17, R17, R38 ;  /* 0x0000002611117220 */ /* 0x000fe20000410000 */
[----:B------:R-:W-:Y:S01]  /*4b80*/  F2FP.PACK_AB R8, R8, R36 ;  /* 0x000000240808723e */ /* 0x000fe200000000ff */
[----:B------:R-:W-:Y:S01]  /*4b90*/  FMUL.FTZ R3, R16, R3 ;  /* 0x0000000310037220 */ /* 0x000fe20000410000 */
[----:B------:R-:W-:Y:S01]  /*4ba0*/  BAR.SYNC.DEFER_BLOCKING 0x0 ;  /* 0x0000000000007b1d */ /* 0x000fe20000010000 */
[----:B------:R-:W-:Y:S02]  /*4bb0*/  FMUL.FTZ R40, R173, R40 ;  /* 0x00000028ad287220 */ /* 0x000fe40000410000 */
        /* <DEDUP_REMOVED lines=124> */
[----:B------:R-:W-:Y:S03]  /*5380*/  LOP3.LUT P3, RZ, R224, 0x1, RZ, 0xc0, !PT ;  /* 0x00000001e0ff7812 */ /* 0x000fe6000786c0ff */
[----:B------:R-:W-:Y:S02]  /*5390*/  IMAD R0, R0, c[0x0][0x208], RZ ;  /* 0x0000820000007a24 */ /* 0x000fe400078e02ff */
[----:B------:R-:W-:Y:S02]  /*53a0*/  IMAD.MOV.U32 R107, RZ, RZ, c[0x0][0x208] ;  /* 0x00008200ff6b7624 */ /* 0x000fe400078e00ff */
[----:B------:R-:W-:Y:S02]  /*53b0*/  IMAD R4, R218, c[0x0][0x20c], R0 ;  /* 0x00008300da047a24 */ /* 0x000fe400078e0200 */
[----:B------:R-:W-:Y:S02]  /*53c0*/  IMAD.SHL.U32 R107, R107, 0x20, RZ ;  /* 0x000000206b6b7824 */ /* 0x000fe400078e00ff */
[----:B------:R-:W-:Y:S02]  /*53d0*/  IMAD.SHL.U32 R5, R2, 0x40, RZ ;  /* 0x0000004002057824 */ /* 0x000fe400078e00ff */
[----:B------:R-:W-:Y:S02]  /*53e0*/  IMAD.IADD R4, R3, 0x1, R4 ;  /* 0x0000000103047824 */ /* 0x000fe400078e0204 */
[----:B------:R-:W-:Y:S01]  /*53f0*/  IMAD.SHL.U32 R0, R218, 0x40, RZ ;  /* 0x00000040da007824 */ /* 0x000fe200078e00ff */
[----:B------:R-:W-:Y:S02]  /*5400*/  IADD3 R8, P2, P1, R234, R5, R107 ;  /* 0x00000005ea087210 */ /* 0x000fe4000795e06b */
[----:B------:R-:W-:Y:S02]  /*5410*/  SHF.L.U64.HI R2, R2, 0x6, R4 ;  /* 0x0000000602027819 */ /* 0x000fe40000010204 */
[C---:B------:R-:W-:Y:S02]  /*5420*/  IADD3 R3, P0, R0.reuse, R240, RZ ;  /* 0x000000f000037210 */ /* 0x040fe40007f1e0ff */
[----:B------:R-:W-:Y:S02]  /*5430*/  IADD3.X R9, R229, R2, R252, P2, P1 ;  /* 0x00000002e5097210 */ /* 0x000fe400017e24fc */
[----:B------:R-:W-:Y:S02]  /*5440*/  IADD3 R5, P1, R5, R234, RZ ;  /* 0x000000ea05057210 */ /* 0x000fe40007f3e0ff */
[----:B------:R-:W-:Y:S02]  /*5450*/  LEA.HI.X.SX32 R4, R0, R239, 0x1, P0 ;  /* 0x000000ef00047211 */ /* 0x000fe400000f0eff */
[C---:B------:R-:W-:Y:S01]  /*5460*/  LEA R6, P0, R3.reuse, c[0x0][0x280], 0x2 ;  /* 0x0000a00003067a11 */ /* 0x040fe200078010ff */
[----:B------:R-:W-:Y:S01]  /*5470*/  IMAD.X R2, R2, 0x1, R229, P1 ;  /* 0x0000000102027824 */ /* 0x000fe200008e06e5 */
[----:B------:R-:W-:Y:S02]  /*5480*/  IADD3 R0, -R238, R225, -R0 ;  /* 0x000000e1ee007210 */ /* 0x000fe40007ffe900 */
[----:B------:R-:W-:Y:S02]  /*5490*/  LEA.HI.X R7, R3, c[0x0][0x284], R4, 0x2, P0 ;  /* 0x0000a10003077a11 */ /* 0x000fe400000f1404 */
[C---:B------:R-:W-:Y:S02]  /*54a0*/  LEA R4, P0, R5.reuse, c[0x0][0x1f0], 0x1 ;  /* 0x00007c0005047a11 */ /* 0x040fe400078008ff */
[----:B------:R-:W-:Y:S02]  /*54b0*/  ISETP.LT.OR P2, PT, R0, 0x1, !P3 ;  /* 0x000000010000780c */ /* 0x000fe40005f41670 */
[----:B------:R-:W-:Y:S02]  /*54c0*/  LEA.HI.X R5, R5, c[0x0][0x1f4], R2, 0x1, P0 ;  /* 0x00007d0005057a11 */ /* 0x000fe400000f0c02 */
[----:B------:R-:W-:Y:S02]  /*54d0*/  LEA R2, P0, R8, c[0x0][0x1f0], 0x1 ;  /* 0x00007c0008027a11 */ /* 0x000fe400078008ff */
[----:B------:R-:W-:Y:S02]  /*54e0*/  LOP3.LUT P1, RZ, R224, 0x2, RZ, 0xc0, !PT ;  /* 0x00000002e0ff7812 */ /* 0x000fe4000782c0ff */
[----:B------:R-:W-:Y:S02]  /*54f0*/  LEA.HI.X R3, R8, c[0x0][0x1f4], R9, 0x1, P0 ;  /* 0x00007d0008037a11 */ /* 0x000fe400000f0c09 */
        /* <DEDUP_REMOVED lines=11> */
[----:B------:R-:W-:Y:S02]  /*55b0*/  ISETP.LT.OR P2, PT, R0, 0x21, !P3 ;  /* 0x000000210000780c */ /* 0x000fe40005f41670 */
[C---:B------:R-:W-:Y:S11]  /*55c0*/  ISETP.GT.AND P3, PT, R251.reuse, 0xf, PT ;  /* 0x0000000ffb00780c */ /* 0x040ff60003f64270 */
[----:B------:R1:W-:Y:S02]  /*55d0*/  LDGSTS.E.BYPASS.LTC128B.128 [R221+0x1c080], [R2.64], !P2 ;  /* 0x1c08000002dd7fae */ /* 0x0003e4000d101d44 */
[----:B------:R-:W-:Y:S02]  /*55e0*/  @!P3 IMAD.SHL.U32 R0, R251, 0x10, RZ ;  /* 0x00000010fb00b824 */ /* 0x000fe400078e00ff */
[----:B------:R1:W-:Y:S04]  /*55f0*/  LDGSTS.E.BYPASS.LTC128B.128 [R221+0x1e080], [R2.64+0x80], !P1 ;  /* 0x1e08008002dd7fae */ /* 0x0003e8000c901d44 */
[----:B------:R1:W-:Y:S04]  /*5600*/  LDGSTS.E.BYPASS.LTC128B.128 [R221+0x20080], [R2.64+0x100], !P0 ;  /* 0x2008010002dd7fae */ /* 0x0003e8000c101d44 */
[----:B------:R1:W-:Y:S02]  /*5610*/  @!P3 LDGSTS.E.BYPASS.LTC128B.128 [R0+0x21280], [R6.64] ;  /* 0x212800000600bfae */ /* 0x0003e4000b901d44 */
.L_x_1226:
[-C--:B-1234-:R-:W-:Y:S01]  /*5620*/  HMMA.16816.F32 R4, R108, R16.reuse, RZ ;  /* 0x000000106c04723c */ /* 0x09efe200000018ff */
[----:B------:R-:W0:Y:S02]  /*5630*/  LDGDEPBAR ;  /* 0x00000000000079af */ /* 0x000e240000000000 */
[----:B------:R-:W-:Y:S01]  /*5640*/  ISETP.GE.AND P2, PT, R208, 0x1, PT ;  /* 0x00000001d000780c */ /* 0x000fe20003f46270 */
[----:B------:R-:W-:Y:S01]  /*5650*/  IMAD R0, R226, 0x3000, RZ ;  /* 0x00003000e2007824 */ /* 0x000fe200078e02ff */
[----:B------:R-:W-:Y:S03]  /*5660*/  ISETP.GE.AND P1, PT, R222, 0x1, PT ;  /* 0x00000001de00780c */ /* 0x000fe60003f26270 */
[C---:B------:R-:W-:Y:S04]  /*5670*/  HMMA.16816.F32 R8, R172.reuse, R16, RZ ;  /* 0x00000010ac08723c */ /* 0x040fe800000018ff */
[C---:B------:R-:W-:Y:S04]  /*5680*/  IADD3 R2, P0, R0.reuse, R244, RZ ;  /* 0x000000f400027210 */ /* 0x040fe80007f1e0ff */
[-C--:B------:R-:W-:Y:S01]  /*5690*/  HMMA.16816.F32 R12, R172, R18.reuse, RZ ;  /* 0x00000012ac0c723c */ /* 0x080fe200000018ff */
[----:B------:R-:W-:Y:S07]  /*56a0*/  LEA.HI.X.SX32 R0, R0, R246, 0x1, P0 ;  /* 0x000000f600007211 */ /* 0x000fee00000f0eff */
        /* <DEDUP_REMOVED lines=27> */
[----:B------:R-:W-:Y:S03]  /*5860*/  LDSM.16.MT88.4 R196, [R206+0x4000] ;  /* 0x00400000cec4783b */ /* 0x000fe60000004200 */
        /* <DEDUP_REMOVED lines=9> */
[----:B------:R-:W2:Y:S07]  /*5900*/  LDSM.16.M88.4 R192, [R207+0x1c00] ;  /* 0x001c0000cfc0783b */ /* 0x000eae0000000200 */
[-C--:B----4-:R-:W-:Y:S08]  /*5910*/  HMMA.16816.F32 R36, R172, R188.reuse, R36 ;  /* 0x000000bcac24723c */ /* 0x090ff00000001824 */
        /* <DEDUP_REMOVED lines=21> */
[C---:B------:R-:W-:Y:S01]  /*5a70*/  LEA R176, P0, R2.reuse, c[0x0][0x220], 0x2 ;  /* 0x0000880002b07a11 */ /* 0x040fe200078010ff */
[-C--:B-1----:R-:W-:Y:S05]  /*5a80*/  HMMA.16816.F32 R4, R172, R180.reuse, R4 ;  /* 0x000000b4ac04723c */ /* 0x082fea0000001804 */
[----:B------:R-:W-:Y:S01]  /*5a90*/  LEA.HI.X R177, R2, c[0x0][0x224], R0, 0x2, P0 ;  /* 0x0000890002b17a11 */ /* 0x000fe200000f1400 */
[----:B------:R-:W-:Y:S01]  /*5aa0*/  IMAD R0, R208, 0x3000, R214 ;  /* 0x00003000d0007824 */ /* 0x000fe200078e02d6 */
[----:B------:R-:W-:Y:S01]  /*5ab0*/  LDSM.16.MT88.2 R2, [R204+0x23c80] ;  /* 0x023c8000cc02783b */ /* 0x000fe20000004100 */
[C---:B------:R-:W-:Y:S04]  /*5ac0*/  HMMA.16816.F32 R8, R188.reuse, R180, R8 ;  /* 0x000000b4bc08723c */ /* 0x040fe80000001808 */
[----:B------:R-:W-:Y:S01]  /*5ad0*/  IMAD.SHL.U32 R0, R0, 0x2, RZ ;  /* 0x0000000200007824 */ /* 0x000fe200078e00ff */
[----:B------:R-:W-:Y:S02]  /*5ae0*/  ISETP.GE.AND P0, PT, R218, R233, PT ;  /* 0x000000e9da00720c */ /* 0x000fe40003f06270 */
[----:B------:R-:W-:Y:S01]  /*5af0*/  IADD3 R208, R208, 0x1, RZ ;  /* 0x00000001d0d07810 */ /* 0x000fe20007ffe0ff */
[-C--:B------:R-:W-:Y:S04]  /*5b00*/  HMMA.16816.F32 R12, R188, R182.reuse, R12 ;  /* 0x000000b6bc0c723c */ /* 0x080fe8000000180c */
[----:B------:R-:W-:Y:S03]  /*5b10*/  SEL R208, R208, RZ, !P2 ;  /* 0x000000ffd0d07207 */ /* 0x000fe60005000000 */
        /* <DEDUP_REMOVED lines=23> */
[----:B------:R-:W-:Y:S01]  /*5c90*/  RED.E.ADD.F32.FTZ.RN.STRONG.GPU [R176.64+0x3400], R13 ;  /* 0x0034000db000798e */ /* 0x000fe2000c10e784 */
[----:B------:R-:W-:Y:S03]  /*5ca0*/  IMAD.MOV.U32 R192, RZ, RZ, R218 ;  /* 0x000000ffffc07224 */ /* 0x000fe600078e00da */
        /* <DEDUP_REMOVED lines=92> */
[----:B------:R5:W2:Y:S03]  /*6270*/  LDSM.16.MT88.4 R36, [R0+0x14880] ;  /* 0x014880000024783b */ /* 0x000aa60000004200 */
[-C--:B-1----:R-:W-:Y:S08]  /*6280*/  HMMA.16816.F32 R112, R8, R2.reuse, R112 ;  /* 0x000000020870723c */ /* 0x082ff00000001870 */
[-C--:B------:R-:W-:Y:S08]  /*6290*/  HMMA.16816.F32 R116, R12, R2.reuse, R116 ;  /* 0x000000020c74723c */ /* 0x080ff00000001874 */
[C---:B------:R-:W-:Y:S01]  /*62a0*/  HMMA.16816.F32 R120, R20.reuse, R2, R120 ;  /* 0x000000021478723c */ /* 0x040fe20000001878 */
[----:B------:R-:W1:Y:S03]  /*62b0*/  LDSM.16.MT88.2 R2, [R205+0x26080] ;  /* 0x02608000cd02783b */ /* 0x000e660000004100 */
[----:B-----5:R-:W-:Y:S04]  /*62c0*/  IADD3 R0, R222, 0x1, RZ ;  /* 0x00000001de007810 */ /* 0x020fe80007ffe0ff */
[-C--:B------:R-:W-:Y:S04]  /*62d0*/  HMMA.16816.F32 R124, R20, R6.reuse, R124 ;  /* 0x00000006147c723c */ /* 0x080fe8000000187c */
[----:B------:R-:W-:Y:S04]  /*62e0*/  SEL R222, R0, RZ, !P1 ;  /* 0x000000ff00de7207 */ /* 0x000fe80004800000 */
        /* <DEDUP_REMOVED lines=88> */
.L_x_1224:
[----:B------:R-:W-:Y:S05]  /*6870*/  @P0 BRA `(.L_x_1228) ;  /* 0x000037a000000947 */ /* 0x000fea0003800000 */
[----:B------:R-:W-:Y:S01]  /*6880*/  SHF.R.S32.HI R184, RZ, 0x1f, R251 ;  /* 0x0000001fffb87819 */ /* 0x000fe200000114fb */
[----:B------:R-:W-:Y:S01]  /*6890*/  IMAD.SHL.U32 R6, R251, 0x80, RZ ;  /* 0x00000080fb067824 */ /* 0x000fe200078e00ff */
[----:B------:R-:W-:Y:S01]  /*68a0*/  F2FP.PACK_AB R88, R89, R88 ;  /* 0x000000585958723e */ /* 0x000fe200000000ff */
[----:B------:R-:W-:Y:S01]  /*68b0*/  BAR.SYNC.DEFER_BLOCKING 0x1, 0x100 ;  /* 0x0044000000007b1d */ /* 0x000fe20000010000 */
[----:B------:R-:W-:-:S02]  /*68c0*/  LEA.HI R2, R184, R251, RZ, 0x2 ;  /* 0x000000fbb8027211 */ /* 0x000fc400078f10ff */
[CC--:B------:R-:W-:Y:S02]  /*68d0*/  LEA.HI R4, R184.reuse, R251.reuse, RZ, 0x7 ;  /* 0x000000fbb8047211 */ /* 0x0c0fe400078f38ff */
[----:B------:R-:W-:Y:S02]  /*68e0*/  LEA.HI R5, R184, R251, RZ, 0x5 ;  /* 0x000000fbb8057211 */ /* 0x000fe400078f28ff */
[--C-:B------:R-:W-:Y:S01]  /*68f0*/  SHF.R.S32.HI R0, RZ, 0x2, R2.reuse ;  /* 0x00000002ff007819 */ /* 0x100fe20000011402 */
[----:B------:R-:W-:Y:S01]  /*6900*/  IMAD.SHL.U32 R4, R4, 0x4, RZ ;  /* 0x0000000404047824 */ /* 0x000fe200078e00ff */
[----:B------:R-:W-:Y:S02]  /*6910*/  SHF.R.S32.HI R2, RZ, 0x1f, R2 ;  /* 0x0000001fff027819 */ /* 0x000fe40000011402 */
[----:B------:R-:W-:Y:S02]  /*6920*/  LOP3.LUT R6, R6, 0x180, RZ, 0xc0, !PT ;  /* 0x0000018006067812 */ /* 0x000fe400078ec0ff */
[----:B------:R-:W-:-:S02]  /*6930*/  SHF.R.U32.HI R5, RZ, 0x1, R5 ;  /* 0x00000001ff057819 */ /* 0x000fc40000011605 */
[----:B------:R-:W-:Y:S02]  /*6940*/  LEA.HI R3, R2, R0, RZ, 0x3 ;  /* 0x0000000002037211 */ /* 0x000fe400078f18ff */
[----:B------:R-:W-:Y:S02]  /*6950*/  LOP3.LUT R2, R6, 0x30, R5, 0xf8, !PT ;  /* 0x0000003006027812 */ /* 0x000fe400078ef805 */
[----:B------:R-:W-:Y:S02]  /*6960*/  LOP3.LUT R4, R4, 0xfffffe00, RZ, 0xc0, !PT ;  /* 0xfffffe0004047812 */ /* 0x000fe400078ec0ff */
[----:B------:R-:W-:Y:S02]  /*6970*/  LOP3.LUT R3, R3, 0xfffffff8, RZ, 0xc0, !PT ;  /* 0xfffffff803037812 */ /* 0x000fe400078ec0ff */
[----:B------:R-:W-:Y:S02]  /*6980*/  SHF.R.U32.HI R5, RZ, 0x3, R6 ;  /* 0x00000003ff057819 */ /* 0x000fe40000011606 */
[----:B------:R-:W-:-:S02]  /*6990*/  LOP3.LUT R10, R2, 0x8, RZ, 0xfc, !PT ;  /* 0x00000008020a7812 */ /* 0x000fc400078efcff */
[----:B------:R-:W-:Y:S02]  /*69a0*/  IADD3 R0, R4, R0, -R3 ;  /* 0x0000000004007210 */ /* 0x000fe40007ffe803 */
[C---:B------:R-:W-:Y:S02]  /*69b0*/  LOP3.LUT R26, R2.reuse, 0x2c00, RZ, 0xfc, !PT ;  /* 0x00002c00021a7812 */ /* 0x040fe400078efcff */
[----:B------:R-:W-:Y:S02]  /*69c0*/  F2FP.PACK_AB R105, R47, R46 ;  /* 0x0000002e2f69723e */ /* 0x000fe400000000ff */
[----:B------:R-:W-:Y:S02]  /*69d0*/  F2FP.PACK_AB R89, R85, R84 ;  /* 0x000000545559723e */ /* 0x000fe400000000ff */
[C---:B------:R-:W-:Y:S02]  /*69e0*/  LOP3.LUT R9, R2.reuse, 0x48, RZ, 0xfc, !PT ;  /* 0x0000004802097812 */ /* 0x040fe400078efcff */
[----:B------:R-:W-:-:S02]  /*69f0*/  LOP3.LUT R6, R2, 0x1408, RZ, 0xfc, !PT ;  /* 0x0000140802067812 */ /* 0x000fc400078efcff */
[C---:B------:R-:W-:Y:S02]  /*6a00*/  LOP3.LUT R4, R2.reuse, 0x2800, RZ, 0xfc, !PT ;  /* 0x0000280002047812 */ /* 0x040fe400078efcff */
[C---:B------:R-:W-:Y:S02]  /*6a10*/  LOP3.LUT R41, R2.reuse, 0x1c40, RZ, 0xfc, !PT ;  /* 0x00001c4002297812 */ /* 0x040fe400078efcff */
[----:B------:R-:W-:Y:S02]  /*6a20*/  F2FP.PACK_AB R104, R45, R44 ;  /* 0x0000002c2d68723e */ /* 0x000fe400000000ff */
[----:B------:R-:W-:Y:S02]  /*6a30*/  F2FP.PACK_AB R106, R51, R50 ;  /* 0x00000032336a723e */ /* 0x000fe400000000ff */
[----:B------:R-:W-:Y:S02]  /*6a40*/  LOP3.LUT R84, R5, R2, RZ, 0x3c, !PT ;  /* 0x0000000205547212 */ /* 0x000fe400078e3cff */
[----:B------:R-:W-:-:S02]  /*6a50*/  LOP3.LUT R11, R2, 0x40, RZ, 0xfc, !PT ;  /* 0x00000040020b7812 */ /* 0x000fc400078efcff */
[C---:B------:R-:W-:Y:S02]  /*6a60*/  LOP3.LUT R8, R2.reuse, 0x1400, RZ, 0xfc, !PT ;  /* 0x0000140002087812 */ /* 0x040fe400078efcff */
[C---:B------:R-:W-:Y:S02]  /*6a70*/  LOP3.LUT R7, R2.reuse, 0x1440, RZ, 0xfc, !PT ;  /* 0x0000144002077812 */ /* 0x040fe400078efcff */
[C---:B------:R-:W-:Y:S02]  /*6a80*/  LOP3.LUT R29, R2.reuse, 0x2c40, RZ, 0xfc, !PT ;  /* 0x00002c40021d7812 */ /* 0x040fe400078efcff */
[C---:B------:R-:W-:Y:S02]  /*6a90*/  LOP3.LUT R36, R2.reuse, 0x800, RZ, 0xfc, !PT ;  /* 0x0000080002247812 */ /* 0x040fe400078efcff */
[C---:B------:R-:W-:Y:S02]  /*6aa0*/  LOP3.LUT R38, R2.reuse, 0x808, RZ, 0xfc, !PT ;  /* 0x0000080802267812 */ /* 0x040fe400078efcff */
[----:B------:R-:W-:-:S02]  /*6ab0*/  LOP3.LUT R47, R2, 0x3048, RZ, 0xfc, !PT ;  /* 0x00003048022f7812 */ /* 0x000fc400078efcff */
[----:B------:R-:W-:Y:S02]  /*6ac0*/  F2FP.PACK_AB R107, R49, R48 ;  /* 0x00000030316b723e */ /* 0x000fe400000000ff */
[----:B------:R-:W-:Y:S02]  /*6ad0*/  F2FP.PACK_AB R181, R79, R78 ;  /* 0x0000004e4fb5723e */ /* 0x000fe400000000ff */
[C---:B------:R-:W-:Y:S02]  /*6ae0*/  LOP3.LUT R5, R2.reuse, 0x1448, RZ, 0xfc, !PT ;  /* 0x0000144802057812 */ /* 0x040fe400078efcff */
[C---:B------:R-:W-:Y:S02]  /*6af0*/  LOP3.LUT R23, R2.reuse, 0x1848, RZ, 0xfc, !PT ;  /* 0x0000184802177812 */ /* 0x040fe400078efcff */
[C---:B------:R-:W-:Y:S02]  /*6b00*/  LOP3.LUT R42, R2.reuse, 0x1c08, RZ, 0xfc, !PT ;  /* 0x00001c08022a7812 */ /* 0x040fe400078efcff */
[----:B------:R-:W-:-:S02]  /*6b10*/  LOP3.LUT R44, R2, 0x3000, RZ, 0xfc, !PT ;  /* 0x00003000022c7812 */ /* 0x000fc400078efcff */
[C---:B------:R-:W-:Y:S02]  /*6b20*/  LOP3.LUT R45, R2.reuse, 0x3040, RZ, 0xfc, !PT ;  /* 0x00003040022d7812 */ /* 0x040fe400078efcff */
[----:B------:R-:W-:Y:S02]  /*6b30*/  LOP3.LUT R51, R2, 0xc48, RZ, 0xfc, !PT ;  /* 0x00000c4802337812 */ /* 0x000fe400078efcff */
[----:B------:R-:W-:Y:S02]  /*6b40*/  LOP3.LUT R31, R10, 0x180, RZ, 0xc0, !PT ;  /* 0x000001800a1f7812 */ /* 0x000fe400078ec0ff */
        /* <DEDUP_REMOVED lines=96> */
[----:B------:R-:W-:Y:S02]  /*7150*/  LOP3.LUT R23, R40, 0x180, RZ, 0xc0, !PT ;  /* 0x0000018028177812 */ /* 0x000fe400078ec0ff */
[----:B------:R-:W-:Y:S02]  /*7160*/  LOP3.LUT R35, R43, 0x1c0, RZ, 0xc0, !PT ;  /* 0x000001c02b237812 */ /* 0x000fe400078ec0ff */
[----:B------:R-:W-:-:S02]  /*7170*/  LOP3.LUT R39, R46, 0x180, RZ, 0xc0, !PT ;  /* 0x000001802e277812 */ /* 0x000fc400078ec0ff */
[----:B------:R-:W-:Y:S02]  /*7180*/  LOP3.LUT R49, R53, 0x1c0, RZ, 0xc0, !PT ;  /* 0x000001c035317812 */ /* 0x000fe400078ec0ff */
[----:B------:R-:W-:Y:S02]  /*7190*/  LOP3.LUT R52, R55, 0x1c0, RZ, 0xc0, !PT ;  /* 0x000001c037347812 */ /* 0x000fe400078ec0ff */
[----:B------:R-:W-:Y:S02]  /*71a0*/  LOP3.LUT R54, R56, 0x180, RZ, 0xc0, !PT ;  /* 0x0000018038367812 */ /* 0x000fe400078ec0ff */
[----:B------:R-:W-:Y:S02]  /*71b0*/  LOP3.LUT R74, R74, 0x180, RZ, 0xc0, !PT ;  /* 0x000001804a4a7812 */ /* 0x000fe400078ec0ff */
[----:B------:R-:W-:Y:S02]  /*71c0*/  SHF.R.U32.HI R75, RZ, 0x3, R28 ;  /* 0x00000003ff4b7819 */ /* 0x000fe4000001161c */
[----:B------:R-:W-:-:S02]  /*71d0*/  SHF.R.U32.HI R73, RZ, 0x3, R27 ;  /* 0x00000003ff497819 */ /* 0x000fc4000001161b */
        /* <DEDUP_REMOVED lines=39> */
[----:B------:R-:W-:Y:S02]  /*7450*/  LOP3.LUT R78, R77, 0x48, R2, 0x1e, !PT ;  /* 0x000000484d4e7812 */ /* 0x000fe400078e1e02 */
        /* <DEDUP_REMOVED lines=16> */
[--C-:B------:R-:W-:Y:S02]  /*7560*/  LOP3.LUT R77, R75, 0x1400, R2.reuse, 0x1e, !PT ;  /* 0x000014004b4d7812 */ /* 0x100fe400078e1e02 */
        /* <DEDUP_REMOVED lines=22> */
[--C-:B------:R-:W-:Y:S02]  /*76d0*/  LOP3.LUT R63, R43, 0x1808, R2.reuse, 0x1e, !PT ;  /* 0x000018082b3f7812 */ /* 0x100fe400078e1e02 */
[--C-:B------:R-:W-:Y:S02]  /*76e0*/  LOP3.LUT R62, R40, 0x1848, R2.reuse, 0x1e, !PT ;  /* 0x00001848283e7812 */ /* 0x100fe400078e1e02 */
[--C-:B------:R-:W-:Y:S02]  /*76f0*/  LOP3.LUT R61, R37, 0x2c00, R2.reuse, 0x1e, !PT ;  /* 0x00002c00253d7812 */ /* 0x100fe400078e1e02 */
[--C-:B------:R-:W-:Y:S02]  /*7700*/  LOP3.LUT R60, R34, 0x2c40, R2.reuse, 0x1e, !PT ;  /* 0x00002c40223c7812 */ /* 0x100fe400078e1e02 */
[--C-:B------:R-:W-:Y:S01]  /*7710*/  LOP3.LUT R59, R33, 0x2c08, R2.reuse, 0x1e, !PT ;  /* 0x00002c08213b7812 */ /* 0x100fe200078e1e02 */
[C---:B------:R-:W-:Y:S01]  /*7720*/  IMAD.IADD R61, R0.reuse, 0x1, R61 ;  /* 0x00000001003d7824 */ /* 0x040fe200078e023d */
[----:B------:R-:W-:Y:S01]  /*7730*/  LOP3.LUT R58, R31, 0x2c48, R2, 0x1e, !PT ;  /* 0x00002c481f3a7812 */ /* 0x000fe200078e1e02 */
[----:B------:R-:W-:Y:S01]  /*7740*/  IMAD.IADD R60, R0, 0x1, R60 ;  /* 0x00000001003c7824 */ /* 0x000fe200078e023c */
[--C-:B------:R-:W-:Y:S01]  /*7750*/  LOP3.LUT R55, R24, 0x808, R2.reuse, 0x1e, !PT ;  /* 0x0000080818377812 */ /* 0x100fe200078e1e02 */
[C---:B------:R-:W-:Y:S01]  /*7760*/  IMAD.IADD R59, R0.reuse, 0x1, R59 ;  /* 0x00000001003b7824 */ /* 0x040fe200078e023b */
[----:B------:R-:W-:Y:S01]  /*7770*/  LOP3.LUT R68, R57, 0x440, R2, 0x1e, !PT ;  /* 0x0000044039447812 */ /* 0x000fe200078e1e02 */
[C---:B------:R-:W-:Y:S01]  /*7780*/  IMAD.IADD R58, R0.reuse, 0x1, R58 ;  /* 0x00000001003a7824 */ /* 0x040fe200078e023a */
[--C-:B------:R-:W-:Y:S01]  /*7790*/  LOP3.LUT R66, R53, 0x448, R2.reuse, 0x1e, !PT ;  /* 0x0000044835427812 */ /* 0x100fe200078e1e02 */
[----:B------:R-:W-:Y:S01]  /*77a0*/  IMAD.IADD R55, R0, 0x1, R55 ;  /* 0x0000000100377824 */ /* 0x000fe200078e0237 */
[----:B------:R-:W-:-:S02]  /*77b0*/  LOP3.LUT R65, R51, 0x1800, R2, 0x1e, !PT ;  /* 0x0000180033417812 */ /* 0x000fc400078e1e02 */
[--C-:B------:R-:W-:Y:S02]  /*77c0*/  LOP3.LUT R50, R17, 0x1c48, R2.reuse, 0x1e, !PT ;  /* 0x00001c4811327812 */ /* 0x100fe400078e1e02 */
[--C-:B------:R-:W-:Y:S02]  /*77d0*/  LOP3.LUT R46, R16, 0x3000, R2.reuse, 0x1e, !PT ;  /* 0x00003000102e7812 */ /* 0x100fe400078e1e02 */
[----:B------:R-:W-:Y:S01]  /*77e0*/  LOP3.LUT R45, R15, 0x3040, R2, 0x1e, !PT ;  /* 0x000030400f2d7812 */ /* 0x000fe200078e1e02 */
[----:B------:R-:W-:Y:S01]  /*77f0*/  IMAD.IADD R50, R0, 0x1, R50 ;  /* 0x0000000100327824 */ /* 0x000fe200078e0232 */
        /* <DEDUP_REMOVED lines=16> */
[----:B------:R-:W-:Y:S01]  /*7900*/  LOP3.LUT R57, R28, 0x800, R2, 0x1e, !PT ;  /* 0x000008001c397812 */ /* 0x000fe200078e1e02 */
        /* <DEDUP_REMOVED lines=14> */
[----:B------:R-:W-:Y:S01]  /*79f0*/  IMAD.IADD R22, R0, 0x1, R78 ;  /* 0x0000000100167824 */ /* 0x000fe200078e024e */
[--C-:B------:R-:W-:Y:S01]  /*7a00*/  LOP3.LUT R15, R23, 0x3448, R2.reuse, 0x1e, !PT ;  /* 0x00003448170f7812 */ /* 0x100fe200078e1e02 */
[----:B------:R-:W-:Y:S01]  /*7a10*/  IMAD.SHL.U32 R21, R21, 0x2, RZ ;  /* 0x0000000215157824 */ /* 0x000fe200078e00ff */
[--C-:B------:R-:W-:Y:S01]  /*7a20*/  LOP3.LUT R14, R25, 0x1000, R2.reuse, 0x1e, !PT ;  /* 0x00001000190e7812 */ /* 0x100fe200078e1e02 */
[----:B------:R-:W-:Y:S01]  /*7a30*/  IMAD.SHL.U32 R22, R22, 0x2, RZ ;  /* 0x0000000216167824 */ /* 0x000fe200078e00ff */
[--C-:B------:R-:W-:Y:S01]  /*7a40*/  LOP3.LUT R13, R29, 0x1040, R2.reuse, 0x1e, !PT ;  /* 0x000010401d0d7812 */ /* 0x100fe200078e1e02 */
        /* <DEDUP_REMOVED lines=19> */
[----:B------:R-:W-:Y:S01]  /*7b80*/  F2FP.PACK_AB R90, R91, R90 ;  /* 0x0000005a5b5a723e */ /* 0x000fe200000000ff */
[----:B------:R-:W-:Y:S01]  /*7b90*/  IMAD.IADD R81, R0, 0x1, R6 ;  /* 0x0000000100517824 */ /* 0x000fe200078e0206 */
[----:B------:R-:W-:Y:S01]  /*7ba0*/  F2FP.PACK_AB R91, R87, R86 ;  /* 0x00000056575b723e */ /* 0x000fe200000000ff */
[----:B------:R-:W-:Y:S01]  /*7bb0*/  IMAD.SHL.U32 R80, R2, 0x2, RZ ;  /* 0x0000000202507824 */ /* 0x000fe200078e00ff */
[----:B------:R-:W-:Y:S01]  /*7bc0*/  PRMT R87, R104, 0x7610, R87 ;  /* 0x0000761068577816 */ /* 0x000fe20000000057 */
[----:B------:R-:W-:Y:S01]  /*7bd0*/  IMAD.IADD R2, R0, 0x1, R79 ;  /* 0x0000000100027824 */ /* 0x000fe200078e024f */
[----:B------:R-:W-:Y:S01]  /*7be0*/  PRMT R86, R104, 0x7632, R86 ;  /* 0x0000763268567816 */ /* 0x000fe20000000056 */
[C---:B------:R-:W-:Y:S01]  /*7bf0*/  IMAD.IADD R79, R0.reuse, 0x1, R8 ;  /* 0x00000001004f7824 */ /* 0x040fe200078e0208 */
[----:B------:R-:W-:Y:S01]  /*7c00*/  PRMT R85, R105, 0x7610, R85 ;  /* 0x0000761069557816 */ /* 0x000fe20000000055 */
[----:B------:R-:W-:Y:S01]  /*7c10*/  IMAD.SHL.U32 R6, R3, 0x2, RZ ;  /* 0x0000000203067824 */ /* 0x000fe200078e00ff */
[----:B------:R-:W-:Y:S01]  /*7c20*/  STS.U16 [R80+0x7880], R87 ;  /* 0x0078805750007388 */ /* 0x000fe20000000400 */
[--C-:B------:R-:W-:Y:S01]  /*7c30*/  IMAD.IADD R82, R0, 0x1, R5.reuse ;  /* 0x0000000100527824 */ /* 0x100fe200078e0205 */
[----:B------:R-:W-:Y:S01]  /*7c40*/  PRMT R5, R105, 0x7632, R5 ;  /* 0x0000763269057816 */ /* 0x000fe20000000005 */
[----:B------:R-:W-:Y:S01]  /*7c50*/  IMAD.SHL.U32 R8, R2, 0x2, RZ ;  /* 0x0000000202087824 */ /* 0x000fe200078e00ff */
[C---:B------:R-:W-:Y:S01]  /*7c60*/  PRMT R3, R107.reuse, 0x7632, R3 ;  /* 0x000076326b037816 */ /* 0x040fe20000000003 */
[C-C-:B------:R-:W-:Y:S01]  /*7c70*/  IMAD.IADD R84, R0.reuse, 0x1, R4.reuse ;  /* 0x0000000100547824 */ /* 0x140fe200078e0204 */
[----:B------:R-:W-:Y:S01]  /*7c80*/  PRMT R4, R107, 0x7610, R4 ;  /* 0x000076106b047816 */ /* 0x000fe20000000004 */
[C---:B------:R-:W-:Y:S01]  /*7c90*/  IMAD.IADD R49, R0.reuse, 0x1, R45 ;  /* 0x0000000100317824 */ /* 0x040fe200078e022d */
[----:B------:R-:W-:Y:S01]  /*7ca0*/  STS.U16 [R6+0x7880], R86 ;  /* 0x0078805606007388 */ /* 0x000fe20000000400 */
[----:B------:R-:W-:Y:S01]  /*7cb0*/  IMAD.IADD R44, R0, 0x1, R62 ;  /* 0x00000001002c7824 */ /* 0x000fe200078e023e */
[----:B------:R-:W-:Y:S01]  /*7cc0*/  PRMT R2, R106, 0x7610, R2 ;  /* 0x000076106a027816 */ /* 0x000fe20000000002 */
[C---:B------:R-:W-:Y:S01]  /*7cd0*/  IMAD.IADD R48, R0.reuse, 0x1, R43 ;  /* 0x0000000100307824 */ /* 0x040fe200078e022b */
[----:B------:R-:W-:Y:S01]  /*7ce0*/  STS.U16 [R8+0x7880], R85 ;  /* 0x0078805508007388 */ /* 0x000fe20000000400 */
[----:B------:R-:W-:Y:S01]  /*7cf0*/  IMAD.IADD R45, R0, 0x1, R42 ;  /* 0x00000001002d7824 */ /* 0x000fe200078e022a */
[----:B------:R-:W-:Y:S01]  /*7d00*/  F2FP.PACK_AB R92, R93, R92 ;  /* 0x0000005c5d5c723e */ /* 0x000fe200000000ff */
[----:B------:R-:W-:Y:S01]  /*7d10*/  IMAD.SHL.U32 R20, R20, 0x2, RZ ;  /* 0x0000000214147824 */ /* 0x000fe200078e00ff */
        /* <DEDUP_REMOVED lines=15> */
[C---:B------:R-:W-:Y:S01]  /*7e10*/  IMAD.IADD R42, R0.reuse, 0x1, R39 ;  /* 0x00000001002a7824 */ /* 0x040fe200078e0227 */
[----:B------:R-:W-:Y:S01]  /*7e20*/  ISETP.NE.U32.AND P0, PT, RZ, c[0x0][0x358], PT ;  /* 0x0000d600ff007a0c */ /* 0x000fe20003f05070 */
[C---:B------:R-:W-:Y:S01]  /*7e30*/  IMAD.IADD R66, R0.reuse, 0x1, R37 ;  /* 0x0000000100427824 */ /* 0x040fe200078e0225 */
[----:B------:R-:W-:Y:S01]  /*7e40*/  ISETP.NE.U32.AND P1, PT, RZ, c[0x0][0x360], PT ;  /* 0x0000d800ff007a0c */ /* 0x000fe20003f25070 */
[C---:B------:R-:W-:Y:S01]  /*7e50*/  IMAD.IADD R65, R0.reuse, 0x1, R36 ;  /* 0x0000000100417824 */ /* 0x040fe200078e0224 */
[----:B------:R-:W-:Y:S01]  /*7e60*/  ISETP.NE.AND.EX P3, PT, RZ, c[0x0][0x35c], PT, P0 ;  /* 0x0000d700ff007a0c */ /* 0x000fe20003f65300 */
[C---:B------:R-:W-:Y:S01]  /*7e70*/  IMAD.IADD R64, R0.reuse, 0x1, R34 ;  /* 0x0000000100407824 */ /* 0x040fe200078e0222 */
[----:B------:R-:W-:Y:S01]  /*7e80*/  ISETP.NE.AND.EX P0, PT, RZ, c[0x0][0x364], PT, P1 ;  /* 0x0000d900ff007a0c */ /* 0x000fe20003f05310 */
[----:B------:R-:W-:-:S02]  /*7e90*/  IMAD.IADD R63, R0, 0x1, R33 ;  /* 0x00000001003f7824 */ /* 0x000fc400078e0221 */
[C---:B------:R-:W-:Y:S01]  /*7ea0*/  IMAD.IADD R62, R0.reuse, 0x1, R31 ;  /* 0x00000001003e7824 */ /* 0x040fe200078e021f */
[C---:B-1----:R-:W-:Y:S01]  /*7eb0*/  PRMT R5, R109.reuse, 0x7610, R5 ;  /* 0x000076106d057816 */ /* 0x042fe20000000005 */
[C---:B------:R-:W-:Y:S02]  /*7ec0*/  IMAD.IADD R71, R0.reuse, 0x1, R26 ;  /* 0x0000000100477824 */ /* 0x040fe400078e021a */
[C---:B------:R-:W-:Y:S01]  /*7ed0*/  IMAD.IADD R70, R0.reuse, 0x1, R24 ;  /* 0x0000000100467824 */ /* 0x040fe200078e0218 */
[----:B--2---:R-:W-:Y:S01]  /*7ee0*/  PRMT R4, R109, 0x7632, R4 ;  /* 0x000076326d047816 */ /* 0x004fe20000000004 */
[C---:B------:R-:W-:Y:S02]  /*7ef0*/  IMAD.IADD R69, R0.reuse, 0x1, R17 ;  /* 0x0000000100457824 */ /* 0x040fe400078e0211 */
[----:B------:R-:W-:Y:S01]  /*7f00*/  IMAD.IADD R68, R0, 0x1, R16 ;  /* 0x0000000100447824 */ /* 0x000fe200078e0210 */
[----:B---3--:R-:W-:Y:S01]  /*7f10*/  PRMT R3, R108, 0x7610, R3 ;  /* 0x000076106c037816 */ /* 0x008fe20000000003 */
[----:B------:R-:W-:-:S02]  /*7f20*/  IMAD.IADD R67, R0, 0x1, R15 ;  /* 0x0000000100437824 */ /* 0x000fc400078e020f */
[C---:B------:R-:W-:Y:S02]  /*7f30*/  IMAD.IADD R76, R0.reuse, 0x1, R14 ;  /* 0x00000001004c7824 */ /* 0x040fe400078e020e */
[C---:B------:R-:W-:Y:S02]  /*7f40*/  IMAD.IADD R75, R0.reuse, 0x1, R13 ;  /* 0x00000001004b7824 */ /* 0x040fe400078e020d */
[C---:B------:R-:W-:Y:S02]  /*7f50*/  IMAD.IADD R74, R0.reuse, 0x1, R12 ;  /* 0x00000001004a7824 */ /* 0x040fe400078e020c */
[C---:B------:R-:W-:Y:S02]  /*7f60*/  IMAD.IADD R73, R0.reuse, 0x1, R11 ;  /* 0x0000000100497824 */ /* 0x040fe400078e020b */
[C---:B------:R-:W-:Y:S02]  /*7f70*/  IMAD.IADD R72, R0.reuse, 0x1, R10 ;  /* 0x0000000100487824 */ /* 0x040fe400078e020a */
[----:B------:R-:W-:-:S02]  /*7f80*/  IMAD.IADD R77, R0, 0x1, R9 ;  /* 0x00000001004d7824 */ /* 0x000fc400078e0209 */
[----:B------:R-:W-:Y:S01]  /*7f90*/  IMAD.IADD R78, R0, 0x1, R7 ;  /* 0x00000001004e7824 */ /* 0x000fe200078e0207 */
[----:B------:R-:W-:Y:S01]  /*7fa0*/  PRMT R0, R106, 0x7632, R0 ;  /* 0x000076326a007816 */ /* 0x000fe20000000000 */
[----:B------:R-:W-:Y:S02]  /*7fb0*/  IMAD.SHL.U32 R19, R19, 0x2, RZ ;  /* 0x0000000213137824 */ /* 0x000fe400078e00ff */
        /* <DEDUP_REMOVED lines=31> */
[----:B------:R-:W-:Y:S02]  /*81b0*/  PRMT R3, R166, 0x7632, R3 ;  /* 0x00007632a6037816 */ /* 0x000fe40000000003 */
        /* <DEDUP_REMOVED lines=64> */
[----:B------:R-:W-:-:S03]  /*85c0*/  IMAD.SHL.U32 R61, R83, 0x2, RZ ;  /* 0x00000002533d7824 */ /* 0x000fc600078e00ff */
        /* <DEDUP_REMOVED lines=8> */
[----:B------:R-:W-:-:S03]  /*8650*/  PRMT R3, R181, 0x7632, R3 ;  /* 0x00007632b5037816 */ /* 0x000fc60000000003 */
        /* <DEDUP_REMOVED lines=28> */
[----:B------:R-:W-:Y:S01]  /*8820*/  STS.U16 [R49+0x7880], R5 ;  /* 0x0078800531007388 */ /* 0x000fe20000000400 */
[----:B------:R-:W-:-:S03]  /*8830*/  PRMT R3, R94, 0x7610, R3 ;  /* 0x000076105e037816 */ /* 0x000fc60000000003 */
[----:B------:R3:W-:Y:S04]  /*8840*/  STS.U16 [R53+0x7880], R4 ;  /* 0x0078800435007388 */ /* 0x0007e80000000400 */
[----:B------:R4:W-:Y:S01]  /*8850*/  STS.U16 [R58+0x7880], R3 ;  /* 0x007880033a007388 */ /* 0x0009e20000000400 */
[----:B-1----:R-:W-:Y:S02]  /*8860*/  PRMT R2, R94, 0x7632, R2 ;  /* 0x000076325e027816 */ /* 0x002fe40000000002 */
[----:B--2---:R-:W-:-:S03]  /*8870*/  PRMT R0, R96, 0x7610, R0 ;  /* 0x0000761060007816 */ /* 0x004fc60000000000 */
[----:B------:R1:W-:Y:S04]  /*8880*/  STS.U16 [R59+0x7880], R2 ;  /* 0x007880023b007388 */ /* 0x0003e80000000400 */
[----:B------:R2:W-:Y:S01]  /*8890*/  STS.U16 [R60+0x7880], R0 ;  /* 0x007880003c007388 */ /* 0x0005e20000000400 */
[----:B---3--:R-:W-:Y:S02]  /*88a0*/  PRMT R4, R102, 0x7632, R4 ;  /* 0x0000763266047816 */ /* 0x008fe40000000004 */
[C---:B----4-:R-:W-:Y:S02]  /*88b0*/  PRMT R3, R98.reuse, 0x7610, R3 ;  /* 0x0000761062037816 */ /* 0x050fe40000000003 */
[----:B-1----:R-:W-:Y:S02]  /*88c0*/  PRMT R2, R98, 0x7632, R2 ;  /* 0x0000763262027816 */ /* 0x002fe40000000002 */
[----:B--2---:R-:W-:-:S05]  /*88d0*/  PRMT R0, R96, 0x7632, R0 ;  /* 0x0000763260007816 */ /* 0x004fca0000000000 */
[----:B------:R1:W-:Y:S04]  /*88e0*/  STS.U16 [R54+0x7880], R0 ;  /* 0x0078800036007388 */ /* 0x0003e80000000400 */
[----:B------:R2:W-:Y:S04]  /*88f0*/  STS.U16 [R57+0x7880], R3 ;  /* 0x0078800339007388 */ /* 0x0005e80000000400 */
[----:B------:R3:W-:Y:S01]  /*8900*/  STS.U16 [R56+0x7880], R2 ;  /* 0x0078800238007388 */ /* 0x0007e20000000400 */
[C---:B-1----:R-:W-:Y:S02]  /*8910*/  PRMT R0, R100.reuse, 0x7610, R0 ;  /* 0x0000761064007816 */ /* 0x042fe40000000000 */
[----:B--2---:R-:W-:-:S03]  /*8920*/  PRMT R3, R100, 0x7632, R3 ;  /* 0x0000763264037816 */ /* 0x004fc60000000003 */
[----:B------:R1:W-:Y:S01]  /*8930*/  STS.U16 [R64+0x7880], R0 ;  /* 0x0078800040007388 */ /* 0x0003e20000000400 */
[----:B---3--:R-:W-:-:S03]  /*8940*/  F2FP.PACK_AB R2, R113, R112 ;  /* 0x000000707102723e */ /* 0x008fc600000000ff */
[----:B------:R2:W-:Y:S01]  /*8950*/  STS.U16 [R63+0x7880], R3 ;  /* 0x007880033f007388 */ /* 0x0005e20000000400 */
[----:B-1----:R-:W-:Y:S02]  /*8960*/  PRMT R0, R102, 0x7610, R0 ;  /* 0x0000761066007816 */ /* 0x002fe40000000000 */
[----:B--2---:R-:W-:-:S03]  /*8970*/  PRMT R3, R2, 0x7610, R3 ;  /* 0x0000761002037816 */ /* 0x004fc60000000003 */
[----:B------:R1:W-:Y:S01]  /*8980*/  STS.U16 [R62+0x7880], R0 ;  /* 0x007880003e007388 */ /* 0x0003e20000000400 */
[----:B------:R-:W-:-:S03]  /*8990*/  PRMT R2, R2, 0x7632, R2 ;  /* 0x0000763202027816 */ /* 0x000fc60000000002 */
[----:B------:R2:W-:Y:S04]  /*89a0*/  STS.U16 [R61+0x7880], R4 ;  /* 0x007880043d007388 */ /* 0x0005e80000000400 */
[----:B------:R3:W-:Y:S04]  /*89b0*/  STS.U16 [R80+0x80], R3 ;  /* 0x0000800350007388 */ /* 0x0007e80000000400 */
[----:B------:R4:W-:Y:S01]  /*89c0*/  STS.U16 [R6+0x80], R2 ;  /* 0x0000800206007388 */ /* 0x0009e20000000400 */
[----:B-1----:R-:W-:-:S04]  /*89d0*/  F2FP.PACK_AB R0, R115, R114 ;  /* 0x000000727300723e */ /* 0x002fc800000000ff */
[C---:B--2---:R-:W-:Y:S02]  /*89e0*/  PRMT R4, R0.reuse, 0x7610, R4 ;  /* 0x0000761000047816 */ /* 0x044fe40000000004 */
[----:B------:R-:W-:Y:S02]  /*89f0*/  PRMT R0, R0, 0x7632, R0 ;  /* 0x0000763200007816 */ /* 0x000fe40000000000 */
[----:B---3--:R-:W-:Y:S01]  /*8a00*/  F2FP.PACK_AB R3, R117, R116 ;  /* 0x000000747503723e */ /* 0x008fe200000000ff */
[----:B------:R1:W-:Y:S01]  /*8a10*/  STS.U16 [R8+0x80], R4 ;  /* 0x0000800408007388 */ /* 0x0003e20000000400 */
[----:B----4-:R-:W-:-:S03]  /*8a20*/  F2FP.PACK_AB R2, R119, R118 ;  /* 0x000000767702723e */ /* 0x010fc600000000ff */
[----:B------:R2:W-:Y:S04]  /*8a30*/  STS.U16 [R22+0x80], R0 ;  /* 0x0000800016007388 */ /* 0x0005e80000000400 */
[----:B------:R3:W-:Y:S01]  /*8a40*/  STS.U16 [R21+0x80], R3 ;  /* 0x0000800315007388 */ /* 0x0007e20000000400 */
[----:B-1----:R-:W-:Y:S02]  /*8a50*/  PRMT R4, R3, 0x7632, R4 ;  /* 0x0000763203047816 */ /* 0x002fe40000000004 */
[----:B--2---:R-:W-:-:S03]  /*8a60*/  F2FP.PACK_AB R0, R121, R120 ;  /* 0x000000787900723e */ /* 0x004fc600000000ff */
[----:B------:R1:W-:Y:S01]  /*8a70*/  STS.U16 [R20+0x80], R4 ;  /* 0x0000800414007388 */ /* 0x0003e20000000400 */
[----:B------:R-:W-:-:S03]  /*8a80*/  PRMT R5, R0, 0x7610, R5 ;  /* 0x0000761000057816 */ /* 0x000fc60000000005 */
[----:B------:R2:W-:Y:S01]  /*8a90*/  STS.U16 [R19+0x80], R2 ;  /* 0x0000800213007388 */ /* 0x0005e20000000400 */
[----:B---3--:R-:W-:Y:S02]  /*8aa0*/  F2FP.PACK_AB R3, R123, R122 ;  /* 0x0000007a7b03723e */ /* 0x008fe400000000ff */
[----:B------:R-:W-:Y:S02]  /*8ab0*/  PRMT R0, R0, 0x7632, R0 ;  /* 0x0000763200007816 */ /* 0x000fe40000000000 */
[----:B-1----:R-:W-:Y:S02]  /*8ac0*/  PRMT R4, R2, 0x7632, R4 ;  /* 0x0000763202047816 */ /* 0x002fe40000000004 */
[----:B--2---:R-:W-:-:S03]  /*8ad0*/  F2FP.PACK_AB R2, R133, R132 ;  /* 0x000000848502723e */ /* 0x004fc600000000ff */
[----:B------:R1:W-:Y:S04]  /*8ae0*/  STS.U16 [R18+0x80], R4 ;  /* 0x0000800412007388 */ /* 0x0003e80000000400 */
[----:B------:R2:W-:Y:S04]  /*8af0*/  STS.U16 [R29+0x80], R5 ;  /* 0x000080051d007388 */ /* 0x0005e80000000400 */
[----:B------:R3:W-:Y:S04]  /*8b00*/  STS.U16 [R28+0x80], R0 ;  /* 0x000080001c007388 */ /* 0x0007e80000000400 */
[----:B------:R4:W-:Y:S01]  /*8b10*/  STS.U16 [R27+0x80], R3 ;  /* 0x000080031b007388 */ /* 0x0009e20000000400 */
[----:B-1----:R-:W-:-:S02]  /*8b20*/  PRMT R4, R2, 0x7610, R4 ;  /* 0x0000761002047816 */ /* 0x002fc40000000004 */
[----:B------:R-:W-:Y:S02]  /*8b30*/  PRMT R2, R2, 0x7632, R2 ;  /* 0x0000763202027816 */ /* 0x000fe40000000002 */
[----:B--2---:R-:W-:Y:S02]  /*8b40*/  PRMT R5, R3, 0x7632, R5 ;  /* 0x0000763203057816 */ /* 0x004fe40000000005 */
[----:B---3--:R-:W-:-:S03]  /*8b50*/  F2FP.PACK_AB R0, R135, R134 ;  /* 0x000000868700723e */ /* 0x008fc600000000ff */
[----:B------:R-:W-:Y:S01]  /*8b60*/  STS.U16 [R25+0x80], R5 ;  /* 0x0000800519007388 */ /* 0x000fe20000000400 */
[----:B----4-:R-:W-:-:S03]  /*8b70*/  F2FP.PACK_AB R3, R129, R128 ;  /* 0x000000808103723e */ /* 0x010fc600000000ff */
[----:B------:R1:W-:Y:S04]  /*8b80*/  STS.U16 [R23+0x80], R4 ;  /* 0x0000800417007388 */ /* 0x0003e80000000400 */
[----:B------:R2:W-:Y:S01]  /*8b90*/  STS.U16 [R7+0x80], R2 ;  /* 0x0000800207007388 */ /* 0x0005e20000000400 */
[C---:B-1----:R-:W-:Y:S02]  /*8ba0*/  PRMT R4, R0.reuse, 0x7610, R4 ;  /* 0x0000761000047816 */ /* 0x042fe40000000004 */
[----:B------:R-:W-:Y:S02]  /*8bb0*/  PRMT R0, R0, 0x7632, R0 ;  /* 0x0000763200007816 */ /* 0x000fe40000000000 */
[----:B--2---:R-:W-:Y:S01]  /*8bc0*/  F2FP.PACK_AB R2, R131, R130 ;  /* 0x000000828302723e */ /* 0x004fe200000000ff */
[----:B------:R1:W-:Y:S01]  /*8bd0*/  STS.U16 [R10+0x80], R4 ;  /* 0x000080040a007388 */ /* 0x0003e20000000400 */
[----:B------:R-:W-:-:S03]  /*8be0*/  IMAD.MOV.U32 R7, RZ, RZ, 0x4 ;  /* 0x00000004ff077424 */ /* 0x000fc600078e00ff */
        /* <DEDUP_REMOVED lines=26> */
[----:B------:R1:W-:Y:S04]  /*8d90*/  STS.U16 [R34+0x80], R4 ;  /* 0x0000800422007388 */ /* 0x0003e80000000400 */
[----:B------:R2:W-:Y:S04]  /*8da0*/  STS.U16 [R35+0x80], R0 ;  /* 0x0000800023007388 */ /* 0x0005e80000000400 */
[----:B------:R3:W-:Y:S01]  /*8db0*/  STS.U16 [R31+0x80], R3 ;  /* 0x000080031f007388 */ /* 0x0007e20000000400 */
[----:B-1----:R-:W-:-:S02]  /*8dc0*/  PRMT R4, R3, 0x7632, R4 ;  /* 0x0000763203047816 */ /* 0x002fc40000000004 */
        /* <DEDUP_REMOVED lines=36> */
[----:B------:R-:W-:Y:S04]  /*9010*/  STS.U16 [R51+0x80], R5 ;  /* 0x0000800533007388 */ /* 0x000fe80000000400 */
[----:B------:R2:W-:Y:S04]  /*9020*/  STS.U16 [R50+0x80], R0 ;  /* 0x0000800032007388 */ /* 0x0005e80000000400 */
[----:B------:R3:W-:Y:S01]  /*9030*/  STS.U16 [R52+0x80], R3 ;  /* 0x0000800334007388 */ /* 0x0007e20000000400 */
[----:B-1----:R-:W-:-:S05]  /*9040*/  PRMT R4, R3, 0x7632, R4 ;  /* 0x0000763203047816 */ /* 0x002fca0000000004 */
[----:B------:R1:W-:Y:S01]  /*9050*/  STS.U16 [R55+0x80], R4 ;  /* 0x0000800437007388 */ /* 0x0003e20000000400 */
[----:B--2---:R-:W-:-:S03]  /*9060*/  F2FP.PACK_AB R0, R163, R162 ;  /* 0x000000a2a300723e */ /* 0x004fc600000000ff */
[----:B------:R2:W-:Y:S01]  /*9070*/  STS.U16 [R49+0x80], R2 ;  /* 0x0000800231007388 */ /* 0x0005e20000000400 */
[----:B---3--:R-:W-:Y:S02]  /*9080*/  PRMT R3, R2, 0x7632, R3 ;  /* 0x0000763202037816 */ /* 0x008fe40000000003 */
[----:B------:R-:W-:-:S03]  /*9090*/  PRMT R5, R0, 0x7610, R5 ;  /* 0x0000761000057816 */ /* 0x000fc60000000005 */
[----:B------:R3:W-:Y:S04]  /*90a0*/  STS.U16 [R53+0x80], R3 ;  /* 0x0000800335007388 */ /* 0x0007e80000000400 */
[----:B------:R-:W-:Y:S01]  /*90b0*/  STS.U16 [R58+0x80], R5 ;  /* 0x000080053a007388 */ /* 0x000fe20000000400 */
[----:B-1----:R-:W-:Y:S02]  /*90c0*/  PRMT R4, R0, 0x7632, R4 ;  /* 0x0000763200047816 */ /* 0x002fe40000000004 */
[----:B------:R-:W-:Y:S02]  /*90d0*/  F2FP.PACK_AB R0, R167, R172 ;  /* 0x000000aca700723e */ /* 0x000fe400000000ff */
[----:B--2---:R-:W-:Y:S01]  /*90e0*/  F2FP.PACK_AB R2, R165, R164 ;  /* 0x000000a4a502723e */ /* 0x004fe200000000ff */
[----:B------:R1:W-:Y:S03]  /*90f0*/  STS.U16 [R59+0x80], R4 ;  /* 0x000080043b007388 */ /* 0x0003e60000000400 */
[----:B---3--:R-:W-:-:S02]  /*9100*/  PRMT R3, R2, 0x7610, R3 ;  /* 0x0000761002037816 */ /* 0x008fc40000000003 */
[----:B------:R-:W-:-:S03]  /*9110*/  PRMT R2, R2, 0x7632, R2 ;  /* 0x0000763202027816 */ /* 0x000fc60000000002 */
[----:B------:R-:W-:Y:S04]  /*9120*/  STS.U16 [R60+0x80], R3 ;  /* 0x000080033c007388 */ /* 0x000fe80000000400 */
[----:B------:R2:W-:Y:S01]  /*9130*/  STS.U16 [R54+0x80], R2 ;  /* 0x0000800236007388 */ /* 0x0005e20000000400 */
[C---:B-1----:R-:W-:Y:S02]  /*9140*/  PRMT R4, R0.reuse, 0x7610, R4 ;  /* 0x0000761000047816 */ /* 0x042fe40000000004 */
[----:B------:R-:W-:-:S03]  /*9150*/  PRMT R0, R0, 0x7632, R0 ;  /* 0x0000763200007816 */ /* 0x000fc60000000000 */
[----:B------:R-:W-:Y:S04]  /*9160*/  STS.U16 [R57+0x80], R4 ;  /* 0x0000800439007388 */ /* 0x000fe80000000400 */
[----:B------:R1:W-:Y:S01]  /*9170*/  STS.U16 [R56+0x80], R0 ;  /* 0x0000800038007388 */ /* 0x0003e20000000400 */
[----:B--2---:R-:W-:-:S04]  /*9180*/  F2FP.PACK_AB R2, R169, R168 ;  /* 0x000000a8a902723e */ /* 0x004fc800000000ff */
[----:B------:R-:W-:Y:S01]  /*9190*/  PRMT R5, R2, 0x7632, R5 ;  /* 0x0000763202057816 */ /* 0x000fe20000000005 */
[----:B------:R2:W-:Y:S04]  /*91a0*/  STS.U16 [R64+0x80], R2 ;  /* 0x0000800240007388 */ /* 0x0005e80000000400 */
[----:B------:R-:W-:Y:S01]  /*91b0*/  STS.U16 [R63+0x80], R5 ;  /* 0x000080053f007388 */ /* 0x000fe20000000400 */
[----:B-1----:R-:W-:-:S04]  /*91c0*/  F2FP.PACK_AB R0, R171, R170 ;  /* 0x000000aaab00723e */ /* 0x002fc800000000ff */
[C---:B------:R-:W-:Y:S02]  /*91d0*/  PRMT R4, R0.reuse, 0x7610, R4 ;  /* 0x0000761000047816 */ /* 0x040fe40000000004 */
[----:B------:R-:W-:-:S03]  /*91e0*/  PRMT R0, R0, 0x7632, R0 ;  /* 0x0000763200007816 */ /* 0x000fc60000000000 */
[----:B------:R-:W-:Y:S01]  /*91f0*/  STS.U16 [R62+0x80], R4 ;  /* 0x000080043e007388 */ /* 0x000fe20000000400 */
[----:B--2---:R-:W-:-:S03]  /*9200*/  IMAD.WIDE R2, R250, R7, c[0x0][0x358] ;  /* 0x0000d600fa027625 */ /* 0x004fc600078e0207 */
[----:B------:R1:W-:Y:S04]  /*9210*/  STS.U16 [R61+0x80], R0 ;  /* 0x000080003d007388 */ /* 0x0003e80000000400 */
[----:B------:R-:W-:Y:S06]  /*9220*/  BAR.SYNC.DEFER_BLOCKING 0x1, 0x100 ;  /* 0x0044000000007b1d */ /* 0x000fec0000010000 */
[----:B-1----:R-:W2:Y:S01]  /*9230*/  @P3 LDG.E R0, [R2.64] ;  /* 0x0000000402003981 */ /* 0x002ea2000c1e1900 */
[----:B------:R-:W-:-:S02]  /*9240*/  IMAD.MOV.U32 R6, RZ, RZ, c[0x0][0x2f0] ;  /* 0x0000bc00ff067624 */ /* 0x000fc400078e00ff */
        /* <DEDUP_REMOVED lines=10> */
.L_x_1229:
[-C--:B------:R-:W-:Y:S01]  /*92f0*/  LEA.HI R2, R184, R251.reuse, RZ, 0x3 ;  /* 0x000000fbb8027211 */ /* 0x080fe200078f18ff */
[----:B------:R-:W-:Y:S01]  /*9300*/  CS2R R18, SRZ ;  /* 0x0000000000127805 */ /* 0x000fe2000001ff00 */
[C---:B------:R-:W-:Y:S01]  /*9310*/  ISETP.GT.AND P2, PT, R251.reuse, 0x27f, PT ;  /* 0x0000027ffb00780c */ /* 0x040fe20003f44270 */
[----:B------:R-:W-:Y:S01]  /*9320*/  CS2R R16, SRZ ;  /* 0x0000000000107805 */ /* 0x000fe2000001ff00 */
[----:B------:R-:W-:Y:S01]  /*9330*/  LOP3.LUT R0, R2, 0x1ffffff8, RZ, 0xc0, !PT ;  /* 0x1ffffff802007812 */ /* 0x000fe200078ec0ff */
[----:B------:R-:W-:Y:S01]  /*9340*/  CS2R R22, SRZ ;  /* 0x0000000000167805 */ /* 0x000fe2000001ff00 */
[----:B------:R-:W-:Y:S01]  /*9350*/  SHF.R.S32.HI R14, RZ, 0x3, R2 ;  /* 0x00000003ff0e7819 */ /* 0x000fe20000011402 */
[----:B------:R-:W-:Y:S01]  /*9360*/  CS2R R20, SRZ ;  /* 0x0000000000147805 */ /* 0x000fe2000001ff00 */
        /* <DEDUP_REMOVED lines=10> */
[----:B------:R-:W-:Y:S01]  /*9410*/  LEA.HI R2, R184, R251, RZ, 0x6 ;  /* 0x000000fbb8027211 */ /* 0x000fe200078f30ff */
[----:B------:R-:W-:Y:S01]  /*9420*/  CS2R R34, SRZ ;  /* 0x0000000000227805 */ /* 0x000fe2000001ff00 */
[----:B------:R-:W-:Y:S01]  /*9430*/  LOP3.LUT R3, R0, 0x38, R12, 0xf8, !PT ;  /* 0x0000003800037812 */ /* 0x000fe200078ef80c */
[----:B------:R-:W-:Y:S01]  /*9440*/  CS2R R32, SRZ ;  /* 0x0000000000207805 */ /* 0x000fe2000001ff00 */
[----:B------:R-:W-:Y:S01]  /*9450*/  SHF.R.U32.HI R0, RZ, 0x3, R0 ;  /* 0x00000003ff007819 */ /* 0x000fe20000011600 */
[----:B------:R-:W-:Y:S01]  /*9460*/  IMAD.SHL.U32 R2, R2, 0x8, RZ ;  /* 0x0000000802027824 */ /* 0x000fe200078e00ff */
        /* <DEDUP_REMOVED lines=28> */
[----:B-----5:R-:W-:Y:S01]  /*9630*/  IMAD R6, R249, -0x50, R6 ;  /* 0xffffffb0f9067824 */ /* 0x020fe200078e0206 */
[----:B------:R-:W-:Y:S01]  /*9640*/  SHF.R.S32.HI R55, RZ, 0x1f, R248 ;  /* 0x0000001fff377819 */ /* 0x000fe200000114f8 */
[----:B------:R-:W-:Y:S01]  /*9650*/  IMAD.SHL.U32 R0, R0, 0x2, RZ ;  /* 0x0000000200007824 */ /* 0x000fe200078e00ff */
[----:B------:R-:W-:Y:S01]  /*9660*/  SHF.R.S32.HI R13, RZ, 0x1f, R12 ;  /* 0x0000001fff0d7819 */ /* 0x000fe2000001140c */
[----:B------:R-:W-:Y:S01]  /*9670*/  BSSY B0, `(.L_x_1230) ;  /* 0x0000033000007945 */ /* 0x000fe20003800000 */
[----:B------:R-:W-:-:S02]  /*9680*/  IMNMX R54, R6, 0x50, PT ;  /* 0x0000005006367817 */ /* 0x000fc40003800200 */
[----:B------:R-:W1:Y:S01]  /*9690*/  @!P2 LDS.128 R16, [R0+0x7880] ;  /* 0x007880000010a984 */ /* 0x000e620000000c00 */
[----:B------:R-:W-:Y:S01]  /*96a0*/  SHF.R.S32.HI R92, RZ, 0x1f, R250 ;  /* 0x0000001fff5c7819 */ /* 0x000fe200000114fa */
[----:B------:R-:W-:Y:S01]  /*96b0*/  IMAD.WIDE.U32 R2, R248, c[0x0][0x338], R12 ;  /* 0x0000ce00f8027a25 */ /* 0x000fe200078e000c */
[----:B------:R-:W-:Y:S01]  /*96c0*/  ISETP.GE.AND P6, PT, R14, R54, PT ;  /* 0x000000360e00720c */ /* 0x000fe20003fc6270 */
[----:B------:R-:W2:Y:S01]  /*96d0*/  @!P2 LDS.128 R20, [R0+0xa080] ;  /* 0x00a080000014a984 */ /* 0x000ea20000000c00 */
[----:B------:R-:W-:Y:S02]  /*96e0*/  SEL R92, R92, RZ, !P3 ;  /* 0x000000ff5c5c7207 */ /* 0x000fe40005800000 */
[----:B------:R-:W-:Y:S01]  /*96f0*/  SEL R53, R250, RZ, !P3 ;  /* 0x000000fffa357207 */ /* 0x000fe20005800000 */
[----:B------:R-:W3:Y:S01]  /*9700*/  @!P2 LDS.128 R24, [R0+0xc880] ;  /* 0x00c880000018a984 */ /* 0x000ee20000000c00 */
[C---:B------:R-:W-:Y:S02]  /*9710*/  IADD3 R15, R12.reuse, 0x40, RZ ;  /* 0x000000400c0f7810 */ /* 0x040fe40007ffe0ff */
[----:B------:R-:W-:Y:S01]  /*9720*/  IADD3 R52, R12, 0x80, RZ ;  /* 0x000000800c347810 */ /* 0x000fe20007ffe0ff */
        /* <DEDUP_REMOVED lines=14> */
[----:B------:R2:W1:Y:S01]  /*9810*/  @!P0 LDS.128 R88, [R0+0x7080] ;  /* 0x0070800000588984 */ /* 0x0004620000000c00 */
[----:B------:R-:W-:-:S04]  /*9820*/  IADD3 R4, P0, R14, R4, RZ ;  /* 0x000000040e047210 */ /* 0x000fc80007f1e0ff */
[----:B------:R-:W-:Y:S01]  /*9830*/  LEA.HI.X.SX32 R5, R14, R5, 0x1, P0 ;  /* 0x000000050e057211 */ /* 0x000fe200000f0eff */
[----:B--2---:R-:W-:-:S04]  /*9840*/  IMAD R0, R55, c[0x0][0x338], RZ ;  /* 0x0000ce0037007a24 */ /* 0x004fc800078e02ff */
        /* <DEDUP_REMOVED lines=8> */
[----:B-1-34-:R-:W-:Y:S01]  /*98d0*/  IMAD R0, R3, c[0x0][0x330], RZ ;  /* 0x0000cc0003007a24 */ /* 0x01afe200078e02ff */
        /* <DEDUP_REMOVED lines=12> */
.L_x_1231:
[----:B-1-34-:R-:W-:Y:S05]  /*99a0*/  BSYNC B0 ;  /* 0x0000000000007941 */ /* 0x01afea0003800000 */
.L_x_1230:
        /* <DEDUP_REMOVED lines=20> */
.L_x_1233:
[----:B------:R-:W-:Y:S05]  /*9af0*/  BSYNC B0 ;  /* 0x0000000000007941 */ /* 0x000fea0003800000 */
.L_x_1232:
        /* <DEDUP_REMOVED lines=19> */
.L_x_1235:
[----:B------:R-:W-:Y:S05]  /*9c30*/  BSYNC B0 ;  /* 0x0000000000007941 */ /* 0x000fea0003800000 */
.L_x_1234:
        /* <DEDUP_REMOVED lines=23> */
.L_x_1237:
[----:B------:R-:W-:Y:S05]  /*9db0*/  BSYNC B0 ;  /* 0x0000000000007941 */ /* 0x000fea0003800000 */
.L_x_1236:
[----:B------:R-:W-:Y:S01]  /*9dc0*/  BSSY B0, `(.L_x_1238) ;  /* 0x0000012000007945 */ /* 0x000fe20003800000 */
[----:B------:R-:W-:Y:S05]  /*9dd0*/  @P5 BRA `(.L_x_1239) ;  /* 0x0000010000005947 */ /* 0x000fea0003800000 */
[----:B------:R-:W-:Y:S02]  /*9de0*/  IADD3 R0, P0, R2, 0x20, RZ ;  /* 0x0000002002007810 */ /* 0x000fe40007f1e0ff */
[----:B-1----:R-:W-:-:S02]  /*9df0*/  MOV R5, R7 ;  /* 0x0000000700057202 */ /* 0x002fc40000000f00 */
        /* <DEDUP_REMOVED lines=14> */
.L_x_1239:
[----:B------:R-:W-:Y:S05]  /*9ee0*/  BSYNC B0 ;  /* 0x0000000000007941 */ /* 0x000fea0003800000 */
.L_x_1238:
        /* <DEDUP_REMOVED lines=19> */
.L_x_1228:
[----:B------:R-:W-:Y:S01]  /*a020*/  ISETP.NE.U32.AND P0, PT, RZ, c[0x0][0x358], PT ;  /* 0x0000d600ff007a0c */ /* 0x000fe20003f05070 */
[----:B------:R-:W-:-:S03]  /*a030*/  IMAD.MOV.U32 R2, RZ, RZ, 0x4 ;  /* 0x00000004ff027424 */ /* 0x000fc600078e00ff */
        /* <DEDUP_REMOVED lines=15> */
[----:B--2--5:R-:W-:-:S04]  /*a130*/  IADD3 R7, -R0, R4, RZ ;  /* 0x0000000400077210 */ /* 0x024fc80007ffe1ff */
.L_x_1240:
[----:B------:R-:W-:Y:S01]  /*a140*/  SHF.R.S32.HI R14, RZ, 0x1f, R251 ;  /* 0x0000001fff0e7819 */ /* 0x000fe200000114fb */
[----:B-----5:R-:W-:Y:S01]  /*a150*/  IMAD R15, R249, -0x50, R7 ;  /* 0xffffffb0f90f7824 */ /* 0x020fe200078e0207 */
[----:B------:R-:W-:Y:S01]  /*a160*/  SHF.R.S32.HI R19, RZ, 0x1f, R248 ;  /* 0x0000001fff137819 */ /* 0x000fe200000114f8 */
[----:B------:R-:W-:Y:S01]  /*a170*/  BSSY B0, `(.L_x_1241) ;  /* 0x0000026000007945 */ /* 0x000fe20003800000 */
[----:B------:R-:W-:-:S02]  /*a180*/  LEA.HI R14, R14, R251, RZ, 0x3 ;  /* 0x000000fb0e0e7211 */ /* 0x000fc400078f18ff */
[----:B------:R-:W-:Y:S02]  /*a190*/  SHF.R.S32.HI R6, RZ, 0x1f, R250 ;  /* 0x0000001fff067819 */ /* 0x000fe400000114fa */
[----:B------:R-:W-:Y:S02]  /*a1a0*/  LOP3.LUT R0, R14, 0x1ffffff8, RZ, 0xc0, !PT ;  /* 0x1ffffff80e007812 */ /* 0x000fe400078ec0ff */
[----:B------:R-:W-:Y:S02]  /*a1b0*/  SHF.R.S32.HI R14, RZ, 0x3, R14 ;  /* 0x00000003ff0e7819 */ /* 0x000fe4000001140e */
[----:B------:R-:W-:Y:S01]  /*a1c0*/  SEL R20, R6, RZ, !P1 ;  /* 0x000000ff06147207 */ /* 0x000fe20004800000 */
[----:B------:R-:W-:Y:S01]  /*a1d0*/  IMAD.IADD R0, R251, 0x1, -R0 ;  /* 0x00000001fb007824 */ /* 0x000fe200078e0a00 */
[C---:B------:R-:W-:Y:S02]  /*a1e0*/  ISETP.GE.AND P6, PT, R14.reuse, R15, PT ;  /* 0x0000000f0e00720c */ /* 0x040fe40003fc6270 */
[----:B------:R-:W-:Y:S01]  /*a1f0*/  IADD3 R2, P0, R14, R2, RZ ;  /* 0x000000020e027210 */ /* 0x000fe20007f1e0ff */
[----:B------:R-:W-:Y:S01]  /*a200*/  IMAD.SHL.U32 R12, R0, 0x8, RZ ;  /* 0x00000008000c7824 */ /* 0x000fe200078e00ff */
[----:B------:R-:W-:Y:S01]  /*a210*/  SEL R18, R250, RZ, !P1 ;  /* 0x000000fffa127207 */ /* 0x000fe20004800000 */
[----:B------:R-:W-:Y:S01]  /*a220*/  IMAD R0, R19, c[0x0][0x308], RZ ;  /* 0x0000c20013007a24 */ /* 0x000fe200078e02ff */
[----:B------:R-:W-:Y:S01]  /*a230*/  LEA.HI.X.SX32 R3, R14, R3, 0x1, P0 ;  /* 0x000000030e037211 */ /* 0x000fe200000f0eff */
[----:B------:R-:W-:Y:S01]  /*a240*/  IMAD R6, R20, c[0x0][0x310], RZ ;  /* 0x0000c40014067a24 */ /* 0x000fe200078e02ff */
[----:B------:R-:W-:Y:S01]  /*a250*/  SHF.R.S32.HI R13, RZ, 0x1f, R12 ;  /* 0x0000001fff0d7819 */ /* 0x000fe2000001140c */
[----:B------:R-:W-:Y:S01]  /*a260*/  IMAD R0, R248, c[0x0][0x30c], R0 ;  /* 0x0000c300f8007a24 */ /* 0x000fe200078e0200 */
[----:B------:R-:W-:Y:S01]  /*a270*/  IADD3 R16, R12, 0x40, RZ ;  /* 0x000000400c107810 */ /* 0x000fe20007ffe0ff */
[----:B------:R-:W-:Y:S01]  /*a280*/  IMAD R6, R18, c[0x0][0x314], R6 ;  /* 0x0000c50012067a24 */ /* 0x000fe200078e0206 */
[----:B------:R-:W-:Y:S01]  /*a290*/  IADD3 R17, R12, 0x80, RZ ;  /* 0x000000800c117810 */ /* 0x000fe20007ffe0ff */
[----:B------:R-:W-:-:S04]  /*a2a0*/  IMAD.WIDE.U32 R4, R248, c[0x0][0x308], R12 ;  /* 0x0000c200f8047a25 */ /* 0x000fc800078e000c */
[----:B------:R-:W-:Y:S02]  /*a2b0*/  IMAD.IADD R5, R5, 0x1, R0 ;  /* 0x0000000105057824 */ /* 0x000fe400078e0200 */
[----:B------:R-:W-:-:S04]  /*a2c0*/  IMAD.WIDE R2, R249, 0x50, R2 ;  /* 0x00000050f9027825 */ /* 0x000fc800078e0202 */
[----:B------:R-:W-:-:S04]  /*a2d0*/  IMAD.WIDE.U32 R10, R18, c[0x0][0x310], R4 ;  /* 0x0000c400120a7a25 */ /* 0x000fc800078e0004 */
        /* <DEDUP_REMOVED lines=15> */
.L_x_1242:
[----:B------:R-:W-:Y:S05]  /*a3d0*/  BSYNC B0 ;  /* 0x0000000000007941 */ /* 0x000fea0003800000 */
.L_x_1241:
        /* <DEDUP_REMOVED lines=20> */
.L_x_1244:
[----:B------:R-:W-:Y:S05]  /*a520*/  BSYNC B0 ;  /* 0x0000000000007941 */ /* 0x000fea0003800000 */
.L_x_1243:
        /* <DEDUP_REMOVED lines=19> */
.L_x_1246:
[----:B------:R-:W-:Y:S05]  /*a660*/  BSYNC B0 ;  /* 0x0000000000007941 */ /* 0x000fea0003800000 */
.L_x_1245:
        /* <DEDUP_REMOVED lines=23> */
.L_x_1248:
[----:B------:R-:W-:Y:S05]  /*a7e0*/  BSYNC B0 ;  /* 0x0000000000007941 */ /* 0x000fea0003800000 */
.L_x_1247:
        /* <DEDUP_REMOVED lines=18> */
.L_x_1250:
[----:B------:R-:W-:Y:S05]  /*a910*/  BSYNC B0 ;  /* 0x0000000000007941 */ /* 0x000fea0003800000 */
.L_x_1249:
        /* <DEDUP_REMOVED lines=19> */
.L_x_1251:
        /* <DEDUP_REMOVED lines=11> */
.L_x_1427:


//--------------------- .text._ZN7cutlass13device_kernelIN5flash19enable_sm80_to_sm89INS1_16FlashAttnBwdSm80INS1_25CollectiveMainloopBwdSm80ILi2ELi1EN4cute5tupleIJNS5_1CILi64EEENS7_ILi80EEENS7_ILi192EEEEEENS_6half_tEfNS_4arch4Sm80ELb1ELb0ELb0ELb1ELb1ELb0ELb1ELb0ELi2ELi4ELi2ELi2ELb0EEENS1_21CollectiveEpilogueBwdISB_SC_SE_Li256ELb1ELb1ELi4EEENS1_25SingleTileBwdLPTSchedulerILb1ELi80ELb1EEEEEEEEEvNT_6ParamsE --------------------------
	.section	.text._ZN7cutlass13device_kernelIN5flash19enable_sm80_to_sm89INS1_16FlashAttnBwdSm80INS1_25CollectiveMainloopBwdSm80ILi2ELi1EN4cute5tupleIJNS5_1CILi64EEENS7_ILi80EEENS7_ILi192EEEEEENS_6half_tEfNS_4arch4Sm80ELb1ELb0ELb0ELb1ELb1ELb0ELb1ELb0ELi2ELi4ELi2ELi2ELb0EEENS1_21CollectiveEpilogueBwdISB_SC_SE_Li256ELb1ELb1ELi4EEENS1_25SingleTileBwdLPTSchedulerILb1ELi80ELb1EEEEEEEEEvNT_6ParamsE,"ax",@progbits
	.sectioninfo	@"SHI_REGISTERS=255"
	.align	128
.text._ZN7cutlass13device_kernelIN5flash19enable_sm80_to_sm89INS1_16FlashAttnBwdSm80INS1_25CollectiveMainloopBwdSm80ILi2ELi1EN4cute5tupleIJNS5_1CILi64EEENS7_ILi80EEENS7_ILi192EEEEEENS_6half_tEfNS_4arch4Sm80ELb1ELb0ELb0ELb1ELb1ELb0ELb1ELb0ELi2ELi4ELi2ELi2ELb0EEENS1_21CollectiveEpilogueBwdISB_SC_SE_Li256ELb1ELb1ELi4EEENS1_25SingleTileBwdLPTSchedulerILb1ELi80ELb1EEEEEEEEEvNT_6ParamsE:
        .type           _ZN7cutlass13device_kernelIN5flash19enable_sm80_to_sm89INS1_16FlashAttnBwdSm80INS1_25CollectiveMainloopBwdSm80ILi2ELi1EN4cute5tupleIJNS5_1CILi64EEENS7_ILi80EEENS7_ILi192EEEEEENS_6half_tEfNS_4arch4Sm80ELb1ELb0ELb0ELb1ELb1ELb0ELb1ELb0ELi2ELi4ELi2ELi2ELb0EEENS1_21CollectiveEpilogueBwdISB_SC_SE_Li256ELb1ELb1ELi4EEENS1_25SingleTileBwdLPTSchedulerILb1ELi80ELb1EEEEEEEEEvNT_6ParamsE,@function
        .size           _ZN7cutlass13device_kernelIN5flash19enable_sm80_to_sm89INS1_16FlashAttnBwdSm80INS1_25CollectiveMainloopBwdSm80ILi2ELi1EN4cute5tupleIJNS5_1CILi64EEENS7_ILi80EEENS7_ILi192EEEEEENS_6half_tEfNS_4arch4Sm80ELb1ELb0ELb0ELb1ELb1ELb0ELb1ELb0ELi2ELi4ELi2ELi2ELb0EEENS1_21CollectiveEpilogueBwdISB_SC_SE_Li256ELb1ELb1ELi4EEENS1_25SingleTileBwdLPTSchedulerILb1ELi80ELb1EEEEEEEEEvNT_6ParamsE,(.L_x_1428 - _ZN7cutlass13device_kernelIN5flash19enable_sm80_to_sm89INS1_16FlashAttnBwdSm80INS1_25CollectiveMainloopBwdSm80ILi2ELi1EN4cute5tupleIJNS5_1CILi64EEENS7_ILi80EEENS7_ILi192EEEEEENS_6half_tEfNS_4arch4Sm80ELb1ELb0ELb0ELb1ELb1ELb0ELb1ELb0ELi2ELi4ELi2ELi2ELb0EEENS1_21CollectiveEpilogueBwdISB_SC_SE_Li256ELb1ELb1ELi4EEENS1_25SingleTileBwdLPTSchedulerILb1ELi80ELb1EEEEEEEEEvNT_6ParamsE)
        .other          _ZN7cutlass13device_kernelIN5flash19enable_sm80_to_sm89INS1_16FlashAttnBwdSm80INS1_25CollectiveMainloopBwdSm80ILi2ELi1EN4cute5tupleIJNS5_1CILi64EEENS7_ILi80EEENS7_ILi192EEEEEENS_6half_tEfNS_4arch4Sm80ELb1ELb0ELb0ELb1ELb1ELb0ELb1ELb0ELi2ELi4ELi2ELi2ELb0EEENS1_21CollectiveEpilogueBwdISB_SC_SE_Li256ELb1ELb1ELi4EEENS1_25SingleTileBwdLPTSchedulerILb1ELi80ELb1EEEEEEEEEvNT_6ParamsE,@"STO_CUDA_ENTRY STV_DEFAULT"
_ZN7cutlass13device_kernelIN5flash19enable_sm80_to_sm89INS1_16FlashAttnBwdSm80INS1_25CollectiveMainloopBwdSm80ILi2ELi1EN4cute5tupleIJNS5_1CILi64EEENS7_ILi80EEENS7_ILi192EEEEEENS_6half_tEfNS_4arch4Sm80ELb1ELb0ELb0ELb1ELb1ELb0ELb1ELb0ELi2ELi4ELi2ELi2ELb0EEENS1_21CollectiveEpilogueBwdISB_SC_SE_Li256ELb1ELb1ELi4EEENS1_25SingleTileBwdLPTSchedulerILb1ELi80ELb1EEEEEEEEEvNT_6ParamsE:
        /* <DEDUP_REMOVED lines=24> */
.L_x_1253:
[----:B------:R-:W-:-:S04]  /*0180*/  MOV R2, c[0x0][0x3ac] ;  /* 0x0000eb0000027a02 */ /* 0x000fc80000000f00 */
[----:B------:R-:W-:Y:S02]  /*0190*/  ISETP.NE.AND P0, PT, R2, 0x1, PT ;  /* 0x000000010200780c */ /* 0x000fe40003f05270 */
[----:B------:R-:W-:-:S11]  /*01a0*/  MOV R2, R0 ;  /* 0x0000000000027202 */ /* 0x000fd60000000f00 */
[----:B------:R-:W-:-:S05]  /*01b0*/  @P0 IMAD.HI.U32 R3, R0, c[0x0][0x3b0], RZ ;  /* 0x0000ec0000030a27 */ /* 0x000fca00078e00ff */
[----:B------:R-:W-:-:S05]  /*01c0*/  @P0 SHF.R.U32.HI R2, RZ, c[0x0][0x3b4], R3 ;  /* 0x0000ed00ff020a19 */ /* 0x000fca0000011603 */
[----:B------:R-:W-:Y:S02]  /*01d0*/  IMAD R5, R2, c[0x0][0x3ac], RZ ;  /* 0x0000eb0002057a24 */ /* 0x000fe400078e02ff */
.L_x_1254:
        /* <DEDUP_REMOVED lines=16> */
.L_x_1255:
        /* <DEDUP_REMOVED lines=9> */
.L_x_1257:
[----:B------:R-:W-:-:S04]  /*0370*/  MOV R3, c[0x0][0x3d4] ;  /* 0x0000f50000037a02 */ /* 0x000fc80000000f00 */
.L_x_1256:
[----:B-----5:R-:W-:-:S05]  /*0380*/  IADD3 R3, R3, 0x4f, RZ ;  /* 0x0000004f03037810 */ /* 0x020fca0007ffe0ff */
[----:B------:R-:W-:-:S05]  /*0390*/  IMAD.HI R3, R3, 0x66666667, RZ ;  /* 0x6666666703037827 */ /* 0x000fca00078e02ff */
[----:B------:R-:W-:-:S04]  /*03a0*/  SHF.R.U32.HI R0, RZ, 0x1f, R3 ;  /* 0x0000001fff007819 */ /* 0x000fc80000011603 */
[----:B------:R-:W-:-:S04]  /*03b0*/  LEA.HI.SX32 R3, R3, R0, 0x1b ;  /* 0x0000000003037211 */ /* 0x000fc800078fdaff */
[-C--:B------:R-:W-:Y:S02]  /*03c0*/  ISETP.GT.AND P0, PT, R3, R2.reuse, PT ;  /* 0x000000020300720c */ /* 0x080fe40003f04270 */
[----:B------:R-:W-:Y:S02]  /*03d0*/  LOP3.LUT R2, RZ, R2, RZ, 0x33, !PT ;  /* 0x00000002ff027212 */ /* 0x000fe400078e33ff */
[----:B------:R-:W-:-:S03]  /*03e0*/  SEL R231, R231, 0xffffffff, P0 ;  /* 0xffffffffe7e77807 */ /* 0x000fc60000000000 */
[----:B------:R-:W-:Y:S01]  /*03f0*/  IMAD.IADD R232, R3, 0x1, R2 ;  /* 0x0000000103e87824 */ /* 0x000fe200078e0202 */
[----:B------:R-:W-:Y:S05]  /*0400*/  BRA `(.L_x_1258) ;  /* 0x0000038000007947 */ /* 0x000fea0003800000 */
.L_x_1252:
        /* <DEDUP_REMOVED lines=16> */
.L_x_1259:
[----:B------:R-:W-:Y:S02]  /*0510*/  MOV R0, c[0x0][0x3ac] ;  /* 0x0000eb0000007a02 */ /* 0x000fe40000000f00 */
[----:B------:R-:W-:Y:S02]  /*0520*/  MOV R2, R3 ;  /* 0x0000000300027202 */ /* 0x000fe40000000f00 */
[----:B------:R-:W-:-:S13]  /*0530*/  ISETP.NE.AND P0, PT, R0, 0x1, PT ;  /* 0x000000010000780c */ /* 0x000fda0003f05270 */
[----:B------:R-:W-:-:S05]  /*0540*/  @P0 IMAD.HI.U32 R0, R3, c[0x0][0x3b0], RZ ;  /* 0x0000ec0003000a27 */ /* 0x000fca00078e00ff */
[----:B------:R-:W-:-:S05]  /*0550*/  @P0 SHF.R.U32.HI R2, RZ, c[0x0][0x3b4], R0 ;  /* 0x0000ed00ff020a19 */ /* 0x000fca0000011600 */
[----:B------:R-:W-:Y:S02]  /*0560*/  IMAD R4, R2, c[0x0][0x3ac], RZ ;  /* 0x0000eb0002047a24 */ /* 0x000fe400078e02ff */
.L_x_1260:
        /* <DEDUP_REMOVED lines=16> */
.L_x_1261:
        /* <DEDUP_REMOVED lines=9> */
.L_x_1263:
[----:B------:R-:W-:-:S04]  /*0700*/  MOV R3, c[0x0][0x3d4] ;  /* 0x0000f50000037a02 */ /* 0x000fc80000000f00 */
.L_x_1262:
[----:B-----5:R-:W-:-:S05]  /*0710*/  IADD3 R3, R3, 0x4f, RZ ;  /* 0x0000004f03037810 */ /* 0x020fca0007ffe0ff */
[----:B------:R-:W-:-:S05]  /*0720*/  IMAD.HI R3, R3, 0x66666667, RZ ;  /* 0x6666666703037827 */ /* 0x000fca00078e02ff */
[----:B------:R-:W-:-:S04]  /*0730*/  SHF.R.U32.HI R0, RZ, 0x1f, R3 ;  /* 0x0000001fff007819 */ /* 0x000fc80000011603 */
[----:B------:R-:W-:-:S04]  /*0740*/  LEA.HI.SX32 R3, R3, R0, 0x1b ;  /* 0x0000000003037211 */ /* 0x000fc800078fdaff */
[-C--:B------:R-:W-:Y:S02]  /*0750*/  ISETP.GT.AND P0, PT, R3, R2.reuse, PT ;  /* 0x000000020300720c */ /* 0x080fe40003f04270 */
[----:B------:R-:W-:Y:S02]  /*0760*/  LOP3.LUT R2, RZ, R2, RZ, 0x33, !PT ;  /* 0x00000002ff027212 */ /* 0x000fe400078e33ff */
[----:B------:R-:W-:-:S03]  /*0770*/  SEL R231, R231, 0xffffffff, P0 ;  /* 0xffffffffe7e77807 */ /* 0x000fc60000000000 */
[----:B------:R-:W-:Y:S02]  /*0780*/  IMAD.IADD R232, R3, 0x1, R2 ;  /* 0x0000000103e87824 */ /* 0x000fe400078e0202 */
.L_x_1258:
[----:B------:R-:W-:-:S13]  /*0790*/  ISETP.GE.AND P0, PT, R231, RZ, PT ;  /* 0x000000ffe700720c */ /* 0x000fda0003f06270 */
[----:B------:R-:W-:Y:S05]  /*07a0*/  @!P0 EXIT ;  /* 0x000000000000894d */ /* 0x000fea0003800000 */
[----:B------:R-:W-:Y:S01]  /*07b0*/  ISETP.NE.U32.AND P0, PT, RZ, c[0x0][0x2c8], PT ;  /* 0x0000b200ff007a0c */ /* 0x000fe20003f05070 */
[----:B------:R-:W-:-:S03]  /*07c0*/  IMAD.MOV.U32 R6, RZ, RZ, 0x4 ;  /* 0x00000004ff067424 */ /* 0x000fc600078e00ff */
[----:B------:R-:W-:Y:S01]  /*07d0*/  ISETP.NE.AND.EX P6, PT, RZ, c[0x0][0x2cc], PT, P0 ;  /* 0x0000b300ff007a0c */ /* 0x000fe20003fc5300 */
[----:B------:R-:W-:Y:S01]  /*07e0*/  IMAD.WIDE R10, R231, R6, c[0x0][0x2c8] ;  /* 0x0000b200e70a7625 */ /* 0x000fe200078e0206 */
[----:B------:R-:W-:Y:S02]  /*07f0*/  ISETP.NE.U32.AND P0, PT, RZ, c[0x0][0x2d8], PT ;  /* 0x0000b600ff007a0c */ /* 0x000fe40003f05070 */
[----:B------:R-:W-:Y:S02]  /*0800*/  ISETP.NE.U32.AND P2, PT, RZ, c[0x0][0x2d0], PT ;  /* 0x0000b400ff007a0c */ /* 0x000fe40003f45070 */
[----:B------:R-:W-:Y:S02]  /*0810*/  ISETP.NE.AND.EX P0, PT, RZ, c[0x0][0x2dc], PT, P0 ;  /* 0x0000b700ff007a0c */ /* 0x000fe40003f05300 */
[----:B------:R-:W-:-:S05]  /*0820*/  ISETP.NE.AND.EX P2, PT, RZ, c[0x0][0x2d4], PT, P2 ;  /* 0x0000b500ff007a0c */ /* 0x000fca0003f45320 */
[----:B------:R-:W2:Y:S01]  /*0830*/  @P6 LDG.E R0, [R10.64] ;  /* 0x0000000a0a006981 */ /* 0x000ea2000c1e1900 */
[----:B------:R-:W-:Y:S01]  /*0840*/  IMAD.MOV.U32 R230, RZ, RZ, c[0x0][0x168] ;  /* 0x00005a00ffe67624 */ /* 0x000fe200078e00ff */
[----:B-1----:R-:W-:Y:S01]  /*0850*/  MOV R4, RZ ;  /* 0x000000ff00047202 */ /* 0x002fe20000000f00 */
[----:B------:R-:W-:Y:S02]  /*0860*/  IMAD.MOV.U32 R2, RZ, RZ, RZ ;  /* 0x000000ffff027224 */ /* 0x000fe400078e00ff */
[----:B------:R-:W-:-:S04]  /*0870*/  IMAD.WIDE R8, R231, R6, c[0x0][0x2d0] ;  /* 0x0000b400e7087625 */ /* 0x000fc800078e0206 */
[C---:B------:R-:W-:Y:S01]  /*0880*/  @P0 IMAD.WIDE R12, R231.reuse, R6, c[0x0][0x2d8] ;  /* 0x0000b600e70c0625 */ /* 0x040fe200078e0206 */
[----:B------:R1:W5:Y:S04]  /*0890*/  @P6 LDG.E R2, [R10.64] ;  /* 0x0000000a0a026981 */ /* 0x000368000c1e1900 */
[----:B------:R1:W5:Y:S04]  /*08a0*/  @P0 LDG.E R230, [R12.64] ;  /* 0x0000000a0ce60981 */ /* 0x000368000c1e1900 */
[----:B------:R1:W5:Y:S01]  /*08b0*/  @P2 LDG.E R4, [R8.64] ;  /* 0x0000000a08042981 */ /* 0x000362000c1e1900 */
[----:B------:R-:W-:Y:S01]  /*08c0*/  MOV R7, c[0x0][0x198] ;  /* 0x0000660000077a02 */ /* 0x000fe20000000f00 */
[----:B--2---:R-:W-:-:S05]  /*08d0*/  @P6 IMAD R0, R231, 0x40, R0 ;  /* 0x00000040e7006824 */ /* 0x004fca00078e0200 */
[----:B------:R-:W-:-:S04]  /*08e0*/  @P6 SHF.R.S32.HI R3, RZ, 0x1f, R0 ;  /* 0x0000001fff036819 */ /* 0x000fc80000011400 */
[----:B------:R-:W-:Y:S01]  /*08f0*/  @P6 LEA.HI R3, R3, R0, RZ, 0x6 ;  /* 0x0000000003036211 */ /* 0x000fe200078f30ff */
[----:B------:R-:W-:-:S03]  /*0900*/  IMAD.MOV.U32 R0, RZ, RZ, RZ ;  /* 0x000000ffff007224 */ /* 0x000fc600078e00ff */
[----:B------:R-:W-:Y:S01]  /*0910*/  @P6 LOP3.LUT R0, R3, 0xffffffc0, RZ, 0xc0, !PT ;  /* 0xffffffc003006812 */ /* 0x000fe200078ec0ff */
[----:B------:R-:W-:Y:S05]  /*0920*/  @P0 BRA `(.L_x_1264) ;  /* 0x0000004000000947 */ /* 0x000fea0003800000 */
[----:B-1----:R-:W-:Y:S05]  /*0930*/  @!P6 BRA `(.L_x_1264) ;  /* 0x000000300000e947 */ /* 0x002fea0003800000 */
[----:B-----5:R-:W2:Y:S04]  /*0940*/  LDG.E R230, [R10.64] ;  /* 0x0000000a0ae67981 */ /* 0x020ea8000c1e1900 */
[----:B------:R-:W2:Y:S02]  /*0950*/  LDG.E R3, [R10.64+0x4] ;  /* 0x0000040a0a037981 */ /* 0x000ea4000c1e1900 */
[----:B--2---:R-:W-:Y:S02]  /*0960*/  IADD3 R230, -R230, R3, RZ ;  /* 0x00000003e6e67210 */ /* 0x004fe40007ffe1ff */
.L_x_1264:
[----:B-1----:R-:W-:-:S04]  /*0970*/  ISETP.NE.U32.AND P0, PT, RZ, c[0x0][0x2e0], PT ;  /* 0x0000b800ff007a0c */ /* 0x002fc80003f05070 */
[----:B------:R-:W-:-:S13]  /*0980*/  ISETP.NE.AND.EX P0, PT, RZ, c[0x0][0x2e4], PT, P0 ;  /* 0x0000b900ff007a0c */ /* 0x000fda0003f05300 */
[----:B------:R-:W-:Y:S05]  /*0990*/  @!P0 BRA `(.L_x_1265) ;  /* 0x0000003000008947 */ /* 0x000fea0003800000 */
[----:B------:R-:W-:-:S06]  /*09a0*/  IMAD.WIDE R6, R231, R6, c[0x0][0x2e0] ;  /* 0x0000b800e7067625 */ /* 0x000fcc00078e0206 */
[----:B------:R1:W5:Y:S01]  /*09b0*/  LDG.E R7, [R6.64] ;  /* 0x0000000a06077981 */ /* 0x000362000c1e1900 */
[----:B------:R-:W-:Y:S05]  /*09c0*/  BRA `(.L_x_1266) ;  /* 0x0000004000007947 */ /* 0x000fea0003800000 */
.L_x_1265:
[----:B------:R-:W-:Y:S05]  /*09d0*/  @!P2 BRA `(.L_x_1266) ;  /* 0x000000300000a947 */ /* 0x000fea0003800000 */
[----:B------:R-:W2:Y:S04]  /*09e0*/  LDG.E R7, [R8.64] ;  /* 0x0000000a08077981 */ /* 0x000ea8000c1e1900 */
[----:B------:R-:W2:Y:S02]  /*09f0*/  LDG.E R6, [R8.64+0x4] ;  /* 0x0000040a08067981 */ /* 0x000ea4000c1e1900 */
[----:B--2---:R-:W-:-:S05]  /*0a00*/  IADD3 R7, -R7, R6, RZ ;  /* 0x0000000607077210 */ /* 0x004fca0007ffe1ff */
.L_x_1266:
[C---:B-----5:R-:W-:Y:S01]  /*0a10*/  IMAD.IADD R3, R230.reuse, 0x1, -R7 ;  /* 0x00000001e6037824 */ /* 0x060fe200078e0a07 */
[----:B------:R-:W-:Y:S01]  /*0a20*/  IADD3 R5, R230, 0x3f, RZ ;  /* 0x0000003fe6057810 */ /* 0x000fe20007ffe0ff */
[----:B------:R-:W-:Y:S01]  /*0a30*/  CS2R R170, SRZ ;  /* 0x0000000000aa7805 */ /* 0x000fe2000001ff00 */
[----:B------:R-:W-:Y:S01]  /*0a40*/  PLOP3.LUT P0, PT, PT, PT, PT, 0x80, 0x0 ;  /* 0x000000000000781c */ /* 0x000fe20003f0f070 */
[----:B------:R-:W-:Y:S01]  /*0a50*/  IMAD R3, R232, 0x50, R3 ;  /* 0x00000050e8037824 */ /* 0x000fe200078e0203 */
[----:B------:R-:W-:Y:S01]  /*0a60*/  SHF.R.S32.HI R222, RZ, 0x1f, R5 ;  /* 0x0000001fffde7819 */ /* 0x000fe20000011405 */
[----:B------:R-:W-:Y:S01]  /*0a70*/  CS2R R168, SRZ ;  /* 0x0000000000a87805 */ /* 0x000fe2000001ff00 */
[----:B------:R-:W-:Y:S01]  /*0a80*/  CS2R R166, SRZ ;  /* 0x0000000000a67805 */ /* 0x000fe2000001ff00 */
        /* <DEDUP_REMOVED lines=67> */
[----:B-1----:R-:W-:Y:S01]  /*0ec0*/  SHF.R.S32.HI R6, RZ, 0x1f, R223 ;  /* 0x0000001fff067819 */ /* 0x002fe200000114df */
[----:B------:R-:W-:Y:S01]  /*0ed0*/  IMAD.MOV.U32 R13, RZ, RZ, R233 ;  /* 0x000000ffff0d7224 */ /* 0x000fe200078e00e9 */
[----:B------:R-:W-:Y:S01]  /*0ee0*/  SHF.R.S32.HI R9, RZ, 0x1f, R231 ;  /* 0x0000001fff097819 */ /* 0x000fe200000114e7 */
[----:B------:R-:W-:Y:S01]  /*0ef0*/  UMOV UR7, 0x5 ;  /* 0x0000000500077882 */ /* 0x000fe20000000000 */
[----:B------:R-:W-:Y:S01]  /*0f00*/  ISETP.NE.AND P0, PT, R3, 0x1, PT ;  /* 0x000000010300780c */ /* 0x000fe20003f05270 */
[----:B------:R-:W-:Y:S01]  /*0f10*/  ULDC.64 UR4, c[0x0][0x1d8] ;  /* 0x0000760000047ab9 */ /* 0x000fe20000000a00 */
[-C--:B------:R-:W-:Y:S01]  /*0f20*/  LEA.HI R218, R6, R223.reuse, RZ, 0x3 ;  /* 0x000000df06da7211 */ /* 0x080fe200078f18ff */
[----:B------:R-:W-:Y:S01]  /*0f30*/  USHF.L.U64.HI UR5, UR4, UR7, UR5 ;  /* 0x0000000704057299 */ /* 0x000fe20008010205 */
[----:B------:R-:W-:Y:S01]  /*0f40*/  SEL R5, R9, RZ, !P2 ;  /* 0x000000ff09057207 */ /* 0x000fe20005000000 */
[----:B------:R-:W-:Y:S01]  /*0f50*/  USHF.L.U32 UR4, UR4, 0x5, URZ ;  /* 0x0000000504047899 */ /* 0x000fe2000800063f */
[----:B------:R-:W-:Y:S01]  /*0f60*/  LOP3.LUT R8, R218, 0xfffffff8, RZ, 0xc0, !PT ;  /* 0xfffffff8da087812 */ /* 0x000fe200078ec0ff */
[----:B------:R-:W-:Y:S01]  /*0f70*/  IMAD.MOV.U32 R217, RZ, RZ, 0x10 ;  /* 0x00000010ffd97424 */ /* 0x000fe200078e00ff */
[----:B------:R-:W-:Y:S01]  /*0f80*/  SHF.R.S32.HI R229, RZ, 0x3, R218 ;  /* 0x00000003ffe57819 */ /* 0x000fe200000114da */
[----:B------:R-:W-:Y:S01]  /*0f90*/  IMAD R15, R5, c[0x0][0x1e8], RZ ;  /* 0x00007a00050f7a24 */ /* 0x000fe200078e02ff */
[----:B------:R-:W-:Y:S01]  /*0fa0*/  SEL R20, R231, RZ, !P2 ;  /* 0x000000ffe7147207 */ /* 0x000fe20005000000 */
[----:B------:R-:W-:Y:S01]  /*0fb0*/  IMAD R5, R5, c[0x0][0x1b8], RZ ;  /* 0x00006e0005057a24 */ /* 0x000fe200078e02ff */
[----:B------:R-:W-:Y:S01]  /*0fc0*/  ISETP.GT.AND P5, PT, R223, 0x7f, PT ;  /* 0x0000007fdf00780c */ /* 0x000fe20003fa4270 */
[----:B------:R-:W-:Y:S01]  /*0fd0*/  @P0 IMAD.HI.U32 R3, R233, c[0x0][0x24c], RZ ;  /* 0x00009300e9030a27 */ /* 0x000fe200078e00ff */
[----:B------:R-:W-:Y:S01]  /*0fe0*/  SEL R9, R9, RZ, !P6 ;  /* 0x000000ff09097207 */ /* 0x000fe20007000000 */
[----:B------:R-:W-:Y:S01]  /*0ff0*/  CS2R R170, SRZ ;  /* 0x0000000000aa7805 */ /* 0x000fe2000001ff00 */
[----:B------:R-:W-:Y:S01]  /*1000*/  SEL R234, R231, RZ, !P6 ;  /* 0x000000ffe7ea7207 */ /* 0x000fe20007000000 */
[C---:B------:R-:W-:Y:S01]  /*1010*/  IMAD R18, R20.reuse, c[0x0][0x1ec], R15 ;  /* 0x00007b0014127a24 */ /* 0x040fe200078e020f */
[----:B------:R-:W-:Y:S01]  /*1020*/  @P0 SHF.R.U32.HI R13, RZ, c[0x0][0x250], R3 ;  /* 0x00009400ff0d0a19 */ /* 0x000fe20000011603 */
[----:B------:R-:W-:Y:S01]  /*1030*/  IMAD.IADD R3, R223, 0x1, -R8 ;  /* 0x00000001df037824 */ /* 0x000fe200078e0a08 */
[----:B------:R-:W-:Y:S01]  /*1040*/  IADD3 R28, P0, R229, R4, RZ ;  /* 0x00000004e51c7210 */ /* 0x000fe20007f1e0ff */
[----:B------:R-:W-:Y:S01]  /*1050*/  IMAD R14, R20, c[0x0][0x1bc], R5 ;  /* 0x00006f00140e7a24 */ /* 0x000fe200078e0205 */
[----:B------:R-:W-:Y:S01]  /*1060*/  SHF.R.S32.HI R12, RZ, 0x1f, R13 ;  /* 0x0000001fff0c7819 */ /* 0x000fe2000001140d */
[----:B------:R-:W-:Y:S01]  /*1070*/  IMAD.SHL.U32 R16, R3, 0x8, RZ ;  /* 0x0000000803107824 */ /* 0x000fe200078e00ff */
[----:B------:R-:W-:Y:S01]  /*1080*/  ISETP.GT.AND P6, PT, R223, 0x7f, PT ;  /* 0x0000007fdf00780c */ /* 0x000fe20003fc4270 */
[----:B------:R-:W-:Y:S01]  /*1090*/  IMAD.SHL.U32 R225, R229, 0x40, RZ ;  /* 0x00000040e5e17824 */ /* 0x000fe200078e00ff */
[----:B------:R-:W-:Y:S01]  /*10a0*/  LEA.HI R216, R6, R223, RZ, 0x7 ;  /* 0x000000df06d87211 */ /* 0x000fe200078f38ff */
[C---:B------:R-:W-:Y:S01]  /*10b0*/  IMAD R22, R12.reuse, c[0x0][0x1e0], RZ ;  /* 0x000078000c167a24 */ /* 0x040fe200078e02ff */
[----:B------:R-:W-:Y:S01]  /*10c0*/  SHF.R.S32.HI R17, RZ, 0x1f, R16 ;  /* 0x0000001fff117819 */ /* 0x000fe20000011410 */
[----:B------:R-:W-:Y:S01]  /*10d0*/  IMAD R12, R12, c[0x0][0x1b0], RZ ;  /* 0x00006c000c0c7a24 */ /* 0x000fe200078e02ff */
[----:B------:R-:W-:Y:S01]  /*10e0*/  LOP3.LUT R225, R225, 0x1c0, RZ, 0xc0, !PT ;  /* 0x000001c0e1e17812 */ /* 0x000fe200078ec0ff */
[C---:B------:R-:W-:Y:S01]  /*10f0*/  IMAD R22, R13.reuse, c[0x0][0x1e4], R22 ;  /* 0x000079000d167a24 */ /* 0x040fe200078e0216 */
[----:B------:R-:W-:Y:S01]  /*1100*/  SHF.R.S32.HI R216, RZ, 0x7, R216 ;  /* 0x00000007ffd87819 */ /* 0x000fe200000114d8 */
[----:B------:R-:W-:Y:S01]  /*1110*/  IMAD.WIDE.U32 R10, R13, c[0x0][0x1e0], R16 ;  /* 0x000078000d0a7a25 */ /* 0x000fe200078e0010 */
[----:B------:R-:W-:Y:S01]  /*1120*/  LOP3.LUT R8, R225, 0x38, R16, 0xf8, !PT ;  /* 0x00000038e1087812 */ /* 0x000fe200078ef810 */
[----:B------:R-:W-:Y:S01]  /*1130*/  CS2R R168, SRZ ;  /* 0x0000000000a87805 */ /* 0x000fe2000001ff00 */
[----:B------:R-:W-:Y:S01]  /*1140*/  SHF.R.U32.HI R225, RZ, 0x3, R225 ;  /* 0x00000003ffe17819 */ /* 0x000fe200000116e1 */
[----:B------:R-:W-:Y:S01]  /*1150*/  IMAD.IADD R23, R11, 0x1, R22 ;  /* 0x000000010b177824 */ /* 0x000fe200078e0216 */
[----:B------:R-:W-:Y:S01]  /*1160*/  SHF.R.S32.HI R11, RZ, 0x1f, R229 ;  /* 0x0000001fff0b7819 */ /* 0x000fe200000114e5 */
[----:B------:R-:W-:Y:S01]  /*1170*/  IMAD.MOV.U32 R22, RZ, RZ, R10 ;  /* 0x000000ffff167224 */ /* 0x000fe200078e000a */
[----:B------:R-:W-:Y:S01]  /*1180*/  LOP3.LUT R225, R8, R225, RZ, 0x3c, !PT ;  /* 0x000000e108e17212 */ /* 0x000fe200078e3cff */
[----:B------:R-:W-:Y:S01]  /*1190*/  IMAD R12, R13, c[0x0][0x1b4], R12 ;  /* 0x00006d000d0c7a24 */ /* 0x000fe200078e020c */
[-C--:B------:R-:W-:Y:S01]  /*11a0*/  LEA.HI.X.SX32 R29, R4, R11.reuse, 0x1, P0 ;  /* 0x0000000b041d7211 */ /* 0x080fe200000f0eff */
[----:B------:R-:W-:Y:S01]  /*11b0*/  IMAD.WIDE.U32 R22, R20, c[0x0][0x1e8], R22 ;  /* 0x00007a0014167a25 */ /* 0x000fe200078e0016 */
[----:B------:R-:W-:Y:S01]  /*11c0*/  IADD3 R8, R16, 0x80, RZ ;  /* 0x0000008010087810 */ /* 0x000fe20007ffe0ff */
[----:B------:R-:W-:Y:S01]  /*11d0*/  CS2R R166, SRZ ;  /* 0x0000000000a67805 */ /* 0x000fe2000001ff00 */
[----:B------:R-:W-:Y:S01]  /*11e0*/  LEA.HI R249, R216, R216, RZ, 0x1 ;  /* 0x000000d8d8f97211 */ /* 0x000fe200078f08ff */
[----:B------:R-:W-:Y:S01]  /*11f0*/  IMAD.WIDE R28, R232, 0x50, R28 ;  /* 0x00000050e81c7825 */ /* 0x000fe200078e021c */
[----:B------:R-:W-:Y:S01]  /*1200*/  ISETP.GE.AND P4, PT, R8, c[0x0][0x1cc], PT ;  /* 0x0000730008007a0c */ /* 0x000fe20003f86270 */
[----:B------:R-:W-:Y:S01]  /*1210*/  CS2R R164, SRZ ;  /* 0x0000000000a47805 */ /* 0x000fe2000001ff00 */
[----:B------:R-:W-:Y:S01]  /*1220*/  LOP3.LUT R249, R249, 0x1ffffffe, RZ, 0xc0, !PT ;  /* 0x1ffffffef9f97812 */ /* 0x000fe200078ec0ff */
[----:B------:R-:W-:Y:S01]  /*1230*/  IMAD.WIDE.U32 R24, R13, c[0x0][0x1b0], R16 ;  /* 0x00006c000d187a25 */ /* 0x000fe200078e0010 */
[----:B------:R-:W-:Y:S01]  /*1240*/  CS2R R162, SRZ ;  /* 0x0000000000a27805 */ /* 0x000fe2000001ff00 */
        /* <DEDUP_REMOVED lines=8> */
[----:B------:R-:W-:Y:S01]  /*12d0*/  IMAD.IADD R13, R25, 0x1, R12 ;  /* 0x00000001190d7824 */ /* 0x000fe200078e020c */
[----:B------:R-:W-:Y:S01]  /*12e0*/  CS2R R150, SRZ ;  /* 0x0000000000967805 */ /* 0x000fe2000001ff00 */
[----:B------:R-:W-:Y:S01]  /*12f0*/  IMAD.MOV.U32 R12, RZ, RZ, R24 ;  /* 0x000000ffff0c7224 */ /* 0x000fe200078e0018 */
[----:B------:R-:W-:Y:S01]  /*1300*/  CS2R R148, SRZ ;  /* 0x0000000000947805 */ /* 0x000fe2000001ff00 */
[C---:B------:R-:W-:Y:S01]  /*1310*/  IMAD R4, R28.reuse, c[0x0][0x1dc], R5 ;  /* 0x000077001c047a24 */ /* 0x040fe200078e0205 */
[----:B------:R-:W-:Y:S01]  /*1320*/  IADD3 R5, P1, R229, R2, RZ ;  /* 0x00000002e5057210 */ /* 0x000fe20007f3e0ff */
[----:B------:R-:W-:Y:S01]  /*1330*/  IMAD.WIDE.U32 R18, R28, c[0x0][0x1d8], R18 ;  /* 0x000076001c127a25 */ /* 0x000fe200078e0012 */
[----:B------:R-:W-:Y:S01]  /*1340*/  CS2R R146, SRZ ;  /* 0x0000000000927805 */ /* 0x000fe2000001ff00 */
[----:B------:R-:W-:Y:S01]  /*1350*/  CS2R R144, SRZ ;  /* 0x0000000000907805 */ /* 0x000fe2000001ff00 */
[----:B------:R-:W-:Y:S01]  /*1360*/  CS2R R142, SRZ ;  /* 0x00000000008e7805 */ /* 0x000fe2000001ff00 */
[----:B------:R-:W-:Y:S01]  /*1370*/  IMAD.WIDE.U32 R20, R20, c[0x0][0x1b8], R12 ;  /* 0x00006e0014147a25 */ /* 0x000fe200078e000c */
[----:B------:R-:W-:Y:S01]  /*1380*/  LEA R26, P0, R18, c[0x0][0x1c0], 0x1 ;  /* 0x00007000121a7a11 */ /* 0x000fe200078008ff */
[----:B------:R-:W-:Y:S01]  /*1390*/  CS2R R140, SRZ ;  /* 0x00000000008c7805 */ /* 0x000fe2000001ff00 */
[----:B------:R-:W-:Y:S01]  /*13a0*/  LEA.HI.X.SX32 R12, R2, R11, 0x1, P1 ;  /* 0x0000000b020c7211 */ /* 0x000fe200008f0eff */
[----:B------:R-:W-:Y:S01]  /*13b0*/  IMAD.IADD R4, R19, 0x1, R4 ;  /* 0x0000000113047824 */ /* 0x000fe200078e0204 */
[----:B------:R-:W-:Y:S01]  /*13c0*/  ISETP.GE.AND P1, PT, R16, c[0x0][0x1cc], PT ;  /* 0x0000730010007a0c */ /* 0x000fe20003f26270 */
[----:B------:R-:W-:Y:S01]  /*13d0*/  IMAD.MOV.U32 R13, RZ, RZ, c[0x0][0x1d8] ;  /* 0x00007600ff0d7624 */ /* 0x000fe200078e00ff */
[----:B------:R-:W-:Y:S01]  /*13e0*/  CS2R R138, SRZ ;  /* 0x00000000008a7805 */ /* 0x000fe2000001ff00 */
[----:B------:R-:W-:Y:S01]  /*13f0*/  IMAD R11, R29, c[0x0][0x1a8], RZ ;  /* 0x00006a001d0b7a24 */ /* 0x000fe200078e02ff */
[----:B------:R-:W-:Y:S01]  /*1400*/  LEA.HI.X R27, R18, c[0x0][0x1c4], R4, 0x1, P0 ;  /* 0x00007100121b7a11 */ /* 0x000fe200000f0c04 */
[----:B------:R-:W-:Y:S01]  /*1410*/  IMAD.IADD R15, R21, 0x1, R14 ;  /* 0x00000001150f7824 */ /* 0x000fe200078e020e */
[----:B------:R-:W-:Y:S01]  /*1420*/  IADD3 R4, R16, 0x40, RZ ;  /* 0x0000004010047810 */ /* 0x000fe20007ffe0ff */
[----:B------:R-:W-:Y:S01]  /*1430*/  IMAD.MOV.U32 R14, RZ, RZ, R20 ;  /* 0x000000ffff0e7224 */ /* 0x000fe200078e0014 */
[----:B------:R-:W-:Y:S01]  /*1440*/  LEA R20, P0, R13, R26, 0x6 ;  /* 0x0000001a0d147211 */ /* 0x000fe200078030ff */
[----:B------:R-:W-:Y:S01]  /*1450*/  IMAD.MOV.U32 R2, RZ, RZ, c[0x0][0x1dc] ;  /* 0x00007700ff027624 */ /* 0x000fe200078e00ff */
[----:B------:R-:W-:Y:S01]  /*1460*/  ISETP.GE.AND P3, PT, R4, c[0x0][0x1cc], PT ;  /* 0x0000730004007a0c */ /* 0x000fe20003f66270 */
[C---:B------:R-:W-:Y:S01]  /*1470*/  IMAD R10, R28.reuse, c[0x0][0x1ac], R11 ;  /* 0x00006b001c0a7a24 */ /* 0x040fe200078e020b */
[----:B------:R-:W-:Y:S01]  /*1480*/  CS2R R136, SRZ ;  /* 0x0000000000887805 */ /* 0x000fe2000001ff00 */
[----:B------:R-:W-:Y:S01]  /*1490*/  IMAD.IADD R11, R7, 0x1, -R229 ;  /* 0x00000001070b7824 */ /* 0x000fe200078e0ae5 */
[----:B------:R-:W-:Y:S01]  /*14a0*/  LEA.HI.X R21, R13, R27, R2, 0x6, P0 ;  /* 0x0000001b0d157211 */ /* 0x000fe200000f3402 */
[----:B------:R-:W-:Y:S01]  /*14b0*/  IMAD.WIDE.U32 R28, R28, c[0x0][0x1a8], R14 ;  /* 0x00006a001c1c7a25 */ /* 0x000fe200078e000e */
[----:B------:R-:W-:Y:S01]  /*14c0*/  LEA.HI R2, R6, R223, RZ, 0x6 ;  /* 0x000000df06027211 */ /* 0x000fe200078f30ff */
[----:B------:R-:W-:Y:S01]  /*14d0*/  CS2R R134, SRZ ;  /* 0x0000000000867805 */ /* 0x000fe2000001ff00 */
[----:B------:R-:W-:Y:S01]  /*14e0*/  SHF.R.S32.HI R14, RZ, 0x1f, R233 ;  /* 0x0000001fff0e7819 */ /* 0x000fe200000114e9 */
[----:B------:R-:W-:Y:S01]  /*14f0*/  IMAD R11, R232, -0x50, R11 ;  /* 0xffffffb0e80b7824 */ /* 0x000fe200078e020b */
[----:B------:R-:W-:Y:S01]  /*1500*/  SHF.R.S32.HI R2, RZ, 0x6, R2 ;  /* 0x00000006ff027819 */ /* 0x000fe20000011402 */
[----:B------:R-:W-:Y:S01]  /*1510*/  IMAD.U32 R15, RZ, RZ, UR4 ;  /* 0x00000004ff0f7e24 */ /* 0x000fe2000f8e00ff */
[----:B------:R-:W-:Y:S01]  /*1520*/  CS2R R132, SRZ ;  /* 0x0000000000847805 */ /* 0x000fe2000001ff00 */
[----:B------:R-:W-:Y:S01]  /*1530*/  IMAD.U32 R13, RZ, RZ, UR5 ;  /* 0x00000005ff0d7e24 */ /* 0x000fe2000f8e00ff */
[C---:B------:R-:W-:Y:S01]  /*1540*/  ISETP.LT.OR P0, PT, R11.reuse, 0x1, P1 ;  /* 0x000000010b00780c */ /* 0x040fe20000f01670 */
[----:B------:R-:W-:Y:S01]  /*1550*/  IMAD R225, R2, 0x200, R225 ;  /* 0x0000020002e17824 */ /* 0x000fe200078e02e1 */
[----:B------:R-:W-:Y:S01]  /*1560*/  ISETP.LT.OR P2, PT, R11, 0x1, P3 ;  /* 0x000000010b00780c */ /* 0x000fe20001f41670 */
[----:B------:R-:W-:Y:S01]  /*1570*/  IMAD.IADD R10, R29, 0x1, R10 ;  /* 0x000000011d0a7824 */ /* 0x000fe200078e020a */
[----:B------:R-:W-:Y:S01]  /*1580*/  ULDC.64 UR4, c[0x0][0x1a8] ;  /* 0x00006a0000047ab9 */ /* 0x000fe20000000a00 */
[----:B------:R-:W-:Y:S01]  /*1590*/  IMAD.SHL.U32 R225, R225, 0x2, RZ ;  /* 0x00000002e1e17824 */ /* 0x000fe200078e00ff */
[----:B------:R-:W-:Y:S01]  /*15a0*/  USHF.L.U32 UR6, UR4, 0x5, URZ ;  /* 0x0000000504067899 */ /* 0x000fe2000800063f */
[----:B------:R-:W-:Y:S01]  /*15b0*/  IMAD R22, R12, c[0x0][0x178], RZ ;  /* 0x00005e000c167a24 */ /* 0x000fe200078e02ff */
[----:B------:R-:W-:Y:S01]  /*15c0*/  USHF.L.U64.HI UR5, UR4, UR7, UR5 ;  /* 0x0000000704057299 */ /* 0x000fe20008010205 */
[----:B------:R-:W-:Y:S01]  /*15d0*/  IMAD.WIDE.U32 R30, R5, c[0x0][0x178], R16 ;  /* 0x00005e00051e7a25 */ /* 0x000fe200078e0010 */
[----:B------:R-:W-:Y:S01]  /*15e0*/  CS2R R130, SRZ ;  /* 0x0000000000827805 */ /* 0x000fe2000001ff00 */
[----:B------:R-:W-:Y:S01]  /*15f0*/  CS2R R128, SRZ ;  /* 0x0000000000807805 */ /* 0x000fe2000001ff00 */
[----:B------:R-:W-:Y:S01]  /*1600*/  CS2R R126, SRZ ;  /* 0x00000000007e7805 */ /* 0x000fe2000001ff00 */
[----:B------:R-:W-:Y:S01]  /*1610*/  @!PT LDS RZ, [RZ] ;  /* 0x00000000fffff984 */ /* 0x000fe20000000800 */
[----:B------:R-:W-:Y:S01]  /*1620*/  @!PT LDS RZ, [RZ] ;  /* 0x00000000fffff984 */ /* 0x000fe20000000800 */
[----:B------:R-:W-:Y:S01]  /*1630*/  @!PT LDS RZ, [RZ] ;  /* 0x00000000fffff984 */ /* 0x000fe20000000800 */
[----:B------:R1:W-:Y:S01]  /*1640*/  LDGSTS.E.BYPASS.LTC128B.128 [R225+0x7880], [R26.64], !P0 ;  /* 0x078800001ae17fae */ /* 0x0003e2000c101d4a */
[----:B------:R-:W-:Y:S01]  /*1650*/  @!P5 LEA R18, P0, R15, R20, 0x1 ;  /* 0x000000140f12d211 */ /* 0x000fe200078008ff */
[----:B------:R-:W-:Y:S01]  /*1660*/  IMAD R22, R5, c[0x0][0x17c], R22 ;  /* 0x00005f0005167a24 */ /* 0x000fe200078e0216 */
[----:B------:R-:W-:Y:S01]  /*1670*/  CS2R R124, SRZ ;  /* 0x00000000007c7805 */ /* 0x000fe2000001ff00 */
[----:B------:R1:W-:Y:S01]  /*1680*/  LDGSTS.E.BYPASS.LTC128B.128 [R225+0xa080], [R26.64+0x80], !P2 ;  /* 0x0a0800801ae17fae */ /* 0x0003e2000d101d4a */
[----:B------:R-:W-:Y:S01]  /*1690*/  @!P5 LEA.HI.X R19, R15, R21, R13, 0x1, P0 ;  /* 0x000000150f13d211 */ /* 0x000fe200000f0c0d */
[----:B------:R-:W-:Y:S01]  /*16a0*/  IMAD.MOV.U32 R13, RZ, RZ, c[0x0][0x1a8] ;  /* 0x00006a00ff0d7624 */ /* 0x000fe200078e00ff */
[C---:B------:R-:W-:Y:S01]  /*16b0*/  LEA R24, P0, R28.reuse, c[0x0][0x190], 0x1 ;  /* 0x000064001c187a11 */ /* 0x040fe200078008ff */
[----:B------:R-:W-:Y:S01]  /*16c0*/  IMAD.IADD R23, R31, 0x1, R22 ;  /* 0x000000011f177824 */ /* 0x000fe200078e0216 */
[C---:B------:R-:W-:Y:S01]  /*16d0*/  ISETP.LT.OR P2, PT, R11.reuse, 0x1, P4 ;  /* 0x000000010b00780c */ /* 0x040fe20002741670 */
[----:B------:R-:W-:Y:S01]  /*16e0*/  IMAD.MOV.U32 R22, RZ, RZ, R30 ;  /* 0x000000ffff167224 */ /* 0x000fe200078e001e */
[----:B------:R-:W-:Y:S01]  /*16f0*/  LEA.HI.X R25, R28, c[0x0][0x194], R10, 0x1, P0 ;  /* 0x000065001c197a11 */ /* 0x000fe200000f0c0a */
[----:B------:R-:W-:Y:S01]  /*1700*/  IMAD.MOV.U32 R10, RZ, RZ, c[0x0][0x1ac] ;  /* 0x00006b00ff0a7624 */ /* 0x000fe200078e00ff */
[C---:B------:R-:W-:Y:S01]  /*1710*/  ISETP.LT.OR P0, PT, R11.reuse, 0x21, P1 ;  /* 0x000000210b00780c */ /* 0x040fe20000f01670 */
[----:B------:R-:W-:Y:S01]  /*1720*/  IMAD R238, R14, c[0x0][0x180], RZ ;  /* 0x000060000eee7a24 */ /* 0x000fe200078e02ff */
[C---:B------:R-:W-:Y:S01]  /*1730*/  ISETP.LT.OR P1, PT, R11.reuse, 0x21, P3 ;  /* 0x000000210b00780c */ /* 0x040fe20001f21670 */
[----:B------:R-:W-:Y:S01]  /*1740*/  IMAD.U32 R15, RZ, RZ, UR6 ;  /* 0x00000006ff0f7e24 */ /* 0x000fe2000f8e00ff */
[----:B------:R-:W-:Y:S01]  /*1750*/  ISETP.LT.OR P5, PT, R11, 0x21, P4 ;  /* 0x000000210b00780c */ /* 0x000fe200027a1670 */
[C---:B------:R-:W-:Y:S01]  /*1760*/  IMAD R238, R233.reuse, c[0x0][0x184], R238 ;  /* 0x00006100e9ee7a24 */ /* 0x040fe200078e02ee */
[----:B------:R-:W-:Y:S01]  /*1770*/  UMOV UR6, 0x6 ;  /* 0x0000000600067882 */ /* 0x000fe20000000000 */
[----:B------:R-:W-:Y:S01]  /*1780*/  IMAD.WIDE.U32 R22, R233, c[0x0][0x180], R22 ;  /* 0x00006000e9167a25 */ /* 0x000fe200078e0016 */
[----:B------:R-:W-:Y:S01]  /*1790*/  CS2R R122, SRZ ;  /* 0x00000000007a7805 */ /* 0x000fe2000001ff00 */
[----:B------:R1:W-:Y:S01]  /*17a0*/  LDGSTS.E.BYPASS.LTC128B.128 [R225+0xc880], [R26.64+0x100], !P2 ;  /* 0x0c8801001ae17fae */ /* 0x0003e2000d101d4a */
[----:B------:R-:W-:Y:S01]  /*17b0*/  ISETP.GT.AND P2, PT, R223, 0x7f, PT ;  /* 0x0000007fdf00780c */ /* 0x000fe20003f44270 */
[----:B------:R-:W-:Y:S01]  /*17c0*/  IMAD.IADD R239, R23, 0x1, R238 ;  /* 0x0000000117ef7824 */ /* 0x000fe200078e02ee */
[----:B------:R-:W-:Y:S01]  /*17d0*/  CS2R R120, SRZ ;  /* 0x0000000000787805 */ /* 0x000fe2000001ff00 */
[----:B------:R2:W-:Y:S01]  /*17e0*/  LDGSTS.E.BYPASS.LTC128B.128 [R225+0x8880], [R20.64], !P0 ;  /* 0x0888000014e17fae */ /* 0x0005e2000c101d4a */
[----:B------:R-:W-:Y:S01]  /*17f0*/  IMAD.MOV.U32 R238, RZ, RZ, R22 ;  /* 0x000000ffffee7224 */ /* 0x000fe200078e0016 */
[----:B------:R-:W-:Y:S01]  /*1800*/  CS2R R118, SRZ ;  /* 0x0000000000767805 */ /* 0x000fe2000001ff00 */
[----:B------:R-:W-:Y:S01]  /*1810*/  IMAD R251, R9, c[0x0][0x188], RZ ;  /* 0x0000620009fb7a24 */ /* 0x000fe200078e02ff */
[----:B------:R2:W-:Y:S01]  /*1820*/  LDGSTS.E.BYPASS.LTC128B.128 [R225+0xb080], [R20.64+0x80], !P1 ;  /* 0x0b08008014e17fae */ /* 0x0005e2000c901d4a */
[C---:B------:R-:W-:Y:S01]  /*1830*/  LEA R30, P1, R13.reuse, R24, 0x6 ;  /* 0x000000180d1e7211 */ /* 0x040fe200078230ff */
[C---:B------:R-:W-:Y:S01]  /*1840*/  IMAD.WIDE.U32 R238, R234.reuse, c[0x0][0x188], R238 ;  /* 0x00006200eaee7a25 */ /* 0x040fe200078e00ee */
[----:B------:R-:W-:Y:S01]  /*1850*/  CS2R R116, SRZ ;  /* 0x0000000000747805 */ /* 0x000fe2000001ff00 */
[----:B------:R2:W-:Y:S01]  /*1860*/  LDGSTS.E.BYPASS.LTC128B.128 [R225+0xd880], [R20.64+0x100], !P5 ;  /* 0x0d88010014e17fae */ /* 0x0005e2000e901d4a */
[----:B------:R-:W-:Y:S01]  /*1870*/  LEA.HI.X R31, R13, R25, R10, 0x6, P1 ;  /* 0x000000190d1f7211 */ /* 0x000fe200008f340a */
[----:B------:R-:W-:Y:S01]  /*1880*/  IMAD.U32 R13, RZ, RZ, UR5 ;  /* 0x00000005ff0d7e24 */ /* 0x000fe2000f8e00ff */
[----:B------:R-:W-:Y:S01]  /*1890*/  ISETP.GT.AND P1, PT, R223, 0x7f, PT ;  /* 0x0000007fdf00780c */ /* 0x000fe20003f24270 */
[----:B------:R-:W-:Y:S01]  /*18a0*/  ULDC.64 UR4, c[0x0][0x178] ;  /* 0x00005e0000047ab9 */ /* 0x000fe20000000a00 */
[C---:B------:R-:W-:Y:S01]  /*18b0*/  @!P2 ISETP.GE.AND P0, PT, R11.reuse, 0x41, PT ;  /* 0x000000410b00a80c */ /* 0x040fe20003f06270 */
[----:B------:R-:W-:Y:S01]  /*18c0*/  USHF.L.U64.HI UR8, UR4, UR6, UR5 ;  /* 0x0000000604087299 */ /* 0x000fe20008010205 */
[----:B------:R-:W-:Y:S01]  /*18d0*/  @!P2 ISETP.LT.OR P3, PT, R11, 0x41, P3 ;  /* 0x000000410b00a80c */ /* 0x000fe20001f61670 */
[----:B------:R-:W-:Y:S01]  /*18e0*/  IMAD R251, R234, c[0x0][0x18c], R251 ;  /* 0x00006300eafb7a24 */ /* 0x000fe200078e02fb */
[----:B------:R-:W-:Y:S01]  /*18f0*/  @!P2 ISETP.GE.OR P4, PT, R16, c[0x0][0x1cc], !P0 ;  /* 0x000073001000aa0c */ /* 0x000fe20004786670 */
[----:B------:R-:W-:Y:S01]  /*1900*/  USHF.L.U32 UR12, UR4, 0x6, URZ ;  /* 0x00000006040c7899 */ /* 0x000fe2000800063f */
[----:B------:R-:W-:Y:S01]  /*1910*/  @!P2 ISETP.GE.OR P2, PT, R8, c[0x0][0x1cc], !P0 ;  /* 0x000073000800aa0c */ /* 0x000fe20004746670 */
[----:B------:R-:W-:Y:S01]  /*1920*/  IMAD.IADD R251, R239, 0x1, R251 ;  /* 0x00000001effb7824 */ /* 0x000fe200078e02fb */
[----:B------:R-:W-:Y:S01]  /*1930*/  ISETP.GE.AND P5, PT, R16, c[0x0][0x19c], PT ;  /* 0x0000670010007a0c */ /* 0x000fe20003fa6270 */
[----:B------:R-:W-:Y:S01]  /*1940*/  IMAD.MOV.U32 R250, RZ, RZ, R238 ;  /* 0x000000fffffa7224 */ /* 0x000fe200078e00ee */
[----:B------:R-:W-:Y:S01]  /*1950*/  SHF.R.S32.HI R10, RZ, 0x1f, R252 ;  /* 0x0000001fff0a7819 */ /* 0x000fe200000114fc */
[----:B------:R-:W-:Y:S01]  /*1960*/  USHF.L.U32 UR9, UR4, 0x5, URZ ;  /* 0x0000000504097899 */ /* 0x000fe2000800063f */
[----:B------:R-:W-:Y:S01]  /*1970*/  @!P1 LEA R28, P0, R15, R30, 0x1 ;  /* 0x0000001e0f1c9211 */ /* 0x000fe200078008ff */
[----:B------:R-:W-:Y:S01]  /*1980*/  IMAD R12, R12, c[0x0][0x208], RZ ;  /* 0x000082000c0c7a24 */ /* 0x000fe200078e02ff */
[----:B------:R-:W-:Y:S01]  /*1990*/  CS2R R114, SRZ ;  /* 0x0000000000727805 */ /* 0x000fe2000001ff00 */
[----:B------:R-:W-:Y:S01]  /*19a0*/  IMAD.WIDE.U32 R32, R5, c[0x0][0x208], R16 ;  /* 0x0000820005207a25 */ /* 0x000fe200078e0010 */
[----:B------:R-:W-:Y:S01]  /*19b0*/  @!P1 LEA.HI.X R29, R15, R31, R13, 0x1, P0 ;  /* 0x0000001f0f1d9211 */ /* 0x000fe200000f0c0d */
[----:B------:R3:W-:Y:S01]  /*19c0*/  @!P1 LDGSTS.E.BYPASS.LTC128B.128 [R225+0x9880], [R18.64], !P4 ;  /* 0x0988000012e19fae */ /* 0x0007e2000e101d4a */
[C---:B------:R-:W-:Y:S01]  /*19d0*/  ISETP.LT.OR P0, PT, R11.reuse, 0x1, P5 ;  /* 0x000000010b00780c */ /* 0x040fe20002f01670 */
[----:B------:R-:W-:Y:S01]  /*19e0*/  IMAD R13, R252, UR8, RZ ;  /* 0x00000008fc0d7c24 */ /* 0x000fe2000f8e02ff */
[----:B------:R-:W-:Y:S01]  /*19f0*/  USHF.L.U64.HI UR8, UR4, UR7, UR5 ;  /* 0x0000000704087299 */ /* 0x000fe20008010205 */
[----:B------:R3:W-:Y:S01]  /*1a00*/  @!P1 LDGSTS.E.BYPASS.LTC128B.128 [R225+0xc080], [R18.64+0x80], !P3 ;  /* 0x0c08008012e19fae */ /* 0x0007e2000d901d4a */
[----:B------:R-:W-:Y:S01]  /*1a10*/  ISETP.GE.AND P3, PT, R4, c[0x0][0x19c], PT ;  /* 0x0000670004007a0c */ /* 0x000fe20003f66270 */
[----:B------:R-:W-:Y:S01]  /*1a20*/  IMAD R13, R10, UR12, R13 ;  /* 0x0000000c0a0d7c24 */ /* 0x000fe2000f8e020d */
[----:B------:R-:W-:Y:S01]  /*1a30*/  ISETP.GE.AND P4, PT, R8, c[0x0][0x19c], PT ;  /* 0x0000670008007a0c */ /* 0x000fe20003f86270 */
[----:B------:R3:W-:Y:S01]  /*1a40*/  @!P1 LDGSTS.E.BYPASS.LTC128B.128 [R225+0xe880], [R18.64+0x100], !P2 ;  /* 0x0e88010012e19fae */ /* 0x0007e2000d101d4a */
[C---:B------:R-:W-:Y:S01]  /*1a50*/  ISETP.LT.OR P2, PT, R11.reuse, 0x1, P3 ;  /* 0x000000010b00780c */ /* 0x040fe20001f41670 */
[----:B------:R-:W-:Y:S01]  /*1a60*/  IMAD.U32 R15, RZ, RZ, UR9 ;  /* 0x00000009ff0f7e24 */ /* 0x000fe2000f8e00ff */
[----:B------:R-:W-:Y:S01]  /*1a70*/  ISETP.LT.OR P1, PT, R11, 0x1, P4 ;  /* 0x000000010b00780c */ /* 0x000fe20002721670 */
[----:B--2---:R-:W-:Y:S01]  /*1a80*/  IMAD.SHL.U32 R21, R223, 0x4, RZ ;  /* 0x00000004df157824 */ /* 0x004fe200078e00ff */
[----:B------:R-:W-:Y:S01]  /*1a90*/  ULDC.64 UR4, c[0x0][0x208] ;  /* 0x0000820000047ab9 */ /* 0x000fe20000000a00 */
[----:B------:R2:W-:Y:S01]  /*1aa0*/  LDGSTS.E.BYPASS.LTC128B.128 [R225+0x80], [R24.64], !P0 ;  /* 0x0008000018e17fae */ /* 0x0005e2000c101d4a */
[----:B------:R-:W-:Y:S01]  /*1ab0*/  IMAD R20, R0, 0xc0, RZ ;  /* 0x000000c000147824 */ /* 0x000fe200078e02ff */
[----:B------:R-:W-:Y:S01]  /*1ac0*/  USHF.L.U64.HI UR6, UR4, UR6, UR5 ;  /* 0x0000000604067299 */ /* 0x000fe20008010205 */
[----:B------:R-:W-:Y:S01]  /*1ad0*/  IMAD R12, R5, c[0x0][0x20c], R12 ;  /* 0x00008300050c7a24 */ /* 0x000fe200078e020c */
[----:B------:R-:W-:Y:S01]  /*1ae0*/  USHF.L.U64.HI UR5, UR4, UR7, UR5 ;  /* 0x0000000704057299 */ /* 0x000fe20008010205 */
[----:B------:R-:W-:Y:S01]  /*1af0*/  IMAD R221, R9, c[0x0][0x278], RZ ;  /* 0x00009e0009dd7a24 */ /* 0x000fe200078e02ff */
[----:B------:R-:W-:Y:S01]  /*1b00*/  CS2R R112, SRZ ;  /* 0x0000000000707805 */ /* 0x000fe2000001ff00 */
[----:B------:R-:W-:Y:S01]  /*1b10*/  IMAD.IADD R33, R33, 0x1, R12 ;  /* 0x0000000121217824 */ /* 0x000fe200078e020c */
[----:B------:R2:W-:Y:S01]  /*1b20*/  LDGSTS.E.BYPASS.LTC128B.128 [R225+0x2880], [R24.64+0x80], !P2 ;  /* 0x0288008018e17fae */ /* 0x0005e2000d101d4a */
[----:B------:R-:W-:Y:S01]  /*1b30*/  ISETP.LT.OR P2, PT, R11, 0x21, P5 ;  /* 0x000000210b00780c */ /* 0x000fe20002f41670 */
[----:B------:R-:W-:Y:S01]  /*1b40*/  IMAD R5, R252, UR6, RZ ;  /* 0x00000006fc057c24 */ /* 0x000fe2000f8e02ff */
[----:B------:R-:W-:Y:S01]  /*1b50*/  USHF.L.U32 UR6, UR4, 0x5, URZ ;  /* 0x0000000504067899 */ /* 0x000fe2000800063f */
[----:B------:R2:W-:Y:S01]  /*1b60*/  LDGSTS.E.BYPASS.LTC128B.128 [R225+0x5080], [R24.64+0x100], !P1 ;  /* 0x0508010018e17fae */ /* 0x0005e2000c901d4a */
[----:B------:R-:W-:Y:S01]  /*1b70*/  ISETP.GE.AND P1, PT, R4, c[0x0][0x16c], PT ;  /* 0x00005b0004007a0c */ /* 0x000fe20003f26270 */
[----:B------:R-:W-:Y:S01]  /*1b80*/  IMAD R221, R234, c[0x0][0x27c], R221 ;  /* 0x00009f00eadd7a24 */ /* 0x000fe200078e02dd */
[----:B------:R-:W-:Y:S01]  /*1b90*/  CS2R R102, SRZ ;  /* 0x0000000000667805 */ /* 0x000fe2000001ff00 */
[----:B------:R-:W-:Y:S01]  /*1ba0*/  IMAD R247, R9, c[0x0][0x218], RZ ;  /* 0x0000860009f77a24 */ /* 0x000fe200078e02ff */
[----:B------:R-:W-:Y:S01]  /*1bb0*/  CS2R R100, SRZ ;  /* 0x0000000000647805 */ /* 0x000fe2000001ff00 */
[----:B------:R-:W-:Y:S01]  /*1bc0*/  IMAD R242, R14, c[0x0][0x288], RZ ;  /* 0x0000a2000ef27a24 */ /* 0x000fe200078e02ff */
[----:B------:R-:W-:Y:S01]  /*1bd0*/  CS2R R98, SRZ ;  /* 0x0000000000627805 */ /* 0x000fe2000001ff00 */
[----:B------:R-:W-:Y:S01]  /*1be0*/  IMAD R247, R234, c[0x0][0x21c], R247 ;  /* 0x00008700eaf77a24 */ /* 0x000fe200078e02f7 */
[----:B------:R-:W-:Y:S01]  /*1bf0*/  CS2R R96, SRZ ;  /* 0x0000000000607805 */ /* 0x000fe2000001ff00 */
[----:B---3--:R-:W-:Y:S01]  /*1c00*/  IMAD.WIDE.U32 R18, R252, UR12, R250 ;  /* 0x0000000cfc127c25 */ /* 0x008fe2000f8e00fa */
[----:B------:R3:W-:Y:S01]  /*1c10*/  LDGSTS.E.BYPASS.LTC128B.128 [R225+0x1080], [R30.64], !P2 ;  /* 0x010800001ee17fae */ /* 0x0007e2000d101d4a */
[----:B------:R-:W-:Y:S01]  /*1c20*/  ISETP.LT.OR P2, PT, R11, 0x21, P3 ;  /* 0x000000210b00780c */ /* 0x000fe20001f41670 */
[----:B------:R-:W-:Y:S01]  /*1c30*/  USHF.L.U32 UR12, UR4, 0x6, URZ ;  /* 0x00000006040c7899 */ /* 0x000fe2000800063f */
[----:B------:R-:W-:Y:S01]  /*1c40*/  IMAD.IADD R13, R19, 0x1, R13 ;  /* 0x00000001130d7824 */ /* 0x000fe200078e020d */
[C---:B------:R-:W-:Y:S01]  /*1c50*/  LEA R22, P0, R18.reuse, c[0x0][0x160], 0x1 ;  /* 0x0000580012167a11 */ /* 0x040fe200078008ff */
[----:B------:R-:W-:Y:S01]  /*1c60*/  IMAD.U32 R19, RZ, RZ, UR9 ;  /* 0x00000009ff137e24 */ /* 0x000fe2000f8e00ff */
[----:B------:R-:W-:Y:S01]  /*1c70*/  CS2R R94, SRZ ;  /* 0x00000000005e7805 */ /* 0x000fe2000001ff00 */
[----:B------:R-:W-:Y:S01]  /*1c80*/  IMAD R242, R233, c[0x0][0x28c], R242 ;  /* 0x0000a300e9f27a24 */ /* 0x000fe200078e02f2 */
[----:B------:R-:W-:Y:S01]  /*1c90*/  LEA.HI.X R23, R18, c[0x0][0x164], R13, 0x1, P0 ;  /* 0x0000590012177a11 */ /* 0x000fe200000f0c0d */
[----:B------:R-:W-:Y:S01]  /*1ca0*/  IMAD.U32 R13, RZ, RZ, UR8 ;  /* 0x00000008ff0d7e24 */ /* 0x000fe2000f8e00ff */
[----:B------:R-:W-:Y:S01]  /*1cb0*/  LEA R18, P0, R19, R22, 0x1 ;  /* 0x0000001613127211 */ /* 0x000fe200078008ff */
[----:B------:R-:W-:Y:S01]  /*1cc0*/  IMAD R5, R10, UR12, R5 ;  /* 0x0000000c0a057c24 */ /* 0x000fe2000f8e0205 */
[----:B------:R-:W-:Y:S01]  /*1cd0*/  CS2R R92, SRZ ;  /* 0x00000000005c7805 */ /* 0x000fe2000001ff00 */
[----:B------:R-:W-:Y:S01]  /*1ce0*/  IMAD.SHL.U32 R213, R216, 0x8, RZ ;  /* 0x00000008d8d57824 */ /* 0x000fe200078e00ff */
[----:B------:R-:W-:Y:S01]  /*1cf0*/  LEA.HI.X R19, R15, R23, R13, 0x1, P0 ;  /* 0x000000170f137211 */ /* 0x000fe200000f0c0d */
[----:B------:R3:W-:Y:S01]  /*1d00*/  LDGSTS.E.BYPASS.LTC128B.128 [R225+0x3880], [R30.64+0x80], !P2 ;  /* 0x038800801ee17fae */ /* 0x0007e2000d101d4a */
[----:B------:R-:W-:Y:S01]  /*1d10*/  ISETP.GE.AND P0, PT, R16, c[0x0][0x16c], PT ;  /* 0x00005b0010007a0c */ /* 0x000fe20003f06270 */
[C---:B------:R-:W-:Y:S01]  /*1d20*/  IMAD R219, R9.reuse, c[0x0][0x290], RZ ;  /* 0x0000a40009db7a24 */ /* 0x040fe200078e02ff */
[----:B------:R-:W-:Y:S01]  /*1d30*/  SHF.R.S32.HI R15, RZ, 0x1f, R0 ;  /* 0x0000001fff0f7819 */ /* 0x000fe20000011400 */
[----:B------:R-:W-:Y:S01]  /*1d40*/  IMAD R241, R9, c[0x0][0x240], RZ ;  /* 0x0000900009f17a24 */ /* 0x000fe200078e02ff */
[----:B------:R-:W-:Y:S01]  /*1d50*/  SEL R13, RZ, 0x1, P0 ;  /* 0x00000001ff0d7807 */ /* 0x000fe20000000000 */
[C---:B------:R-:W-:Y:S01]  /*1d60*/  IMAD R219, R234.reuse, c[0x0][0x294], R219 ;  /* 0x0000a500eadb7a24 */ /* 0x040fe200078e02db */
[C---:B-1----:R-:W-:Y:S01]  /*1d70*/  IADD3 R26, P0, R21.reuse, R0, RZ ;  /* 0x00000000151a7210 */ /* 0x042fe20007f1e0ff */
[----:B------:R-:W-:Y:S01]  /*1d80*/  IMAD R241, R234, c[0x0][0x244], R241 ;  /* 0x00009100eaf17a24 */ /* 0x000fe200078e02f1 */
[----:B------:R-:W-:Y:S01]  /*1d90*/  SEL R0, RZ, 0xffffffff, P1 ;  /* 0xffffffffff007807 */ /* 0x000fe20000800000 */
[----:B------:R-:W-:Y:S01]  /*1da0*/  IMAD.MOV.U32 R215, RZ, RZ, 0x20 ;  /* 0x00000020ffd77424 */ /* 0x000fe200078e00ff */
[----:B------:R-:W-:Y:S01]  /*1db0*/  LEA.HI.X.SX32 R27, R21, R15, 0x1, P0 ;  /* 0x0000000f151b7211 */ /* 0x000fe200000f0eff */
[----:B------:R-:W-:Y:S01]  /*1dc0*/  IMAD.IADD R249, R216, 0x1, -R249 ;  /* 0x00000001d8f97824 */ /* 0x000fe200078e0af9 */
[----:B------:R-:W-:Y:S01]  /*1dd0*/  SHF.R.S32.HI R15, RZ, 0x1f, R223 ;  /* 0x0000001fff0f7819 */ /* 0x000fe200000114df */
[----:B------:R-:W-:Y:S01]  /*1de0*/  IMAD.SHL.U32 R0, R0, 0x2, RZ ;  /* 0x0000000200007824 */ /* 0x000fe200078e00ff */
[----:B--2---:R-:W-:Y:S01]  /*1df0*/  IADD3 R24, P0, R20, R223, RZ ;  /* 0x000000df14187210 */ /* 0x004fe20007f1e0ff */
[----:B------:R-:W-:Y:S01]  /*1e00*/  IMAD.WIDE.U32 R244, R233, c[0x0][0x270], R26 ;  /* 0x00009c00e9f47a25 */ /* 0x000fe200078e001a */
[----:B------:R-:W-:Y:S01]  /*1e10*/  ISETP.GE.AND P1, PT, R8, c[0x0][0x16c], PT ;  /* 0x00005b0008007a0c */ /* 0x000fe20003f26270 */
[----:B------:R-:W-:Y:S01]  /*1e20*/  CS2R R90, SRZ ;  /* 0x00000000005a7805 */ /* 0x000fe2000001ff00 */
[----:B------:R-:W-:Y:S01]  /*1e30*/  LEA.HI.X.SX32 R25, R20, R15, 0x1, P0 ;  /* 0x0000000f14197211 */ /* 0x000fe200000f0eff */
[----:B------:R-:W-:Y:S01]  /*1e40*/  IMAD.MOV.U32 R206, RZ, RZ, 0x120 ;  /* 0x00000120ffce7424 */ /* 0x000fe200078e00ff */
[C---:B------:R-:W-:Y:S01]  /*1e50*/  @!P6 ISETP.LT.OR P0, PT, R11.reuse, 0x41, P5 ;  /* 0x000000410b00e80c */ /* 0x040fe20002f01670 */
[----:B------:R-:W-:Y:S01]  /*1e60*/  IMAD R240, R232, -0x50, R7 ;  /* 0xffffffb0e8f07824 */ /* 0x000fe200078e0207 */
[----:B------:R-:W-:Y:S01]  /*1e70*/  @!P6 ISETP.LT.OR P5, PT, R11, 0x41, P3 ;  /* 0x000000410b00e80c */ /* 0x000fe20001fa1670 */
[----:B------:R-:W-:Y:S01]  /*1e80*/  IMAD.WIDE.U32 R24, R233, c[0x0][0x238], R24 ;  /* 0x00008e00e9187a25 */ /* 0x000fe200078e0018 */
[----:B------:R-:W-:Y:S01]  /*1e90*/  SEL R21, RZ, 0x4, P1 ;  /* 0x00000004ff157807 */ /* 0x000fe20000800000 */
[----:B------:R-:W-:Y:S01]  /*1ea0*/  CS2R R88, SRZ ;  /* 0x0000000000587805 */ /* 0x000fe2000001ff00 */
[C---:B------:R-:W-:Y:S01]  /*1eb0*/  ISETP.LT.OR P1, PT, R11.reuse, 0x21, P4 ;  /* 0x000000210b00780c */ /* 0x040fe20002721670 */
[----:B------:R-:W-:Y:S01]  /*1ec0*/  CS2R R86, SRZ ;  /* 0x0000000000567805 */ /* 0x000fe2000001ff00 */
[----:B------:R-:W-:Y:S01]  /*1ed0*/  @!P6 ISETP.LT.OR P3, PT, R11, 0x41, P4 ;  /* 0x000000410b00e80c */ /* 0x000fe20002761670 */
[----:B------:R-:W-:Y:S01]  /*1ee0*/  CS2R R84, SRZ ;  /* 0x0000000000547805 */ /* 0x000fe2000001ff00 */
[----:B------:R-:W-:Y:S01]  /*1ef0*/  ISETP.GT.AND P2, PT, R223, 0x7f, PT ;  /* 0x0000007fdf00780c */ /* 0x000fe20003f44270 */
[----:B------:R-:W-:Y:S01]  /*1f00*/  CS2R R82, SRZ ;  /* 0x0000000000527805 */ /* 0x000fe2000001ff00 */
[----:B------:R-:W-:Y:S01]  /*1f10*/  LOP3.LUT R0, R0, 0x2, R13, 0xe2, !PT ;  /* 0x0000000200007812 */ /* 0x000fe200078ee20d */
[----:B------:R-:W-:Y:S01]  /*1f20*/  CS2R R80, SRZ ;  /* 0x0000000000507805 */ /* 0x000fe2000001ff00 */
[----:B------:R-:W-:Y:S01]  /*1f30*/  LOP3.LUT R213, R213, 0x8, RZ, 0xc0, !PT ;  /* 0x00000008d5d57812 */ /* 0x000fe200078ec0ff */
[----:B------:R-:W-:Y:S01]  /*1f40*/  CS2R R78, SRZ ;  /* 0x00000000004e7805 */ /* 0x000fe2000001ff00 */
[----:B------:R-:W-:Y:S01]  /*1f50*/  P2R R11, PR, RZ, 0x20 ;  /* 0x00000020ff0b7803 */ /* 0x000fe20000000000 */
[----:B------:R-:W-:Y:S01]  /*1f60*/  CS2R R76, SRZ ;  /* 0x00000000004c7805 */ /* 0x000fe2000001ff00 */
[----:B------:R-:W-:Y:S01]  /*1f70*/  LOP3.LUT R0, R0, R21, RZ, 0xfc, !PT ;  /* 0x0000001500007212 */ /* 0x000fe200078efcff */
[----:B------:R3:W-:Y:S01]  /*1f80*/  LDGSTS.E.BYPASS.LTC128B.128 [R225+0x6080], [R30.64+0x100], !P1 ;  /* 0x060801001ee17fae */ /* 0x0007e2000c901d4a */
[----:B------:R-:W-:Y:S01]  /*1f90*/  ISETP.NE.AND P1, PT, R11, RZ, PT ;  /* 0x000000ff0b00720c */ /* 0x000fe20003f25270 */
[----:B------:R-:W-:Y:S01]  /*1fa0*/  IMAD.SHL.U32 R11, R252, 0x40, RZ ;  /* 0x00000040fc0b7824 */ /* 0x000fe200078e00ff */
[C---:B------:R-:W-:Y:S01]  /*1fb0*/  LOP3.LUT P4, RZ, R0.reuse, 0x1, RZ, 0xc0, !PT ;  /* 0x0000000100ff7812 */ /* 0x040fe2000788c0ff */
[----:B------:R1:W-:Y:S01]  /*1fc0*/  @!P2 LDGSTS.E.BYPASS.LTC128B.128 [R225+0x2080], [R28.64], !P0 ;  /* 0x020800001ce1afae */ /* 0x0003e2000c101d4a */
[C---:B------:R-:W-:Y:S01]  /*1fd0*/  LOP3.LUT P6, RZ, R0.reuse, 0x2, RZ, 0xc0, !PT ;  /* 0x0000000200ff7812 */ /* 0x040fe200078cc0ff */
[----:B------:R-:W-:Y:S01]  /*1fe0*/  IMAD.WIDE.U32 R20, R233, c[0x0][0x210], R32 ;  /* 0x00008400e9147a25 */ /* 0x000fe200078e0020 */
[-CC-:B------:R-:W-:Y:S01]  /*1ff0*/  IADD3 R13, -R229, R230.reuse, -R11.reuse ;  /* 0x000000e6e50d7210 */ /* 0x180fe20007ffe90b */
[----:B------:R-:W-:Y:S01]  /*2000*/  CS2R R74, SRZ ;  /* 0x00000000004a7805 */ /* 0x000fe2000001ff00 */
[----:B------:R-:W-:Y:S01]  /*2010*/  LOP3.LUT P5, RZ, R0, 0x4, RZ, 0xc0, !PT ;  /* 0x0000000400ff7812 */ /* 0x000fe200078ac0ff */
[C---:B------:R-:W-:Y:S01]  /*2020*/  IMAD R0, R14.reuse, c[0x0][0x270], RZ ;  /* 0x00009c000e007a24 */ /* 0x040fe200078e02ff */
[----:B------:R-:W-:Y:S01]  /*2030*/  SHF.R.S32.HI R12, RZ, 0x1f, R11 ;  /* 0x0000001fff0c7819 */ /* 0x000fe2000001140b */
[----:B------:R-:W-:Y:S01]  /*2040*/  CS2R R72, SRZ ;  /* 0x0000000000487805 */ /* 0x000fe2000001ff00 */
[C---:B------:R-:W-:Y:S01]  /*2050*/  ISETP.LT.OR P0, PT, R13.reuse, 0x1, !P5 ;  /* 0x000000010d00780c */ /* 0x040fe20006f01670 */
[----:B------:R1:W-:Y:S01]  /*2060*/  @!P2 LDGSTS.E.BYPASS.LTC128B.128 [R225+0x4880], [R28.64+0x80], !P1 ;  /* 0x048800801ce1afae */ /* 0x0003e2000c901d4a */
[----:B------:R-:W-:Y:S01]  /*2070*/  ISETP.LT.OR P1, PT, R13, 0x1, !P6 ;  /* 0x000000010d00780c */ /* 0x000fe20007721670 */
[----:B------:R-:W-:Y:S01]  /*2080*/  IMAD R15, R233, c[0x0][0x274], R0 ;  /* 0x00009d00e90f7a24 */ /* 0x000fe200078e0200 */
[----:B------:R-:W-:Y:S01]  /*2090*/  CS2R R70, SRZ ;  /* 0x0000000000467805 */ /* 0x000fe2000001ff00 */
[----:B------:R1:W-:Y:S01]  /*20a0*/  @!P2 LDGSTS.E.BYPASS.LTC128B.128 [R225+0x7080], [R28.64+0x100], !P3 ;  /* 0x070801001ce1afae */ /* 0x0003e2000d901d4a */
[----:B------:R-:W-:Y:S01]  /*20b0*/  ISETP.LT.OR P2, PT, R13, 0x1, !P4 ;  /* 0x000000010d00780c */ /* 0x000fe20006741670 */
[----:B------:R-:W-:Y:S01]  /*20c0*/  IMAD R0, R14, c[0x0][0x210], RZ ;  /* 0x000084000e007a24 */ /* 0x000fe200078e02ff */
[----:B------:R-:W-:Y:S01]  /*20d0*/  ISETP.GE.AND P3, PT, R16, c[0x0][0x1fc], PT ;  /* 0x00007f0010007a0c */ /* 0x000fe20003f66270 */
[----:B------:R-:W0:Y:S01]  /*20e0*/  LDGDEPBAR ;  /* 0x00000000000079af */ /* 0x000e220000000000 */
[----:B------:R-:W-:Y:S01]  /*20f0*/  IMAD.IADD R245, R245, 0x1, R15 ;  /* 0x00000001f5f57824 */ /* 0x000fe200078e020f */
[----:B------:R-:W-:Y:S01]  /*2100*/  CS2R R68, SRZ ;  /* 0x0000000000447805 */ /* 0x000fe2000001ff00 */
[----:B------:R-:W-:Y:S01]  /*2110*/  IMAD R0, R233, c[0x0][0x214], R0 ;  /* 0x00008500e9007a24 */ /* 0x000fe200078e0200 */
[----:B------:R-:W-:Y:S01]  /*2120*/  CS2R R66, SRZ ;  /* 0x0000000000427805 */ /* 0x000fe2000001ff00 */
[C---:B------:R-:W-:Y:S01]  /*2130*/  IMAD.WIDE.U32 R244, R234.reuse, c[0x0][0x278], R244 ;  /* 0x00009e00eaf47a25 */ /* 0x040fe200078e00f4 */
[----:B------:R-:W-:Y:S01]  /*2140*/  CS2R R64, SRZ ;  /* 0x0000000000407805 */ /* 0x000fe2000001ff00 */
[----:B------:R-:W-:Y:S01]  /*2150*/  CS2R R62, SRZ ;  /* 0x00000000003e7805 */ /* 0x000fe2000001ff00 */
[----:B------:R-:W-:Y:S01]  /*2160*/  CS2R R60, SRZ ;  /* 0x00000000003c7805 */ /* 0x000fe2000001ff00 */
[----:B------:R-:W-:Y:S01]  /*2170*/  IMAD.IADD R21, R21, 0x1, R0 ;  /* 0x0000000115157824 */ /* 0x000fe200078e0200 */
[----:B------:R2:W-:Y:S01]  /*2180*/  LDGSTS.E.BYPASS.LTC128B.128 [R225+0xf080], [R22.64], !P2 ;  /* 0x0f08000016e17fae */ /* 0x0005e2000d101d4a */
[----:B------:R-:W-:Y:S01]  /*2190*/  ISETP.LT.OR P2, PT, R13, 0x21, !P4 ;  /* 0x000000210d00780c */ /* 0x000fe20006741670 */
[----:B------:R-:W-:Y:S01]  /*21a0*/  IMAD.IADD R221, R245, 0x1, R221 ;  /* 0x00000001f5dd7824 */ /* 0x000fe200078e02dd */
[----:B------:R-:W-:Y:S01]  /*21b0*/  IADD3 R0, -R11, R230, -R229 ;  /* 0x000000e60b007210 */ /* 0x000fe20007ffe9e5 */
[----:B------:R2:W-:Y:S01]  /*21c0*/  LDGSTS.E.BYPASS.LTC128B.128 [R225+0x11080], [R22.64+0x80], !P1 ;  /* 0x1108008016e17fae */ /* 0x0005e2000c901d4a */
[----:B------:R-:W-:Y:S01]  /*21d0*/  ISETP.GT.AND P1, PT, R223, 0xf, PT ;  /* 0x0000000fdf00780c */ /* 0x000fe20003f24270 */
[----:B------:R-:W-:Y:S01]  /*21e0*/  IMAD.WIDE.U32 R236, R234, c[0x0][0x218], R20 ;  /* 0x00008600eaec7a25 */ /* 0x000fe200078e0014 */
[----:B------:R-:W-:Y:S01]  /*21f0*/  CS2R R58, SRZ ;  /* 0x00000000003a7805 */ /* 0x000fe2000001ff00 */
[----:B------:R2:W-:Y:S01]  /*2200*/  LDGSTS.E.BYPASS.LTC128B.128 [R225+0x13080], [R22.64+0x100], !P0 ;  /* 0x1308010016e17fae */ /* 0x0005e2000c101d4a */
[----:B------:R-:W-:Y:S01]  /*2210*/  ISETP.LT.OR P0, PT, R13, 0x21, !P6 ;  /* 0x000000210d00780c */ /* 0x000fe20007701670 */
[----:B------:R-:W-:Y:S01]  /*2220*/  IMAD.IADD R247, R237, 0x1, R247 ;  /* 0x00000001edf77824 */ /* 0x000fe200078e02f7 */
[----:B------:R-:W-:Y:S01]  /*2230*/  P2R R10, PR, RZ, 0x2 ;  /* 0x00000002ff0a7803 */ /* 0x000fe20000000000 */
[----:B------:R-:W-:Y:S01]  /*2240*/  IMAD.MOV.U32 R246, RZ, RZ, R236 ;  /* 0x000000fffff67224 */ /* 0x000fe200078e00ec */
[----:B------:R-:W-:Y:S01]  /*2250*/  ISETP.LT.OR P1, PT, R13, 0x21, !P5 ;  /* 0x000000210d00780c */ /* 0x000fe20006f21670 */
[----:B------:R4:W-:Y:S01]  /*2260*/  LDGSTS.E.BYPASS.LTC128B.128 [R225+0x10080], [R18.64], !P2 ;  /* 0x1008000012e17fae */ /* 0x0009e2000d101d4a */
[----:B------:R-:W-:Y:S01]  /*2270*/  ISETP.GT.AND P2, PT, R223, 0xf, PT ;  /* 0x0000000fdf00780c */ /* 0x000fe20003f44270 */
[----:B------:R-:W-:Y:S01]  /*2280*/  IMAD.WIDE.U32 R20, R252, UR12, R246 ;  /* 0x0000000cfc147c25 */ /* 0x000fe2000f8e00f6 */
[----:B------:R-:W-:Y:S01]  /*2290*/  CS2R R56, SRZ ;  /* 0x0000000000387805 */ /* 0x000fe2000001ff00 */
[----:B------:R-:W-:Y:S01]  /*22a0*/  CS2R R54, SRZ ;  /* 0x0000000000367805 */ /* 0x000fe2000001ff00 */
[----:B------:R-:W-:Y:S01]  /*22b0*/  CS2R R52, SRZ ;  /* 0x0000000000347805 */ /* 0x000fe2000001ff00 */
[----:B------:R-:W-:Y:S01]  /*22c0*/  IMAD.IADD R5, R21, 0x1, R5 ;  /* 0x0000000115057824 */ /* 0x000fe200078e0205 */
[----:B------:R-:W-:Y:S01]  /*22d0*/  CS2R R50, SRZ ;  /* 0x0000000000327805 */ /* 0x000fe2000001ff00 */
[----:B------:R4:W-:Y:S01]  /*22e0*/  LDGSTS.E.BYPASS.LTC128B.128 [R225+0x12080], [R18.64+0x80], !P0 ;  /* 0x1208008012e17fae */ /* 0x0009e2000c101d4a */
[----:B------:R-:W-:Y:S01]  /*22f0*/  IMAD R14, R14, c[0x0][0x238], RZ ;  /* 0x00008e000e0e7a24 */ /* 0x000fe200078e02ff */
[----:B------:R-:W-:Y:S01]  /*2300*/  CS2R R48, SRZ ;  /* 0x0000000000307805 */ /* 0x000fe2000001ff00 */
[----:B------:R-:W-:Y:S01]  /*2310*/  CS2R R46, SRZ ;  /* 0x00000000002e7805 */ /* 0x000fe2000001ff00 */
[----:B------:R4:W-:Y:S01]  /*2320*/  LDGSTS.E.BYPASS.LTC128B.128 [R225+0x14080], [R18.64+0x100], !P1 ;  /* 0x1408010012e17fae */ /* 0x0009e2000c901d4a */
[----:B------:R-:W-:Y:S01]  /*2330*/  ISETP.LT.OR P1, PT, R0, 0x1, P3 ;  /* 0x000000010000780c */ /* 0x000fe20001f21670 */
[----:B------:R-:W-:Y:S01]  /*2340*/  IMAD R14, R233, c[0x0][0x23c], R14 ;  /* 0x00008f00e90e7a24 */ /* 0x000fe200078e020e */
[----:B------:R-:W-:Y:S01]  /*2350*/  @!P2 IADD3 R13, P0, R11, R244, RZ ;  /* 0x000000f40b0da210 */ /* 0x000fe20007f1e0ff */
[----:B------:R-:W-:Y:S01]  /*2360*/  CS2R R44, SRZ ;  /* 0x00000000002c7805 */ /* 0x000fe2000001ff00 */
[----:B------:R-:W-:-:S02]  /*2370*/  UMOV UR4, URZ ;  /* 0x0000003f00047c82 */ /* 0x000fc40008000000 */
[----:B------:R-:W-:Y:S01]  /*2380*/  UMOV UR13, 0x1 ;  /* 0x00000001000d7882 */ /* 0x000fe20000000000 */
[----:B------:R-:W-:Y:S01]  /*2390*/  @!P2 IMAD.X R10, R12, 0x1, R221, P0 ;  /* 0x000000010c0aa824 */ /* 0x000fe200000e06dd */
[----:B-1----:R-:W-:Y:S01]  /*23a0*/  @!P2 LEA R28, P0, R13, c[0x0][0x258], 0x2 ;  /* 0x000096000d1caa11 */ /* 0x002fe200078010ff */
[----:B--2---:R-:W-:-:S03]  /*23b0*/  IMAD.U32 R22, RZ, RZ, UR6 ;  /* 0x00000006ff167e24 */ /* 0x004fc6000f8e00ff */
[----:B------:R-:W-:Y:S01]  /*23c0*/  @!P2 LEA.HI.X R29, R13, c[0x0][0x25c], R10, 0x2, P0 ;  /* 0x000097000d1daa11 */ /* 0x000fe200000f140a */
[----:B------:R-:W-:Y:S01]  /*23d0*/  @!P2 IMAD.SHL.U32 R13, R223, 0x10, RZ ;  /* 0x00000010df0da824 */ /* 0x000fe200078e00ff */
[----:B---3--:R-:W-:Y:S01]  /*23e0*/  LEA R30, P0, R20, c[0x0][0x1f0], 0x1 ;  /* 0x00007c00141e7a11 */ /* 0x008fe200078008ff */
[----:B------:R-:W-:-:S03]  /*23f0*/  IMAD.U32 R10, RZ, RZ, UR6 ;  /* 0x00000006ff0a7e24 */ /* 0x000fc6000f8e00ff */
[----:B------:R1:W-:Y:S01]  /*2400*/  @!P2 LDGSTS.E.BYPASS.LTC128B.128 [R13+0x21080], [R28.64] ;  /* 0x210800001c0dafae */ /* 0x0003e2000b901d4a */
[----:B------:R-:W-:Y:S02]  /*2410*/  ISETP.GE.AND P2, PT, R4, c[0x0][0x1fc], PT ;  /* 0x00007f0004007a0c */ /* 0x000fe40003f46270 */
[----:B------:R-:W-:Y:S01]  /*2420*/  LEA.HI.X R31, R20, c[0x0][0x1f4], R5, 0x1, P0 ;  /* 0x00007d00141f7a11 */ /* 0x000fe200000f0c05 */
[----:B------:R-:W0:Y:S01]  /*2430*/  LDGDEPBAR ;  /* 0x00000000000079af */ /* 0x000e220000000000 */
[----:B------:R-:W-:Y:S01]  /*2440*/  ISETP.LT.OR P0, PT, R0, 0x1, P2 ;  /* 0x000000010000780c */ /* 0x000fe20001701670 */
[----:B------:R-:W-:Y:S01]  /*2450*/  IMAD.U32 R5, RZ, RZ, UR5 ;  /* 0x00000005ff057e24 */ /* 0x000fe2000f8e00ff */
[----:B------:R-:W-:Y:S01]  /*2460*/  LEA.HI R20, R6, R223, RZ, 0x4 ;  /* 0x000000df06147211 */ /* 0x000fe200078f20ff */
[----:B------:R2:W-:Y:S10]  /*2470*/  LDGSTS.E.BYPASS.LTC128B.128 [R225+0x1b080], [R30.64], !P1 ;  /* 0x1b0800001ee17fae */ /* 0x0005f4000c901d4a */
[----:B------:R2:W-:Y:S01]  /*2480*/  LDGSTS.E.BYPASS.LTC128B.128 [R225+0x1d080], [R30.64+0x80], !P0 ;  /* 0x1d0800801ee17fae */ /* 0x0005e2000c101d4a */
[----:B------:R-:W-:-:S04]  /*2490*/  LEA R22, P0, R22, R30, 0x1 ;  /* 0x0000001e16167211 */ /* 0x000fc800078008ff */
[----:B------:R-:W-:Y:S02]  /*24a0*/  LEA.HI.X R23, R10, R31, R5, 0x1, P0 ;  /* 0x0000001f0a177211 */ /* 0x000fe400000f0c05 */
[----:B------:R-:W-:Y:S02]  /*24b0*/  ISETP.GE.AND P0, PT, R8, c[0x0][0x1fc], PT ;  /* 0x00007f0008007a0c */ /* 0x000fe40003f06270 */
[----:B------:R-:W-:Y:S02]  /*24c0*/  SHF.R.S32.HI R10, RZ, 0x4, R20 ;  /* 0x00000004ff0a7819 */ /* 0x000fe40000011414 */
[----:B------:R-:W-:Y:S02]  /*24d0*/  ISETP.LT.OR P1, PT, R0, 0x1, P0 ;  /* 0x000000010000780c */ /* 0x000fe40000721670 */
[----:B------:R-:W-:Y:S02]  /*24e0*/  LEA.HI R5, R20, R10, RZ, 0x1 ;  /* 0x0000000a14057211 */ /* 0x000fe400078f08ff */
[----:B------:R-:W-:-:S02]  /*24f0*/  ISETP.LT.OR P0, PT, R0, 0x21, P0 ;  /* 0x000000210000780c */ /* 0x000fc40000701670 */
[----:B------:R-:W-:-:S05]  /*2500*/  LOP3.LUT R5, R5, 0xfffffffe, RZ, 0xc0, !PT ;  /* 0xfffffffe05057812 */ /* 0x000fca00078ec0ff */
[----:B------:R-:W-:Y:S02]  /*2510*/  IMAD.IADD R5, R10, 0x1, -R5 ;  /* 0x000000010a057824 */ /* 0x000fe400078e0a05 */
[----:B------:R2:W-:Y:S01]  /*2520*/  LDGSTS.E.BYPASS.LTC128B.128 [R225+0x1f080], [R30.64+0x100], !P1 ;  /* 0x1f0801001ee17fae */ /* 0x0005e2000c901d4a */
[----:B------:R-:W-:Y:S01]  /*2530*/  ISETP.LT.OR P1, PT, R0, 0x21, P3 ;  /* 0x000000210000780c */ /* 0x000fe20001f21670 */
[----:B------:R-:W-:Y:S01]  /*2540*/  IMAD.SHL.U32 R220, R5, 0x8, RZ ;  /* 0x0000000805dc7824 */ /* 0x000fe200078e00ff */
[----:B------:R-:W-:Y:S02]  /*2550*/  ISETP.GE.AND P3, PT, R16, c[0x0][0x1fc], PT ;  /* 0x00007f0010007a0c */ /* 0x000fe40003f66270 */
[----:B------:R-:W-:Y:S02]  /*2560*/  LEA.HI R16, R6, R223, RZ, 0x2 ;  /* 0x000000df06107211 */ /* 0x000fe400078f10ff */
[----:B------:R-:W-:Y:S02]  /*2570*/  LOP3.LUT R220, R220, 0x8, RZ, 0xc0, !PT ;  /* 0x00000008dcdc7812 */ /* 0x000fe400078ec0ff */
[----:B-1----:R-:W-:-:S02]  /*2580*/  SHF.R.S32.HI R13, RZ, 0x2, R16 ;  /* 0x00000002ff0d7819 */ /* 0x002fc40000011410 */
[----:B----4-:R-:W-:Y:S02]  /*2590*/  SHF.R.S32.HI R18, RZ, 0x1f, R16 ;  /* 0x0000001fff127819 */ /* 0x010fe40000011410 */
[----:B------:R-:W-:Y:S01]  /*25a0*/  LOP3.LUT R16, R16, 0x3ffffffc, RZ, 0xc0, !PT ;  /* 0x3ffffffc10107812 */ /* 0x000fe200078ec0ff */
[----:B------:R1:W-:Y:S01]  /*25b0*/  LDGSTS.E.BYPASS.LTC128B.128 [R225+0x1c080], [R22.64], !P1 ;  /* 0x1c08000016e17fae */ /* 0x0003e2000c901d4a */
[----:B------:R-:W-:Y:S01]  /*25c0*/  LEA.HI R15, R18, R13, RZ, 0x3 ;  /* 0x0000000d120f7211 */ /* 0x000fe200078f18ff */
[----:B------:R-:W-:Y:S01]  /*25d0*/  IMAD.WIDE.U32 R18, R233, c[0x0][0x288], R26 ;  /* 0x0000a200e9127a25 */ /* 0x000fe200078e001a */
[----:B------:R-:W-:Y:S02]  /*25e0*/  ISETP.LT.OR P1, PT, R0, 0x21, P2 ;  /* 0x000000210000780c */ /* 0x000fe40001721670 */
[----:B------:R-:W-:Y:S01]  /*25f0*/  LOP3.LUT R0, R15, 0xfffffff8, RZ, 0xc0, !PT ;  /* 0xfffffff80f007812 */ /* 0x000fe200078ec0ff */
[----:B------:R-:W-:Y:S01]  /*2600*/  IMAD.IADD R243, R19, 0x1, R242 ;  /* 0x0000000113f37824 */ /* 0x000fe200078e02f2 */
[----:B------:R-:W-:Y:S01]  /*2610*/  LEA.HI R19, R6, R223, RZ, 0x5 ;  /* 0x000000df06137211 */ /* 0x000fe200078f28ff */
[----:B------:R-:W-:Y:S01]  /*2620*/  IMAD.MOV.U32 R242, RZ, RZ, R18 ;  /* 0x000000fffff27224 */ /* 0x000fe200078e0012 */
[----:B------:R-:W-:Y:S01]  /*2630*/  ISETP.GE.AND P2, PT, R8, c[0x0][0x1fc], PT ;  /* 0x00007f0008007a0c */ /* 0x000fe20003f46270 */
[----:B------:R-:W-:Y:S01]  /*2640*/  IMAD.IADD R0, R13, 0x1, -R0 ;  /* 0x000000010d007824 */ /* 0x000fe200078e0a00 */
[----:B------:R-:W-:Y:S01]  /*2650*/  SHF.R.S32.HI R13, RZ, 0x1f, R19 ;  /* 0x0000001fff0d7819 */ /* 0x000fe20000011413 */
[----:B------:R-:W-:Y:S01]  /*2660*/  IMAD.WIDE.U32 R242, R234, c[0x0][0x290], R242 ;  /* 0x0000a400eaf27a25 */ /* 0x000fe200078e00f2 */
[----:B------:R-:W-:-:S02]  /*2670*/  SHF.R.S32.HI R10, RZ, 0x5, R19 ;  /* 0x00000005ff0a7819 */ /* 0x000fc40000011413 */
[----:B------:R-:W-:Y:S01]  /*2680*/  SEL R6, RZ, 0x1, P3 ;  /* 0x00000001ff067807 */ /* 0x000fe20001800000 */
[----:B------:R1:W-:Y:S01]  /*2690*/  LDGSTS.E.BYPASS.LTC128B.128 [R225+0x1e080], [R22.64+0x80], !P1 ;  /* 0x1e08008016e17fae */ /* 0x0003e2000c901d4a */
[----:B------:R-:W-:Y:S01]  /*26a0*/  LEA.HI R13, R13, R10, RZ, 0x2 ;  /* 0x0000000a0d0d7211 */ /* 0x000fe200078f10ff */
[----:B------:R-:W-:Y:S01]  /*26b0*/  IMAD.IADD R16, R223, 0x1, -R16 ;  /* 0x00000001df107824 */ /* 0x000fe200078e0a10 */
[----:B------:R-:W-:Y:S01]  /*26c0*/  ISETP.GE.AND P1, PT, R4, c[0x0][0x1fc], PT ;  /* 0x00007f0004007a0c */ /* 0x000fe20003f26270 */
[----:B------:R1:W-:Y:S01]  /*26d0*/  LDGSTS.E.BYPASS.LTC128B.128 [R225+0x20080], [R22.64+0x100], !P0 ;  /* 0x2008010016e17fae */ /* 0x0003e2000c101d4a */
[----:B------:R-:W-:Y:S01]  /*26e0*/  LOP3.LUT R13, R13, 0xfffffffc, RZ, 0xc0, !PT ;  /* 0xfffffffc0d0d7812 */ /* 0x000fe200078ec0ff */
[----:B------:R-:W-:Y:S01]  /*26f0*/  IMAD.IADD R219, R243, 0x1, R219 ;  /* 0x00000001f3db7824 */ /* 0x000fe200078e02db */
[----:B------:R-:W-:Y:S01]  /*2700*/  IADD3 R11, P0, R11, R242, RZ ;  /* 0x000000f20b0b7210 */ /* 0x000fe20007f1e0ff */
[----:B------:R-:W-:Y:S01]  /*2710*/  IMAD.IADD R15, R25, 0x1, R14 ;  /* 0x00000001190f7824 */ /* 0x000fe200078e020e */
[----:B------:R-:W-:Y:S01]  /*2720*/  ISETP.GE.AND P3, PT, R223, 0x10, PT ;  /* 0x00000010df00780c */ /* 0x000fe20003f66270 */
[----:B------:R-:W-:Y:S01]  /*2730*/  IMAD.IADD R4, R10, 0x1, -R13 ;  /* 0x000000010a047824 */ /* 0x000fe200078e0a0d */
[----:B------:R-:W-:Y:S01]  /*2740*/  SEL R226, RZ, 0x4, P2 ;  /* 0x00000004ffe27807 */ /* 0x000fe20001000000 */
[----:B------:R-:W-:-:S02]  /*2750*/  IMAD.X R12, R12, 0x1, R219, P0 ;  /* 0x000000010c0c7824 */ /* 0x000fc400000e06db */
[C---:B------:R-:W-:Y:S01]  /*2760*/  IMAD.SHL.U32 R18, R4.reuse, 0x100, RZ ;  /* 0x0000010004127824 */ /* 0x040fe200078e00ff */
[----:B------:R-:W-:Y:S01]  /*2770*/  LEA.HI R13, R4, R4, RZ, 0x1 ;  /* 0x00000004040d7211 */ /* 0x000fe200078f08ff */
[----:B------:R-:W-:-:S04]  /*2780*/  IMAD.MOV.U32 R14, RZ, RZ, R24 ;  /* 0x000000ffff0e7224 */ /* 0x000fc800078e0018 */
[----:B------:R-:W-:Y:S02]  /*2790*/  IMAD.SHL.U32 R13, R13, 0x100, RZ ;  /* 0x000001000d0d7824 */ /* 0x000fe400078e00ff */
[----:B------:R-:W-:-:S03]  /*27a0*/  IMAD.WIDE.U32 R234, R234, c[0x0][0x240], R14 ;  /* 0x00009000eaea7a25 */ /* 0x000fc600078e000e */
[----:B------:R-:W-:Y:S01]  /*27b0*/  LOP3.LUT R13, R13, 0x7ffffe00, RZ, 0xc0, !PT ;  /* 0x7ffffe000d0d7812 */ /* 0x000fe200078ec0ff */
[----:B------:R-:W-:Y:S02]  /*27c0*/  IMAD.SHL.U32 R14, R4, 0x10, RZ ;  /* 0x00000010040e7824 */ /* 0x000fe400078e00ff */
[----:B------:R-:W-:Y:S02]  /*27d0*/  IMAD.IADD R241, R235, 0x1, R241 ;  /* 0x00000001ebf17824 */ /* 0x000fe400078e02f1 */
[----:B------:R-:W-:Y:S01]  /*27e0*/  IMAD R13, R16, 0x2, R13 ;  /* 0x00000002100d7824 */ /* 0x000fe200078e020d */
[----:B------:R-:W-:Y:S01]  /*27f0*/  LOP3.LUT R16, R19, 0xffffffe0, RZ, 0xc0, !PT ;  /* 0xffffffe013107812 */ /* 0x000fe200078ec0ff */
[----:B-1----:R-:W-:Y:S02]  /*2800*/  IMAD.SHL.U32 R22, R0, 0x10, RZ ;  /* 0x0000001000167824 */ /* 0x002fe400078e00ff */
[----:B------:R-:W-:-:S03]  /*2810*/  IMAD.SHL.U32 R19, R10, 0x100, RZ ;  /* 0x000001000a137824 */ /* 0x000fc600078e00ff */
[----:B------:R-:W-:Y:S02]  /*2820*/  LOP3.LUT R17, R213, 0x70, R22, 0xf8, !PT ;  /* 0x00000070d5117812 */ /* 0x000fe400078ef816 */
[----:B------:R-:W-:Y:S02]  /*2830*/  LEA R22, P0, R11, c[0x0][0x280], 0x2 ;  /* 0x0000a0000b167a11 */ /* 0x000fe400078010ff */
[----:B------:R-:W-:Y:S02]  /*2840*/  LOP3.LUT R17, R17, 0x100, R18, 0xf8, !PT ;  /* 0x0000010011117812 */ /* 0x000fe400078ef812 */
[----:B------:R-:W-:Y:S01]  /*2850*/  LEA.HI.X R23, R11, c[0x0][0x284], R12, 0x2, P0 ;  /* 0x0000a1000b177a11 */ /* 0x000fe200000f140c */
[----:B------:R-:W-:Y:S01]  /*2860*/  @!P3 IMAD.SHL.U32 R11, R223, 0x10, RZ ;  /* 0x00000010df0bb824 */ /* 0x000fe200078e00ff */
[----:B------:R-:W-:Y:S02]  /*2870*/  SHF.R.U32.HI R8, RZ, 0x3, R17 ;  /* 0x00000003ff087819 */ /* 0x000fe40000011611 */
[----:B------:R-:W-:-:S02]  /*2880*/  LOP3.LUT R12, R20, 0xfffffff0, RZ, 0xc0, !PT ;  /* 0xfffffff0140c7812 */ /* 0x000fc400078ec0ff */
[----:B------:R-:W-:Y:S01]  /*2890*/  LOP3.LUT R18, R17, 0x28, R8, 0x78, !PT ;  /* 0x0000002811127812 */ /* 0x000fe200078e7808 */
[C---:B------:R-:W-:Y:S01]  /*28a0*/  IMAD.IADD R8, R223.reuse, 0x1, -R16 ;  /* 0x00000001df087824 */ /* 0x040fe200078e0a10 */
[----:B------:R-:W-:Y:S01]  /*28b0*/  LOP3.LUT P0, RZ, R0, 0x1, RZ, 0xc0, !PT ;  /* 0x0000000100ff7812 */ /* 0x000fe2000780c0ff */
[----:B------:R-:W-:Y:S01]  /*28c0*/  IMAD.IADD R12, R223, 0x1, -R12 ;  /* 0x00000001df0c7824 */ /* 0x000fe200078e0a0c */
[----:B------:R1:W-:Y:S01]  /*28d0*/  @!P3 LDGSTS.E.BYPASS.LTC128B.128 [R11+0x21280], [R22.64] ;  /* 0x21280000160bbfae */ /* 0x0003e2000b901d4a */
[----:B------:R-:W-:Y:S01]  /*28e0*/  IMAD.IADD R18, R13, 0x1, R18 ;  /* 0x000000010d127824 */ /* 0x000fe200078e0212 */
[----:B------:R-:W-:Y:S01]  /*28f0*/  SHF.R.S32.HI R17, RZ, 0x1f, R8 ;  /* 0x0000001fff117819 */ /* 0x000fe20000011408 */
[----:B------:R-:W-:Y:S01]  /*2900*/  IMAD.SHL.U32 R16, R12, 0x10, RZ ;  /* 0x000000100c107824 */ /* 0x000fe200078e00ff */
[----:B------:R-:W-:Y:S01]  /*2910*/  SHF.R.S32.HI R211, RZ, 0x1f, R12 ;  /* 0x0000001fffd37819 */ /* 0x000fe2000001140c */
[----:B------:R-:W-:Y:S01]  /*2920*/  IMAD.SHL.U32 R227, R18, 0x2, RZ ;  /* 0x0000000212e37824 */ /* 0x000fe200078e00ff */
[----:B------:R-:W-:Y:S01]  /*2930*/  LEA.HI R13, R17, R8, RZ, 0x2 ;  /* 0x00000008110d7211 */ /* 0x000fe200078f10ff */
[----:B------:R-:W0:Y:S01]  /*2940*/  LDGDEPBAR ;  /* 0x00000000000079af */ /* 0x000e220000000000 */
[----:B------:R-:W-:-:S02]  /*2950*/  LEA.HI R211, R211, R12, RZ, 0x3 ;  /* 0x0000000cd3d37211 */ /* 0x000fc400078f18ff */
[----:B------:R-:W-:Y:S01]  /*2960*/  LOP3.LUT R9, R13, 0x7ffffffc, RZ, 0xc0, !PT ;  /* 0x7ffffffc0d097812 */ /* 0x000fe200078ec0ff */
[----:B------:R-:W0:Y:S01]  /*2970*/  LDGDEPBAR ;  /* 0x00000000000079af */ /* 0x000e220000000000 */
[C---:B------:R-:W-:Y:S02]  /*2980*/  IADD3 R0, R227.reuse, 0x21480, RZ ;  /* 0x00021480e3007810 */ /* 0x040fe40007ffe0ff */
[----:B------:R-:W-:Y:S01]  /*2990*/  IADD3 R224, R227, 0x215a0, RZ ;  /* 0x000215a0e3e07810 */ /* 0x000fe20007ffe0ff */
[----:B------:R-:W-:Y:S01]  /*29a0*/  IMAD.IADD R8, R8, 0x1, -R9 ;  /* 0x0000000108087824 */ /* 0x000fe200078e0a09 */
[----:B------:R-:W-:Y:S01]  /*29b0*/  @P0 IADD3 R224, R0, 0xe0, RZ ;  /* 0x000000e000e00810 */ /* 0x000fe20007ffe0ff */
[----:B------:R-:W-:Y:S01]  /*29c0*/  IMAD.SHL.U32 R0, R2, 0x8, RZ ;  /* 0x0000000802007824 */ /* 0x000fe200078e00ff */
[----:B------:R-:W-:Y:S01]  /*29d0*/  SEL R9, RZ, 0xffffffff, P1 ;  /* 0xffffffffff097807 */ /* 0x000fe20000800000 */
[----:B------:R-:W-:Y:S01]  /*29e0*/  IMAD R249, R249, 0x4, R8 ;  /* 0x00000004f9f97824 */ /* 0x000fe200078e0208 */
[----:B------:R-:W-:-:S02]  /*29f0*/  LOP3.LUT P0, RZ, R3, 0x2, RZ, 0xc0, !PT ;  /* 0x0000000203ff7812 */ /* 0x000fc4000780c0ff */
[C---:B------:R-:W-:Y:S01]  /*2a00*/  LOP3.LUT P1, RZ, R3.reuse, 0x4, RZ, 0xc0, !PT ;  /* 0x0000000403ff7812 */ /* 0x040fe2000782c0ff */
[----:B------:R-:W-:Y:S01]  /*2a10*/  IMAD.SHL.U32 R3, R3, 0x40, RZ ;  /* 0x0000004003037824 */ /* 0x000fe200078e00ff */
[C---:B------:R-:W-:Y:S01]  /*2a20*/  LOP3.LUT R15, R211.reuse, 0xfffffff8, RZ, 0xc0, !PT ;  /* 0xfffffff8d30f7812 */ /* 0x040fe200078ec0ff */
[----:B------:R-:W-:Y:S01]  /*2a30*/  IMAD.SHL.U32 R211, R211, 0x40, RZ ;  /* 0x00000040d3d37824 */ /* 0x000fe200078e00ff */
[----:B------:R-:W-:Y:S01]  /*2a40*/  LOP3.LUT R16, R16, 0xf0, RZ, 0xc0, !PT ;  /* 0x000000f010107812 */ /* 0x000fe200078ec0ff */
[----:B-1----:R-:W-:Y:S01]  /*2a50*/  IMAD.SHL.U32 R11, R5, 0x20, RZ ;  /* 0x00000020050b7824 */ /* 0x002fe200078e00ff */
[----:B------:R-:W-:Y:S01]  /*2a60*/  LOP3.LUT R3, R3, 0x1c0, RZ, 0xc0, !PT ;  /* 0x000001c003037812 */ /* 0x000fe200078ec0ff */
[----:B------:R-:W-:Y:S01]  /*2a70*/  IMAD.IADD R2, R12, 0x1, -R15 ;  /* 0x000000010c027824 */ /* 0x000fe200078e0a0f */
[----:B------:R-:W-:Y:S01]  /*2a80*/  LEA.HI.SX32 R228, R13, R14, 0x1e ;  /* 0x0000000e0de47211 */ /* 0x000fe200078ff2ff */
[----:B------:R-:W-:Y:S01]  /*2a90*/  IMAD.SHL.U32 R9, R9, 0x2, RZ ;  /* 0x0000000209097824 */ /* 0x000fe200078e00ff */
[----:B------:R-:W-:Y:S01]  /*2aa0*/  SEL R209, R217, 0xfffffff0, !P0 ;  /* 0xfffffff0d9d17807 */ /* 0x000fe20004000000 */
[----:B------:R-:W-:Y:S01]  /*2ab0*/  IMAD.SHL.U32 R249, R249, 0x2, RZ ;  /* 0x00000002f9f97824 */ /* 0x000fe200078e00ff */
[----:B------:R-:W-:-:S02]  /*2ac0*/  LOP3.LUT R10, R3, 0x8, R218, 0xf8, !PT ;  /* 0x00000008030a7812 */ /* 0x000fc400078ef8da */
[----:B------:R-:W-:Y:S02]  /*2ad0*/  LOP3.LUT R11, R11, 0x20, RZ, 0xc0, !PT ;  /* 0x000000200b0b7812 */ /* 0x000fe400078ec0ff */
[----:B------:R-:W-:Y:S02]  /*2ae0*/  LOP3.LUT R13, R3, 0x30, R14, 0xf8, !PT ;  /* 0x00000030030d7812 */ /* 0x000fe400078ef80e */
[----:B------:R-:W-:Y:S02]  /*2af0*/  SEL R207, R215, 0xffffffe0, !P1 ;  /* 0xffffffe0d7cf7807 */ /* 0x000fe40004800000 */
[----:B------:R-:W-:Y:S02]  /*2b00*/  SHF.R.U32.HI R3, RZ, 0x3, R3 ;  /* 0x00000003ff037819 */ /* 0x000fe40000011603 */
[C---:B------:R-:W-:Y:S02]  /*2b10*/  LOP3.LUT P1, RZ, R2.reuse, 0x4, RZ, 0xc0, !PT ;  /* 0x0000000402ff7812 */ /* 0x040fe4000782c0ff */
[C---:B------:R-:W-:Y:S01]  /*2b20*/  LOP3.LUT P0, RZ, R2.reuse, 0x2, RZ, 0xc0, !PT ;  /* 0x0000000202ff7812 */ /* 0x040fe2000780c0ff */
[----:B------:R-:W-:Y:S01]  /*2b30*/  IMAD.SHL.U32 R2, R2, 0x40, RZ ;  /* 0x0000004002027824 */ /* 0x000fe200078e00ff */
[----:B------:R-:W-:-:S02]  /*2b40*/  LOP3.LUT R212, R16, 0x100, R19, 0xf8, !PT ;  /* 0x0000010010d47812 */ /* 0x000fc400078ef813 */
[----:B------:R-:W-:Y:S02]  /*2b50*/  LOP3.LUT R0, R11, 0x18, R0, 0xf8, !PT ;  /* 0x000000180b007812 */ /* 0x000fe400078ef800 */
[----:B------:R-:W-:Y:S02]  /*2b60*/  LOP3.LUT R11, R10, R3, RZ, 0x3c, !PT ;  /* 0x000000030a0b7212 */ /* 0x000fe400078e3cff */
[----:B------:R-:W-:Y:S02]  /*2b70*/  LOP3.LUT R218, R13, 0x8, R218, 0xf8, !PT ;  /* 0x000000080dda7812 */ /* 0x000fe400078ef8da */
[----:B------:R-:W-:Y:S01]  /*2b80*/  SHF.R.U32.HI R13, RZ, 0x3, R212 ;  /* 0x00000003ff0d7819 */ /* 0x000fe200000116d4 */
[----:B------:R-:W-:Y:S01]  /*2b90*/  IMAD R216, R216, 0x200, R11 ;  /* 0x00000200d8d87824 */ /* 0x000fe200078e020b */
[----:B------:R-:W-:Y:S02]  /*2ba0*/  LOP3.LUT R2, R2, 0x1c0, RZ, 0xc0, !PT ;  /* 0x000001c002027812 */ /* 0x000fe400078ec0ff */
[----:B------:R-:W-:Y:S01]  /*2bb0*/  LOP3.LUT R13, R13, 0x38, RZ, 0xc0, !PT ;  /* 0x000000380d0d7812 */ /* 0x000fe200078ec0ff */
[----:B------:R-:W-:Y:S01]  /*2bc0*/  IMAD.SHL.U32 R216, R216, 0x2, RZ ;  /* 0x00000002d8d87824 */ /* 0x000fe200078e00ff */
[----:B------:R-:W-:-:S02]  /*2bd0*/  LOP3.LUT R211, R211, 0xfffffe00, RZ, 0xc0, !PT ;  /* 0xfffffe00d3d37812 */ /* 0x000fc400078ec0ff */
[----:B------:R-:W-:Y:S01]  /*2be0*/  SHF.R.U32.HI R11, RZ, 0x3, R2 ;  /* 0x00000003ff0b7819 */ /* 0x000fe20000011602 */
[----:B------:R-:W-:Y:S01]  /*2bf0*/  IMAD R209, R209, 0x2, R216 ;  /* 0x00000002d1d17824 */ /* 0x000fe200078e02d8 */
        /* <DEDUP_REMOVED lines=8> */
[----:B------:R-:W-:Y:S01]  /*2c80*/  LOP3.LUT R213, R16, R213, RZ, 0xfc, !PT ;  /* 0x000000d510d57212 */ /* 0x000fe200078efcff */
[----:B------:R-:W-:Y:S01]  /*2c90*/  IMAD.IADD R220, R3, 0x1, R220 ;  /* 0x0000000103dc7824 */ /* 0x000fe200078e02dc */
[----:B------:R-:W-:Y:S01]  /*2ca0*/  SEL R217, R217, 0xfffffff0, !P0 ;  /* 0xfffffff0d9d97807 */ /* 0x000fe20004000000 */
[----:B------:R-:W-:Y:S01]  /*2cb0*/  IMAD R218, R5, 0x200, R218 ;  /* 0x0000020005da7824 */ /* 0x000fe200078e02da */
[----:B------:R-:W-:Y:S01]  /*2cc0*/  LOP3.LUT R213, R213, 0x18, R12, 0x78, !PT ;  /* 0x00000018d5d57812 */ /* 0x000fe200078e780c */
        /* <DEDUP_REMOVED lines=8> */
[----:B------:R-:W-:Y:S01]  /*2d50*/  IMAD.IADD R210, R220, 0x1, R217 ;  /* 0x00000001dcd27824 */ /* 0x000fe200078e02d9 */
[----:B------:R-:W-:Y:S01]  /*2d60*/  LOP3.LUT R9, R9, 0x2, R6, 0xe2, !PT ;  /* 0x0000000209097812 */ /* 0x000fe200078ee206 */
[----:B------:R-:W-:Y:S01]  /*2d70*/  IMAD R214, R215, 0x2, R214 ;  /* 0x00000002d7d67824 */ /* 0x000fe200078e02d6 */
[----:B------:R-:W-:Y:S01]  /*2d80*/  LOP3.LUT R211, R0, R211, RZ, 0xfc, !PT ;  /* 0x000000d300d37212 */ /* 0x000fe200078efcff */
[----:B------:R-:W-:Y:S01]  /*2d90*/  IMAD R206, R206, 0x2, R213 ;  /* 0x00000002cece7824 */ /* 0x000fe200078e02d5 */
[----:B------:R-:W-:Y:S01]  /*2da0*/  LOP3.LUT R226, R9, R226, RZ, 0xfc, !PT ;  /* 0x000000e209e27212 */ /* 0x000fe200078efcff */
[----:B------:R-:W-:Y:S01]  /*2db0*/  IMAD.IADD R215, R220, 0x1, R215 ;  /* 0x00000001dcd77824 */ /* 0x000fe200078e02d7 */
[----:B------:R-:W-:Y:S01]  /*2dc0*/  LEA R212, R212, 0x23c80, 0x1 ;  /* 0x00023c80d4d47811 */ /* 0x000fe200078e08ff */
[----:B------:R-:W-:Y:S01]  /*2dd0*/  IMAD.IADD R0, R204, 0x1, R205 ;  /* 0x00000001cc007824 */ /* 0x000fe200078e02cd */
[----:B--2---:R-:W-:-:S02]  /*2de0*/  LEA R211, R211, 0x80, 0x1 ;  /* 0x00000080d3d37811 */ /* 0x004fc400078e08ff */
.L_x_1270:
[----:B------:R-:W-:Y:S04]  /*2df0*/  DEPBAR.LE SB0, 0x1 ;  /* 0x000080400000791a */ /* 0x000fe80000000000 */
[----:B------:R-:W-:Y:S01]  /*2e00*/  BAR.SYNC.DEFER_BLOCKING 0x0 ;  /* 0x0000000000007b1d */ /* 0x000fe20000010000 */
[----:B------:R-:W-:Y:S01]  /*2e10*/  MOV R3, UR4 ;  /* 0x0000000400037c02 */ /* 0x000fe20008000f00 */
[----:B------:R-:W-:Y:S01]  /*2e20*/  IMAD.U32 R104, RZ, RZ, UR4 ;  /* 0x00000004ff687e24 */ /* 0x000fe2000f8e00ff */
[----:B------:R-:W-:Y:S02]  /*2e30*/  MOV R42, UR4 ;  /* 0x00000004002a7c02 */ /* 0x000fe40008000f00 */
[----:B------:R-:W-:Y:S01]  /*2e40*/  IADD3 R248, R252, 0x1, RZ ;  /* 0x00000001fcf87810 */ /* 0x000fe20007ffe0ff */
[----:B------:R-:W-:Y:S02]  /*2e50*/  IMAD R3, R3, 0x3000, R220 ;  /* 0x0000300003037824 */ /* 0x000fe400078e02dc */
[----:B------:R-:W-:Y:S01]  /*2e60*/  IMAD R42, R42, 0x3000, R217 ;  /* 0x000030002a2a7824 */ /* 0x000fe200078e02d9 */
[----:B------:R-:W-:Y:S01]  /*2e70*/  ISETP.GE.AND P3, PT, R248, R222, PT ;  /* 0x000000def800720c */ /* 0x000fe20003f66270 */
[----:B------:R-:W-:Y:S02]  /*2e80*/  IMAD.SHL.U32 R174, R3, 0x2, RZ ;  /* 0x0000000203ae7824 */ /* 0x000fe400078e00ff */
[--C-:B------:R-:W-:Y:S02]  /*2e90*/  IMAD.IADD R37, R220, 0x1, R42.reuse ;  /* 0x00000001dc257824 */ /* 0x100fe400078e022a */
[----:B------:R-:W-:Y:S02]  /*2ea0*/  IMAD R43, R104, 0x3000, R215 ;  /* 0x00003000682b7824 */ /* 0x000fe400078e02d7 */
        /* <DEDUP_REMOVED lines=158> */
[----:B--2-4-:R-:W-:Y:S01]  /*3890*/  ISETP.GT.AND P1, PT, R223, 0xf, PT ;  /* 0x0000000fdf00780c */ /* 0x014fe20003f24270 */
[----:B------:R-:W-:Y:S01]  /*38a0*/  IMAD.WIDE.U32 R26, R248, c[0x0][0x178], RZ ;  /* 0x00005e00f81a7a25 */ /* 0x000fe200078e00ff */
[----:B------:R-:W-:Y:S03]  /*38b0*/  SHF.R.S32.HI R25, RZ, 0x1f, R248 ;  /* 0x0000001fff197819 */ /* 0x000fe600000114f8 */
[----:B------:R-:W-:Y:S02]  /*38c0*/  IMAD.SHL.U32 R31, R26, 0x40, RZ ;  /* 0x000000401a1f7824 */ /* 0x000fe400078e00ff */
[----:B------:R-:W-:Y:S02]  /*38d0*/  IMAD R25, R25, c[0x0][0x178], RZ ;  /* 0x00005e0019197a24 */ /* 0x000fe400078e02ff */
[C---:B------:R-:W-:Y:S01]  /*38e0*/  IMAD R30, R248.reuse, -0x40, R230 ;  /* 0xffffffc0f81e7824 */ /* 0x040fe200078e02e6 */
[----:B------:R-:W-:Y:S01]  /*38f0*/  IADD3 R24, P2, R31, R238, RZ ;  /* 0x000000ee1f187210 */ /* 0x000fe20007f5e0ff */
[----:B------:R-:W-:Y:S02]  /*3900*/  IMAD R25, R248, c[0x0][0x17c], R25 ;  /* 0x00005f00f8197a24 */ /* 0x000fe400078e0219 */
[----:B------:R-:W-:Y:S01]  /*3910*/  @!P1 LEA R28, R252, 0x40, 0x6 ;  /* 0x00000040fc1c9811 */ /* 0x000fe200078e30ff */
[----:B------:R-:W-:Y:S02]  /*3920*/  IMAD.IADD R30, R30, 0x1, -R229 ;  /* 0x000000011e1e7824 */ /* 0x000fe400078e0ae5 */
[----:B------:R-:W-:Y:S01]  /*3930*/  IMAD.IADD R25, R27, 0x1, R25 ;  /* 0x000000011b197824 */ /* 0x000fe200078e0219 */
[C---:B------:R-:W-:Y:S04]  /*3940*/  @!P1 IADD3 R29, P0, R28.reuse, R244, RZ ;  /* 0x000000f41c1d9210 */ /* 0x040fe80007f1e0ff */
[----:B------:R-:W-:Y:S02]  /*3950*/  @!P1 LEA.HI.X.SX32 R28, R28, R221, 0x1, P0 ;  /* 0x000000dd1c1c9211 */ /* 0x000fe400000f0eff */
[----:B------:R-:W-:Y:S02]  /*3960*/  IADD3 R27, P1, P0, R238, UR9, R31 ;  /* 0x00000009ee1b7c10 */ /* 0x000fe4000f83e01f */
[----:B------:R-:W-:Y:S04]  /*3970*/  SHF.L.U64.HI R25, R26, 0x6, R25 ;  /* 0x000000061a197819 */ /* 0x000fe80000010219 */
[----:B------:R-:W-:Y:S01]  /*3980*/  IADD3.X R26, R251, UR8, R25, P1, P0 ;  /* 0x00000008fb1a7c10 */ /* 0x000fe20008fe0419 */
[----:B------:R-:W-:Y:S01]  /*3990*/  IMAD.X R25, R25, 0x1, R251, P2 ;  /* 0x0000000119197824 */ /* 0x000fe200010e06fb */
[----:B------:R-:W-:Y:S02]  /*39a0*/  ISETP.GT.AND P1, PT, R223, 0xf, PT ;  /* 0x0000000fdf00780c */ /* 0x000fe40003f24270 */
[----:B------:R-:W-:Y:S11]  /*39b0*/  ISETP.LT.OR P2, PT, R30, 0x21, !P4 ;  /* 0x000000211e00780c */ /* 0x000ff60006741670 */
[C---:B------:R-:W-:Y:S04]  /*39c0*/  @!P1 LEA R34, P0, R29.reuse, c[0x0][0x258], 0x2 ;  /* 0x000096001d229a11 */ /* 0x040fe800078010ff */
[----:B------:R-:W-:Y:S02]  /*39d0*/  @!P1 LEA.HI.X R35, R29, c[0x0][0x25c], R28, 0x2, P0 ;  /* 0x000097001d239a11 */ /* 0x000fe400000f141c */
[C---:B------:R-:W-:Y:S02]  /*39e0*/  LEA R28, P0, R27.reuse, c[0x0][0x160], 0x1 ;  /* 0x000058001b1c7a11 */ /* 0x040fe400078008ff */
[----:B------:R-:W-:Y:S02]  /*39f0*/  LEA R36, P1, R24, c[0x0][0x160], 0x1 ;  /* 0x0000580018247a11 */ /* 0x000fe400078208ff */
[----:B------:R-:W-:Y:S01]  /*3a00*/  LEA.HI.X R29, R27, c[0x0][0x164], R26, 0x1, P0 ;  /* 0x000059001b1d7a11 */ /* 0x000fe200000f0c1a */
[----:B------:R-:W-:Y:S01]  /*3a10*/  IMAD.SHL.U32 R27, R223, 0x4, RZ ;  /* 0x00000004df1b7824 */ /* 0x000fe200078e00ff */
[----:B------:R-:W-:Y:S02]  /*3a20*/  ISETP.LT.OR P0, PT, R30, 0x1, !P4 ;  /* 0x000000011e00780c */ /* 0x000fe40006701670 */
[----:B------:R-:W-:Y:S01]  /*3a30*/  LEA.HI.X R37, R24, c[0x0][0x164], R25, 0x1, P1 ;  /* 0x0000590018257a11 */ /* 0x000fe200008f0c19 */
[----:B------:R-:W-:Y:S01]  /*3a40*/  IMAD.U32 R24, RZ, RZ, UR13 ;  /* 0x0000000dff187e24 */ /* 0x000fe2000f8e00ff */
[----:B------:R-:W-:Y:S02]  /*3a50*/  IADD3 R25, R225, 0xf080, RZ ;  /* 0x0000f080e1197810 */ /* 0x000fe40007ffe0ff */
[----:B------:R-:W-:Y:S03]  /*3a60*/  ISETP.LT.OR P1, PT, R30, 0x1, !P6 ;  /* 0x000000011e00780c */ /* 0x000fe60007721670 */
        /* <DEDUP_REMOVED lines=9> */
[----:B------:R-:W-:Y:S03]  /*3b00*/  ISETP.LT.OR P0, PT, R30, 0x21, !P5 ;  /* 0x000000211e00780c */ /* 0x000fe60006f01670 */
[----:B------:R2:W-:Y:S01]  /*3b10*/  LDGSTS.E.BYPASS.LTC128B.128 [R25+0x1000], [R28.64], !P2 ;  /* 0x010000001c197fae */ /* 0x0005e2000d101d4a */
[----:B------:R-:W-:Y:S03]  /*3b20*/  ISETP.GT.AND P2, PT, R223, 0xf, PT ;  /* 0x0000000fdf00780c */ /* 0x000fe60003f44270 */
[----:B------:R2:W-:Y:S06]  /*3b30*/  LDGSTS.E.BYPASS.LTC128B.128 [R25+0x3000], [R28.64+0x80], !P1 ;  /* 0x030000801c197fae */ /* 0x0005ec000c901d4a */
[----:B------:R2:W-:Y:S04]  /*3b40*/  LDGSTS.E.BYPASS.LTC128B.128 [R25+0x5000], [R28.64+0x100], !P0 ;  /* 0x050001001c197fae */ /* 0x0005e8000c101d4a */
[----:B------:R-:W-:Y:S04]  /*3b50*/  @!P2 IMAD R24, R24, 0x40, R27 ;  /* 0x000000401818a824 */ /* 0x000fe800078e021b */
[----:B------:R-:W-:Y:S05]  /*3b60*/  @!P2 IMAD.SHL.U32 R31, R24, 0x4, RZ ;  /* 0x00000004181fa824 */ /* 0x000fea00078e00ff */
[----:B------:R2:W-:Y:S02]  /*3b70*/  @!P2 LDGSTS.E.BYPASS.LTC128B.128 [R31+0x21080], [R34.64] ;  /* 0x21080000221fafae */ /* 0x0005e4000b901d4a */
.L_x_1268:
[C---:B-12-4-:R-:W-:Y:S01]  /*3b80*/  HMMA.16816.F32 R24, R104.reuse, R2, RZ ;  /* 0x000000026818723c */ /* 0x056fe200000018ff */
[----:B------:R-:W-:Y:S03]  /*3b90*/  LDSM.16.M88.2 R2, [R208+0x7880] ;  /* 0x00788000d002783b */ /* 0x000fe60000000100 */
[----:B------:R-:W-:Y:S01]  /*3ba0*/  IMAD.IADD R188, R205, 0x1, R214 ;  /* 0x00000001cdbc7824 */ /* 0x000fe200078e02d6 */
[----:B------:R-:W0:Y:S03]  /*3bb0*/  LDGDEPBAR ;  /* 0x00000000000079af */ /* 0x000e260000000000 */
[C---:B------:R-:W-:Y:S08]  /*3bc0*/  HMMA.16816.F32 R28, R104.reuse, R108, RZ ;  /* 0x0000006c681c723c */ /* 0x040ff000000018ff */
[C---:B------:R-:W-:Y:S08]  /*3bd0*/  HMMA.16816.F32 R32, R104.reuse, R32, RZ ;  /* 0x000000206820723c */ /* 0x040ff000000018ff */
        /* <DEDUP_REMOVED lines=8> */
[C---:B------:R-:W-:Y:S08]  /*3c60*/  HMMA.16816.F32 R28, R176.reuse, R180, R28 ;  /* 0x000000b4b01c723c */ /* 0x040ff0000000181c */
[C---:B------:R-:W-:Y:S01]  /*3c70*/  HMMA.16816.F32 R32, R176.reuse, R182, R32 ;  /* 0x000000b6b020723c */ /* 0x040fe20000001820 */
[----:B------:R-:W-:Y:S07]  /*3c80*/  LDSM.16.M88.4 R180, [R188] ;  /* 0x00000000bcb4783b */ /* 0x000fee0000000200 */
[C---:B------:R-:W-:Y:S01]  /*3c90*/  HMMA.16816.F32 R36, R176.reuse, R184, R36 ;  /* 0x000000b8b024723c */ /* 0x040fe20000001824 */
[----:B------:R-:W3:Y:S07]  /*3ca0*/  LDSM.16.M88.2 R184, [R207+0x7880] ;  /* 0x00788000cfb8783b */ /* 0x000eee0000000100 */
[----:B------:R-:W-:Y:S01]  /*3cb0*/  HMMA.16816.F32 R40, R176, R186, R40 ;  /* 0x000000bab028723c */ /* 0x000fe20000001828 */
[----:B------:R-:W-:Y:S07]  /*3cc0*/  LDSM.16.M88.2 R176, [R216+0xa880] ;  /* 0x00a88000d8b0783b */ /* 0x000fee0000000100 */
[C---:B-1----:R-:W-:Y:S01]  /*3cd0*/  HMMA.16816.F32 R24, R108.reuse, R2, R24 ;  /* 0x000000026c18723c */ /* 0x042fe20000001818 */
[----:B------:R-:W1:Y:S07]  /*3ce0*/  LDSM.16.M88.2 R2, [R207+0x8080] ;  /* 0x00808000cf02783b */ /* 0x000e6e0000000100 */
[C---:B--2---:R-:W-:Y:S01]  /*3cf0*/  HMMA.16816.F32 R28, R108.reuse, R104, R28 ;  /* 0x000000686c1c723c */ /* 0x044fe2000000181c */
[----:B------:R-:W2:Y:S07]  /*3d00*/  LDSM.16.M88.2 R104, [R207+0x8880] ;  /* 0x00888000cf68783b */ /* 0x000eae0000000100 */
[C---:B----4-:R-:W-:Y:S01]  /*3d10*/  HMMA.16816.F32 R32, R108.reuse, R106, R32 ;  /* 0x0000006a6c20723c */ /* 0x050fe20000001820 */
[----:B------:R-:W4:Y:S07]  /*3d20*/  LDSM.16.M88.2 R106, [R207+0x9080] ;  /* 0x00908000cf6a783b */ /* 0x000f2e0000000100 */
[C---:B-----5:R-:W-:Y:S08]  /*3d30*/  HMMA.16816.F32 R36, R108.reuse, R172, R36 ;  /* 0x000000ac6c24723c */ /* 0x060ff00000001824 */
[----:B---3--:R-:W-:Y:S01]  /*3d40*/  HMMA.16816.F32 R40, R108, R174, R40 ;  /* 0x000000ae6c28723c */ /* 0x008fe20000001828 */
[----:B------:R-:W3:Y:S04]  /*3d50*/  LDSM.16.M88.2 R108, [R207+0x9880] ;  /* 0x00988000cf6c783b */ /* 0x000ee80000000100 */
[----:B------:R-:W-:Y:S03]  /*3d60*/  LDSM.16.M88.2 R110, [R216+0xa080] ;  /* 0x00a08000d86e783b */ /* 0x000fe60000000100 */
[C---:B------:R-:W-:Y:S01]  /*3d70*/  HMMA.16816.F32 R24, R180.reuse, R184, R24 ;  /* 0x000000b8b418723c */ /* 0x040fe20000001818 */
[----:B------:R-:W5:Y:S07]  /*3d80*/  LDSM.16.M88.4 R172, [R204+0x1d080] ;  /* 0x01d08000ccac783b */ /* 0x000f6e0000000200 */
[C---:B-1----:R-:W-:Y:S01]  /*3d90*/  HMMA.16816.F32 R28, R180.reuse, R2, R28 ;  /* 0x00000002b41c723c */ /* 0x042fe2000000181c */
[----:B------:R-:W1:Y:S07]  /*3da0*/  LDSM.16.M88.2 R2, [R216+0xb080] ;  /* 0x00b08000d802783b */ /* 0x000e6e0000000100 */
[C---:B--2---:R-:W-:Y:S01]  /*3db0*/  HMMA.16816.F32 R32, R180.reuse, R104, R32 ;  /* 0x00000068b420723c */ /* 0x044fe20000001820 */
[----:B------:R-:W2:Y:S07]  /*3dc0*/  LDSM.16.M88.2 R104, [R216+0xb880] ;  /* 0x00b88000d868783b */ /* 0x000eae0000000100 */
[C---:B----4-:R-:W-:Y:S01]  /*3dd0*/  HMMA.16816.F32 R36, R180.reuse, R106, R36 ;  /* 0x0000006ab424723c */ /* 0x050fe20000001824 */
[----:B------:R-:W4:Y:S07]  /*3de0*/  LDSM.16.M88.2 R106, [R216+0xc080] ;  /* 0x00c08000d86a783b */ /* 0x000f2e0000000100 */
[----:B---3--:R-:W-:Y:S01]  /*3df0*/  HMMA.16816.F32 R40, R180, R108, R40 ;  /* 0x0000006cb428723c */ /* 0x008fe20000001828 */
[----:B------:R-:W-:Y:S04]  /*3e00*/  LDSM.16.M88.2 R108, [R209+0xa080] ;  /* 0x00a08000d16c783b */ /* 0x000fe80000000100 */
[----:B------:R-:W3:Y:S03]  /*3e10*/  LDSM.16.M88.4 R180, [R0+0x1d080] ;  /* 0x01d0800000b4783b */ /* 0x000ee60000000200 */
        /* <DEDUP_REMOVED lines=8> */
[----:B----4-:R-:W-:Y:S01]  /*3ea0*/  HMMA.16816.F32 R40, R172, R106, R40 ;  /* 0x0000006aac28723c */ /* 0x010fe20000001828 */
[----:B------:R-:W4:Y:S04]  /*3eb0*/  LDSM.16.M88.2 R106, [R209+0xc080] ;  /* 0x00c08000d16a783b */ /* 0x000f280000000100 */
[----:B------:R-:W-:Y:S03]  /*3ec0*/  LDSM.16.M88.4 R172, [R214+0x2000] ;  /* 0x00200000d6ac783b */ /* 0x000fe60000000200 */
[C---:B---3--:R-:W-:Y:S01]  /*3ed0*/  HMMA.16816.F32 R24, R180.reuse, R108, R24 ;  /* 0x0000006cb418723c */ /* 0x048fe20000001818 */
[----:B------:R-:W3:Y:S07]  /*3ee0*/  LDSM.16.M88.2 R108, [R208+0xa080] ;  /* 0x00a08000d06c783b */ /* 0x000eee0000000100 */
[C---:B-----5:R-:W-:Y:S01]  /*3ef0*/  HMMA.16816.F32 R28, R180.reuse, R110, R28 ;  /* 0x0000006eb41c723c */ /* 0x060fe2000000181c */
[----:B------:R-:W5:Y:S07]  /*3f00*/  LDSM.16.M88.2 R110, [R208+0xa880] ;  /* 0x00a88000d06e783b */ /* 0x000f6e0000000100 */
[C---:B-1----:R-:W-:Y:S01]  /*3f10*/  HMMA.16816.F32 R32, R180.reuse, R2, R32 ;  /* 0x00000002b420723c */ /* 0x042fe20000001820 */
[----:B------:R-:W1:Y:S07]  /*3f20*/  LDSM.16.M88.2 R2, [R208+0xb080] ;  /* 0x00b08000d002783b */ /* 0x000e6e0000000100 */
[C---:B--2---:R-:W-:Y:S01]  /*3f30*/  HMMA.16816.F32 R36, R180.reuse, R104, R36 ;  /* 0x00000068b424723c */ /* 0x044fe20000001824 */
[----:B------:R-:W2:Y:S07]  /*3f40*/  LDSM.16.M88.2 R104, [R208+0xb880] ;  /* 0x00b88000d068783b */ /* 0x000eae0000000100 */
[----:B----4-:R-:W-:Y:S01]  /*3f50*/  HMMA.16816.F32 R40, R180, R106, R40 ;  /* 0x0000006ab428723c */ /* 0x010fe20000001828 */
[----:B------:R-:W4:Y:S04]  /*3f60*/  LDSM.16.M88.2 R106, [R208+0xc080] ;  /* 0x00c08000d06a783b */ /* 0x000f280000000100 */
[----:B------:R-:W-:Y:S02]  /*3f70*/  LDSM.16.M88.2 R180, [R207+0xb880] ;  /* 0x00b88000cfb4783b */ /* 0x000fe40000000100 */
[----:B------:R-:W-:Y:S01]  /*3f80*/  IMAD.IADD R182, R240, 0x1, -R249 ;  /* 0x00000001f0b67824 */ /* 0x000fe200078e0af9 */
[C---:B---3--:R-:W-:Y:S01]  /*3f90*/  HMMA.16816.F32 R24, R172.reuse, R108, R24 ;  /* 0x0000006cac18723c */ /* 0x048fe20000001818 */
[----:B------:R-:W3:Y:S04]  /*3fa0*/  LDSM.16.M88.2 R108, [R207+0xa080] ;  /* 0x00a08000cf6c783b */ /* 0x000ee80000000100 */
[----:B------:R-:W-:Y:S03]  /*3fb0*/  IMAD R183, R252, 0x40, R240 ;  /* 0x00000040fcb77824 */ /* 0x000fe600078e02f0 */
[C---:B-----5:R-:W-:Y:S01]  /*3fc0*/  HMMA.16816.F32 R28, R172.reuse, R110, R28 ;  /* 0x0000006eac1c723c */ /* 0x060fe2000000181c */
[----:B------:R-:W5:Y:S03]  /*3fd0*/  LDSM.16.M88.2 R110, [R207+0xa880] ;  /* 0x00a88000cf6e783b */ /* 0x000f660000000100 */
[----:B------:R-:W-:Y:S04]  /*3fe0*/  IADD3 R183, -R230, 0x1, R183 ;  /* 0x00000001e6b77810 */ /* 0x000fe80007ffe1b7 */
[----:B------:R-:W-:Y:S01]  /*3ff0*/  IADD3 R183, -R249, R228, R183 ;  /* 0x000000e4f9b77210 */ /* 0x000fe20007ffe1b7 */
[C---:B-1----:R-:W-:Y:S01]  /*4000*/  HMMA.16816.F32 R32, R172.reuse, R2, R32 ;  /* 0x00000002ac20723c */ /* 0x042fe20000001820 */
[----:B------:R-:W1:Y:S02]  /*4010*/  LDSM.16.M88.2 R2, [R207+0xb080] ;  /* 0x00b08000cf02783b */ /* 0x000e640000000100 */
[----:B------:R-:W-:Y:S02]  /*4020*/  IMNMX R184, R182, R183, PT ;  /* 0x000000b7b6b87217 */ /* 0x000fe40003800200 */
[----:B------:R-:W-:Y:S02]  /*4030*/  IADD3 R183, R183, 0x8, RZ ;  /* 0x00000008b7b77810 */ /* 0x000fe40007ffe0ff */
[----:B------:R-:W-:Y:S01]  /*4040*/  ISETP.GT.AND P0, PT, R184, RZ, PT ;  /* 0x000000ffb800720c */ /* 0x000fe20003f04270 */
[C---:B--2---:R-:W-:Y:S01]  /*4050*/  HMMA.16816.F32 R36, R172.reuse, R104, R36 ;  /* 0x00000068ac24723c */ /* 0x044fe20000001824 */
[----:B------:R-:W2:Y:S03]  /*4060*/  LDSM.16.M88.2 R104, [R207+0xc080] ;  /* 0x00c08000cf68783b */ /* 0x000ea60000000100 */
[----:B------:R-:W-:Y:S04]  /*4070*/  IMNMX R182, R182, R183, PT ;  /* 0x000000b7b6b67217 */ /* 0x000fe80003800200 */
[----:B----4-:R-:W-:Y:S01]  /*4080*/  HMMA.16816.F32 R40, R172, R106, R40 ;  /* 0x0000006aac28723c */ /* 0x010fe20000001828 */
[----:B------:R-:W-:Y:S02]  /*4090*/  LDSM.16.M88.2 R106, [R216+0xc880] ;  /* 0x00c88000d86a783b */ /* 0x000fe40000000100 */
[C---:B------:R-:W-:Y:S02]  /*40a0*/  ISETP.GT.AND P2, PT, R182.reuse, 0x31, PT ;  /* 0x00000031b600780c */ /* 0x040fe40003f44270 */
[----:B------:R-:W4:Y:S01]  /*40b0*/  LDSM.16.M88.4 R172, [R204+0x1f080] ;  /* 0x01f08000ccac783b */ /* 0x000f220000000200 */
[----:B------:R-:W-:Y:S02]  /*40c0*/  ISETP.GT.AND P1, PT, R182, 0x40, PT ;  /* 0x00000040b600780c */ /* 0x000fe40003f24270 */
[C---:B---3--:R-:W-:Y:S01]  /*40d0*/  HMMA.16816.F32 R24, R176.reuse, R108, R24 ;  /* 0x0000006cb018723c */ /* 0x048fe20000001818 */
[----:B------:R-:W3:Y:S04]  /*40e0*/  LDSM.16.M88.2 R108, [R216+0xd080] ;  /* 0x00d08000d86c783b */ /* 0x000ee80000000100 */
[----:B------:R-:W-:Y:S03]  /*40f0*/  FSEL R22, R22, -INF , P1 ;  /* 0xff80000016167808 */ /* 0x000fe60000800000 */
[C---:B-----5:R-:W-:Y:S01]  /*4100*/  HMMA.16816.F32 R28, R176.reuse, R110, R28 ;  /* 0x0000006eb01c723c */ /* 0x060fe2000000181c */
[----:B------:R-:W5:Y:S03]  /*4110*/  LDSM.16.M88.2 R110, [R216+0xd880] ;  /* 0x00d88000d86e783b */ /* 0x000f660000000100 */
[--C-:B------:R-:W-:Y:S04]  /*4120*/  FFMA.FTZ R22, R22, c[0x0][0x29c], -R189.reuse ;  /* 0x0000a70016167a23 */ /* 0x100fe800000108bd */
[C---:B-1----:R-:W-:Y:S01]  /*4130*/  HMMA.16816.F32 R32, R176.reuse, R2, R32 ;  /* 0x00000002b020723c */ /* 0x042fe20000001820 */
[----:B------:R-:W1:Y:S01]  /*4140*/  LDSM.16.M88.2 R2, [R216+0xe080] ;  /* 0x00e08000d802783b */ /* 0x000e620000000100 */
[----:B------:R-:W-:Y:S06]  /*4150*/  MUFU.EX2 R22, R22 ;  /* 0x0000001600167308 */ /* 0x000fec0000000800 */
[C---:B------:R-:W-:Y:S07]  /*4160*/  HMMA.16816.F32 R36, R176.reuse, R180, R36 ;  /* 0x000000b4b024723c */ /* 0x040fee0000001824 */
[----:B------:R-:W-:Y:S01]  /*4170*/  FSEL R181, R4, -INF , P0 ;  /* 0xff80000004b57808 */ /* 0x000fe20000000000 */
[----:B--2---:R-:W-:Y:S01]  /*4180*/  HMMA.16816.F32 R40, R176, R104, R40 ;  /* 0x00000068b028723c */ /* 0x004fe20000001828 */
[----:B------:R-:W2:Y:S02]  /*4190*/  LDSM.16.M88.2 R104, [R216+0xe880] ;  /* 0x00e88000d868783b */ /* 0x000ea40000000100 */
[C---:B------:R-:W-:Y:S01]  /*41a0*/  ISETP.GT.AND P0, PT, R184.reuse, 0x1, PT ;  /* 0x00000001b800780c */ /* 0x040fe20003f04270 */
[--C-:B------:R-:W-:Y:S01]  /*41b0*/  FFMA.FTZ R180, R181, c[0x0][0x29c], -R190.reuse ;  /* 0x0000a700b5b47a23 */ /* 0x100fe200000108be */
[----:B------:R-:W-:Y:S02]  /*41c0*/  LDSM.16.M88.4 R176, [R0+0x1f080] ;  /* 0x01f0800000b0783b */ /* 0x000fe40000000200 */
[----:B------:R-:W-:Y:S01]  /*41d0*/  FSEL R5, R5, -INF , P0 ;  /* 0xff80000005057808 */ /* 0x000fe20000000000 */
[C---:B----4-:R-:W-:Y:S01]  /*41e0*/  HMMA.16816.F32 R24, R172.reuse, R106, R24 ;  /* 0x0000006aac18723c */ /* 0x050fe20000001818 */
[----:B------:R-:W4:Y:S01]  /*41f0*/  LDSM.16.M88.2 R106, [R209+0xc880] ;  /* 0x00c88000d16a783b */ /* 0x000f220000000100 */
[----:B------:R-:W-:Y:S03]  /*4200*/  MUFU.EX2 R180, R180 ;  /* 0x000000b400b47308 */ /* 0x000fe60000000800 */
[--C-:B------:R-:W-:Y:S01]  /*4210*/  FFMA.FTZ R181, R5, c[0x0][0x29c], -R190.reuse ;  /* 0x0000a70005b57a23 */ /* 0x100fe200000108be */
[----:B------:R-:W-:Y:S01]  /*4220*/  ISETP.GT.AND P0, PT, R184, 0x10, PT ;  /* 0x00000010b800780c */ /* 0x000fe20003f04270 */
[----:B------:R-:W-:Y:S01]  /*4230*/  LDSM.16.M88.2 R4, [R209+0xe080] ;  /* 0x00e08000d104783b */ /* 0x000fe20000000100 */
[C---:B---3--:R-:W-:Y:S03]  /*4240*/  HMMA.16816.F32 R28, R172.reuse, R108, R28 ;  /* 0x0000006cac1c723c */ /* 0x048fe6000000181c */
[----:B------:R-:W3:Y:S01]  /*4250*/  LDSM.16.M88.2 R108, [R209+0xd080] ;  /* 0x00d08000d16c783b */ /* 0x000ee20000000100 */
[----:B------:R-:W-:Y:S04]  /*4260*/  MUFU.EX2 R181, R181 ;  /* 0x000000b500b57308 */ /* 0x000fe80000000800 */
[C---:B-----5:R-:W-:Y:S07]  /*4270*/  HMMA.16816.F32 R32, R172.reuse, R110, R32 ;  /* 0x0000006eac20723c */ /* 0x060fee0000001820 */
[----:B------:R-:W-:Y:S01]  /*4280*/  FSEL R111, R8, -INF , P0 ;  /* 0xff800000086f7808 */ /* 0x000fe20000000000 */
[C---:B-1----:R-:W-:Y:S01]  /*4290*/  HMMA.16816.F32 R36, R172.reuse, R2, R36 ;  /* 0x00000002ac24723c */ /* 0x042fe20000001824 */
[----:B------:R-:W1:Y:S02]  /*42a0*/  LDSM.16.M88.2 R2, [R209+0xd880] ;  /* 0x00d88000d102783b */ /* 0x000e640000000100 */
[C---:B------:R-:W-:Y:S05]  /*42b0*/  ISETP.GT.AND P0, PT, R184.reuse, 0x11, PT ;  /* 0x00000011b800780c */ /* 0x040fea0003f04270 */
[----:B--2---:R-:W-:Y:S07]  /*42c0*/  HMMA.16816.F32 R40, R172, R104, R40 ;  /* 0x00000068ac28723c */ /* 0x004fee0000001828 */
[--C-:B------:R-:W-:Y:S01]  /*42d0*/  FFMA.FTZ R172, R111, c[0x0][0x29c], -R190.reuse ;  /* 0x0000a7006fac7a23 */ /* 0x100fe200000108be */
[C---:B----4-:R-:W-:Y:S01]  /*42e0*/  HMMA.16816.F32 R24, R176.reuse, R106, R24 ;  /* 0x0000006ab018723c */ /* 0x050fe20000001818 */
[----:B------:R-:W-:Y:S04]  /*42f0*/  LDSM.16.M88.4 R104, [R214+0x4000] ;  /* 0x00400000d668783b */ /* 0x000fe80000000200 */
[----:B------:R-:W-:Y:S01]  /*4300*/  FSEL R111, R9, -INF , P0 ;  /* 0xff800000096f7808 */ /* 0x000fe20000000000 */
[----:B------:R-:W-:Y:S01]  /*4310*/  MUFU.EX2 R172, R172 ;  /* 0x000000ac00ac7308 */ /* 0x000fe20000000800 */
[----:B------:R-:W2:Y:S01]  /*4320*/  LDSM.16.M88.2 R8, [R209+0xe880] ;  /* 0x00e88000d108783b */ /* 0x000ea20000000100 */
[----:B------:R-:W-:Y:S01]  /*4330*/  ISETP.GT.AND P0, PT, R184, 0x20, PT ;  /* 0x00000020b800780c */ /* 0x000fe20003f04270 */
[C---:B---3--:R-:W-:Y:S03]  /*4340*/  HMMA.16816.F32 R28, R176.reuse, R108, R28 ;  /* 0x0000006cb01c723c */ /* 0x048fe6000000181c */
[--C-:B------:R-:W-:Y:S01]  /*4350*/  FFMA.FTZ R173, R111, c[0x0][0x29c], -R190.reuse ;  /* 0x0000a7006fad7a23 */ /* 0x100fe200000108be */
[----:B------:R-:W-:Y:S01]  /*4360*/  FSEL R175, R12, -INF , P0 ;  /* 0xff8000000caf7808 */ /* 0x000fe20000000000 */
[----:B------:R-:W3:Y:S01]  /*4370*/  LDSM.16.M88.2 R110, [R208+0xc880] ;  /* 0x00c88000d06e783b */ /* 0x000ee20000000100 */
[C---:B------:R-:W-:Y:S03]  /*4380*/  ISETP.GT.AND P0, PT, R184.reuse, 0x21, PT ;  /* 0x00000021b800780c */ /* 0x040fe60003f04270 */
[----:B------:R-:W4:Y:S03]  /*4390*/  MUFU.EX2 R173, R173 ;  /* 0x000000ad00ad7308 */ /* 0x000f260000000800 */
[----:B------:R-:W-:Y:S01]  /*43a0*/  FSEL R109, R13, -INF , P0 ;  /* 0xff8000000d6d7808 */ /* 0x000fe20000000000 */
[--C-:B------:R-:W-:Y:S01]  /*43b0*/  FFMA.FTZ R174, R175, c[0x0][0x29c], -R190.reuse ;  /* 0x0000a700afae7a23 */ /* 0x100fe200000108be */
[C---:B-1----:R-:W-:Y:S01]  /*43c0*/  HMMA.16816.F32 R32, R176.reuse, R2, R32 ;  /* 0x00000002b020723c */ /* 0x042fe20000001820 */
[----:B------:R-:W1:Y:S02]  /*43d0*/  LDSM.16.M88.2 R12, [R208+0xd080] ;  /* 0x00d08000d00c783b */ /* 0x000e640000000100 */
[----:B------:R-:W-:Y:S01]  /*43e0*/  ISETP.GT.AND P0, PT, R184, 0x30, PT ;  /* 0x00000030b800780c */ /* 0x000fe20003f04270 */
[--C-:B------:R-:W-:Y:S01]  /*43f0*/  FFMA.FTZ R175, R109, c[0x0][0x29c], -R190.reuse ;  /* 0x0000a7006daf7a23 */ /* 0x100fe200000108be */
[----:B------:R-:W5:Y:S01]  /*4400*/  LDSM.16.M88.2 R2, [R208+0xd880] ;  /* 0x00d88000d002783b */ /* 0x000f620000000100 */
[----:B------:R-:W-:Y:S01]  /*4410*/  MUFU.EX2 R174, R174 ;  /* 0x000000ae00ae7308 */ /* 0x000fe20000000800 */
[----:B------:R-:W-:Y:S01]  /*4420*/  FSEL R109, R16, -INF , P0 ;  /* 0xff800000106d7808 */ /* 0x000fe20000000000 */
[C---:B------:R-:W-:Y:S01]  /*4430*/  HMMA.16816.F32 R36, R176.reuse, R4, R36 ;  /* 0x00000004b024723c */ /* 0x040fe20000001824 */
[----:B------:R-:W4:Y:S02]  /*4440*/  LDSM.16.M88.2 R4, [R208+0xe080] ;  /* 0x00e08000d004783b */ /* 0x000f240000000100 */
[C---:B------:R-:W-:Y:S01]  /*4450*/  ISETP.GT.AND P0, PT, R184.reuse, 0x31, PT ;  /* 0x00000031b800780c */ /* 0x040fe20003f04270 */
[--C-:B------:R-:W-:Y:S03]  /*4460*/  FFMA.FTZ R185, R109, c[0x0][0x29c], -R190.reuse ;  /* 0x0000a7006db97a23 */ /* 0x100fe600000108be */
[----:B------:R-:W-:Y:S01]  /*4470*/  FSEL R17, R17, -INF , P0 ;  /* 0xff80000011117808 */ /* 0x000fe20000000000 */
[----:B------:R-:W1:Y:S01]  /*4480*/  MUFU.EX2 R175, R175 ;  /* 0x000000af00af7308 */ /* 0x000e620000000800 */
[----:B------:R-:W-:Y:S01]  /*4490*/  ISETP.GT.AND P0, PT, R184, 0x40, PT ;  /* 0x00000040b800780c */ /* 0x000fe20003f04270 */
[----:B--2---:R-:W-:Y:S01]  /*44a0*/  HMMA.16816.F32 R40, R176, R8, R40 ;  /* 0x00000008b028723c */ /* 0x004fe20000001828 */
[----:B------:R-:W2:Y:S07]  /*44b0*/  LDSM.16.M88.2 R8, [R208+0xe880] ;  /* 0x00e88000d008783b */ /* 0x000eae0000000100 */
[----:B------:R-:W-:Y:S01]  /*44c0*/  MUFU.EX2 R185, R185 ;  /* 0x000000b900b97308 */ /* 0x000fe20000000800 */
[--C-:B------:R-:W-:Y:S01]  /*44d0*/  FFMA.FTZ R176, R17, c[0x0][0x29c], -R190.reuse ;  /* 0x0000a70011b07a23 */ /* 0x100fe200000108be */
[C---:B---3--:R-:W-:Y:S01]  /*44e0*/  HMMA.16816.F32 R24, R104.reuse, R110, R24 ;  /* 0x0000006e6818723c */ /* 0x048fe20000001818 */
[----:B------:R-:W-:Y:S04]  /*44f0*/  LDSM.16.M88.2 R16, [R207+0xc880] ;  /* 0x00c88000cf10783b */ /* 0x000fe80000000100 */
[----:B------:R-:W3:Y:S01]  /*4500*/  LDSM.16.M88.4 R108, [R188+0x4000] ;  /* 0x00400000bc6c783b */ /* 0x000ee20000000200 */
[----:B------:R-:W-:Y:S02]  /*4510*/  FSEL R177, R20, -INF , P0 ;  /* 0xff80000014b17808 */ /* 0x000fe40000000000 */
[----:B------:R-:W2:Y:S01]  /*4520*/  MUFU.EX2 R176, R176 ;  /* 0x000000b000b07308 */ /* 0x000ea20000000800 */
[----:B------:R-:W-:Y:S01]  /*4530*/  ISETP.GT.AND P0, PT, R184, 0x41, PT ;  /* 0x00000041b800780c */ /* 0x000fe20003f04270 */
[C---:B-1----:R-:W-:Y:S01]  /*4540*/  HMMA.16816.F32 R28, R104.reuse, R12, R28 ;  /* 0x0000000c681c723c */ /* 0x042fe2000000181c */
[----:B------:R-:W1:Y:S02]  /*4550*/  LDSM.16.M88.2 R12, [R207+0xd080] ;  /* 0x00d08000cf0c783b */ /* 0x000e640000000100 */
[----:B------:R-:W-:Y:S01]  /*4560*/  FSEL R21, R21, -INF , P0 ;  /* 0xff80000015157808 */ /* 0x000fe20000000000 */
[--C-:B------:R-:W-:Y:S01]  /*4570*/  FFMA.FTZ R20, R177, c[0x0][0x29c], -R190.reuse ;  /* 0x0000a700b1147a23 */ /* 0x100fe200000108be */
[----:B------:R-:W-:Y:S03]  /*4580*/  ISETP.GT.AND P0, PT, R182, RZ, PT ;  /* 0x000000ffb600720c */ /* 0x000fe60003f04270 */
[C---:B-----5:R-:W-:Y:S01]  /*4590*/  HMMA.16816.F32 R32, R104.reuse, R2, R32 ;  /* 0x000000026820723c */ /* 0x060fe20000001820 */
[----:B------:R-:W5:Y:S01]  /*45a0*/  LDSM.16.M88.2 R2, [R207+0xd880] ;  /* 0x00d88000cf02783b */ /* 0x000f620000000100 */
[----:B------:R-:W-:Y:S02]  /*45b0*/  MUFU.EX2 R20, R20 ;  /* 0x0000001400147308 */ /* 0x000fe40000000800 */
[----:B------:R-:W-:Y:S01]  /*45c0*/  FSEL R6, R6, -INF , P0 ;  /* 0xff80000006067808 */ /* 0x000fe20000000000 */
[----:B------:R-:W-:Y:S01]  /*45d0*/  FFMA.FTZ R190, R21, c[0x0][0x29c], -R190 ;  /* 0x0000a70015be7a23 */ /* 0x000fe200000108be */
[----:B------:R-:W-:Y:S02]  /*45e0*/  ISETP.GT.AND P0, PT, R182, 0x1, PT ;  /* 0x00000001b600780c */ /* 0x000fe40003f04270 */
[C---:B----4-:R-:W-:Y:S01]  /*45f0*/  HMMA.16816.F32 R36, R104.reuse, R4, R36 ;  /* 0x000000046824723c */ /* 0x050fe20000001824 */
[----:B------:R-:W4:Y:S03]  /*4600*/  LDSM.16.M88.2 R4, [R207+0xe080] ;  /* 0x00e08000cf04783b */ /* 0x000f260000000100 */
[--C-:B------:R-:W-:Y:S01]  /*4610*/  FFMA.FTZ R177, R6, c[0x0][0x29c], -R189.reuse ;  /* 0x0000a70006b17a23 */ /* 0x100fe200000108bd */
[----:B------:R-:W-:Y:S01]  /*4620*/  FSEL R6, R7, -INF , P0 ;  /* 0xff80000007067808 */ /* 0x000fe20000000000 */
[----:B------:R-:W-:Y:S01]  /*4630*/  MUFU.EX2 R21, R190 ;  /* 0x000000be00157308 */ /* 0x000fe20000000800 */
[----:B------:R-:W-:Y:S01]  /*4640*/  ISETP.GT.AND P0, PT, R182, 0x10, PT ;  /* 0x00000010b600780c */ /* 0x000fe20003f04270 */
[----:B--2---:R-:W-:Y:S01]  /*4650*/  HMMA.16816.F32 R40, R104, R8, R40 ;  /* 0x000000086828723c */ /* 0x004fe20000001828 */
[----:B------:R-:W2:Y:S03]  /*4660*/  LDS R9, [R228.X4+0x21280] ;  /* 0x02128000e4097984 */ /* 0x000ea60000004800 */
[--C-:B------:R-:W-:Y:S01]  /*4670*/  FFMA.FTZ R178, R6, c[0x0][0x29c], -R189.reuse ;  /* 0x0000a70006b27a23 */ /* 0x100fe200000108bd */
[----:B------:R-:W-:Y:S02]  /*4680*/  FSEL R6, R10, -INF , P0 ;  /* 0xff8000000a067808 */ /* 0x000fe40000000000 */
[----:B------:R-:W-:Y:S01]  /*4690*/  ISETP.GT.AND P0, PT, R182, 0x11, PT ;  /* 0x00000011b600780c */ /* 0x000fe20003f04270 */
[----:B------:R-:W-:Y:S01]  /*46a0*/  MUFU.EX2 R177, R177 ;  /* 0x000000b100b17308 */ /* 0x000fe20000000800 */
[C---:B---3--:R-:W-:Y:S05]  /*46b0*/  HMMA.16816.F32 R24, R108.reuse, R16, R24 ;  /* 0x000000106c18723c */ /* 0x048fea0000001818 */
[--C-:B------:R-:W-:Y:S01]  /*46c0*/  FFMA.FTZ R10, R6, c[0x0][0x29c], -R189.reuse ;  /* 0x0000a700060a7a23 */ /* 0x100fe200000108bd */
[----:B------:R-:W-:Y:S01]  /*46d0*/  FSEL R184, R11, -INF , P0 ;  /* 0xff8000000bb87808 */ /* 0x000fe20000000000 */
[----:B------:R-:W3:Y:S01]  /*46e0*/  LDSM.16.M88.2 R6, [R207+0xe880] ;  /* 0x00e88000cf06783b */ /* 0x000ee20000000100 */
[C---:B-1----:R-:W-:Y:S01]  /*46f0*/  HMMA.16816.F32 R28, R108.reuse, R12, R28 ;  /* 0x0000000c6c1c723c */ /* 0x042fe2000000181c */
[----:B------:R-:W1:Y:S02]  /*4700*/  MUFU.EX2 R8, R178 ;  /* 0x000000b200087308 */ /* 0x000e640000000800 */
[----:B------:R-:W-:Y:S01]  /*4710*/  ISETP.GT.AND P0, PT, R182, 0x20, PT ;  /* 0x00000020b600780c */ /* 0x000fe20003f04270 */
[--C-:B------:R-:W-:Y:S03]  /*4720*/  FFMA.FTZ R11, R184, c[0x0][0x29c], -R189.reuse ;  /* 0x0000a700b80b7a23 */ /* 0x100fe600000108bd */
[----:B------:R-:W-:Y:S01]  /*4730*/  FSEL R14, R14, -INF , P0 ;  /* 0xff8000000e0e7808 */ /* 0x000fe20000000000 */
[C---:B-----5:R-:W-:Y:S03]  /*4740*/  HMMA.16816.F32 R32, R108.reuse, R2, R32 ;  /* 0x000000026c20723c */ /* 0x060fe60000001820 */
[----:B------:R-:W-:Y:S01]  /*4750*/  ISETP.GT.AND P0, PT, R182, 0x21, PT ;  /* 0x00000021b600780c */ /* 0x000fe20003f04270 */
[----:B------:R-:W-:Y:S01]  /*4760*/  MUFU.EX2 R10, R10 ;  /* 0x0000000a000a7308 */ /* 0x000fe20000000800 */
[--C-:B------:R-:W-:Y:S02]  /*4770*/  FFMA.FTZ R12, R14, c[0x0][0x29c], -R189.reuse ;  /* 0x0000a7000e0c7a23 */ /* 0x100fe400000108bd */
[----:B------:R-:W-:Y:S01]  /*4780*/  FSEL R14, R15, -INF , P0 ;  /* 0xff8000000f0e7808 */ /* 0x000fe20000000000 */
[C---:B----4-:R-:W-:Y:S03]  /*4790*/  HMMA.16816.F32 R36, R108.reuse, R4, R36 ;  /* 0x000000046c24723c */ /* 0x050fe60000001824 */
[----:B------:R-:W-:Y:S01]  /*47a0*/  ISETP.GT.AND P0, PT, R182, 0x30, PT ;  /* 0x00000030b600780c */ /* 0x000fe20003f04270 */
[----:B------:R-:W-:Y:S02]  /*47b0*/  FFMA.FTZ R13, R14, c[0x0][0x29c], -R189 ;  /* 0x0000a7000e0d7a23 */ /* 0x000fe400000108bd */
[----:B------:R-:W-:Y:S01]  /*47c0*/  MUFU.EX2 R12, R12 ;  /* 0x0000000c000c7308 */ /* 0x000fe20000000800 */
[----:B------:R-:W-:Y:S01]  /*47d0*/  FSEL R18, R18, -INF , P0 ;  /* 0xff80000012127808 */ /* 0x000fe20000000000 */
[----:B--2---:R-:W-:Y:S01]  /*47e0*/  FADD.FTZ R16, R29, -R9 ;  /* 0x800000091d107221 */ /* 0x004fe20000010000 */
[----:B------:R-:W-:Y:S03]  /*47f0*/  ISETP.GT.AND P0, PT, R182, 0x41, PT ;  /* 0x00000041b600780c */ /* 0x000fe60003f04270 */
[----:B------:R-:W-:Y:S01]  /*4800*/  FMUL.FTZ R16, R173, R16 ;  /* 0x00000010ad107220 */ /* 0x000fe20000410000 */
[----:B------:R-:W-:Y:S01]  /*4810*/  FSEL R14, R23, -INF , P0 ;  /* 0xff800000170e7808 */ /* 0x000fe20000000000 */
[----:B------:R-:W-:Y:S01]  /*4820*/  FFMA.FTZ R5, R18, c[0x0][0x29c], -R189 ;  /* 0x0000a70012057a23 */ /* 0x000fe200000108bd */
[----:B------:R-:W-:Y:S01]  /*4830*/  FSEL R4, R19, -INF , P2 ;  /* 0xff80000013047808 */ /* 0x000fe20001000000 */
[--C-:B------:R-:W-:Y:S01]  /*4840*/  FADD.FTZ R18, R33, -R9.reuse ;  /* 0x8000000921127221 */ /* 0x100fe20000010000 */
[----:B------:R-:W2:Y:S01]  /*4850*/  MUFU.EX2 R11, R11 ;  /* 0x0000000b000b7308 */ /* 0x000ea20000000800 */
[----:B------:R-:W-:Y:S02]  /*4860*/  FADD.FTZ R15, R28, -R9 ;  /* 0x800000091c0f7221 */ /* 0x000fe40000010000 */
[----:B------:R-:W-:Y:S02]  /*4870*/  FMUL.FTZ R18, R175, R18 ;  /* 0x00000012af127220 */ /* 0x000fe40000410000 */
[--C-:B------:R-:W-:Y:S01]  /*4880*/  FFMA.FTZ R4, R4, c[0x0][0x29c], -R189.reuse ;  /* 0x0000a70004047a23 */ /* 0x100fe200000108bd */
[----:B---3--:R-:W-:Y:S03]  /*4890*/  HMMA.16816.F32 R40, R108, R6, R40 ;  /* 0x000000066c28723c */ /* 0x008fe60000001828 */
[----:B------:R-:W-:Y:S01]  /*48a0*/  FFMA.FTZ R189, R14, c[0x0][0x29c], -R189 ;  /* 0x0000a7000ebd7a23 */ /* 0x000fe200000108bd */
[----:B------:R-:W3:Y:S01]  /*48b0*/  MUFU.EX2 R13, R13 ;  /* 0x0000000d000d7308 */ /* 0x000ee20000000800 */
[----:B------:R-:W4:Y:S01]  /*48c0*/  LDS R14, [R228.X4+0x212a0] ;  /* 0x0212a000e40e7984 */ /* 0x000f220000004800 */
[--C-:B------:R-:W-:Y:S01]  /*48d0*/  FADD.FTZ R17, R32, -R9.reuse ;  /* 0x8000000920117221 */ /* 0x100fe20000010000 */
[----:B------:R-:W-:Y:S01]  /*48e0*/  F2FP.PACK_AB R32, R176, R185 ;  /* 0x000000b9b020723e */ /* 0x000fe200000000ff */
[--C-:B------:R-:W-:Y:S04]  /*48f0*/  FADD.FTZ R7, R24, -R9.reuse ;  /* 0x8000000918077221 */ /* 0x100fe80000010000 */
[--C-:B------:R-:W-:Y:S02]  /*4900*/  FADD.FTZ R6, R25, -R9.reuse ;  /* 0x8000000919067221 */ /* 0x100fe40000010000 */
[----:B------:R-:W-:Y:S01]  /*4910*/  FMUL.FTZ R7, R180, R7 ;  /* 0x00000007b4077220 */ /* 0x000fe20000410000 */
[C---:B------:R-:W-:Y:S01]  /*4920*/  F2FP.PACK_AB R180, R181.reuse, R180 ;  /* 0x000000b4b5b4723e */ /* 0x040fe200000000ff */
[----:B------:R-:W-:Y:S01]  /*4930*/  FMUL.FTZ R6, R181, R6 ;  /* 0x00000006b5067220 */ /* 0x000fe20000410000 */
[----:B------:R-:W-:Y:S01]  /*4940*/  MUFU.EX2 R5, R5 ;  /* 0x0000000500057308 */ /* 0x000fe20000000800 */
[--C-:B------:R-:W-:Y:S02]  /*4950*/  FADD.FTZ R36, R36, -R9.reuse ;  /* 0x8000000924247221 */ /* 0x100fe40000010000 */
[--C-:B------:R-:W-:Y:S01]  /*4960*/  FADD.FTZ R37, R37, -R9.reuse ;  /* 0x8000000925257221 */ /* 0x100fe20000010000 */
[----:B------:R-:W-:Y:S01]  /*4970*/  F2FP.PACK_AB R6, R6, R7 ;  /* 0x000000070606723e */ /* 0x000fe200000000ff */
[----:B------:R-:W-:Y:S01]  /*4980*/  STS [R227+0x21480], R180 ;  /* 0x021480b4e3007388 */ /* 0x000fe20000000800 */
[----:B------:R-:W-:Y:S01]  /*4990*/  FMUL.FTZ R15, R172, R15 ;  /* 0x0000000fac0f7220 */ /* 0x000fe20000410000 */
[----:B------:R-:W-:Y:S01]  /*49a0*/  F2FP.PACK_AB R172, R173, R172 ;  /* 0x000000acadac723e */ /* 0x000fe200000000ff */
[--C-:B------:R-:W-:Y:S02]  /*49b0*/  FADD.FTZ R28, R41, -R9.reuse ;  /* 0x80000009291c7221 */ /* 0x100fe40000010000 */
[----:B------:R-:W-:Y:S01]  /*49c0*/  FADD.FTZ R7, R40, -R9 ;  /* 0x8000000928077221 */ /* 0x000fe20000010000 */
[----:B-1----:R-:W-:Y:S01]  /*49d0*/  F2FP.PACK_AB R9, R8, R177 ;  /* 0x000000b10809723e */ /* 0x002fe200000000ff */
[----:B------:R-:W-:Y:S01]  /*49e0*/  FMUL.FTZ R28, R21, R28 ;  /* 0x0000001c151c7220 */ /* 0x000fe20000410000 */
[----:B------:R-:W1:Y:S01]  /*49f0*/  MUFU.EX2 R4, R4 ;  /* 0x0000000400047308 */ /* 0x000e620000000800 */
[----:B------:R-:W-:Y:S01]  /*4a00*/  FMUL.FTZ R7, R20, R7 ;  /* 0x0000000714077220 */ /* 0x000fe20000410000 */
[----:B------:R-:W-:Y:S01]  /*4a10*/  F2FP.PACK_AB R16, R16, R15 ;  /* 0x0000000f1010723e */ /* 0x000fe200000000ff */
[----:B------:R5:W-:Y:S01]  /*4a20*/  STS [R224], R9 ;  /* 0x00000009e0007388 */ /* 0x000be20000000800 */
[----:B------:R-:W-:Y:S01]  /*4a30*/  FMUL.FTZ R17, R174, R17 ;  /* 0x00000011ae117220 */ /* 0x000fe20000410000 */
[----:B------:R-:W-:Y:S01]  /*4a40*/  F2FP.PACK_AB R174, R175, R174 ;  /* 0x000000aeafae723e */ /* 0x000fe200000000ff */
[----:B------:R-:W-:Y:S01]  /*4a50*/  FMUL.FTZ R36, R185, R36 ;  /* 0x00000024b9247220 */ /* 0x000fe20000410000 */
[----:B------:R-:W-:Y:S01]  /*4a60*/  F2FP.PACK_AB R28, R28, R7 ;  /* 0x000000071c1c723e */ /* 0x000fe200000000ff */
[----:B------:R-:W-:Y:S01]  /*4a70*/  STS [R227+0x21c80], R172 ;  /* 0x021c80ace3007388 */ /* 0x000fe20000000800 */
[----:B--2---:R-:W-:Y:S01]  /*4a80*/  F2FP.PACK_AB R7, R11, R10 ;  /* 0x0000000a0b07723e */ /* 0x004fe200000000ff */
[----:B------:R-:W2:Y:S01]  /*4a90*/  MUFU.EX2 R189, R189 ;  /* 0x000000bd00bd7308 */ /* 0x000ea20000000800 */
[----:B---3--:R-:W-:Y:S01]  /*4aa0*/  F2FP.PACK_AB R15, R13, R12 ;  /* 0x0000000c0d0f723e */ /* 0x008fe200000000ff */
[----:B------:R-:W-:Y:S01]  /*4ab0*/  FMUL.FTZ R37, R176, R37 ;  /* 0x00000025b0257220 */ /* 0x000fe20000410000 */
[----:B------:R-:W-:Y:S01]  /*4ac0*/  F2FP.PACK_AB R18, R18, R17 ;  /* 0x000000111212723e */ /* 0x000fe200000000ff */
[----:B------:R2:W-:Y:S01]  /*4ad0*/  STS [R224+0x800], R7 ;  /* 0x00080007e0007388 */ /* 0x0005e20000000800 */
[----:B------:R-:W-:Y:S01]  /*4ae0*/  F2FP.PACK_AB R20, R21, R20 ;  /* 0x000000141514723e */ /* 0x000fe200000000ff */
[--C-:B----4-:R-:W-:Y:S01]  /*4af0*/  FADD.FTZ R40, R26, -R14.reuse ;  /* 0x8000000e1a287221 */ /* 0x110fe20000010000 */
[----:B------:R-:W-:Y:S01]  /*4b00*/  F2FP.PACK_AB R36, R37, R36 ;  /* 0x000000242524723e */ /* 0x000fe200000000ff */
[----:B------:R-:W-:Y:S01]  /*4b10*/  STS [R227+0x22480], R174 ;  /* 0x022480aee3007388 */ /* 0x000fe20000000800 */
[--C-:B------:R-:W-:Y:S02]  /*4b20*/  FADD.FTZ R19, R30, -R14.reuse ;  /* 0x8000000e1e137221 */ /* 0x100fe40000010000 */
[----:B------:R-:W-:Y:S01]  /*4b30*/  FMUL.FTZ R40, R177, R40 ;  /* 0x00000028b1287220 */ /* 0x000fe20000410000 */
[----:B------:R-:W-:Y:S01]  /*4b40*/  STS [R224+0x1000], R15 ;  /* 0x0010000fe0007388 */ /* 0x000fe20000000800 */
[--C-:B------:R-:W-:Y:S01]  /*4b50*/  FADD.FTZ R30, R31, -R14.reuse ;  /* 0x8000000e1f1e7221 */ /* 0x100fe20000010000 */
[----:B-1----:R-:W-:Y:S01]  /*4b60*/  F2FP.PACK_AB R17, R4, R5 ;  /* 0x000000050411723e */ /* 0x002fe200000000ff */
[----:B------:R-:W-:Y:S01]  /*4b70*/  FMUL.FTZ R19, R10, R19 ;  /* 0x000000130a137220 */ /* 0x000fe20000410000 */
[----:B------:R-:W-:Y:S01]  /*4b80*/  STS [R227+0x22c80], R32 ;  /* 0x022c8020e3007388 */ /* 0x000fe20000000800 */
[----:B------:R-:W-:Y:S02]  /*4b90*/  FMUL.FTZ R30, R11, R30 ;  /* 0x0000001e0b1e7220 */ /* 0x000fe40000410000 */
[--C-:B-----5:R-:W-:Y:S01]  /*4ba0*/  FADD.FTZ R9, R27, -R14.reuse ;  /* 0x8000000e1b097221 */ /* 0x120fe20000010000 */
[----:B------:R-:W-:Y:S01]  /*4bb0*/  STS [R224+0x1800], R17 ;  /* 0x00180011e0007388 */ /* 0x000fe20000000800 */
[--C-:B------:R-:W-:Y:S01]  /*4bc0*/  FADD.FTZ R11, R34, -R14.reuse ;  /* 0x8000000e220b7221 */ /* 0x100fe20000010000 */
[----:B------:R-:W-:Y:S01]  /*4bd0*/  F2FP.PACK_AB R19, R30, R19 ;  /* 0x000000131e13723e */ /* 0x000fe200000000ff */
[----:B------:R-:W-:Y:S01]  /*4be0*/  FMUL.FTZ R9, R8, R9 ;  /* 0x0000000908097220 */ /* 0x000fe20000410000 */
[----:B------:R-:W-:Y:S01]  /*4bf0*/  STS [R227+0x23480], R20 ;  /* 0x02348014e3007388 */ /* 0x000fe20000000800 */
[--C-:B------:R-:W-:Y:S02]  /*4c00*/  FADD.FTZ R8, R35, -R14.reuse ;  /* 0x8000000e23087221 */ /* 0x100fe40000010000 */
[----:B------:R-:W-:Y:S01]  /*4c10*/  FMUL.FTZ R11, R12, R11 ;  /* 0x0000000b0c0b7220 */ /* 0x000fe20000410000 */
[----:B------:R-:W-:Y:S01]  /*4c20*/  F2FP.PACK_AB R9, R9, R40 ;  /* 0x000000280909723e */ /* 0x000fe200000000ff */
[----:B------:R-:W-:Y:S01]  /*4c30*/  FMUL.FTZ R8, R13, R8 ;  /* 0x000000080d087220 */ /* 0x000fe20000410000 */
[----:B--2---:R-:W-:Y:S01]  /*4c40*/  F2FP.PACK_AB R7, R189, R22 ;  /* 0x00000016bd07723e */ /* 0x004fe200000000ff */
[--C-:B------:R-:W-:Y:S02]  /*4c50*/  FADD.FTZ R38, R38, -R14.reuse ;  /* 0x8000000e26267221 */ /* 0x100fe40000010000 */
[--C-:B------:R-:W-:Y:S01]  /*4c60*/  FADD.FTZ R39, R39, -R14.reuse ;  /* 0x8000000e27277221 */ /* 0x100fe20000010000 */
[----:B------:R-:W-:Y:S01]  /*4c70*/  F2FP.PACK_AB R21, R8, R11 ;  /* 0x0000000b0815723e */ /* 0x000fe200000000ff */
[----:B------:R-:W-:Y:S01]  /*4c80*/  STS [R224+0x2000], R7 ;  /* 0x00200007e0007388 */ /* 0x000fe20000000800 */
[----:B------:R-:W-:Y:S02]  /*4c90*/  FMUL.FTZ R38, R5, R38 ;  /* 0x0000002605267220 */ /* 0x000fe40000410000 */
[----:B------:R-:W-:Y:S01]  /*4ca0*/  FMUL.FTZ R39, R4, R39 ;  /* 0x0000002704277220 */ /* 0x000fe20000410000 */
[----:B------:R-:W-:Y:S01]  /*4cb0*/  BAR.SYNC.DEFER_BLOCKING 0x0 ;  /* 0x0000000000007b1d */ /* 0x000fe20000010000 */
[--C-:B------:R-:W-:Y:S02]  /*4cc0*/  FADD.FTZ R13, R42, -R14.reuse ;  /* 0x8000000e2a0d7221 */ /* 0x100fe40000010000 */
[----:B------:R-:W-:Y:S01]  /*4cd0*/  FADD.FTZ R14, R43, -R14 ;  /* 0x8000000e2b0e7221 */ /* 0x000fe20000010000 */
[----:B------:R-:W-:Y:S01]  /*4ce0*/  F2FP.PACK_AB R39, R39, R38 ;  /* 0x000000262727723e */ /* 0x000fe200000000ff */
[----:B------:R-:W-:Y:S02]  /*4cf0*/  FMUL.FTZ R13, R22, R13 ;  /* 0x0000000d160d7220 */ /* 0x000fe40000410000 */
[----:B------:R-:W-:Y:S02]  /*4d00*/  FMUL.FTZ R14, R189, R14 ;  /* 0x0000000ebd0e7220 */ /* 0x000fe40000410000 */
[----:B------:R-:W-:Y:S03]  /*4d10*/  IMAD.SHL.U32 R110, R218, 0x2, RZ ;  /* 0x00000002da6e7824 */ /* 0x000fe600078e00ff */
        /* <DEDUP_REMOVED lines=129> */
[----:B------:R-:W-:Y:S02]  /*5530*/  LEA R8, P0, R9, c[0x0][0x280], 0x2 ;  /* 0x0000a00009087a11 */ /* 0x000fe400078010ff */
[----:B------:R-:W-:Y:S02]  /*5540*/  IADD3 R6, -R229, R230, -R6 ;  /* 0x000000e6e5067210 */ /* 0x000fe40007ffe906 */
[----:B------:R-:W-:Y:S01]  /*5550*/  LEA.HI.X R9, R9, c[0x0][0x284], R4, 0x2, P0 ;  /* 0x0000a10009097a11 */ /* 0x000fe200000f1404 */
[----:B------:R-:W-:Y:S01]  /*5560*/  IMAD.X R4, R3, 0x1, R247, P1 ;  /* 0x0000000103047824 */ /* 0x000fe200008e06f7 */
[C---:B------:R-:W-:Y:S02]  /*5570*/  LEA R10, P0, R5.reuse, c[0x0][0x1f0], 0x1 ;  /* 0x00007c00050a7a11 */ /* 0x040fe400078008ff */
[----:B------:R-:W-:Y:S02]  /*5580*/  ISETP.LT.OR P2, PT, R6, 0x1, !P3 ;  /* 0x000000010600780c */ /* 0x000fe40005f41670 */
[----:B------:R-:W-:Y:S02]  /*5590*/  LEA.HI.X R11, R5, c[0x0][0x1f4], R4, 0x1, P0 ;  /* 0x00007d00050b7a11 */ /* 0x000fe400000f0c04 */
[C---:B------:R-:W-:Y:S02]  /*55a0*/  LEA R4, P0, R7.reuse, c[0x0][0x1f0], 0x1 ;  /* 0x00007c0007047a11 */ /* 0x040fe400078008ff */
        /* <DEDUP_REMOVED lines=20> */
.L_x_1269:
        /* <DEDUP_REMOVED lines=11> */
[----:B------:R-:W-:Y:S03]  /*57a0*/  LEA.HI.X.SX32 R3, R252, R241, 0x1, P0 ;  /* 0x000000f1fc037211 */ /* 0x000fe600000f0eff */
[----:B------:R-:W-:Y:S04]  /*57b0*/  IMAD.MOV.U32 R252, RZ, RZ, R248 ;  /* 0x000000fffffc7224 */ /* 0x000fe800078e00f8 */
        /* <DEDUP_REMOVED lines=11> */
[----:B------:R-:W1:Y:S07]  /*5870*/  LDSM.16.M88.4 R172, [R212+0x1000] ;  /* 0x00100000d4ac783b */ /* 0x000e6e0000000200 */
[-C--:B------:R-:W-:Y:S08]  /*5880*/  HMMA.16816.F32 R4, R184, R188.reuse, R4 ;  /* 0x000000bcb804723c */ /* 0x080ff00000001804 */
[C---:B------:R-:W-:Y:S08]  /*5890*/  HMMA.16816.F32 R8, R192.reuse, R188, R8 ;  /* 0x000000bcc008723c */ /* 0x040ff00000001808 */
[-C--:B------:R-:W-:Y:S08]  /*58a0*/  HMMA.16816.F32 R12, R192, R190.reuse, R12 ;  /* 0x000000bec00c723c */ /* 0x080ff0000000180c */
[C---:B------:R-:W-:Y:S01]  /*58b0*/  HMMA.16816.F32 R16, R184.reuse, R190, R16 ;  /* 0x000000beb810723c */ /* 0x040fe20000001810 */
        /* <DEDUP_REMOVED lines=9> */
[----:B------:R-:W3:Y:S07]  /*5950*/  LDSM.16.MT88.4 R192, [R211+0x6000] ;  /* 0x00600000d3c0783b */ /* 0x000eee0000004200 */
[----:B------:R-:W-:Y:S01]  /*5960*/  HMMA.16816.F32 R108, R184, R202, R108 ;  /* 0x000000cab86c723c */ /* 0x000fe2000000186c */
[----:B------:R-:W4:Y:S04]  /*5970*/  LDSM.16.M88.4 R184, [R212+0x1800] ;  /* 0x00180000d4b8783b */ /* 0x000f280000000200 */
[----:B------:R-:W5:Y:S03]  /*5980*/  LDSM.16.M88.4 R200, [R212+0x1c00] ;  /* 0x001c0000d4c8783b */ /* 0x000f660000000200 */
        /* <DEDUP_REMOVED lines=9> */
[----:B------:R-:W-:Y:S07]  /*5a20*/  LDSM.16.MT88.4 R188, [R211+0x2000] ;  /* 0x00200000d3bc783b */ /* 0x000fee0000004200 */
[-C--:B---3--:R-:W-:Y:S08]  /*5a30*/  HMMA.16816.F32 R36, R172, R192.reuse, R36 ;  /* 0x000000c0ac24723c */ /* 0x088ff00000001824 */
[C---:B------:R-:W-:Y:S08]  /*5a40*/  HMMA.16816.F32 R40, R180.reuse, R192, R40 ;  /* 0x000000c0b428723c */ /* 0x040ff00000001828 */
[-C--:B------:R-:W-:Y:S01]  /*5a50*/  HMMA.16816.F32 R104, R180, R194.reuse, R104 ;  /* 0x000000c2b468723c */ /* 0x080fe20000001868 */
[----:B------:R-:W-:Y:S07]  /*5a60*/  LDSM.16.M88.4 R180, [R212+0x2000] ;  /* 0x00200000d4b4783b */ /* 0x000fee0000000200 */
[----:B------:R-:W-:Y:S01]  /*5a70*/  HMMA.16816.F32 R108, R172, R194, R108 ;  /* 0x000000c2ac6c723c */ /* 0x000fe2000000186c */
[----:B------:R-:W2:Y:S04]  /*5a80*/  LDSM.16.MT88.4 R172, [R211+0x6800] ;  /* 0x00680000d3ac783b */ /* 0x000ea80000004200 */
[----:B------:R-:W3:Y:S03]  /*5a90*/  LDSM.16.M88.4 R192, [R212+0x2400] ;  /* 0x00240000d4c0783b */ /* 0x000ee60000000200 */
[-C--:B----4-:R-:W-:Y:S08]  /*5aa0*/  HMMA.16816.F32 R4, R184, R196.reuse, R4 ;  /* 0x000000c4b804723c */ /* 0x090ff00000001804 */
[C---:B-----5:R-:W-:Y:S08]  /*5ab0*/  HMMA.16816.F32 R8, R200.reuse, R196, R8 ;  /* 0x000000c4c808723c */ /* 0x060ff00000001808 */
        /* <DEDUP_REMOVED lines=233> */
.L_x_1267:
        /* <DEDUP_REMOVED lines=8> */
[--C-:B-1----:R-:W-:Y:S02]  /*69d0*/  SHF.R.S32.HI R6, RZ, 0x2, R5.reuse ;  /* 0x00000002ff067819 */ /* 0x102fe40000011405 */
        /* <DEDUP_REMOVED lines=624> */
[----:B--2---:R-:W-:-:S04]  /*90e0*/  IADD3 R77, -R77, R2, RZ ;  /* 0x000000024d4d7210 */ /* 0x004fc80007ffe1ff */
.L_x_1272:
[-C--:B---3--:R-:W-:Y:S01]  /*90f0*/  LEA.HI R2, R0, R223.reuse, RZ, 0x3 ;  /* 0x000000df00027211 */ /* 0x088fe200078f18ff */
[----:B-----5:R-:W-:Y:S01]  /*9100*/  IMAD R77, R232, -0x50, R77 ;  /* 0xffffffb0e84d7824 */ /* 0x020fe200078e024d */
[----:B------:R-:W-:Y:S01]  /*9110*/  LEA.HI R0, R0, R223, RZ, 0x6 ;  /* 0x000000df00007211 */ /* 0x000fe200078f30ff */
[----:B------:R-:W-:Y:S01]  /*9120*/  CS2R R42, SRZ ;  /* 0x00000000002a7805 */ /* 0x000fe2000001ff00 */
[----:B------:R-:W-:Y:S01]  /*9130*/  LOP3.LUT R80, R2, 0x1ffffff8, RZ, 0xc0, !PT ;  /* 0x1ffffff802507812 */ /* 0x000fe200078ec0ff */
[----:B------:R-:W-:Y:S01]  /*9140*/  CS2R R40, SRZ ;  /* 0x0000000000287805 */ /* 0x000fe2000001ff00 */
[----:B------:R-:W-:Y:S01]  /*9150*/  SHF.R.S32.HI R2, RZ, 0x3, R2 ;  /* 0x00000003ff027819 */ /* 0x000fe20000011402 */
[----:B------:R-:W-:Y:S01]  /*9160*/  IMAD.SHL.U32 R0, R0, 0x8, RZ ;  /* 0x0000000800007824 */ /* 0x000fe200078e00ff */
[C---:B------:R-:W-:Y:S01]  /*9170*/  ISETP.GT.AND P0, PT, R223.reuse, 0x7f, PT ;  /* 0x0000007fdf00780c */ /* 0x040fe20003f04270 */
[----:B------:R-:W-:Y:S01]  /*9180*/  IMAD.IADD R80, R223, 0x1, -R80 ;  /* 0x00000001df507824 */ /* 0x000fe200078e0a50 */
[----:B------:R-:W-:Y:S01]  /*9190*/  IMNMX R77, R77, 0x50, PT ;  /* 0x000000504d4d7817 */ /* 0x000fe20003800200 */
[----:B------:R-:W-:Y:S01]  /*91a0*/  IMAD.SHL.U32 R3, R2, 0x40, RZ ;  /* 0x0000004002037824 */ /* 0x000fe200078e00ff */
[----:B------:R-:W-:Y:S01]  /*91b0*/  CS2R R46, SRZ ;  /* 0x00000000002e7805 */ /* 0x000fe2000001ff00 */
        /* <DEDUP_REMOVED lines=12> */
[----:B------:R-:W-:Y:S01]  /*9280*/  CS2R R12, SRZ ;  /* 0x00000000000c7805 */ /* 0x000fe2000001ff00 */
[----:B------:R-:W-:Y:S01]  /*9290*/  LOP3.LUT R3, R4, R3, RZ, 0x3c, !PT ;  /* 0x0000000304037212 */ /* 0x000fe200078e3cff */
[----:B------:R-:W-:Y:S01]  /*92a0*/  IMAD.WIDE.U32 R84, R233, c[0x0][0x338], R80 ;  /* 0x0000ce00e9547a25 */ /* 0x000fe200078e0050 */
[----:B------:R-:W-:Y:S01]  /*92b0*/  CS2R R4, SRZ ;  /* 0x0000000000047805 */ /* 0x000fe2000001ff00 */
[----:B------:R-:W-:Y:S01]  /*92c0*/  ISETP.GE.AND P6, PT, R2, R77, PT ;  /* 0x0000004d0200720c */ /* 0x000fe20003fc6270 */
[----:B------:R-:W-:Y:S01]  /*92d0*/  CS2R R66, SRZ ;  /* 0x0000000000427805 */ /* 0x000fe2000001ff00 */
[----:B------:R-:W-:Y:S01]  /*92e0*/  LOP3.LUT R78, R3, 0x7ffffe00, R0, 0xf8, !PT ;  /* 0x7ffffe00034e7812 */ /* 0x000fe200078ef800 */
[----:B------:R-:W-:Y:S01]  /*92f0*/  CS2R R64, SRZ ;  /* 0x0000000000407805 */ /* 0x000fe2000001ff00 */
[----:B------:R-:W-:Y:S01]  /*9300*/  SHF.R.S32.HI R0, RZ, 0x1f, R233 ;  /* 0x0000001fff007819 */ /* 0x000fe200000114e9 */
[----:B------:R-:W-:Y:S01]  /*9310*/  CS2R R70, SRZ ;  /* 0x0000000000467805 */ /* 0x000fe2000001ff00 */
[----:B------:R-:W-:Y:S01]  /*9320*/  SHF.R.S32.HI R3, RZ, 0x1f, R231 ;  /* 0x0000001fff037819 */ /* 0x000fe200000114e7 */
[----:B------:R-:W-:Y:S01]  /*9330*/  IMAD.SHL.U32 R78, R78, 0x2, RZ ;  /* 0x000000024e4e7824 */ /* 0x000fe200078e00ff */
[C---:B------:R-:W-:Y:S01]  /*9340*/  ISETP.GT.AND P2, PT, R223.reuse, 0x27f, PT ;  /* 0x0000027fdf00780c */ /* 0x040fe20003f44270 */
[----:B------:R-:W-:Y:S01]  /*9350*/  IMAD R76, R0, c[0x0][0x338], RZ ;  /* 0x0000ce00004c7a24 */ /* 0x000fe200078e02ff */
[----:B------:R-:W-:Y:S01]  /*9360*/  ISETP.GT.AND P1, PT, R223, 0x17f, PT ;  /* 0x0000017fdf00780c */ /* 0x000fe20003f24270 */
[----:B------:R-:W-:Y:S01]  /*9370*/  CS2R R68, SRZ ;  /* 0x0000000000447805 */ /* 0x000fe2000001ff00 */
[----:B------:R-:W-:Y:S01]  /*9380*/  SEL R3, R3, RZ, !P3 ;  /* 0x000000ff03037207 */ /* 0x000fe20005800000 */
[----:B------:R-:W-:Y:S01]  /*9390*/  IMAD R76, R233, c[0x0][0x33c], R76 ;  /* 0x0000cf00e94c7a24 */ /* 0x000fe200078e024c */
[----:B------:R-:W1:Y:S01]  /*93a0*/  @!P0 LDS.128 R40, [R78+0x9880] ;  /* 0x009880004e288984 */ /* 0x000e620000000c00 */
[----:B------:R-:W-:Y:S01]  /*93b0*/  SEL R231, R231, RZ, !P3 ;  /* 0x000000ffe7e77207 */ /* 0x000fe20005800000 */
[----:B------:R-:W-:Y:S01]  /*93c0*/  CS2R R74, SRZ ;  /* 0x00000000004a7805 */ /* 0x000fe2000001ff00 */
[----:B------:R-:W-:Y:S01]  /*93d0*/  IMAD.IADD R85, R85, 0x1, R76 ;  /* 0x0000000155557824 */ /* 0x000fe200078e024c */
[----:B------:R-:W2:Y:S01]  /*93e0*/  @!P0 LDS.128 R44, [R78+0xc080] ;  /* 0x00c080004e2c8984 */ /* 0x000ea20000000c00 */
[----:B------:R-:W-:Y:S01]  /*93f0*/  IMAD R76, R3, c[0x0][0x340], RZ ;  /* 0x0000d000034c7a24 */ /* 0x000fe200078e02ff */
[----:B------:R-:W-:Y:S01]  /*9400*/  CS2R R72, SRZ ;  /* 0x0000000000487805 */ /* 0x000fe2000001ff00 */
[----:B------:R-:W-:Y:S01]  /*9410*/  CS2R R54, SRZ ;  /* 0x0000000000367805 */ /* 0x000fe2000001ff00 */
[----:B------:R-:W3:Y:S01]  /*9420*/  @!P0 LDS.128 R48, [R78+0xe880] ;  /* 0x00e880004e308984 */ /* 0x000ee20000000c00 */
[----:B------:R-:W-:Y:S01]  /*9430*/  CS2R R52, SRZ ;  /* 0x0000000000347805 */ /* 0x000fe2000001ff00 */
[----:B------:R-:W-:Y:S01]  /*9440*/  CS2R R58, SRZ ;  /* 0x00000000003a7805 */ /* 0x000fe2000001ff00 */
[----:B------:R-:W-:Y:S01]  /*9450*/  CS2R R56, SRZ ;  /* 0x0000000000387805 */ /* 0x000fe2000001ff00 */
[----:B------:R-:W4:Y:S01]  /*9460*/  @!P0 LDS.128 R4, [R78+0x2080] ;  /* 0x002080004e048984 */ /* 0x000f220000000c00 */
[----:B------:R-:W-:Y:S01]  /*9470*/  CS2R R62, SRZ ;  /* 0x00000000003e7805 */ /* 0x000fe2000001ff00 */
[----:B------:R-:W-:Y:S01]  /*9480*/  CS2R R60, SRZ ;  /* 0x00000000003c7805 */ /* 0x000fe2000001ff00 */
[----:B------:R-:W-:Y:S01]  /*9490*/  CS2R R30, SRZ ;  /* 0x00000000001e7805 */ /* 0x000fe2000001ff00 */
[----:B------:R-:W1:Y:S01]  /*94a0*/  @!P0 LDS.128 R8, [R78+0x4880] ;  /* 0x004880004e088984 */ /* 0x000e620000000c00 */
[----:B------:R-:W-:Y:S01]  /*94b0*/  CS2R R28, SRZ ;  /* 0x00000000001c7805 */ /* 0x000fe2000001ff00 */
[----:B------:R-:W-:Y:S01]  /*94c0*/  CS2R R34, SRZ ;  /* 0x0000000000227805 */ /* 0x000fe2000001ff00 */
[----:B------:R-:W-:Y:S01]  /*94d0*/  CS2R R32, SRZ ;  /* 0x0000000000207805 */ /* 0x000fe2000001ff00 */
[----:B------:R-:W1:Y:S01]  /*94e0*/  @!P0 LDS.128 R12, [R78+0x7080] ;  /* 0x007080004e0c8984 */ /* 0x000e620000000c00 */
[C---:B------:R-:W-:Y:S01]  /*94f0*/  IADD3 R86, P0, R2.reuse, R82, RZ ;  /* 0x0000005202567210 */ /* 0x040fe20007f1e0ff */
        /* <DEDUP_REMOVED lines=8> */
[----:B------:R-:W-:Y:S01]  /*9580*/  LEA.HI.X.SX32 R87, R2, R83, 0x1, P0 ;  /* 0x0000005302577211 */ /* 0x000fe200000f0eff */
[C---:B------:R-:W-:Y:S01]  /*9590*/  IMAD R76, R231.reuse, c[0x0][0x344], R76 ;  /* 0x0000d100e74c7a24 */ /* 0x040fe200078e024c */
[----:B------:R-:W-:Y:S01]  /*95a0*/  BSSY B0, `(.L_x_1273) ;  /* 0x0000020000007945 */ /* 0x000fe20003800000 */
[----:B------:R-:W-:Y:S01]  /*95b0*/  IMAD.WIDE.U32 R82, R231, c[0x0][0x340], R84 ;  /* 0x0000d000e7527a25 */ /* 0x000fe200078e0054 */
[----:B------:R-:W1:Y:S01]  /*95c0*/  @!P2 LDS.128 R64, [R78+0x7880] ;  /* 0x007880004e40a984 */ /* 0x000e620000000c00 */
[----:B------:R-:W-:-:S02]  /*95d0*/  IADD3 R79, R80, 0x40, RZ ;  /* 0x00000040504f7810 */ /* 0x000fc40007ffe0ff */
[----:B------:R-:W-:Y:S01]  /*95e0*/  IMAD.WIDE R84, R232, 0x50, R86 ;  /* 0x00000050e8547825 */ /* 0x000fe200078e0256 */
[----:B------:R-:W1:Y:S03]  /*95f0*/  @!P2 LDS.128 R68, [R78+0xa080] ;  /* 0x00a080004e44a984 */ /* 0x000e660000000c00 */
[----:B------:R-:W-:Y:S01]  /*9600*/  IMAD.IADD R87, R83, 0x1, R76 ;  /* 0x0000000153577824 */ /* 0x000fe200078e024c */
        /* <DEDUP_REMOVED lines=12> */
[----:B---34-:R-:W-:Y:S01]  /*96d0*/  IMAD R76, R85, c[0x0][0x330], RZ ;  /* 0x0000cc00554c7a24 */ /* 0x018fe200078e02ff */
        /* <DEDUP_REMOVED lines=12> */
.L_x_1274:
[----:B---34-:R-:W-:Y:S05]  /*97a0*/  BSYNC B0 ;  /* 0x0000000000007941 */ /* 0x018fea0003800000 */
.L_x_1273:
        /* <DEDUP_REMOVED lines=20> */
.L_x_1276:
[----:B------:R-:W-:Y:S05]  /*98f0*/  BSYNC B0 ;  /* 0x0000000000007941 */ /* 0x000fea0003800000 */
.L_x_1275:
        /* <DEDUP_REMOVED lines=20> */
.L_x_1278:
[----:B------:R-:W-:Y:S05]  /*9a40*/  BSYNC B0 ;  /* 0x0000000000007941 */ /* 0x000fea0003800000 */
.L_x_1277:
        /* <DEDUP_REMOVED lines=23> */
.L_x_1280:
[----:B------:R-:W-:Y:S05]  /*9bc0*/  BSYNC B0 ;  /* 0x0000000000007941 */ /* 0x000fea0003800000 */
.L_x_1279:
        /* <DEDUP_REMOVED lines=18> */
.L_x_1282:
[----:B------:R-:W-:Y:S05]  /*9cf0*/  BSYNC B0 ;  /* 0x0000000000007941 */ /* 0x000fea0003800000 */
.L_x_1281:
        /* <DEDUP_REMOVED lines=19> */
.L_x_1271:
[----:B------:R-:W-:Y:S01]  /*9e30*/  ISETP.NE.U32.AND P0, PT, RZ, c[0x0][0x358], PT ;  /* 0x0000d600ff007a0c */ /* 0x000fe20003f05070 */
[----:B------:R-:W-:-:S03]  /*9e40*/  IMAD.MOV.U32 R0, RZ, RZ, 0x4 ;  /* 0x00000004ff007424 */ /* 0x000fc600078e00ff */
[----:B------:R-:W-:Y:S01]  /*9e50*/  ISETP.NE.AND.EX P1, PT, RZ, c[0x0][0x35c], PT, P0 ;  /* 0x0000d700ff007a0c */ /* 0x000fe20003f25300 */
[----:B-1----:R-:W-:Y:S01]  /*9e60*/  IMAD.WIDE R6, R231, R0, c[0x0][0x358] ;  /* 0x0000d600e7067625 */ /* 0x002fe200078e0200 */
        /* <DEDUP_REMOVED lines=13> */
[----:B--2---:R-:W-:-:S04]  /*9f40*/  IADD3 R5, -R5, R0, RZ ;  /* 0x0000000005057210 */ /* 0x004fc80007ffe1ff */
.L_x_1283:
[----:B-1----:R-:W-:Y:S01]  /*9f50*/  SHF.R.S32.HI R2, RZ, 0x1f, R223 ;  /* 0x0000001fff027819 */ /* 0x002fe200000114df */
[----:B-----5:R-:W-:Y:S01]  /*9f60*/  IMAD R5, R232, -0x50, R5 ;  /* 0xffffffb0e8057824 */ /* 0x020fe200078e0205 */
[----:B------:R-:W-:Y:S01]  /*9f70*/  SHF.R.S32.HI R0, RZ, 0x1f, R233 ;  /* 0x0000001fff007819 */ /* 0x000fe200000114e9 */
[----:B------:R-:W-:Y:S01]  /*9f80*/  BSSY B0, `(.L_x_1284) ;  /* 0x0000026000007945 */ /* 0x000fe20003800000 */
[----:B------:R-:W-:-:S02]  /*9f90*/  LEA.HI R2, R2, R223, RZ, 0x3 ;  /* 0x000000df02027211 */ /* 0x000fc400078f18ff */
[----:B------:R-:W-:Y:S01]  /*9fa0*/  SHF.R.S32.HI R3, RZ, 0x1f, R231 ;  /* 0x0000001fff037819 */ /* 0x000fe200000114e7 */
[----:B------:R-:W-:Y:S01]  /*9fb0*/  IMAD R4, R0, c[0x0][0x308], RZ ;  /* 0x0000c20000047a24 */ /* 0x000fe200078e02ff */
[----:B------:R-:W-:Y:S02]  /*9fc0*/  LOP3.LUT R6, R2, 0x1ffffff8, RZ, 0xc0, !PT ;  /* 0x1ffffff802067812 */ /* 0x000fe400078ec0ff */
[----:B------:R-:W-:Y:S01]  /*9fd0*/  SHF.R.S32.HI R2, RZ, 0x3, R2 ;  /* 0x00000003ff027819 */ /* 0x000fe20000011402 */
[----:B------:R-:W-:Y:S01]  /*9fe0*/  IMAD R11, R233, c[0x0][0x30c], R4 ;  /* 0x0000c300e90b7a24 */ /* 0x000fe200078e0204 */
[----:B------:R-:W-:Y:S01]  /*9ff0*/  SEL R3, R3, RZ, !P1 ;  /* 0x000000ff03037207 */ /* 0x000fe20004800000 */
[----:B------:R-:W-:Y:S01]  /*a000*/  IMAD.IADD R6, R223, 0x1, -R6 ;  /* 0x00000001df067824 */ /* 0x000fe200078e0a06 */
[C---:B------:R-:W-:Y:S02]  /*a010*/  ISETP.GE.AND P6, PT, R2.reuse, R5, PT ;  /* 0x000000050200720c */ /* 0x040fe40003fc6270 */
[----:B------:R-:W-:Y:S01]  /*a020*/  IADD3 R14, P0, R2, R12, RZ ;  /* 0x0000000c020e7210 */ /* 0x000fe20007f1e0ff */
[----:B------:R-:W-:Y:S01]  /*a030*/  IMAD.SHL.U32 R6, R6, 0x8, RZ ;  /* 0x0000000806067824 */ /* 0x000fe200078e00ff */
[----:B------:R-:W-:Y:S01]  /*a040*/  SEL R231, R231, RZ, !P1 ;  /* 0x000000ffe7e77207 */ /* 0x000fe20004800000 */
[----:B------:R-:W-:Y:S01]  /*a050*/  IMAD R4, R3, c[0x0][0x310], RZ ;  /* 0x0000c40003047a24 */ /* 0x000fe200078e02ff */
[----:B------:R-:W-:-:S02]  /*a060*/  LEA.HI.X.SX32 R15, R2, R13, 0x1, P0 ;  /* 0x0000000d020f7211 */ /* 0x000fc400000f0eff */
[----:B------:R-:W-:Y:S01]  /*a070*/  SHF.R.S32.HI R7, RZ, 0x1f, R6 ;  /* 0x0000001fff077819 */ /* 0x000fe20000011406 */
[----:B------:R-:W-:Y:S01]  /*a080*/  IMAD R17, R231, c[0x0][0x314], R4 ;  /* 0x0000c500e7117a24 */ /* 0x000fe200078e0204 */
[----:B------:R-:W-:Y:S01]  /*a090*/  IADD3 R4, R6, 0x80, RZ ;  /* 0x0000008006047810 */ /* 0x000fe20007ffe0ff */
[----:B------:R-:W-:-:S04]  /*a0a0*/  IMAD.WIDE R14, R232, 0x50, R14 ;  /* 0x00000050e80e7825 */ /* 0x000fc800078e020e */
[----:B------:R-:W-:-:S04]  /*a0b0*/  IMAD.WIDE.U32 R8, R233, c[0x0][0x308], R6 ;  /* 0x0000c200e9087a25 */ /* 0x000fc800078e0006 */
[----:B------:R-:W-:-:S04]  /*a0c0*/  IMAD.IADD R9, R9, 0x1, R11 ;  /* 0x0000000109097824 */ /* 0x000fc800078e020b */
[----:B------:R-:W-:Y:S01]  /*a0d0*/  IMAD.WIDE.U32 R12, R231, c[0x0][0x310], R8 ;  /* 0x0000c400e70c7a25 */ /* 0x000fe200078e0008 */
[----:B------:R-:W-:-:S03]  /*a0e0*/  IADD3 R8, R6, 0x40, RZ ;  /* 0x0000004006087810 */ /* 0x000fc60007ffe0ff */
        /* <DEDUP_REMOVED lines=15> */
.L_x_1285:
[----:B------:R-:W-:Y:S05]  /*a1e0*/  BSYNC B0 ;  /* 0x0000000000007941 */ /* 0x000fea0003800000 */
.L_x_1284:
[----:B------:R-:W-:Y:S01]  /*a1f0*/  IADD3 R10, R2, 0x20, RZ ;  /* 0x00000020020a7810 */ /* 0x000fe20007ffe0ff */
[----:B------:R-:W-:Y:S03]  /*a200*/  BSSY B0, `(.L_x_1286) ;  /* 0x0000013000007945 */ /* 0x000fe60003800000 */
[----:B------:R-:W-:-:S13]  /*a210*/  ISETP.GE.AND P5, PT, R10, R5, PT ;  /* 0x000000050a00720c */ /* 0x000fda0003fa6270 */
        /* <DEDUP_REMOVED lines=17> */
.L_x_1287:
[----:B------:R-:W-:Y:S05]  /*a330*/  BSYNC B0 ;  /* 0x0000000000007941 */ /* 0x000fea0003800000 */
.L_x_1286:
        /* <DEDUP_REMOVED lines=20> */
.L_x_1289:
[----:B------:R-:W-:Y:S05]  /*a480*/  BSYNC B0 ;  /* 0x0000000000007941 */ /* 0x000fea0003800000 */
.L_x_1288:
        /* <DEDUP_REMOVED lines=23> */
.L_x_1291:
[----:B------:R-:W-:Y:S05]  /*a600*/  BSYNC B0 ;  /* 0x0000000000007941 */ /* 0x000fea0003800000 */
.L_x_1290:
        /* <DEDUP_REMOVED lines=18> */
.L_x_1293:
[----:B------:R-:W-:Y:S05]  /*a730*/  BSYNC B0 ;  /* 0x0000000000007941 */ /* 0x000fea0003800000 */
.L_x_1292:
[----:B------:R-:W-:Y:S05]  /*a740*/  @P4 EXIT ;  /* 0x000000000000494d */ /* 0x000fea0003800000 */
[----:B------:R-:W-:Y:S01]  /*a750*/  IADD3 R0, P0, R14, 0x40, RZ ;  /* 0x000000400e007810 */ /* 0x000fe20007f1e0ff */
[----:B------:R-:W-:Y:S01]  /*a760*/  IMAD.MOV.U32 R11, RZ, RZ, R13 ;  /* 0x000000ffff0b7224 */ /* 0x000fe200078e000d */
[----:B------:R-:W-:-:S03]  /*a770*/  ISETP.GE.AND P1, PT, R6, c[0x0][0x324], PT ;  /* 0x0000c90006007a0c */ /* 0x000fc60003f26270 */
[----:B------:R-:W-:Y:S01]  /*a780*/  IMAD.X R14, RZ, RZ, R15, P0 ;  /* 0x000000ffff0e7224 */ /* 0x000fe200000e060f */
[----:B------:R-:W-:Y:S01]  /*a790*/  ISETP.GE.AND P0, PT, R8, c[0x0][0x324], PT ;  /* 0x0000c90008007a0c */ /* 0x000fe20003f06270 */
[----:B------:R-:W-:-:S04]  /*a7a0*/  IMAD.WIDE.U32 R10, R0, c[0x0][0x330], R10 ;  /* 0x0000cc00000a7a25 */ /* 0x000fc800078e000a */
[----:B-1----:R-:W-:Y:S01]  /*a7b0*/  IMAD R3, R14, c[0x0][0x330], RZ ;  /* 0x0000cc000e037a24 */ /* 0x002fe200078e02ff */
        /* <DEDUP_REMOVED lines=10> */
.L_x_1294:
        /* <DEDUP_REMOVED lines=10> */
.L_x_1428:


//--------------------- .text._ZN7cutlass13device_kernelIN5flash19enable_sm80_to_sm89INS1_16FlashAttnBwdSm80INS1_25CollectiveMainloopBwdSm80ILi2ELi1EN4cute5tupleIJNS5_1CILi64EEENS7_ILi80EEENS7_ILi192EEEEEENS_6half_tEfNS_4arch4Sm80ELb1ELb0ELb0ELb1ELb0ELb0ELb1ELb0ELi2ELi4ELi2ELi2ELb0EEENS1_24CollectiveEpilogueBwdGQAISB_fSE_Li256ELb1ELb0EEENS1_25SingleTileBwdLPTSchedulerILb1ELi80ELb0EEEEEEEEEvNT_6ParamsE --------------------------
	.section	.text._ZN7cutlass13device_kernelIN5flash19enable_sm80_to_sm89INS1_16FlashAttnBwdSm80INS1_25CollectiveMainloopBwdSm80ILi2ELi1EN4cute5tupleIJNS5_1CILi64EEENS7_ILi80EEENS7_ILi192EEEEEENS_6half_tEfNS_4arch4Sm80ELb1ELb0ELb0ELb1ELb0ELb0ELb1ELb0ELi2ELi4ELi2ELi2ELb0EEENS1_24CollectiveEpilogueBwdGQAISB_fSE_Li256ELb1ELb0EEENS1_25SingleTileBwdLPTSchedulerILb1ELi80ELb0EEEEEEEEEvNT_6ParamsE,"ax",@progbits
	.sectioninfo	@"SHI_REGISTERS=255"
	.align	128
.text._ZN7cutlass13device_kernelIN5flash19enable_sm80_to_sm89INS1_16FlashAttnBwdSm80INS1_25CollectiveMainloopBwdSm80ILi2ELi1EN4cute5tupleIJNS5_1CILi64EEENS7_ILi80EEENS7_ILi192EEEEEENS_6half_tEfNS_4arch4Sm80ELb1ELb0ELb0ELb1ELb0ELb0ELb1ELb0ELi2ELi4ELi2ELi2ELb0EEENS1_24CollectiveEpilogueBwdGQAISB_fSE_Li256ELb1ELb0EEENS1_25SingleTileBwdLPTSchedulerILb1ELi80ELb0EEEEEEEEEvNT_6ParamsE:
        .type           _ZN7cutlass13device_kernelIN5flash19enable_sm80_to_sm89INS1_16FlashAttnBwdSm80INS1_25CollectiveMainloopBwdSm80ILi2ELi1EN4cute5tupleIJNS5_1CILi64EEENS7_ILi80EEENS7_ILi192EEEEEENS_6half_tEfNS_4arch4Sm80ELb1ELb0ELb0ELb1ELb0ELb0ELb1ELb0ELi2ELi4ELi2ELi2ELb0EEENS1_24CollectiveEpilogueBwdGQAISB_fSE_Li256ELb1ELb0EEENS1_25SingleTileBwdLPTSchedulerILb1ELi80ELb0EEEEEEEEEvNT_6ParamsE,@function
        .size           _ZN7cutlass13device_kernelIN5flash19enable_sm80_to_sm89INS1_16FlashAttnBwdSm80INS1_25CollectiveMainloopBwdSm80ILi2ELi1EN4cute5tupleIJNS5_1CILi64EEENS7_ILi80EEENS7_ILi192EEEEEENS_6half_tEfNS_4arch4Sm80ELb1ELb0ELb0ELb1ELb0ELb0ELb1ELb0ELi2ELi4ELi2ELi2ELb0EEENS1_24CollectiveEpilogueBwdGQAISB_fSE_Li256ELb1ELb0EEENS1_25SingleTileBwdLPTSchedulerILb1ELi80ELb0EEEEEEEEEvNT_6ParamsE,(.L_x_1429 - _ZN7cutlass13device_kernelIN5flash19enable_sm80_to_sm89INS1_16FlashAttnBwdSm80INS1_25CollectiveMainloopBwdSm80ILi2ELi1EN4cute5tupleIJNS5_1CILi64EEENS7_ILi80EEENS7_ILi192EEEEEENS_6half_tEfNS_4arch4Sm80ELb1ELb0ELb0ELb1ELb0ELb0ELb1ELb0ELi2ELi4ELi2ELi2ELb0EEENS1_24CollectiveEpilogueBwdGQAISB_fSE_Li256ELb1ELb0EEENS1_25SingleTileBwdLPTSchedulerILb1ELi80ELb0EEEEEEEEEvNT_6ParamsE)
        .other          _ZN7cutlass13device_kernelIN5flash19enable_sm80_to_sm89INS1_16FlashAttnBwdSm80INS1_25CollectiveMainloopBwdSm80ILi2ELi1EN4cute5tupleIJNS5_1CILi64EEENS7_ILi80EEENS7_ILi192EEEEEENS_6half_tEfNS_4arch4Sm80ELb1ELb0ELb0ELb1ELb0ELb0ELb1ELb0ELi2ELi4ELi2ELi2ELb0EEENS1_24CollectiveEpilogueBwdGQAISB_fSE_Li256ELb1ELb0EEENS1_25SingleTileBwdLPTSchedulerILb1ELi80ELb0EEEEEEEEEvNT_6ParamsE,@"STO_CUDA_ENTRY STV_DEFAULT"
_ZN7cutlass13device_kernelIN5flash19enable_sm80_to_sm89INS1_16FlashAttnBwdSm80INS1_25CollectiveMainloopBwdSm80ILi2ELi1EN4cute5tupleIJNS5_1CILi64EEENS7_ILi80EEENS7_ILi192EEEEEENS_6half_tEfNS_4arch4Sm80ELb1ELb0ELb0ELb1ELb0ELb0ELb1ELb0ELi2ELi4ELi2ELi2ELb0EEENS1_24CollectiveEpilogueBwdGQAISB_fSE_Li256ELb1ELb0EEENS1_25SingleTileBwdLPTSchedulerILb1ELi80ELb0EEEEEEEEEvNT_6ParamsE:
        /* <DEDUP_REMOVED lines=30> */
.L_x_1296:
        /* <DEDUP_REMOVED lines=8> */
.L_x_1297:
        /* <DEDUP_REMOVED lines=21> */
.L_x_1298:
        /* <DEDUP_REMOVED lines=14> */
.L_x_1300:
[----:B------:R-:W-:Y:S02]  /*0490*/  ULDC UR4, c[0x0][0x3dc] ;  /* 0x0000f70000047ab9 */ /* 0x000fe40000000800 */
.L_x_1299:
[----:B------:R-:W-:-:S04]  /*04a0*/  UIADD3 UR4, UR4, 0x4f, URZ ;  /* 0x0000004f04047890 */ /* 0x000fc8000fffe03f */
[----:B------:R-:W-:-:S04]  /*04b0*/  UIMAD.WIDE UR4, UR4, 0x66666667, URZ ;  /* 0x66666667040478a5 */ /* 0x000fc8000f8e023f */
[----:B------:R-:W-:-:S04]  /*04c0*/  USHF.R.U32.HI UR4, URZ, 0x1f, UR5 ;  /* 0x0000001f3f047899 */ /* 0x000fc80008011605 */
[----:B------:R-:W-:-:S04]  /*04d0*/  ULEA.HI.SX32 UR4, UR5, UR4, 0x1b ;  /* 0x0000000405047291 */ /* 0x000fc8000f8fda3f */
[----:B------:R-:W-:-:S04]  /*04e0*/  UISETP.GE.AND UP0, UPT, UR11, UR4, UPT ;  /* 0x000000040b00728c */ /* 0x000fc8000bf06270 */
[----:B------:R-:W-:-:S06]  /*04f0*/  USEL UR7, UR7, 0xffffffff, !UP0 ;  /* 0xffffffff07077887 */ /* 0x000fcc000c000000 */
[----:B------:R-:W-:Y:S01]  /*0500*/  MOV R234, UR7 ;  /* 0x0000000700ea7c02 */ /* 0x000fe20008000f00 */
[----:B------:R-:W-:Y:S05]  /*0510*/  BRA `(.L_x_1301) ;  /* 0x0000049000007947 */ /* 0x000fea0003800000 */
.L_x_1295:
        /* <DEDUP_REMOVED lines=22> */
.L_x_1302:
        /* <DEDUP_REMOVED lines=8> */
.L_x_1303:
        /* <DEDUP_REMOVED lines=21> */
.L_x_1304:
        /* <DEDUP_REMOVED lines=14> */
.L_x_1306:
[----:B------:R-:W-:Y:S02]  /*0930*/  ULDC UR4, c[0x0][0x3dc] ;  /* 0x0000f70000047ab9 */ /* 0x000fe40000000800 */
.L_x_1305:
[----:B------:R-:W-:-:S04]  /*0940*/  UIADD3 UR4, UR4, 0x4f, URZ ;  /* 0x0000004f04047890 */ /* 0x000fc8000fffe03f */
[----:B------:R-:W-:-:S04]  /*0950*/  UIMAD.WIDE UR4, UR4, 0x66666667, URZ ;  /* 0x66666667040478a5 */ /* 0x000fc8000f8e023f */
[----:B------:R-:W-:-:S04]  /*0960*/  USHF.R.U32.HI UR4, URZ, 0x1f, UR5 ;  /* 0x0000001f3f047899 */ /* 0x000fc80008011605 */
[----:B------:R-:W-:-:S04]  /*0970*/  ULEA.HI.SX32 UR4, UR5, UR4, 0x1b ;  /* 0x0000000405047291 */ /* 0x000fc8000f8fda3f */
[----:B------:R-:W-:-:S04]  /*0980*/  UISETP.GE.AND UP0, UPT, UR11, UR4, UPT ;  /* 0x000000040b00728c */ /* 0x000fc8000bf06270 */
[----:B------:R-:W-:-:S06]  /*0990*/  USEL UR7, UR7, 0xffffffff, !UP0 ;  /* 0xffffffff07077887 */ /* 0x000fcc000c000000 */
[----:B------:R-:W-:-:S04]  /*09a0*/  MOV R234, UR7 ;  /* 0x0000000700ea7c02 */ /* 0x000fc80008000f00 */
.L_x_1301:
[----:B------:R-:W-:-:S13]  /*09b0*/  ISETP.GE.AND P0, PT, R234, RZ, PT ;  /* 0x000000ffea00720c */ /* 0x000fda0003f06270 */
        /* <DEDUP_REMOVED lines=9> */
[----:B------:R-:W2:Y:S02]  /*0a50*/  @P6 LDG.E R3, [R16.64] ;  /* 0x0000000c10036981 */ /* 0x000ea4000c1e1900 */
[CC--:B------:R-:W-:Y:S02]  /*0a60*/  @P0 IMAD.WIDE R4, R234.reuse, R9.reuse, c[0x0][0x2d8] ;  /* 0x0000b600ea040625 */ /* 0x0c0fe400078e0209 */
[----:B------:R-:W3:Y:S02]  /*0a70*/  @P6 LDG.E R13, [R16.64] ;  /* 0x0000000c100d6981 */ /* 0x000ee4000c1e1900 */
[C---:B------:R-:W-:Y:S02]  /*0a80*/  IMAD.WIDE R14, R234.reuse, R9, c[0x0][0x2d0] ;  /* 0x0000b400ea0e7625 */ /* 0x040fe400078e0209 */
[----:B------:R1:W4:Y:S04]  /*0a90*/  @P0 LDG.E R2, [R4.64] ;  /* 0x0000000c04020981 */ /* 0x000328000c1e1900 */
[----:B------:R-:W5:Y:S01]  /*0aa0*/  @P2 LDG.E R11, [R14.64] ;  /* 0x0000000c0e0b2981 */ /* 0x000f62000c1e1900 */
[----:B------:R-:W-:Y:S01]  /*0ab0*/  ULDC UR9, c[0x0][0x168] ;  /* 0x00005a0000097ab9 */ /* 0x000fe20000000800 */
[----:B------:R-:W-:Y:S01]  /*0ac0*/  CS2R R6, SRZ ;  /* 0x0000000000067805 */ /* 0x000fe2000001ff00 */
[----:B------:R-:W-:Y:S01]  /*0ad0*/  ULDC UR14, c[0x0][0x198] ;  /* 0x00006600000e7ab9 */ /* 0x000fe20000000800 */
[----:B-1----:R-:W-:Y:S01]  /*0ae0*/  CS2R R4, SRZ ;  /* 0x0000000000047805 */ /* 0x002fe2000001ff00 */
[----:B--2---:R-:W-:-:S05]  /*0af0*/  @P6 IMAD R3, R234, 0x40, R3 ;  /* 0x00000040ea036824 */ /* 0x004fca00078e0203 */
[----:B------:R-:W-:Y:S01]  /*0b00*/  @P6 SHF.R.S32.HI R0, RZ, 0x1f, R3 ;  /* 0x0000001fff006819 */ /* 0x000fe20000011403 */
[----:B----4-:R1:W2:Y:S03]  /*0b10*/  @P0 R2UR UR9, R2 ;  /* 0x00000000020903c2 */ /* 0x0102a600000e0000 */
[----:B------:R-:W-:Y:S01]  /*0b20*/  @P6 LEA.HI R0, R0, R3, RZ, 0x6 ;  /* 0x0000000300006211 */ /* 0x000fe200078f30ff */
[----:B------:R-:W-:Y:S01]  /*0b30*/  IMAD.MOV.U32 R3, RZ, RZ, RZ ;  /* 0x000000ffff037224 */ /* 0x000fe200078e00ff */
[--C-:B---3--:R-:W-:Y:S01]  /*0b40*/  @P6 SHF.R.S32.HI R5, RZ, 0x1f, R13.reuse ;  /* 0x0000001fff056819 */ /* 0x108fe2000001140d */
[----:B------:R-:W-:Y:S01]  /*0b50*/  @P6 IMAD.MOV.U32 R4, RZ, RZ, R13 ;  /* 0x000000ffff046224 */ /* 0x000fe200078e000d */
[--C-:B-----5:R-:W-:Y:S01]  /*0b60*/  @P2 SHF.R.S32.HI R7, RZ, 0x1f, R11.reuse ;  /* 0x0000001fff072819 */ /* 0x120fe2000001140b */
[----:B------:R-:W-:Y:S01]  /*0b70*/  @P2 IMAD.MOV.U32 R6, RZ, RZ, R11 ;  /* 0x000000ffff062224 */ /* 0x000fe200078e000b */
[----:B------:R-:W-:Y:S01]  /*0b80*/  @P6 LOP3.LUT R3, R0, 0xffffffc0, RZ, 0xc0, !PT ;  /* 0xffffffc000036812 */ /* 0x000fe200078ec0ff */
[----:B-12---:R-:W-:Y:S05]  /*0b90*/  @P0 BRA `(.L_x_1307) ;  /* 0x0000006000000947 */ /* 0x006fea0003800000 */
[----:B------:R-:W-:Y:S05]  /*0ba0*/  @!P6 BRA `(.L_x_1307) ;  /* 0x000000500000e947 */ /* 0x000fea0003800000 */
[----:B------:R-:W2:Y:S04]  /*0bb0*/  LDG.E R2, [R16.64] ;  /* 0x0000000c10027981 */ /* 0x000ea8000c1e1900 */
[----:B------:R-:W3:Y:S01]  /*0bc0*/  LDG.E R0, [R16.64+0x4] ;  /* 0x0000040c10007981 */ /* 0x000ee2000c1e1900 */
[----:B--2---:R-:W1:Y:S08]  /*0bd0*/  R2UR UR9, R2 ;  /* 0x00000000020973c2 */ /* 0x004e7000000e0000 */
[----:B---3--:R-:W1:Y:S02]  /*0be0*/  R2UR UR4, R0 ;  /* 0x00000000000473c2 */ /* 0x008e6400000e0000 */
[----:B-1----:R-:W-:-:S06]  /*0bf0*/  UIADD3 UR9, -UR9, UR4, URZ ;  /* 0x0000000409097290 */ /* 0x002fcc000fffe13f */
.L_x_1307:
[----:B------:R-:W-:-:S04]  /*0c00*/  ISETP.NE.U32.AND P0, PT, RZ, c[0x0][0x2e0], PT ;  /* 0x0000b800ff007a0c */ /* 0x000fc80003f05070 */
[----:B------:R-:W-:-:S13]  /*0c10*/  ISETP.NE.AND.EX P0, PT, RZ, c[0x0][0x2e4], PT, P0 ;  /* 0x0000b900ff007a0c */ /* 0x000fda0003f05300 */
[----:B------:R-:W-:Y:S05]  /*0c20*/  @!P0 BRA `(.L_x_1308) ;  /* 0x0000004000008947 */ /* 0x000fea0003800000 */
[----:B------:R-:W-:-:S05]  /*0c30*/  IMAD.WIDE R8, R234, R9, c[0x0][0x2e0] ;  /* 0x0000b800ea087625 */ /* 0x000fca00078e0209 */
[----:B------:R-:W2:Y:S02]  /*0c40*/  LDG.E R0, [R8.64] ;  /* 0x0000000c08007981 */ /* 0x000ea4000c1e1900 */
[----:B--2---:R1:W2:Y:S02]  /*0c50*/  R2UR UR14, R0 ;  /* 0x00000000000e73c2 */ /* 0x0042a400000e0000 */
[----:B-12---:R-:W-:Y:S05]  /*0c60*/  BRA `(.L_x_1309) ;  /* 0x0000006000007947 */ /* 0x006fea0003800000 */
.L_x_1308:
[----:B------:R-:W-:Y:S05]  /*0c70*/  @!P2 BRA `(.L_x_1309) ;  /* 0x000000500000a947 */ /* 0x000fea0003800000 */
[----:B------:R-:W2:Y:S04]  /*0c80*/  LDG.E R0, [R14.64] ;  /* 0x0000000c0e007981 */ /* 0x000ea8000c1e1900 */
[----:B------:R-:W3:Y:S01]  /*0c90*/  LDG.E R2, [R14.64+0x4] ;  /* 0x0000040c0e027981 */ /* 0x000ee2000c1e1900 */
[----:B--2---:R-:W1:Y:S08]  /*0ca0*/  R2UR UR14, R0 ;  /* 0x00000000000e73c2 */ /* 0x004e7000000e0000 */
[----:B---3--:R-:W1:Y:S02]  /*0cb0*/  R2UR UR4, R2 ;  /* 0x00000000020473c2 */ /* 0x008e6400000e0000 */
[----:B-1----:R-:W-:-:S06]  /*0cc0*/  UIADD3 UR14, -UR14, UR4, URZ ;  /* 0x000000040e0e7290 */ /* 0x002fcc000fffe13f */
.L_x_1309:
[----:B------:R-:W-:Y:S01]  /*0cd0*/  UIADD3 UR6, -UR14, UR9, URZ ;  /* 0x000000090e067290 */ /* 0x000fe2000fffe13f */
[----:B------:R-:W-:Y:S01]  /*0ce0*/  PLOP3.LUT P0, PT, PT, PT, PT, 0x80, 0x0 ;  /* 0x000000000000781c */ /* 0x000fe20003f0f070 */
[----:B------:R-:W-:Y:S01]  /*0cf0*/  ULDC UR4, c[0x0][0x2a4] ;  /* 0x0000a90000047ab9 */ /* 0x000fe20000000800 */
[----:B------:R-:W-:Y:S01]  /*0d00*/  CS2R R170, SRZ ;  /* 0x0000000000aa7805 */ /* 0x000fe2000001ff00 */
[----:B------:R-:W-:Y:S01]  /*0d10*/  UIMAD UR6, UR11, 0x50, UR6 ;  /* 0x000000500b0678a4 */ /* 0x000fe2000f8e0206 */
        /* <DEDUP_REMOVED lines=72> */
[----:B------:R-:W-:Y:S01]  /*11a0*/  SHF.R.S32.HI R17, RZ, 0x1f, R226 ;  /* 0x0000001fff117819 */ /* 0x000fe200000114e2 */
[----:B------:R-:W-:Y:S01]  /*11b0*/  ULDC.64 UR6, c[0x0][0x248] ;  /* 0x0000920000067ab9 */ /* 0x000fe20000000a00 */
[----:B------:R-:W-:Y:S01]  /*11c0*/  IMAD.U32 R14, RZ, RZ, UR11 ;  /* 0x0000000bff0e7e24 */ /* 0x000fe2000f8e00ff */
[----:B------:R-:W-:Y:S01]  /*11d0*/  UISETP.NE.AND UP0, UPT, UR6, 0x1, UPT ;  /* 0x000000010600788c */ /* 0x000fe2000bf05270 */
[----:B------:R-:W-:Y:S01]  /*11e0*/  LEA.HI R218, R17, R226, RZ, 0x3 ;  /* 0x000000e211da7211 */ /* 0x000fe200078f18ff */
[----:B------:R-:W-:Y:S01]  /*11f0*/  UIMAD.WIDE.U32 UR6, UR10, UR7, URZ ;  /* 0x000000070a0672a5 */ /* 0x000fe2000f8e003f */
[----:B------:R-:W-:Y:S01]  /*1200*/  SEL R26, R234, RZ, !P2 ;  /* 0x000000ffea1a7207 */ /* 0x000fe20005000000 */
[----:B------:R-:W-:Y:S01]  /*1210*/  ULDC UR4, c[0x0][0x250] ;  /* 0x0000940000047ab9 */ /* 0x000fe20000000800 */
[----:B------:R-:W-:Y:S01]  /*1220*/  LOP3.LUT R11, R218, 0xfffffff8, RZ, 0xc0, !PT ;  /* 0xfffffff8da0b7812 */ /* 0x000fe200078ec0ff */
[----:B------:R-:W-:Y:S01]  /*1230*/  UMOV UR15, UR10 ;  /* 0x0000000a000f7c82 */ /* 0x000fe20008000000 */
[----:B------:R-:W-:Y:S01]  /*1240*/  SHF.R.S32.HI R233, RZ, 0x3, R218 ;  /* 0x00000003ffe97819 */ /* 0x000fe200000114da */
[----:B------:R-:W-:Y:S01]  /*1250*/  IMAD.U32 R240, RZ, RZ, UR10 ;  /* 0x0000000afff07e24 */ /* 0x000fe2000f8e00ff */
[----:B------:R-:W-:Y:S01]  /*1260*/  SEL R236, R234, RZ, !P6 ;  /* 0x000000ffeaec7207 */ /* 0x000fe20007000000 */
[----:B------:R-:W-:Y:S01]  /*1270*/  IMAD.IADD R2, R226, 0x1, -R11 ;  /* 0x00000001e2027824 */ /* 0x000fe200078e0a0b */
[----:B------:R-:W-:Y:S01]  /*1280*/  @UP0 USHF.R.U32.HI UR15, URZ, UR4, UR7 ;  /* 0x000000043f0f0299 */ /* 0x000fe20008011607 */
[----:B------:R-:W-:Y:S01]  /*1290*/  SHF.R.S32.HI R9, RZ, 0x1f, R233 ;  /* 0x0000001fff097819 */ /* 0x000fe200000114e9 */
[C---:B------:R-:W-:Y:S01]  /*12a0*/  IMAD.SHL.U32 R13, R233.reuse, 0x40, RZ ;  /* 0x00000040e90d7824 */ /* 0x040fe200078e00ff */
[----:B------:R-:W-:Y:S01]  /*12b0*/  ULDC.64 UR6, c[0x0][0x1e0] ;  /* 0x0000780000067ab9 */ /* 0x000fe20000000a00 */
[----:B------:R-:W-:Y:S01]  /*12c0*/  IMAD.SHL.U32 R22, R2, 0x8, RZ ;  /* 0x0000000802167824 */ /* 0x000fe200078e00ff */
[----:B------:R-:W-:Y:S01]  /*12d0*/  USHF.R.S32.HI UR4, URZ, 0x1f, UR15 ;  /* 0x0000001f3f047899 */ /* 0x000fe2000801140f */
[C---:B------:R-:W-:Y:S01]  /*12e0*/  IADD3 R29, P1, R233.reuse, R4, RZ ;  /* 0x00000004e91d7210 */ /* 0x040fe20007f3e0ff */
[----:B------:R-:W-:Y:S01]  /*12f0*/  IMAD.U32 R31, RZ, RZ, UR15 ;  /* 0x0000000fff1f7e24 */ /* 0x000fe2000f8e00ff */
[----:B------:R-:W-:Y:S01]  /*1300*/  IADD3 R6, P0, R233, R6, RZ ;  /* 0x00000006e9067210 */ /* 0x000fe20007f1e0ff */
[----:B------:R-:W-:Y:S01]  /*1310*/  UIMAD UR6, UR4, UR6, URZ ;  /* 0x00000006040672a4 */ /* 0x000fe2000f8e023f */
[----:B------:R-:W-:Y:S01]  /*1320*/  SHF.R.S32.HI R23, RZ, 0x1f, R22 ;  /* 0x0000001fff177819 */ /* 0x000fe20000011416 */
[C---:B------:R-:W-:Y:S01]  /*1330*/  IMAD.X R10, R9.reuse, 0x1, R5, P1 ;  /* 0x00000001090a7824 */ /* 0x040fe200008e0605 */
[----:B------:R-:W-:Y:S01]  /*1340*/  SHF.R.S32.HI R4, RZ, 0x1f, R234 ;  /* 0x0000001fff047819 */ /* 0x000fe200000114ea */
[----:B------:R-:W-:Y:S01]  /*1350*/  UIMAD UR6, UR15, UR7, UR6 ;  /* 0x000000070f0672a4 */ /* 0x000fe2000f8e0206 */
[----:B------:R-:W-:Y:S01]  /*1360*/  IMAD.X R7, R9, 0x1, R7, P0 ;  /* 0x0000000109077824 */ /* 0x000fe200000e0607 */
[----:B------:R-:W-:Y:S01]  /*1370*/  IADD3 R0, -R233, UR14, RZ ;  /* 0x0000000ee9007c10 */ /* 0x000fe2000fffe1ff */
[----:B------:R-:W-:Y:S01]  /*1380*/  IMAD.WIDE.U32 R18, R31, c[0x0][0x1e0], R22 ;  /* 0x000078001f127a25 */ /* 0x000fe200078e0016 */
[----:B------:R-:W-:Y:S01]  /*1390*/  SEL R5, R4, RZ, !P2 ;  /* 0x000000ff04057207 */ /* 0x000fe20005000000 */
[----:B------:R-:W-:Y:S01]  /*13a0*/  USHF.R.S32.HI UR17, URZ, 0x1f, UR8 ;  /* 0x0000001f3f117899 */ /* 0x000fe20008011408 */
[----:B------:R-:W-:Y:S01]  /*13b0*/  LOP3.LUT R13, R13, 0x1c0, RZ, 0xc0, !PT ;  /* 0x000001c00d0d7812 */ /* 0x000fe200078ec0ff */
[----:B------:R-:W-:Y:S01]  /*13c0*/  IMAD.WIDE R14, R14, 0x50, R6 ;  /* 0x000000500e0e7825 */ /* 0x000fe200078e0206 */
[----:B------:R-:W-:Y:S01]  /*13d0*/  IADD3 R19, R19, UR6, RZ ;  /* 0x0000000613137c10 */ /* 0x000fe2000fffe0ff */
[----:B------:R-:W-:Y:S01]  /*13e0*/  ULDC.64 UR6, c[0x0][0x1b0] ;  /* 0x00006c0000067ab9 */ /* 0x000fe20000000a00 */
[-C--:B------:R-:W-:Y:S01]  /*13f0*/  LEA.HI R6, R17, R226.reuse, RZ, 0x6 ;  /* 0x000000e211067211 */ /* 0x080fe200078f30ff */
[----:B------:R-:W-:Y:S01]  /*1400*/  IMAD R7, R5, c[0x0][0x1e8], RZ ;  /* 0x00007a0005077a24 */ /* 0x000fe200078e02ff */
[----:B------:R-:W-:Y:S01]  /*1410*/  IADD3 R8, R22, 0x80, RZ ;  /* 0x0000008016087810 */ /* 0x000fe20007ffe0ff */
[----:B------:R-:W-:Y:S01]  /*1420*/  IMAD.WIDE.U32 R18, R26, c[0x0][0x1e8], R18 ;  /* 0x00007a001a127a25 */ /* 0x000fe200078e0012 */
[----:B------:R-:W-:Y:S01]  /*1430*/  UIMAD UR6, UR4, UR6, URZ ;  /* 0x00000006040672a4 */ /* 0x000fe2000f8e023f */
[----:B------:R-:W-:Y:S01]  /*1440*/  SEL R4, R4, RZ, !P6 ;  /* 0x000000ff04047207 */ /* 0x000fe20007000000 */
[----:B------:R-:W-:Y:S01]  /*1450*/  USHF.R.S32.HI UR4, URZ, 0x1f, UR10 ;  /* 0x0000001f3f047899 */ /* 0x000fe2000801140a */
[----:B------:R-:W-:Y:S01]  /*1460*/  IMAD R7, R26, c[0x0][0x1ec], R7 ;  /* 0x00007b001a077a24 */ /* 0x000fe200078e0207 */
[----:B------:R-:W-:Y:S01]  /*1470*/  ISETP.GE.AND P5, PT, R8, c[0x0][0x1cc], PT ;  /* 0x0000730008007a0c */ /* 0x000fe20003fa6270 */
[----:B------:R-:W-:Y:S01]  /*1480*/  IMAD.U32 R9, RZ, RZ, UR11 ;  /* 0x0000000bff097e24 */ /* 0x000fe2000f8e00ff */
[----:B------:R-:W-:Y:S01]  /*1490*/  UIMAD UR6, UR15, UR7, UR6 ;  /* 0x000000070f0672a4 */ /* 0x000fe2000f8e0206 */
[----:B------:R-:W-:Y:S01]  /*14a0*/  IMAD R24, R10, c[0x0][0x178], RZ ;  /* 0x00005e000a187a24 */ /* 0x000fe200078e02ff */
[----:B------:R-:W-:Y:S01]  /*14b0*/  ISETP.GT.AND P6, PT, R226, 0x7f, PT ;  /* 0x0000007fe200780c */ /* 0x000fe20003fc4270 */
[----:B------:R-:W-:Y:S01]  /*14c0*/  IMAD.IADD R19, R19, 0x1, R7 ;  /* 0x0000000113137824 */ /* 0x000fe200078e0207 */
[----:B------:R-:W-:Y:S01]  /*14d0*/  USHF.L.U32 UR15, UR8, 0x6, URZ ;  /* 0x00000006080f7899 */ /* 0x000fe2000800063f */
[----:B------:R-:W-:Y:S01]  /*14e0*/  IMAD R7, R15, c[0x0][0x1d8], RZ ;  /* 0x000076000f077a24 */ /* 0x000fe200078e02ff */
[----:B------:R-:W-:Y:S01]  /*14f0*/  LEA.HI R216, R17, R226, RZ, 0x7 ;  /* 0x000000e211d87211 */ /* 0x000fe200078f38ff */
[----:B------:R-:W-:Y:S01]  /*1500*/  IMAD R9, R9, -0x50, R0 ;  /* 0xffffffb009097824 */ /* 0x000fe200078e0200 */
[----:B------:R-:W-:Y:S01]  /*1510*/  LOP3.LUT R0, R13, 0x38, R22, 0xf8, !PT ;  /* 0x000000380d007812 */ /* 0x000fe200078ef816 */
[C---:B------:R-:W-:Y:S01]  /*1520*/  IMAD R24, R29.reuse, c[0x0][0x17c], R24 ;  /* 0x00005f001d187a24 */ /* 0x040fe200078e0218 */
[----:B------:R-:W-:Y:S01]  /*1530*/  SHF.R.U32.HI R13, RZ, 0x3, R13 ;  /* 0x00000003ff0d7819 */ /* 0x000fe2000001160d */
[----:B------:R-:W-:Y:S01]  /*1540*/  IMAD.WIDE.U32 R20, R29, c[0x0][0x178], R22 ;  /* 0x00005e001d147a25 */ /* 0x000fe200078e0016 */
[----:B------:R-:W-:Y:S01]  /*1550*/  SHF.R.S32.HI R216, RZ, 0x7, R216 ;  /* 0x00000007ffd87819 */ /* 0x000fe200000114d8 */
[----:B------:R-:W-:Y:S01]  /*1560*/  UIMAD UR14, UR11, -0x50, UR14 ;  /* 0xffffffb00b0e78a4 */ /* 0x000fe2000f8e020e */
        /* <DEDUP_REMOVED lines=9> */
[----:B------:R-:W-:Y:S01]  /*1600*/  IMAD.MOV.U32 R24, RZ, RZ, R20 ;  /* 0x000000ffff187224 */ /* 0x000fe200078e0014 */
[----:B------:R-:W-:Y:S01]  /*1610*/  LEA R20, P0, R18, c[0x0][0x1c0], 0x1 ;  /* 0x0000700012147a11 */ /* 0x000fe200078008ff */
[----:B------:R-:W-:Y:S01]  /*1620*/  IMAD.IADD R0, R19, 0x1, R7 ;  /* 0x0000000113007824 */ /* 0x000fe200078e0207 */
[----:B------:R-:W-:Y:S01]  /*1630*/  CS2R R160, SRZ ;  /* 0x0000000000a07805 */ /* 0x000fe2000001ff00 */
[----:B------:R-:W-:Y:S01]  /*1640*/  IMAD.MOV.U32 R11, RZ, RZ, c[0x0][0x1d8] ;  /* 0x00007600ff0b7624 */ /* 0x000fe200078e00ff */
[----:B------:R-:W-:Y:S01]  /*1650*/  CS2R R158, SRZ ;  /* 0x00000000009e7805 */ /* 0x000fe2000001ff00 */
[----:B------:R-:W-:Y:S01]  /*1660*/  IMAD.WIDE.U32 R240, R240, c[0x0][0x180], R24 ;  /* 0x00006000f0f07a25 */ /* 0x000fe200078e0018 */
[----:B------:R-:W-:Y:S01]  /*1670*/  LEA.HI.X R21, R18, c[0x0][0x1c4], R0, 0x1, P0 ;  /* 0x0000710012157a11 */ /* 0x000fe200000f0c00 */
[----:B------:R-:W-:Y:S01]  /*1680*/  CS2R R156, SRZ ;  /* 0x00000000009c7805 */ /* 0x000fe2000001ff00 */
[C---:B------:R-:W-:Y:S01]  /*1690*/  ISETP.GE.AND P0, PT, R22.reuse, c[0x0][0x1cc], PT ;  /* 0x0000730016007a0c */ /* 0x040fe20003f06270 */
[----:B------:R-:W-:Y:S01]  /*16a0*/  IMAD.MOV.U32 R7, RZ, RZ, c[0x0][0x1dc] ;  /* 0x00007700ff077624 */ /* 0x000fe200078e00ff */
[----:B------:R-:W-:Y:S01]  /*16b0*/  SHF.R.S32.HI R0, RZ, 0x6, R6 ;  /* 0x00000006ff007819 */ /* 0x000fe20000011406 */
[----:B------:R-:W-:Y:S01]  /*16c0*/  IMAD.WIDE.U32 R30, R31, c[0x0][0x1b0], R22 ;  /* 0x00006c001f1e7a25 */ /* 0x000fe200078e0016 */
[----:B------:R-:W-:Y:S01]  /*16d0*/  ISETP.LT.OR P2, PT, R9, 0x1, P0 ;  /* 0x000000010900780c */ /* 0x000fe20000741670 */
[----:B------:R-:W-:Y:S01]  /*16e0*/  CS2R R154, SRZ ;  /* 0x00000000009a7805 */ /* 0x000fe2000001ff00 */
[----:B------:R-:W-:Y:S01]  /*16f0*/  IADD3 R6, R22, 0x40, RZ ;  /* 0x0000004016067810 */ /* 0x000fe20007ffe0ff */
[----:B------:R-:W-:Y:S01]  /*1700*/  IMAD R228, R0, 0x200, R13 ;  /* 0x0000020000e47824 */ /* 0x000fe200078e020d */
[C---:B------:R-:W-:Y:S01]  /*1710*/  LEA R24, P1, R11.reuse, R20, 0x6 ;  /* 0x000000140b187211 */ /* 0x040fe200078230ff */
[C---:B------:R-:W-:Y:S01]  /*1720*/  IMAD.SHL.U32 R13, R11.reuse, 0x20, RZ ;  /* 0x000000200b0d7824 */ /* 0x040fe200078e00ff */
[----:B------:R-:W-:Y:S01]  /*1730*/  ISETP.GE.AND P4, PT, R6, c[0x0][0x1cc], PT ;  /* 0x0000730006007a0c */ /* 0x000fe20003f86270 */
[----:B------:R-:W-:Y:S01]  /*1740*/  IMAD.SHL.U32 R228, R228, 0x2, RZ ;  /* 0x00000002e4e47824 */ /* 0x000fe200078e00ff */
[----:B------:R-:W-:Y:S01]  /*1750*/  LEA.HI.X R25, R11, R21, R7, 0x6, P1 ;  /* 0x000000150b197211 */ /* 0x000fe200008f3407 */
[----:B------:R-:W-:Y:S01]  /*1760*/  IMAD.MOV.U32 R7, RZ, RZ, 0x5 ;  /* 0x00000005ff077424 */ /* 0x000fe200078e00ff */
[----:B------:R-:W-:Y:S01]  /*1770*/  ISETP.LT.OR P3, PT, R9, 0x1, P4 ;  /* 0x000000010900780c */ /* 0x000fe20002761670 */
        /* <DEDUP_REMOVED lines=8> */
[----:B------:R-:W-:Y:S01]  /*1800*/  SHF.L.U64.HI R11, R11, R7, c[0x0][0x1dc] ;  /* 0x000077000b0b7619 */ /* 0x000fe20000010207 */
[----:B------:R-:W-:Y:S01]  /*1810*/  IMAD.MOV.U32 R16, RZ, RZ, c[0x0][0x1a8] ;  /* 0x00006a00ff107624 */ /* 0x000fe200078e00ff */
[----:B------:R-:W-:Y:S01]  /*1820*/  IADD3 R31, R31, UR6, RZ ;  /* 0x000000061f1f7c10 */ /* 0x000fe2000fffe0ff */
[----:B------:R-:W-:Y:S01]  /*1830*/  ULDC.64 UR6, c[0x0][0x180] ;  /* 0x0000600000067ab9 */ /* 0x000fe20000000a00 */
[C---:B------:R-:W-:Y:S01]  /*1840*/  ISETP.LT.OR P5, PT, R9.reuse, 0x21, P5 ;  /* 0x000000210900780c */ /* 0x040fe20002fa1670 */
[----:B------:R-:W-:Y:S01]  /*1850*/  UIMAD UR6, UR4, UR6, URZ ;  /* 0x00000006040672a4 */ /* 0x000fe2000f8e023f */
[----:B------:R-:W-:Y:S01]  /*1860*/  IMAD R10, R10, c[0x0][0x208], RZ ;  /* 0x000082000a0a7a24 */ /* 0x000fe200078e02ff */
[----:B------:R1:W-:Y:S01]  /*1870*/  LDGSTS.E.BYPASS.LTC128B.128 [R228+0xa080], [R20.64+0x80], !P3 ;  /* 0x0a08008014e47fae */ /* 0x0003e2000d901d4c */
[----:B------:R-:W-:Y:S01]  /*1880*/  ISETP.GT.AND P3, PT, R226, 0x7f, PT ;  /* 0x0000007fe200780c */ /* 0x000fe20003f64270 */
[----:B------:R-:W-:Y:S01]  /*1890*/  IMAD.WIDE.U32 R26, R26, c[0x0][0x1b8], R30 ;  /* 0x00006e001a1a7a25 */ /* 0x000fe200078e001e */
[----:B------:R-:W-:Y:S01]  /*18a0*/  UIMAD UR6, UR10, UR7, UR6 ;  /* 0x000000070a0672a4 */ /* 0x000fe2000f8e0206 */
[----:B------:R1:W-:Y:S01]  /*18b0*/  LDGSTS.E.BYPASS.LTC128B.128 [R228+0xc880], [R20.64+0x100], !P2 ;  /* 0x0c88010014e47fae */ /* 0x0003e2000d101d4c */
[----:B------:R-:W-:Y:S01]  /*18c0*/  ISETP.LT.OR P2, PT, R9, 0x21, P4 ;  /* 0x000000210900780c */ /* 0x000fe20002741670 */
[----:B------:R-:W-:Y:S01]  /*18d0*/  IMAD.IADD R27, R27, 0x1, R5 ;  /* 0x000000011b1b7824 */ /* 0x000fe200078e0205 */
[----:B------:R-:W-:Y:S01]  /*18e0*/  CS2R R152, SRZ ;  /* 0x0000000000987805 */ /* 0x000fe2000001ff00 */
[----:B------:R2:W-:Y:S01]  /*18f0*/  LDGSTS.E.BYPASS.LTC128B.128 [R228+0x8880], [R24.64], !P1 ;  /* 0x0888000018e47fae */ /* 0x0005e2000c901d4c */
[----:B------:R-:W-:Y:S01]  /*1900*/  ISETP.GE.AND P1, PT, R6, c[0x0][0x16c], PT ;  /* 0x00005b0006007a0c */ /* 0x000fe20003f26270 */
[----:B------:R-:W-:Y:S01]  /*1910*/  IMAD R5, R15, c[0x0][0x1a8], RZ ;  /* 0x00006a000f057a24 */ /* 0x000fe200078e02ff */
[----:B------:R-:W-:Y:S01]  /*1920*/  IADD3 R241, R241, UR6, RZ ;  /* 0x00000006f1f17c10 */ /* 0x000fe2000fffe0ff */
[----:B------:R-:W-:Y:S01]  /*1930*/  IMAD.MOV.U32 R222, RZ, RZ, c[0x0][0x178] ;  /* 0x00005e00ffde7624 */ /* 0x000fe200078e00ff */
[----:B------:R-:W-:Y:S01]  /*1940*/  SEL R12, RZ, 0xffffffff, P1 ;  /* 0xffffffffff0c7807 */ /* 0x000fe20000800000 */
[----:B------:R-:W-:Y:S01]  /*1950*/  IMAD R5, R14, c[0x0][0x1ac], R5 ;  /* 0x00006b000e057a24 */ /* 0x000fe200078e0205 */
[----:B------:R-:W-:Y:S01]  /*1960*/  ISETP.GT.AND P1, PT, R226, 0x7f, PT ;  /* 0x0000007fe200780c */ /* 0x000fe20003f24270 */
[----:B------:R-:W-:Y:S01]  /*1970*/  IMAD.WIDE.U32 R14, R14, c[0x0][0x1a8], R26 ;  /* 0x00006a000e0e7a25 */ /* 0x000fe200078e001a */
[----:B------:R-:W-:Y:S01]  /*1980*/  @!P3 LEA R18, P0, R13, R24, 0x1 ;  /* 0x000000180d12b211 */ /* 0x000fe200078008ff */
[----:B------:R2:W-:Y:S01]  /*1990*/  LDGSTS.E.BYPASS.LTC128B.128 [R228+0xb080], [R24.64+0x80], !P2 ;  /* 0x0b08008018e47fae */ /* 0x0005e2000d101d4c */
[----:B------:R-:W-:Y:S01]  /*19a0*/  ULDC.64 UR6, c[0x0][0x270] ;  /* 0x00009c0000067ab9 */ /* 0x000fe20000000a00 */
[----:B------:R-:W-:Y:S01]  /*19b0*/  IMAD.IADD R5, R15, 0x1, R5 ;  /* 0x000000010f057824 */ /* 0x000fe200078e0205 */
[----:B------:R-:W-:Y:S01]  /*19c0*/  @!P3 LEA.HI.X R19, R13, R25, R11, 0x1, P0 ;  /* 0x000000190d13b211 */ /* 0x000fe200000f0c0b */
[----:B------:R2:W-:Y:S01]  /*19d0*/  LDGSTS.E.BYPASS.LTC128B.128 [R228+0xd880], [R24.64+0x100], !P5 ;  /* 0x0d88010018e47fae */ /* 0x0005e2000e901d4c */
[----:B------:R-:W-:Y:S01]  /*19e0*/  ISETP.GE.AND P0, PT, R22, c[0x0][0x16c], PT ;  /* 0x00005b0016007a0c */ /* 0x000fe20003f06270 */
[----:B------:R-:W-:Y:S01]  /*19f0*/  IMAD.SHL.U32 R12, R12, 0x2, RZ ;  /* 0x000000020c0c7824 */ /* 0x000fe200078e00ff */
[----:B------:R-:W-:Y:S01]  /*1a00*/  UIMAD UR6, UR4, UR6, URZ ;  /* 0x00000006040672a4 */ /* 0x000fe2000f8e023f */
[----:B------:R-:W-:Y:S01]  /*1a10*/  IMAD R251, R4, c[0x0][0x188], RZ ;  /* 0x0000620004fb7a24 */ /* 0x000fe200078e02ff */
[----:B------:R-:W-:Y:S01]  /*1a20*/  SEL R11, RZ, 0x1, P0 ;  /* 0x00000001ff0b7807 */ /* 0x000fe20000000000 */
[----:B------:R-:W-:Y:S01]  /*1a30*/  IMAD.WIDE.U32 R240, R236, c[0x0][0x188], R240 ;  /* 0x00006200ecf07a25 */ /* 0x000fe200078e00f0 */
[C---:B------:R-:W-:Y:S01]  /*1a40*/  @!P3 ISETP.GE.AND P0, PT, R9.reuse, 0x41, PT ;  /* 0x000000410900b80c */ /* 0x040fe20003f06270 */
[----:B------:R-:W-:Y:S01]  /*1a50*/  UIMAD UR16, UR10, UR7, UR6 ;  /* 0x000000070a1072a4 */ /* 0x000fe2000f8e0206 */
[----:B------:R-:W-:Y:S01]  /*1a60*/  @!P1 ISETP.LT.OR P2, PT, R9, 0x41, P4 ;  /* 0x000000410900980c */ /* 0x000fe20002741670 */
[----:B-1----:R-:W-:Y:S01]  /*1a70*/  IMAD R20, R29, c[0x0][0x20c], R10 ;  /* 0x000083001d147a24 */ /* 0x002fe200078e020a */
[----:B------:R-:W-:Y:S01]  /*1a80*/  ISETP.GT.AND P4, PT, R226, 0x7f, PT ;  /* 0x0000007fe200780c */ /* 0x000fe20003f84270 */
[----:B------:R-:W-:Y:S01]  /*1a90*/  IMAD R251, R236, c[0x0][0x18c], R251 ;  /* 0x00006300ecfb7a24 */ /* 0x000fe200078e02fb */
[----:B------:R-:W-:Y:S01]  /*1aa0*/  LOP3.LUT R12, R12, 0x2, R11, 0xe2, !PT ;  /* 0x000000020c0c7812 */ /* 0x000fe200078ee20b */
[----:B------:R-:W-:Y:S01]  /*1ab0*/  IMAD.MOV.U32 R11, RZ, RZ, c[0x0][0x1ac] ;  /* 0x00006b00ff0b7624 */ /* 0x000fe200078e00ff */
[----:B------:R-:W-:Y:S01]  /*1ac0*/  ULDC.64 UR6, c[0x0][0x210] ;  /* 0x0000840000067ab9 */ /* 0x000fe20000000a00 */
[----:B------:R-:W-:Y:S01]  /*1ad0*/  IMAD.SHL.U32 R13, R222, 0x40, RZ ;  /* 0x00000040de0d7824 */ /* 0x000fe200078e00ff */
[----:B------:R-:W-:Y:S01]  /*1ae0*/  UIMAD UR6, UR4, UR6, URZ ;  /* 0x00000006040672a4 */ /* 0x000fe2000f8e023f */
[----:B------:R-:W-:Y:S01]  /*1af0*/  IMAD.IADD R251, R241, 0x1, R251 ;  /* 0x00000001f1fb7824 */ /* 0x000fe200078e02fb */
[----:B------:R-:W-:Y:S01]  /*1b00*/  CS2R R150, SRZ ;  /* 0x0000000000967805 */ /* 0x000fe2000001ff00 */
[----:B------:R-:W-:Y:S01]  /*1b10*/  @!P1 ISETP.GE.OR P3, PT, R22, c[0x0][0x1cc], !P0 ;  /* 0x0000730016009a0c */ /* 0x000fe20004766670 */
[----:B------:R-:W-:Y:S01]  /*1b20*/  IMAD.MOV.U32 R250, RZ, RZ, R240 ;  /* 0x000000fffffa7224 */ /* 0x000fe200078e00f0 */
[----:B------:R-:W-:Y:S01]  /*1b30*/  UIMAD UR6, UR10, UR7, UR6 ;  /* 0x000000070a0672a4 */ /* 0x000fe2000f8e0206 */
[----:B------:R-:W-:Y:S01]  /*1b40*/  IMAD.SHL.U32 R232, R226, 0x4, RZ ;  /* 0x00000004e2e87824 */ /* 0x000fe200078e00ff */
[----:B------:R-:W-:Y:S01]  /*1b50*/  @!P4 ISETP.GE.OR P1, PT, R8, c[0x0][0x1cc], !P0 ;  /* 0x000073000800ca0c */ /* 0x000fe20004726670 */
[----:B------:R-:W-:Y:S01]  /*1b60*/  IMAD.WIDE.U32 R30, R13, UR8, R250 ;  /* 0x000000080d1e7c25 */ /* 0x000fe2000f8e00fa */
[C---:B------:R-:W-:Y:S01]  /*1b70*/  LEA R32, P0, R14.reuse, c[0x0][0x190], 0x1 ;  /* 0x000064000e207a11 */ /* 0x040fe200078008ff */
[----:B------:R-:W-:Y:S01]  /*1b80*/  CS2R R148, SRZ ;  /* 0x0000000000947805 */ /* 0x000fe2000001ff00 */
[----:B------:R-:W-:Y:S01]  /*1b90*/  CS2R R146, SRZ ;  /* 0x0000000000927805 */ /* 0x000fe2000001ff00 */
[----:B------:R-:W-:Y:S01]  /*1ba0*/  IMAD.WIDE.U32 R28, R29, c[0x0][0x208], R22 ;  /* 0x000082001d1c7a25 */ /* 0x000fe200078e0016 */
[----:B------:R-:W-:Y:S01]  /*1bb0*/  LEA.HI.X R33, R14, c[0x0][0x194], R5, 0x1, P0 ;  /* 0x000065000e217a11 */ /* 0x000fe200000f0c05 */
[----:B------:R-:W-:Y:S01]  /*1bc0*/  CS2R R144, SRZ ;  /* 0x0000000000907805 */ /* 0x000fe2000001ff00 */
[----:B------:R-:W-:Y:S01]  /*1bd0*/  CS2R R142, SRZ ;  /* 0x00000000008e7805 */ /* 0x000fe2000001ff00 */
[----:B------:R1:W-:Y:S01]  /*1be0*/  @!P4 LDGSTS.E.BYPASS.LTC128B.128 [R228+0x9880], [R18.64], !P3 ;  /* 0x0988000012e4cfae */ /* 0x0003e2000d901d4c */
[----:B------:R-:W-:Y:S01]  /*1bf0*/  ISETP.GE.AND P3, PT, R8, c[0x0][0x19c], PT ;  /* 0x0000670008007a0c */ /* 0x000fe20003f66270 */
[----:B------:R-:W-:Y:S01]  /*1c00*/  IMAD.MOV.U32 R5, RZ, RZ, 0x6 ;  /* 0x00000006ff057424 */ /* 0x000fe200078e00ff */
[----:B------:R-:W-:Y:S01]  /*1c10*/  CS2R R140, SRZ ;  /* 0x00000000008c7805 */ /* 0x000fe2000001ff00 */
[----:B------:R1:W-:Y:S01]  /*1c20*/  @!P4 LDGSTS.E.BYPASS.LTC128B.128 [R228+0xc080], [R18.64+0x80], !P2 ;  /* 0x0c08008012e4cfae */ /* 0x0003e2000d101d4c */
[----:B------:R-:W-:Y:S01]  /*1c30*/  ISETP.GE.AND P2, PT, R6, c[0x0][0x19c], PT ;  /* 0x0000670006007a0c */ /* 0x000fe20003f46270 */
[----:B------:R-:W-:Y:S01]  /*1c40*/  IMAD.SHL.U32 R14, R16, 0x20, RZ ;  /* 0x00000020100e7824 */ /* 0x000fe200078e00ff */
[----:B------:R-:W-:Y:S01]  /*1c50*/  ISETP.LT.OR P5, PT, R9, 0x1, P3 ;  /* 0x000000010900780c */ /* 0x000fe20001fa1670 */
[----:B------:R1:W-:Y:S01]  /*1c60*/  @!P4 LDGSTS.E.BYPASS.LTC128B.128 [R228+0xe880], [R18.64+0x100], !P1 ;  /* 0x0e88010012e4cfae */ /* 0x0003e2000c901d4c */
[----:B------:R-:W-:Y:S01]  /*1c70*/  ISETP.GE.AND P4, PT, R22, c[0x0][0x19c], PT ;  /* 0x0000670016007a0c */ /* 0x000fe20003f86270 */
[----:B------:R-:W-:Y:S01]  /*1c80*/  IMAD.IADD R21, R29, 0x1, R20 ;  /* 0x000000011d157824 */ /* 0x000fe200078e0214 */
[C---:B------:R-:W-:Y:S01]  /*1c90*/  ISETP.LT.OR P1, PT, R9.reuse, 0x1, P2 ;  /* 0x000000010900780c */ /* 0x040fe20001721670 */
[----:B------:R-:W-:Y:S01]  /*1ca0*/  IMAD.MOV.U32 R20, RZ, RZ, R28 ;  /* 0x000000ffff147224 */ /* 0x000fe200078e001c */
[----:B------:R-:W-:Y:S01]  /*1cb0*/  ISETP.LT.OR P0, PT, R9, 0x1, P4 ;  /* 0x000000010900780c */ /* 0x000fe20002701670 */
[C---:B------:R-:W-:Y:S01]  /*1cc0*/  IMAD.SHL.U32 R223, R222.reuse, 0x20, RZ ;  /* 0x00000020dedf7824 */ /* 0x040fe200078e00ff */
[C---:B------:R-:W-:Y:S01]  /*1cd0*/  SHF.L.U64.HI R10, R222.reuse, R5, c[0x0][0x17c] ;  /* 0x00005f00de0a7619 */ /* 0x040fe20000010205 */
[----:B------:R-:W-:Y:S01]  /*1ce0*/  IMAD.MOV.U32 R224, RZ, RZ, c[0x0][0x208] ;  /* 0x00008200ffe07624 */ /* 0x000fe200078e00ff */
[----:B------:R-:W-:Y:S01]  /*1cf0*/  SHF.L.U64.HI R222, R222, R7, c[0x0][0x17c] ;  /* 0x00005f00dede7619 */ /* 0x000fe20000010207 */
[----:B------:R-:W-:Y:S01]  /*1d00*/  IMAD R221, R4, c[0x0][0x278], RZ ;  /* 0x00009e0004dd7a24 */ /* 0x000fe200078e02ff */
[----:B------:R-:W-:Y:S01]  /*1d10*/  CS2R R138, SRZ ;  /* 0x00000000008a7805 */ /* 0x000fe2000001ff00 */
[----:B------:R-:W-:Y:S01]  /*1d20*/  IMAD R10, R10, UR8, RZ ;  /* 0x000000080a0a7c24 */ /* 0x000fe2000f8e02ff */
[----:B------:R-:W-:Y:S01]  /*1d30*/  CS2R R136, SRZ ;  /* 0x0000000000887805 */ /* 0x000fe2000001ff00 */
[----:B------:R-:W-:Y:S01]  /*1d40*/  IMAD R221, R236, c[0x0][0x27c], R221 ;  /* 0x00009f00ecdd7a24 */ /* 0x000fe200078e02dd */
[----:B------:R-:W-:Y:S01]  /*1d50*/  CS2R R134, SRZ ;  /* 0x0000000000867805 */ /* 0x000fe2000001ff00 */
[----:B------:R-:W-:Y:S01]  /*1d60*/  IMAD R10, R13, UR17, R10 ;  /* 0x000000110d0a7c24 */ /* 0x000fe2000f8e020a */
[----:B------:R-:W-:Y:S01]  /*1d70*/  CS2R R132, SRZ ;  /* 0x0000000000847805 */ /* 0x000fe2000001ff00 */
[----:B------:R3:W-:Y:S01]  /*1d80*/  LDGSTS.E.BYPASS.LTC128B.128 [R228+0x80], [R32.64], !P0 ;  /* 0x0008000020e47fae */ /* 0x0007e2000c101d4c */
[C---:B------:R-:W-:Y:S01]  /*1d90*/  LEA R26, P0, R16.reuse, R32, 0x6 ;  /* 0x00000020101a7211 */ /* 0x040fe200078030ff */
[----:B------:R-:W-:Y:S01]  /*1da0*/  IMAD.IADD R10, R31, 0x1, R10 ;  /* 0x000000011f0a7824 */ /* 0x000fe200078e020a */
[----:B------:R-:W-:Y:S01]  /*1db0*/  CS2R R130, SRZ ;  /* 0x0000000000827805 */ /* 0x000fe2000001ff00 */
[----:B------:R3:W-:Y:S01]  /*1dc0*/  LDGSTS.E.BYPASS.LTC128B.128 [R228+0x2880], [R32.64+0x80], !P1 ;  /* 0x0288008020e47fae */ /* 0x0007e2000c901d4c */
[C---:B------:R-:W-:Y:S01]  /*1dd0*/  ISETP.LT.OR P1, PT, R9.reuse, 0x21, P4 ;  /* 0x000000210900780c */ /* 0x040fe20002721670 */
[----:B------:R-:W-:Y:S01]  /*1de0*/  IMAD.U32 R13, RZ, RZ, UR10 ;  /* 0x0000000aff0d7e24 */ /* 0x000fe2000f8e00ff */
[C---:B------:R-:W-:Y:S01]  /*1df0*/  LEA.HI.X R27, R16.reuse, R33, R11, 0x6, P0 ;  /* 0x00000021101b7211 */ /* 0x040fe200000f340b */
[----:B------:R3:W-:Y:S01]  /*1e00*/  LDGSTS.E.BYPASS.LTC128B.128 [R228+0x5080], [R32.64+0x100], !P5 ;  /* 0x0508010020e47fae */ /* 0x0007e2000e901d4c */
[----:B------:R-:W-:Y:S01]  /*1e10*/  SHF.L.U64.HI R11, R16, R7, c[0x0][0x1ac] ;  /* 0x00006b00100b7619 */ /* 0x000fe20000010207 */
[----:B------:R-:W-:Y:S01]  /*1e20*/  IMAD R247, R4, c[0x0][0x218], RZ ;  /* 0x0000860004f77a24 */ /* 0x000fe200078e02ff */
[----:B--2---:R-:W-:Y:S01]  /*1e30*/  @!P6 LEA R24, P0, R14, R26, 0x1 ;  /* 0x0000001a0e18e211 */ /* 0x004fe200078008ff */
[----:B------:R-:W-:Y:S01]  /*1e40*/  IMAD.SHL.U32 R225, R224, 0x20, RZ ;  /* 0x00000020e0e17824 */ /* 0x000fe200078e00ff */
[C---:B------:R-:W-:Y:S01]  /*1e50*/  ISETP.LT.OR P5, PT, R9.reuse, 0x21, P3 ;  /* 0x000000210900780c */ /* 0x040fe20001fa1670 */
[----:B------:R-:W-:Y:S01]  /*1e60*/  IMAD R247, R236, c[0x0][0x21c], R247 ;  /* 0x00008700ecf77a24 */ /* 0x000fe200078e02f7 */
[----:B------:R-:W-:Y:S01]  /*1e70*/  @!P6 LEA.HI.X R25, R14, R27, R11, 0x1, P0 ;  /* 0x0000001b0e19e211 */ /* 0x000fe200000f0c0b */
[----:B------:R-:W-:Y:S01]  /*1e80*/  IMAD.U32 R14, RZ, RZ, UR15 ;  /* 0x0000000fff0e7e24 */ /* 0x000fe2000f8e00ff */
[----:B------:R-:W-:Y:S01]  /*1e90*/  ISETP.GE.AND P0, PT, R8, c[0x0][0x16c], PT ;  /* 0x00005b0008007a0c */ /* 0x000fe20003f06270 */
[----:B------:R2:W-:Y:S01]  /*1ea0*/  LDGSTS.E.BYPASS.LTC128B.128 [R228+0x1080], [R26.64], !P1 ;  /* 0x010800001ae47fae */ /* 0x0005e2000c901d4c */
[----:B------:R-:W-:Y:S01]  /*1eb0*/  ISETP.GT.AND P1, PT, R226, 0x7f, PT ;  /* 0x0000007fe200780c */ /* 0x000fe20003f24270 */
[----:B------:R-:W-:Y:S01]  /*1ec0*/  IMAD R219, R4, c[0x0][0x290], RZ ;  /* 0x0000a40004db7a24 */ /* 0x000fe200078e02ff */
[----:B------:R-:W-:Y:S01]  /*1ed0*/  SEL R11, RZ, 0x4, P0 ;  /* 0x00000004ff0b7807 */ /* 0x000fe20000000000 */
[----:B------:R-:W-:Y:S01]  /*1ee0*/  IMAD.SHL.U32 R211, R216, 0x8, RZ ;  /* 0x00000008d8d37824 */ /* 0x000fe200078e00ff */
[----:B-1----:R-:W-:Y:S01]  /*1ef0*/  LEA R18, P0, R30, c[0x0][0x160], 0x1 ;  /* 0x000058001e127a11 */ /* 0x002fe200078008ff */
[----:B------:R-:W-:Y:S01]  /*1f00*/  IMAD R219, R236, c[0x0][0x294], R219 ;  /* 0x0000a500ecdb7a24 */ /* 0x000fe200078e02db */
[----:B------:R-:W-:Y:S01]  /*1f10*/  ISETP.LT.OR P6, PT, R9, 0x21, P2 ;  /* 0x000000210900780c */ /* 0x000fe200017c1670 */
[----:B------:R-:W-:Y:S01]  /*1f20*/  IMAD R235, R4, c[0x0][0x240], RZ ;  /* 0x0000900004eb7a24 */ /* 0x000fe200078e02ff */
[----:B------:R-:W-:Y:S01]  /*1f30*/  LEA.HI.X R19, R30, c[0x0][0x164], R10, 0x1, P0 ;  /* 0x000059001e137a11 */ /* 0x000fe200000f0c0a */
[----:B------:R-:W-:Y:S01]  /*1f40*/  IMAD.MOV.U32 R217, RZ, RZ, 0x10 ;  /* 0x00000010ffd97424 */ /* 0x000fe200078e00ff */
[----:B------:R-:W-:Y:S01]  /*1f50*/  IADD3 R10, P0, R232, R3, RZ ;  /* 0x00000003e80a7210 */ /* 0x000fe20007f1e0ff */
[----:B------:R-:W-:Y:S01]  /*1f60*/  IMAD R235, R236, c[0x0][0x244], R235 ;  /* 0x00009100eceb7a24 */ /* 0x000fe200078e02eb */
[----:B------:R-:W-:Y:S01]  /*1f70*/  LOP3.LUT R211, R211, 0x8, RZ, 0xc0, !PT ;  /* 0x00000008d3d37812 */ /* 0x000fe200078ec0ff */
[----:B------:R-:W-:Y:S01]  /*1f80*/  IMAD.MOV.U32 R215, RZ, RZ, 0x20 ;  /* 0x00000020ffd77424 */ /* 0x000fe200078e00ff */
[C---:B------:R-:W-:Y:S01]  /*1f90*/  @!P1 ISETP.LT.OR P4, PT, R9.reuse, 0x41, P4 ;  /* 0x000000410900980c */ /* 0x040fe20002781670 */
[----:B------:R-:W-:Y:S01]  /*1fa0*/  IMAD.SHL.U32 R0, R0, 0x8, RZ ;  /* 0x0000000800007824 */ /* 0x000fe200078e00ff */
[C---:B------:R-:W-:Y:S01]  /*1fb0*/  @!P1 ISETP.LT.OR P2, PT, R9.reuse, 0x41, P2 ;  /* 0x000000410900980c */ /* 0x040fe20001741670 */
[----:B------:R-:W-:Y:S01]  /*1fc0*/  CS2R R128, SRZ ;  /* 0x0000000000807805 */ /* 0x000fe2000001ff00 */
[----:B------:R-:W-:Y:S01]  /*1fd0*/  @!P1 ISETP.LT.OR P3, PT, R9, 0x41, P3 ;  /* 0x000000410900980c */ /* 0x000fe20001f61670 */
[----:B------:R2:W-:Y:S01]  /*1fe0*/  LDGSTS.E.BYPASS.LTC128B.128 [R228+0x3880], [R26.64+0x80], !P6 ;  /* 0x038800801ae47fae */ /* 0x0005e2000f101d4c */
[----:B------:R-:W-:Y:S01]  /*1ff0*/  LOP3.LUT R9, R12, R11, RZ, 0xfc, !PT ;  /* 0x0000000b0c097212 */ /* 0x000fe200078efcff */
[----:B------:R-:W-:Y:S01]  /*2000*/  IMAD.U32 R12, RZ, RZ, UR10 ;  /* 0x0000000aff0c7e24 */ /* 0x000fe2000f8e00ff */
[----:B------:R-:W-:Y:S01]  /*2010*/  SHF.R.S32.HI R11, RZ, 0x1f, R3 ;  /* 0x0000001fff0b7819 */ /* 0x000fe20000011403 */
[----:B------:R2:W-:Y:S01]  /*2020*/  LDGSTS.E.BYPASS.LTC128B.128 [R228+0x6080], [R26.64+0x100], !P5 ;  /* 0x060801001ae47fae */ /* 0x0005e2000e901d4c */
[C---:B------:R-:W-:Y:S01]  /*2030*/  LOP3.LUT P5, RZ, R9.reuse, 0x1, RZ, 0xc0, !PT ;  /* 0x0000000109ff7812 */ /* 0x040fe200078ac0ff */
[----:B------:R-:W-:Y:S01]  /*2040*/  IMAD.WIDE.U32 R238, R12, c[0x0][0x210], R20 ;  /* 0x000084000cee7a25 */ /* 0x000fe200078e0014 */
[----:B------:R-:W-:Y:S01]  /*2050*/  LEA.HI.X.SX32 R11, R232, R11, 0x1, P0 ;  /* 0x0000000be80b7211 */ /* 0x000fe200000f0eff */
[----:B------:R1:W-:Y:S01]  /*2060*/  @!P1 LDGSTS.E.BYPASS.LTC128B.128 [R228+0x2080], [R24.64], !P4 ;  /* 0x0208000018e49fae */ /* 0x0003e2000e101d4c */
[----:B------:R-:W-:Y:S01]  /*2070*/  ISETP.GT.AND P0, PT, R226, 0x7f, PT ;  /* 0x0000007fe200780c */ /* 0x000fe20003f04270 */
[----:B------:R-:W-:Y:S01]  /*2080*/  CS2R R126, SRZ ;  /* 0x00000000007e7805 */ /* 0x000fe2000001ff00 */
[----:B------:R-:W-:Y:S01]  /*2090*/  LOP3.LUT P4, RZ, R9, 0x2, RZ, 0xc0, !PT ;  /* 0x0000000209ff7812 */ /* 0x000fe2000788c0ff */
[----:B------:R-:W-:Y:S01]  /*20a0*/  IMAD.WIDE.U32 R244, R13, c[0x0][0x270], R10 ;  /* 0x00009c000df47a25 */ /* 0x000fe200078e000a */
[----:B------:R-:W-:Y:S01]  /*20b0*/  LOP3.LUT P6, RZ, R9, 0x4, RZ, 0xc0, !PT ;  /* 0x0000000409ff7812 */ /* 0x000fe200078cc0ff */
[----:B------:R-:W-:Y:S01]  /*20c0*/  CS2R R124, SRZ ;  /* 0x00000000007c7805 */ /* 0x000fe2000001ff00 */
[----:B------:R-:W-:Y:S01]  /*20d0*/  IADD3 R9, -R233, UR9, -R14 ;  /* 0x00000009e9097c10 */ /* 0x000fe2000fffe90e */
[----:B------:R-:W-:Y:S01]  /*20e0*/  CS2R R122, SRZ ;  /* 0x00000000007a7805 */ /* 0x000fe2000001ff00 */
[----:B------:R-:W-:Y:S01]  /*20f0*/  IADD3 R245, R245, UR16, RZ ;  /* 0x00000010f5f57c10 */ /* 0x000fe2000fffe0ff */
[----:B------:R-:W-:Y:S01]  /*2100*/  USHF.R.S32.HI UR16, URZ, 0x1f, UR15 ;  /* 0x0000001f3f107899 */ /* 0x000fe2000801140f */
[C---:B------:R-:W-:Y:S01]  /*2110*/  ISETP.LT.OR P1, PT, R9.reuse, 0x1, !P4 ;  /* 0x000000010900780c */ /* 0x040fe20006721670 */
[----:B------:R-:W-:Y:S01]  /*2120*/  CS2R R120, SRZ ;  /* 0x0000000000787805 */ /* 0x000fe2000001ff00 */
[----:B------:R-:W-:Y:S01]  /*2130*/  SHF.L.U64.HI R12, R224, R5, c[0x0][0x20c] ;  /* 0x00008300e00c7619 */ /* 0x000fe20000010205 */
[----:B------:R1:W-:Y:S01]  /*2140*/  @!P0 LDGSTS.E.BYPASS.LTC128B.128 [R228+0x4880], [R24.64+0x80], !P2 ;  /* 0x0488008018e48fae */ /* 0x0003e2000d101d4c */
[----:B------:R-:W-:Y:S01]  /*2150*/  ISETP.LT.OR P2, PT, R9, 0x1, !P5 ;  /* 0x000000010900780c */ /* 0x000fe20006f41670 */
[----:B------:R-:W-:Y:S01]  /*2160*/  IMAD.WIDE.U32 R244, R236, c[0x0][0x278], R244 ;  /* 0x00009e00ecf47a25 */ /* 0x000fe200078e00f4 */
[----:B------:R-:W-:Y:S01]  /*2170*/  IADD3 R239, R239, UR6, RZ ;  /* 0x00000006efef7c10 */ /* 0x000fe2000fffe0ff */
[----:B------:R1:W-:Y:S01]  /*2180*/  @!P0 LDGSTS.E.BYPASS.LTC128B.128 [R228+0x7080], [R24.64+0x100], !P3 ;  /* 0x0708010018e48fae */ /* 0x0003e2000d901d4c */
[C---:B------:R-:W-:Y:S01]  /*2190*/  ISETP.LT.OR P0, PT, R9.reuse, 0x1, !P6 ;  /* 0x000000010900780c */ /* 0x040fe20007701670 */
[----:B------:R-:W-:Y:S01]  /*21a0*/  IMAD R12, R12, UR8, RZ ;  /* 0x000000080c0c7c24 */ /* 0x000fe2000f8e02ff */
[----:B------:R-:W-:Y:S01]  /*21b0*/  ISETP.LT.OR P3, PT, R9, 0x21, !P5 ;  /* 0x000000210900780c */ /* 0x000fe20006f61670 */
[----:B------:R-:W0:Y:S01]  /*21c0*/  LDGDEPBAR ;  /* 0x00000000000079af */ /* 0x000e220000000000 */
[----:B------:R-:W-:Y:S01]  /*21d0*/  IMAD.IADD R221, R245, 0x1, R221 ;  /* 0x00000001f5dd7824 */ /* 0x000fe200078e02dd */
[----:B------:R-:W-:Y:S01]  /*21e0*/  ULDC.64 UR6, c[0x0][0x288] ;  /* 0x0000a20000067ab9 */ /* 0x000fe20000000a00 */
[----:B------:R-:W-:Y:S01]  /*21f0*/  IMAD.WIDE.U32 R238, R236, c[0x0][0x218], R238 ;  /* 0x00008600ecee7a25 */ /* 0x000fe200078e00ee */
[----:B------:R-:W-:Y:S01]  /*2200*/  UIMAD UR6, UR4, UR6, URZ ;  /* 0x00000006040672a4 */ /* 0x000fe2000f8e023f */
[----:B------:R-:W-:Y:S01]  /*2210*/  CS2R R118, SRZ ;  /* 0x0000000000767805 */ /* 0x000fe2000001ff00 */
[----:B------:R4:W-:Y:S01]  /*2220*/  LDGSTS.E.BYPASS.LTC128B.128 [R228+0xf080], [R18.64], !P2 ;  /* 0x0f08000012e47fae */ /* 0x0009e2000d101d4c */
[----:B------:R-:W-:Y:S01]  /*2230*/  ISETP.LT.OR P2, PT, R9, 0x21, !P4 ;  /* 0x000000210900780c */ /* 0x000fe20006741670 */
[----:B------:R-:W-:Y:S01]  /*2240*/  IMAD.IADD R247, R239, 0x1, R247 ;  /* 0x00000001eff77824 */ /* 0x000fe200078e02f7 */
[----:B------:R-:W-:Y:S01]  /*2250*/  UIMAD UR6, UR10, UR7, UR6 ;  /* 0x000000070a0672a4 */ /* 0x000fe2000f8e0206 */
[----:B------:R4:W-:Y:S01]  /*2260*/  LDGSTS.E.BYPASS.LTC128B.128 [R228+0x11080], [R18.64+0x80], !P1 ;  /* 0x1108008012e47fae */ /* 0x0009e2000c901d4c */
[----:B------:R-:W-:Y:S01]  /*2270*/  ISETP.LT.OR P1, PT, R9, 0x21, !P6 ;  /* 0x000000210900780c */ /* 0x000fe20007721670 */
[----:B------:R-:W-:Y:S01]  /*2280*/  IMAD.MOV.U32 R246, RZ, RZ, R238 ;  /* 0x000000fffff67224 */ /* 0x000fe200078e00ee */
[----:B------:R-:W-:Y:S01]  /*2290*/  CS2R R116, SRZ ;  /* 0x0000000000747805 */ /* 0x000fe2000001ff00 */
[----:B------:R4:W-:Y:S01]  /*22a0*/  LDGSTS.E.BYPASS.LTC128B.128 [R228+0x13080], [R18.64+0x100], !P0 ;  /* 0x1308010012e47fae */ /* 0x0009e2000c101d4c */
[C---:B------:R-:W-:Y:S01]  /*22b0*/  LEA R20, P0, R223.reuse, R18, 0x1 ;  /* 0x00000012df147211 */ /* 0x040fe200078008ff */
[----:B------:R-:W-:Y:S01]  /*22c0*/  CS2R R114, SRZ ;  /* 0x0000000000727805 */ /* 0x000fe2000001ff00 */
[----:B------:R-:W-:Y:S01]  /*22d0*/  CS2R R112, SRZ ;  /* 0x0000000000707805 */ /* 0x000fe2000001ff00 */
[----:B------:R-:W-:Y:S01]  /*22e0*/  CS2R R102, SRZ ;  /* 0x0000000000667805 */ /* 0x000fe2000001ff00 */
[----:B------:R-:W-:Y:S01]  /*22f0*/  LEA.HI.X R21, R223, R19, R222, 0x1, P0 ;  /* 0x00000013df157211 */ /* 0x000fe200000f0cde */
[----:B------:R-:W-:Y:S01]  /*2300*/  CS2R R100, SRZ ;  /* 0x0000000000647805 */ /* 0x000fe2000001ff00 */
[C---:B------:R-:W-:Y:S01]  /*2310*/  ISETP.GT.AND P0, PT, R226.reuse, 0xf, PT ;  /* 0x0000000fe200780c */ /* 0x040fe20003f04270 */
[----:B------:R-:W-:Y:S01]  /*2320*/  CS2R R98, SRZ ;  /* 0x0000000000627805 */ /* 0x000fe2000001ff00 */
[----:B------:R-:W-:Y:S01]  /*2330*/  CS2R R96, SRZ ;  /* 0x0000000000607805 */ /* 0x000fe2000001ff00 */
[----:B------:R5:W-:Y:S01]  /*2340*/  LDGSTS.E.BYPASS.LTC128B.128 [R228+0x10080], [R20.64], !P3 ;  /* 0x1008000014e47fae */ /* 0x000be2000d901d4c */
[C---:B------:R-:W-:Y:S01]  /*2350*/  ISETP.GT.AND P3, PT, R226.reuse, 0xf, PT ;  /* 0x0000000fe200780c */ /* 0x040fe20003f64270 */
[----:B------:R-:W-:Y:S01]  /*2360*/  CS2R R94, SRZ ;  /* 0x00000000005e7805 */ /* 0x000fe2000001ff00 */
[----:B------:R-:W-:Y:S01]  /*2370*/  P2R R5, PR, RZ, 0x1 ;  /* 0x00000001ff057803 */ /* 0x000fe20000000000 */
[----:B------:R5:W-:Y:S01]  /*2380*/  LDGSTS.E.BYPASS.LTC128B.128 [R228+0x12080], [R20.64+0x80], !P2 ;  /* 0x1208008014e47fae */ /* 0x000be2000d101d4c */
[----:B------:R-:W-:Y:S01]  /*2390*/  ISETP.GT.AND P2, PT, R226, 0xf, PT ;  /* 0x0000000fe200780c */ /* 0x000fe20003f44270 */
[C---:B------:R-:W-:Y:S01]  /*23a0*/  IMAD.SHL.U32 R5, R224.reuse, 0x40, RZ ;  /* 0x00000040e0057824 */ /* 0x040fe200078e00ff */
[----:B------:R-:W-:Y:S01]  /*23b0*/  SHF.L.U64.HI R224, R224, R7, c[0x0][0x20c] ;  /* 0x00008300e0e07619 */ /* 0x000fe20000010207 */
[----:B------:R5:W-:Y:S01]  /*23c0*/  LDGSTS.E.BYPASS.LTC128B.128 [R228+0x14080], [R20.64+0x100], !P1 ;  /* 0x1408010014e47fae */ /* 0x000be2000c901d4c */
[----:B------:R-:W-:Y:S01]  /*23d0*/  IMAD R7, R3, 0xc0, RZ ;  /* 0x000000c003077824 */ /* 0x000fe200078e02ff */
[----:B------:R-:W-:Y:S01]  /*23e0*/  SHF.R.S32.HI R3, RZ, 0x1f, R226 ;  /* 0x0000001fff037819 */ /* 0x000fe200000114e2 */
[C---:B------:R-:W-:Y:S01]  /*23f0*/  IMAD R9, R5.reuse, UR17, R12 ;  /* 0x0000001105097c24 */ /* 0x040fe2000f8e020c */
[----:B------:R-:W-:Y:S01]  /*2400*/  CS2R R92, SRZ ;  /* 0x00000000005c7805 */ /* 0x000fe2000001ff00 */
[----:B------:R-:W-:Y:S01]  /*2410*/  CS2R R90, SRZ ;  /* 0x00000000005a7805 */ /* 0x000fe2000001ff00 */
[----:B------:R-:W-:Y:S01]  /*2420*/  @!P3 IADD3 R13, P0, R244, UR15, RZ ;  /* 0x0000000ff40dbc10 */ /* 0x000fe2000ff1e0ff */
[----:B------:R-:W-:Y:S01]  /*2430*/  CS2R R88, SRZ ;  /* 0x0000000000587805 */ /* 0x000fe2000001ff00 */
[----:B------:R-:W-:Y:S01]  /*2440*/  CS2R R86, SRZ ;  /* 0x0000000000567805 */ /* 0x000fe2000001ff00 */
[----:B----4-:R-:W-:Y:S01]  /*2450*/  IMAD.WIDE.U32 R18, R5, UR8, R246 ;  /* 0x0000000805127c25 */ /* 0x010fe2000f8e00f6 */
[----:B------:R-:W-:Y:S01]  /*2460*/  @!P3 IADD3.X R12, R221, UR16, RZ, P0, !PT ;  /* 0x00000010dd0cbc10 */ /* 0x000fe200087fe4ff */
[----:B------:R-:W-:Y:S01]  /*2470*/  CS2R R84, SRZ ;  /* 0x0000000000547805 */ /* 0x000fe2000001ff00 */
[----:B-1----:R-:W-:Y:S01]  /*2480*/  @!P2 LEA R24, P0, R13, c[0x0][0x258], 0x2 ;  /* 0x000096000d18aa11 */ /* 0x002fe200078010ff */
[----:B------:R-:W-:Y:S01]  /*2490*/  IMAD.IADD R9, R19, 0x1, R9 ;  /* 0x0000000113097824 */ /* 0x000fe200078e0209 */
[----:B------:R-:W-:Y:S01]  /*24a0*/  IADD3 R5, -R14, UR9, -R233 ;  /* 0x000000090e057c10 */ /* 0x000fe2000fffe9e9 */
[----:B------:R-:W-:Y:S01]  /*24b0*/  IMAD.U32 R14, RZ, RZ, UR10 ;  /* 0x0000000aff0e7e24 */ /* 0x000fe2000f8e00ff */
[----:B------:R-:W-:Y:S01]  /*24c0*/  @!P2 LEA.HI.X R25, R13, c[0x0][0x25c], R12, 0x2, P0 ;  /* 0x000097000d19aa11 */ /* 0x000fe200000f140c */
[----:B------:R-:W-:Y:S01]  /*24d0*/  @!P2 IMAD.SHL.U32 R12, R226, 0x10, RZ ;  /* 0x00000010e20ca824 */ /* 0x000fe200078e00ff */
[----:B------:R-:W-:Y:S01]  /*24e0*/  ISETP.GE.AND P3, PT, R22, c[0x0][0x1fc], PT ;  /* 0x00007f0016007a0c */ /* 0x000fe20003f66270 */
[----:B------:R-:W-:Y:S01]  /*24f0*/  CS2R R82, SRZ ;  /* 0x0000000000527805 */ /* 0x000fe2000001ff00 */
[----:B--2---:R-:W-:Y:S01]  /*2500*/  LEA R26, P0, R18, c[0x0][0x1f0], 0x1 ;  /* 0x00007c00121a7a11 */ /* 0x004fe200078008ff */
[----:B------:R-:W-:Y:S01]  /*2510*/  CS2R R80, SRZ ;  /* 0x0000000000507805 */ /* 0x000fe2000001ff00 */
[----:B------:R1:W-:Y:S01]  /*2520*/  @!P2 LDGSTS.E.BYPASS.LTC128B.128 [R12+0x21080], [R24.64] ;  /* 0x21080000180cafae */ /* 0x0003e2000b901d4c */
[----:B------:R-:W-:Y:S01]  /*2530*/  ISETP.GE.AND P2, PT, R6, c[0x0][0x1fc], PT ;  /* 0x00007f0006007a0c */ /* 0x000fe20003f46270 */
[----:B------:R-:W-:Y:S01]  /*2540*/  CS2R R78, SRZ ;  /* 0x00000000004e7805 */ /* 0x000fe2000001ff00 */
[C---:B------:R-:W-:Y:S01]  /*2550*/  ISETP.LT.OR P1, PT, R5.reuse, 0x1, P3 ;  /* 0x000000010500780c */ /* 0x040fe20001f21670 */
[----:B------:R-:W0:Y:S01]  /*2560*/  LDGDEPBAR ;  /* 0x00000000000079af */ /* 0x000e220000000000 */
[----:B------:R-:W-:Y:S01]  /*2570*/  LEA.HI.X R27, R18, c[0x0][0x1f4], R9, 0x1, P0 ;  /* 0x00007d00121b7a11 */ /* 0x000fe200000f0c09 */
[----:B------:R-:W-:Y:S01]  /*2580*/  IMAD.U32 R18, RZ, RZ, UR10 ;  /* 0x0000000aff127e24 */ /* 0x000fe2000f8e00ff */
[----:B------:R-:W-:Y:S01]  /*2590*/  ISETP.LT.OR P0, PT, R5, 0x1, P2 ;  /* 0x000000010500780c */ /* 0x000fe20001701670 */
[----:B------:R-:W-:Y:S01]  /*25a0*/  CS2R R76, SRZ ;  /* 0x00000000004c7805 */ /* 0x000fe2000001ff00 */
[-C--:B------:R-:W-:Y:S01]  /*25b0*/  LEA.HI R13, R17, R226.reuse, RZ, 0x2 ;  /* 0x000000e2110d7211 */ /* 0x080fe200078f10ff */
[----:B------:R-:W-:Y:S01]  /*25c0*/  IMAD.WIDE.U32 R18, R18, c[0x0][0x288], R10 ;  /* 0x0000a20012127a25 */ /* 0x000fe200078e000a */
[----:B------:R-:W-:Y:S01]  /*25d0*/  ISETP.LT.OR P3, PT, R5, 0x21, P3 ;  /* 0x000000210500780c */ /* 0x000fe20001f61670 */
[----:B------:R-:W-:Y:S01]  /*25e0*/  CS2R R74, SRZ ;  /* 0x00000000004a7805 */ /* 0x000fe2000001ff00 */
[----:B------:R-:W-:Y:S01]  /*25f0*/  SHF.R.S32.HI R11, RZ, 0x2, R13 ;  /* 0x00000002ff0b7819 */ /* 0x000fe2000001140d */
[----:B------:R-:W-:Y:S01]  /*2600*/  CS2R R72, SRZ ;  /* 0x0000000000487805 */ /* 0x000fe2000001ff00 */
[----:B------:R-:W-:Y:S01]  /*2610*/  IADD3 R19, R19, UR6, RZ ;  /* 0x0000000613137c10 */ /* 0x000fe2000fffe0ff */
[----:B------:R3:W-:Y:S01]  /*2620*/  LDGSTS.E.BYPASS.LTC128B.128 [R228+0x1b080], [R26.64], !P1 ;  /* 0x1b0800001ae47fae */ /* 0x0007e2000c901d4c */
[----:B------:R-:W-:Y:S01]  /*2630*/  LEA.HI R9, R17, R226, RZ, 0x5 ;  /* 0x000000e211097211 */ /* 0x000fe200078f28ff */
[----:B------:R-:W-:Y:S01]  /*2640*/  ULDC.64 UR6, c[0x0][0x238] ;  /* 0x00008e0000067ab9 */ /* 0x000fe20000000a00 */
[----:B------:R-:W-:Y:S01]  /*2650*/  CS2R R70, SRZ ;  /* 0x0000000000467805 */ /* 0x000fe2000001ff00 */
[----:B------:R3:W-:Y:S01]  /*2660*/  LDGSTS.E.BYPASS.LTC128B.128 [R228+0x1d080], [R26.64+0x80], !P0 ;  /* 0x1d0800801ae47fae */ /* 0x0007e2000c101d4c */
[C---:B-----5:R-:W-:Y:S01]  /*2670*/  LEA R20, P0, R225.reuse, R26, 0x1 ;  /* 0x0000001ae1147211 */ /* 0x060fe200078008ff */
[----:B------:R-:W-:Y:S01]  /*2680*/  IMAD.WIDE.U32 R242, R236, c[0x0][0x290], R18 ;  /* 0x0000a400ecf27a25 */ /* 0x000fe200078e0012 */
[----:B------:R-:W-:Y:S01]  /*2690*/  UIMAD UR6, UR4, UR6, URZ ;  /* 0x00000006040672a4 */ /* 0x000fe2000f8e023f */
[----:B------:R-:W-:Y:S01]  /*26a0*/  CS2R R68, SRZ ;  /* 0x0000000000447805 */ /* 0x000fe2000001ff00 */
[----:B------:R-:W-:Y:S01]  /*26b0*/  LEA.HI.X R21, R225, R27, R224, 0x1, P0 ;  /* 0x0000001be1157211 */ /* 0x000fe200000f0ce0 */
[----:B------:R-:W-:Y:S01]  /*26c0*/  IMAD.IADD R219, R243, 0x1, R219 ;  /* 0x00000001f3db7824 */ /* 0x000fe200078e02db */
[CC--:B-1----:R-:W-:Y:S01]  /*26d0*/  IADD3 R24, P0, R7.reuse, R226.reuse, RZ ;  /* 0x000000e207187210 */ /* 0x0c2fe20007f1e0ff */
[----:B------:R-:W-:Y:S01]  /*26e0*/  UIMAD UR6, UR10, UR7, UR6 ;  /* 0x000000070a0672a4 */ /* 0x000fe2000f8e0206 */
[----:B------:R-:W-:Y:S01]  /*26f0*/  SHF.R.S32.HI R12, RZ, 0x1f, R13 ;  /* 0x0000001fff0c7819 */ /* 0x000fe2000001140d */
[----:B------:R-:W-:Y:S01]  /*2700*/  CS2R R66, SRZ ;  /* 0x0000000000427805 */ /* 0x000fe2000001ff00 */
[----:B------:R-:W-:Y:S01]  /*2710*/  LEA.HI.X.SX32 R25, R7, R3, 0x1, P0 ;  /* 0x0000000307197211 */ /* 0x000fe200000f0eff */
[----:B------:R-:W-:Y:S01]  /*2720*/  CS2R R64, SRZ ;  /* 0x0000000000407805 */ /* 0x000fe2000001ff00 */
[----:B------:R-:W-:Y:S01]  /*2730*/  ISETP.GE.AND P0, PT, R8, c[0x0][0x1fc], PT ;  /* 0x00007f0008007a0c */ /* 0x000fe20003f06270 */
[----:B------:R-:W-:Y:S01]  /*2740*/  CS2R R62, SRZ ;  /* 0x00000000003e7805 */ /* 0x000fe2000001ff00 */
[----:B------:R-:W-:Y:S01]  /*2750*/  LEA.HI R3, R17, R226, RZ, 0x4 ;  /* 0x000000e211037211 */ /* 0x000fe200078f20ff */
[----:B------:R-:W-:Y:S01]  /*2760*/  IMAD.WIDE.U32 R14, R14, c[0x0][0x238], R24 ;  /* 0x00008e000e0e7a25 */ /* 0x000fe200078e0018 */
[C---:B------:R-:W-:Y:S01]  /*2770*/  ISETP.LT.OR P1, PT, R5.reuse, 0x1, P0 ;  /* 0x000000010500780c */ /* 0x040fe20000721670 */
[----:B------:R-:W-:Y:S01]  /*2780*/  CS2R R60, SRZ ;  /* 0x00000000003c7805 */ /* 0x000fe2000001ff00 */
[----:B------:R-:W-:Y:S01]  /*2790*/  ISETP.LT.OR P0, PT, R5, 0x21, P0 ;  /* 0x000000210500780c */ /* 0x000fe20000701670 */
[----:B------:R-:W-:Y:S01]  /*27a0*/  CS2R R58, SRZ ;  /* 0x00000000003a7805 */ /* 0x000fe2000001ff00 */
[----:B------:R-:W-:Y:S01]  /*27b0*/  LEA.HI R12, R12, R11, RZ, 0x3 ;  /* 0x0000000b0c0c7211 */ /* 0x000fe200078f18ff */
[----:B------:R-:W-:Y:S01]  /*27c0*/  CS2R R56, SRZ ;  /* 0x0000000000387805 */ /* 0x000fe2000001ff00 */
[----:B------:R-:W-:Y:S01]  /*27d0*/  SHF.R.S32.HI R10, RZ, 0x4, R3 ;  /* 0x00000004ff0a7819 */ /* 0x000fe20000011403 */
[----:B------:R-:W-:Y:S01]  /*27e0*/  CS2R R54, SRZ ;  /* 0x0000000000367805 */ /* 0x000fe2000001ff00 */
[----:B------:R-:W-:Y:S01]  /*27f0*/  LOP3.LUT R12, R12, 0xfffffff8, RZ, 0xc0, !PT ;  /* 0xfffffff80c0c7812 */ /* 0x000fe200078ec0ff */
[----:B------:R-:W-:Y:S01]  /*2800*/  CS2R R52, SRZ ;  /* 0x0000000000347805 */ /* 0x000fe2000001ff00 */
[----:B------:R-:W-:Y:S01]  /*2810*/  LEA.HI R7, R3, R10, RZ, 0x1 ;  /* 0x0000000a03077211 */ /* 0x000fe200078f08ff */
[----:B------:R-:W-:Y:S01]  /*2820*/  CS2R R50, SRZ ;  /* 0x0000000000327805 */ /* 0x000fe2000001ff00 */
[----:B------:R-:W-:Y:S01]  /*2830*/  LOP3.LUT R13, R13, 0x3ffffffc, RZ, 0xc0, !PT ;  /* 0x3ffffffc0d0d7812 */ /* 0x000fe200078ec0ff */
[----:B------:R3:W-:Y:S01]  /*2840*/  LDGSTS.E.BYPASS.LTC128B.128 [R228+0x1f080], [R26.64+0x100], !P1 ;  /* 0x1f0801001ae47fae */ /* 0x0007e2000c901d4c */
[----:B------:R-:W-:Y:S01]  /*2850*/  ISETP.LT.OR P1, PT, R5, 0x21, P2 ;  /* 0x000000210500780c */ /* 0x000fe20001721670 */
[----:B------:R-:W-:Y:S01]  /*2860*/  IMAD.IADD R11, R11, 0x1, -R12 ;  /* 0x000000010b0b7824 */ /* 0x000fe200078e0a0c */
[----:B------:R-:W-:Y:S01]  /*2870*/  LOP3.LUT R5, R7, 0xfffffffe, RZ, 0xc0, !PT ;  /* 0xfffffffe07057812 */ /* 0x000fe200078ec0ff */
[----:B------:R1:W-:Y:S01]  /*2880*/  LDGSTS.E.BYPASS.LTC128B.128 [R228+0x1c080], [R20.64], !P3 ;  /* 0x1c08000014e47fae */ /* 0x0003e2000d901d4c */
[--C-:B------:R-:W-:Y:S01]  /*2890*/  SHF.R.S32.HI R7, RZ, 0x1f, R9.reuse ;  /* 0x0000001fff077819 */ /* 0x100fe20000011409 */
[----:B------:R-:W-:Y:S01]  /*28a0*/  IMAD.SHL.U32 R16, R11, 0x10, RZ ;  /* 0x000000100b107824 */ /* 0x000fe200078e00ff */
[----:B------:R-:W-:Y:S01]  /*28b0*/  SHF.R.S32.HI R12, RZ, 0x5, R9 ;  /* 0x00000005ff0c7819 */ /* 0x000fe20000011409 */
[----:B------:R-:W-:Y:S01]  /*28c0*/  IMAD.IADD R5, R10, 0x1, -R5 ;  /* 0x000000010a057824 */ /* 0x000fe200078e0a05 */
[----:B------:R-:W-:Y:S01]  /*28d0*/  ISETP.GE.AND P3, PT, R8, c[0x0][0x1fc], PT ;  /* 0x00007f0008007a0c */ /* 0x000fe20003f66270 */
[----:B------:R-:W-:Y:S01]  /*28e0*/  IMAD.IADD R13, R226, 0x1, -R13 ;  /* 0x00000001e20d7824 */ /* 0x000fe200078e0a0d */
[----:B------:R-:W-:Y:S01]  /*28f0*/  LEA.HI R7, R7, R12, RZ, 0x2 ;  /* 0x0000000c07077211 */ /* 0x000fe200078f10ff */
[----:B------:R-:W-:Y:S01]  /*2900*/  IMAD.SHL.U32 R220, R5, 0x8, RZ ;  /* 0x0000000805dc7824 */ /* 0x000fe200078e00ff */
[----:B------:R-:W-:Y:S01]  /*2910*/  LOP3.LUT R16, R211, 0x70, R16, 0xf8, !PT ;  /* 0x00000070d3107812 */ /* 0x000fe200078ef810 */
[----:B------:R1:W-:Y:S01]  /*2920*/  LDGSTS.E.BYPASS.LTC128B.128 [R228+0x1e080], [R20.64+0x80], !P1 ;  /* 0x1e08008014e47fae */ /* 0x0003e2000c901d4c */
[----:B------:R-:W-:Y:S01]  /*2930*/  ISETP.GE.AND P1, PT, R6, c[0x0][0x1fc], PT ;  /* 0x00007f0006007a0c */ /* 0x000fe20003f26270 */
[----:B------:R-:W-:Y:S01]  /*2940*/  CS2R R48, SRZ ;  /* 0x0000000000307805 */ /* 0x000fe2000001ff00 */
[----:B------:R-:W-:Y:S01]  /*2950*/  LOP3.LUT R7, R7, 0xfffffffc, RZ, 0xc0, !PT ;  /* 0xfffffffc07077812 */ /* 0x000fe200078ec0ff */
[----:B------:R1:W-:Y:S01]  /*2960*/  LDGSTS.E.BYPASS.LTC128B.128 [R228+0x20080], [R20.64+0x100], !P0 ;  /* 0x2008010014e47fae */ /* 0x0003e2000c101d4c */
[----:B------:R-:W-:Y:S01]  /*2970*/  IADD3 R6, P0, R242, UR15, RZ ;  /* 0x0000000ff2067c10 */ /* 0x000fe2000ff1e0ff */
[----:B------:R-:W-:Y:S01]  /*2980*/  CS2R R46, SRZ ;  /* 0x00000000002e7805 */ /* 0x000fe2000001ff00 */
[----:B------:R-:W-:Y:S01]  /*2990*/  LOP3.LUT R3, R3, 0xfffffff0, RZ, 0xc0, !PT ;  /* 0xfffffff003037812 */ /* 0x000fe200078ec0ff */
[----:B------:R-:W-:Y:S01]  /*29a0*/  CS2R R44, SRZ ;  /* 0x00000000002c7805 */ /* 0x000fe2000001ff00 */
[----:B------:R-:W-:Y:S01]  /*29b0*/  IADD3.X R17, R219, UR16, RZ, P0, !PT ;  /* 0x00000010db117c10 */ /* 0x000fe200087fe4ff */
[----:B------:R-:W-:Y:S01]  /*29c0*/  UMOV UR4, URZ ;  /* 0x0000003f00047c82 */ /* 0x000fe20008000000 */
[----:B------:R-:W-:Y:S01]  /*29d0*/  LEA R18, P0, R6, c[0x0][0x280], 0x2 ;  /* 0x0000a00006127a11 */ /* 0x000fe200078010ff */
[----:B------:R-:W-:Y:S01]  /*29e0*/  UMOV UR16, 0x1 ;  /* 0x0000000100107882 */ /* 0x000fe20000000000 */
[----:B------:R-:W-:-:S02]  /*29f0*/  LOP3.LUT R9, R9, 0xffffffe0, RZ, 0xc0, !PT ;  /* 0xffffffe009097812 */ /* 0x000fc400078ec0ff */
[----:B------:R-:W-:Y:S01]  /*2a00*/  LEA.HI.X R19, R6, c[0x0][0x284], R17, 0x2, P0 ;  /* 0x0000a10006137a11 */ /* 0x000fe200000f1411 */
[----:B------:R-:W-:Y:S01]  /*2a10*/  IMAD.IADD R6, R12, 0x1, -R7 ;  /* 0x000000010c067824 */ /* 0x000fe200078e0a07 */
[C---:B------:R-:W-:Y:S01]  /*2a20*/  ISETP.GE.AND P0, PT, R226.reuse, 0x10, PT ;  /* 0x00000010e200780c */ /* 0x040fe20003f06270 */
[----:B------:R-:W-:Y:S01]  /*2a30*/  IMAD.IADD R9, R226, 0x1, -R9 ;  /* 0x00000001e2097824 */ /* 0x000fe200078e0a09 */
[----:B------:R-:W-:Y:S01]  /*2a40*/  IADD3 R15, R15, UR6, RZ ;  /* 0x000000060f0f7c10 */ /* 0x000fe2000fffe0ff */
[C---:B------:R-:W-:Y:S01]  /*2a50*/  IMAD.SHL.U32 R17, R6.reuse, 0x100, RZ ;  /* 0x0000010006117824 */ /* 0x040fe200078e00ff */
[----:B------:R-:W-:Y:S02]  /*2a60*/  LEA.HI R10, R6, R6, RZ, 0x1 ;  /* 0x00000006060a7211 */ /* 0x000fe400078f08ff */
[----:B------:R-:W-:Y:S01]  /*2a70*/  ISETP.GE.AND P2, PT, R22, c[0x0][0x1fc], PT ;  /* 0x00007f0016007a0c */ /* 0x000fe20003f46270 */
[----:B------:R-:W-:Y:S01]  /*2a80*/  IMAD.WIDE.U32 R236, R236, c[0x0][0x240], R14 ;  /* 0x00009000ecec7a25 */ /* 0x000fe200078e000e */
[----:B------:R-:W-:-:S02]  /*2a90*/  LOP3.LUT R16, R16, 0x100, R17, 0xf8, !PT ;  /* 0x0000010010107812 */ /* 0x000fc400078ef811 */
[----:B------:R-:W-:Y:S01]  /*2aa0*/  LEA.HI R15, R216, R216, RZ, 0x1 ;  /* 0x000000d8d80f7211 */ /* 0x000fe200078f08ff */
[----:B------:R-:W-:Y:S01]  /*2ab0*/  IMAD.SHL.U32 R10, R10, 0x100, RZ ;  /* 0x000001000a0a7824 */ /* 0x000fe200078e00ff */
[----:B------:R-:W-:Y:S01]  /*2ac0*/  SEL R7, RZ, 0x1, P2 ;  /* 0x00000001ff077807 */ /* 0x000fe20001000000 */
[----:B------:R-:W-:Y:S01]  /*2ad0*/  IMAD.IADD R235, R237, 0x1, R235 ;  /* 0x00000001edeb7824 */ /* 0x000fe200078e02eb */
[----:B-1----:R-:W-:Y:S02]  /*2ae0*/  SHF.R.S32.HI R20, RZ, 0x1f, R9 ;  /* 0x0000001fff147819 */ /* 0x002fe40000011409 */
[----:B------:R-:W-:Y:S01]  /*2af0*/  LOP3.LUT R8, R10, 0x7ffffe00, RZ, 0xc0, !PT ;  /* 0x7ffffe000a087812 */ /* 0x000fe200078ec0ff */
[----:B------:R-:W-:Y:S01]  /*2b00*/  IMAD.IADD R10, R226, 0x1, -R3 ;  /* 0x00000001e20a7824 */ /* 0x000fe200078e0a03 */
[----:B------:R-:W-:Y:S01]  /*2b10*/  LEA.HI R231, R20, R9, RZ, 0x2 ;  /* 0x0000000914e77211 */ /* 0x000fe200078f10ff */
[----:B------:R-:W-:Y:S01]  /*2b20*/  @!P0 IMAD.SHL.U32 R3, R226, 0x10, RZ ;  /* 0x00000010e2038824 */ /* 0x000fe200078e00ff */
[----:B------:R-:W-:Y:S01]  /*2b30*/  LOP3.LUT R15, R15, 0x1ffffffe, RZ, 0xc0, !PT ;  /* 0x1ffffffe0f0f7812 */ /* 0x000fe200078ec0ff */
[----:B------:R-:W-:Y:S01]  /*2b40*/  IMAD R8, R13, 0x2, R8 ;  /* 0x000000020d087824 */ /* 0x000fe200078e0208 */
[----:B------:R-:W-:-:S02]  /*2b50*/  SHF.R.U32.HI R13, RZ, 0x3, R16 ;  /* 0x00000003ff0d7819 */ /* 0x000fc40000011610 */
[----:B------:R1:W-:Y:S01]  /*2b60*/  @!P0 LDGSTS.E.BYPASS.LTC128B.128 [R3+0x21280], [R18.64] ;  /* 0x2128000012038fae */ /* 0x0003e2000b901d4c */
[----:B------:R-:W-:Y:S01]  /*2b70*/  LOP3.LUT P0, RZ, R11, 0x1, RZ, 0xc0, !PT ;  /* 0x000000010bff7812 */ /* 0x000fe2000780c0ff */
[----:B------:R-:W-:Y:S01]  /*2b80*/  IMAD.SHL.U32 R11, R12, 0x100, RZ ;  /* 0x000001000c0b7824 */ /* 0x000fe200078e00ff */
[----:B------:R-:W-:Y:S01]  /*2b90*/  LOP3.LUT R13, R16, 0x28, R13, 0x78, !PT ;  /* 0x00000028100d7812 */ /* 0x000fe200078e780d */
[----:B------:R-:W-:Y:S01]  /*2ba0*/  IMAD.SHL.U32 R16, R10, 0x10, RZ ;  /* 0x000000100a107824 */ /* 0x000fe200078e00ff */
[----:B------:R-:W-:Y:S01]  /*2bb0*/  SHF.R.S32.HI R209, RZ, 0x1f, R10 ;  /* 0x0000001fffd17819 */ /* 0x000fe2000001140a */
[----:B------:R-:W-:Y:S01]  /*2bc0*/  IMAD.IADD R248, R216, 0x1, -R15 ;  /* 0x00000001d8f87824 */ /* 0x000fe200078e0a0f */
[----:B------:R-:W-:Y:S01]  /*2bd0*/  LOP3.LUT R4, R231, 0x7ffffffc, RZ, 0xc0, !PT ;  /* 0x7ffffffce7047812 */ /* 0x000fe200078ec0ff */
[----:B------:R-:W-:Y:S01]  /*2be0*/  IMAD.IADD R8, R8, 0x1, R13 ;  /* 0x0000000108087824 */ /* 0x000fe200078e020d */
[----:B------:R-:W-:Y:S01]  /*2bf0*/  LEA.HI R209, R209, R10, RZ, 0x3 ;  /* 0x0000000ad1d17211 */ /* 0x000fe200078f18ff */
[----:B------:R-:W-:Y:S01]  /*2c00*/  IMAD.SHL.U32 R12, R6, 0x10, RZ ;  /* 0x00000010060c7824 */ /* 0x000fe200078e00ff */
[----:B------:R-:W-:Y:S01]  /*2c10*/  LOP3.LUT R16, R16, 0xf0, RZ, 0xc0, !PT ;  /* 0x000000f010107812 */ /* 0x000fe200078ec0ff */
[----:B------:R-:W-:Y:S01]  /*2c20*/  IMAD.SHL.U32 R230, R8, 0x2, RZ ;  /* 0x0000000208e67824 */ /* 0x000fe200078e00ff */
[----:B------:R-:W-:Y:S01]  /*2c30*/  LOP3.LUT R13, R209, 0xfffffff8, RZ, 0xc0, !PT ;  /* 0xfffffff8d10d7812 */ /* 0x000fe200078ec0ff */
[----:B------:R-:W-:Y:S01]  /*2c40*/  IMAD.IADD R9, R9, 0x1, -R4 ;  /* 0x0000000109097824 */ /* 0x000fe200078e0a04 */
[----:B------:R-:W-:Y:S01]  /*2c50*/  SEL R4, RZ, 0xffffffff, P1 ;  /* 0xffffffffff047807 */ /* 0x000fe20000800000 */
[----:B------:R-:W-:Y:S01]  /*2c60*/  IMAD.SHL.U32 R209, R209, 0x40, RZ ;  /* 0x00000040d1d17824 */ /* 0x000fe200078e00ff */
[----:B------:R-:W-:Y:S01]  /*2c70*/  IADD3 R227, R230, 0x215a0, RZ ;  /* 0x000215a0e6e37810 */ /* 0x000fe20007ffe0ff */
[----:B------:R-:W-:Y:S01]  /*2c80*/  IMAD R248, R248, 0x4, R9 ;  /* 0x00000004f8f87824 */ /* 0x000fe200078e0209 */
[----:B------:R-:W-:Y:S01]  /*2c90*/  LOP3.LUT P1, RZ, R2, 0x4, RZ, 0xc0, !PT ;  /* 0x0000000402ff7812 */ /* 0x000fe2000782c0ff */
[----:B------:R-:W-:Y:S01]  /*2ca0*/  IMAD.SHL.U32 R4, R4, 0x2, RZ ;  /* 0x0000000204047824 */ /* 0x000fe200078e00ff */
[----:B------:R-:W-:Y:S01]  /*2cb0*/  LOP3.LUT R210, R16, 0x100, R11, 0xf8, !PT ;  /* 0x0000010010d27812 */ /* 0x000fe200078ef80b */
[----:B------:R-:W-:Y:S01]  /*2cc0*/  IMAD.SHL.U32 R11, R5, 0x20, RZ ;  /* 0x00000020050b7824 */ /* 0x000fe200078e00ff */
[----:B------:R-:W-:Y:S01]  /*2cd0*/  SEL R205, R215, 0xffffffe0, !P1 ;  /* 0xffffffe0d7cd7807 */ /* 0x000fe20004800000 */
[----:B------:R-:W0:Y:S01]  /*2ce0*/  LDGDEPBAR ;  /* 0x00000000000079af */ /* 0x000e220000000000 */
[----:B------:R-:W-:Y:S01]  /*2cf0*/  SHF.R.U32.HI R9, RZ, 0x3, R210 ;  /* 0x00000003ff097819 */ /* 0x000fe200000116d2 */
[----:B------:R-:W-:Y:S01]  /*2d00*/  IMAD.SHL.U32 R248, R248, 0x2, RZ ;  /* 0x00000002f8f87824 */ /* 0x000fe200078e00ff */
[----:B-1----:R-:W-:Y:S01]  /*2d10*/  IADD3 R3, R230, 0x21480, RZ ;  /* 0x00021480e6037810 */ /* 0x002fe20007ffe0ff */
[----:B------:R-:W0:Y:S01]  /*2d20*/  LDGDEPBAR ;  /* 0x00000000000079af */ /* 0x000e220000000000 */
[----:B------:R-:W-:-:S02]  /*2d30*/  LOP3.LUT R11, R11, 0x20, RZ, 0xc0, !PT ;  /* 0x000000200b0b7812 */ /* 0x000fc400078ec0ff */
[----:B------:R-:W-:Y:S01]  /*2d40*/  @P0 IADD3 R227, R3, 0xe0, RZ ;  /* 0x000000e003e30810 */ /* 0x000fe20007ffe0ff */
[C---:B------:R-:W-:Y:S01]  /*2d50*/  IMAD.SHL.U32 R3, R2.reuse, 0x40, RZ ;  /* 0x0000004002037824 */ /* 0x040fe200078e00ff */
[----:B------:R-:W-:Y:S01]  /*2d60*/  LOP3.LUT P0, RZ, R2, 0x2, RZ, 0xc0, !PT ;  /* 0x0000000202ff7812 */ /* 0x000fe2000780c0ff */
[----:B------:R-:W-:Y:S01]  /*2d70*/  IMAD.IADD R2, R10, 0x1, -R13 ;  /* 0x000000010a027824 */ /* 0x000fe200078e0a0d */
[----:B------:R-:W-:Y:S02]  /*2d80*/  LOP3.LUT R220, R220, 0x8, RZ, 0xc0, !PT ;  /* 0x00000008dcdc7812 */ /* 0x000fe400078ec0ff */
[----:B------:R-:W-:Y:S02]  /*2d90*/  SEL R207, R217, 0xfffffff0, !P0 ;  /* 0xfffffff0d9cf7807 */ /* 0x000fe40004000000 */
[C---:B------:R-:W-:Y:S02]  /*2da0*/  LOP3.LUT P1, RZ, R2.reuse, 0x4, RZ, 0xc0, !PT ;  /* 0x0000000402ff7812 */ /* 0x040fe4000782c0ff */
[C---:B------:R-:W-:Y:S01]  /*2db0*/  LOP3.LUT P0, RZ, R2.reuse, 0x2, RZ, 0xc0, !PT ;  /* 0x0000000202ff7812 */ /* 0x040fe2000780c0ff */
[----:B------:R-:W-:Y:S01]  /*2dc0*/  IMAD.SHL.U32 R2, R2, 0x40, RZ ;  /* 0x0000004002027824 */ /* 0x000fe200078e00ff */
[----:B------:R-:W-:-:S02]  /*2dd0*/  LOP3.LUT R3, R3, 0x1c0, RZ, 0xc0, !PT ;  /* 0x000001c003037812 */ /* 0x000fc400078ec0ff */
[----:B------:R-:W-:Y:S02]  /*2de0*/  LOP3.LUT R9, R9, 0x38, RZ, 0xc0, !PT ;  /* 0x0000003809097812 */ /* 0x000fe400078ec0ff */
[C---:B------:R-:W-:Y:S02]  /*2df0*/  LOP3.LUT R13, R3.reuse, 0x30, R12, 0xf8, !PT ;  /* 0x00000030030d7812 */ /* 0x040fe400078ef80c */
[----:B------:R-:W-:Y:S02]  /*2e00*/  LOP3.LUT R2, R2, 0x1c0, RZ, 0xc0, !PT ;  /* 0x000001c002027812 */ /* 0x000fe400078ec0ff */
[----:B------:R-:W-:Y:S02]  /*2e10*/  LOP3.LUT R8, R3, 0x8, R218, 0xf8, !PT ;  /* 0x0000000803087812 */ /* 0x000fe400078ef8da */
[----:B------:R-:W-:Y:S02]  /*2e20*/  LOP3.LUT R4, R4, 0x2, R7, 0xe2, !PT ;  /* 0x0000000204047812 */ /* 0x000fe400078ee207 */
[----:B------:R-:W-:-:S02]  /*2e30*/  SHF.R.U32.HI R3, RZ, 0x3, R3 ;  /* 0x00000003ff037819 */ /* 0x000fc40000011603 */
[----:B------:R-:W-:Y:S02]  /*2e40*/  LOP3.LUT R218, R13, 0x8, R218, 0xf8, !PT ;  /* 0x000000080dda7812 */ /* 0x000fe400078ef8da */
[----:B------:R-:W-:Y:S02]  /*2e50*/  LOP3.LUT R209, R209, 0xfffffe00, RZ, 0xc0, !PT ;  /* 0xfffffe00d1d17812 */ /* 0x000fe400078ec0ff */
[----:B------:R-:W-:Y:S02]  /*2e60*/  SHF.R.U32.HI R7, RZ, 0x3, R2 ;  /* 0x00000003ff077819 */ /* 0x000fe40000011602 */
[----:B------:R-:W-:Y:S02]  /*2e70*/  LOP3.LUT R0, R11, 0x18, R0, 0xf8, !PT ;  /* 0x000000180b007812 */ /* 0x000fe400078ef800 */
[----:B------:R-:W-:Y:S02]  /*2e80*/  LOP3.LUT R210, R9, R210, R220, 0x1e, !PT ;  /* 0x000000d209d27212 */ /* 0x000fe400078e1edc */
[----:B------:R-:W-:-:S02]  /*2e90*/  LOP3.LUT R11, R8, R3, RZ, 0x3c, !PT ;  /* 0x00000003080b7212 */ /* 0x000fc400078e3cff */
[----:B------:R-:W-:Y:S01]  /*2ea0*/  LOP3.LUT R218, R218, R3, RZ, 0x3c, !PT ;  /* 0x00000003dada7212 */ /* 0x000fe200078e3cff */
[----:B------:R-:W-:Y:S01]  /*2eb0*/  IMAD R3, R6, 0x400, R209 ;  /* 0x0000040006037824 */ /* 0x000fe200078e02d1 */
[C---:B------:R-:W-:Y:S01]  /*2ec0*/  LOP3.LUT R220, R7.reuse, R2, R220, 0x1e, !PT ;  /* 0x0000000207dc7212 */ /* 0x040fe200078e1edc */
[----:B------:R-:W-:Y:S01]  /*2ed0*/  IMAD R216, R216, 0x200, R11 ;  /* 0x00000200d8d87824 */ /* 0x000fe200078e020b */
[C---:B------:R-:W-:Y:S01]  /*2ee0*/  LOP3.LUT P2, RZ, R10.reuse, 0x2, RZ, 0xc0, !PT ;  /* 0x000000020aff7812 */ /* 0x040fe2000784c0ff */
[----:B------:R-:W-:Y:S01]  /*2ef0*/  IMAD.SHL.U32 R10, R10, 0x2, RZ ;  /* 0x000000020a0a7824 */ /* 0x000fe200078e00ff */
[----:B------:R-:W-:Y:S01]  /*2f00*/  LOP3.LUT R0, R7, R0, R2, 0x1e, !PT ;  /* 0x0000000007007212 */ /* 0x000fe200078e1e02 */
[----:B------:R-:W-:Y:S01]  /*2f10*/  IMAD.IADD R220, R3, 0x1, R220 ;  /* 0x0000000103dc7824 */ /* 0x000fe200078e02dc */
[----:B------:R-:W-:Y:S01]  /*2f20*/  LOP3.LUT R211, R16, R211, RZ, 0xfc, !PT ;  /* 0x000000d310d37212 */ /* 0x000fe200078efcff */
[----:B------:R-:W-:Y:S01]  /*2f30*/  IMAD.SHL.U32 R216, R216, 0x2, RZ ;  /* 0x00000002d8d87824 */ /* 0x000fe200078e00ff */
[----:B------:R-:W-:Y:S01]  /*2f40*/  LOP3.LUT R209, R0, R209, RZ, 0xfc, !PT ;  /* 0x000000d100d17212 */ /* 0x000fe200078efcff */
[----:B------:R-:W-:Y:S01]  /*2f50*/  IMAD.SHL.U32 R214, R220, 0x2, RZ ;  /* 0x00000002dcd67824 */ /* 0x000fe200078e00ff */
[----:B------:R-:W-:Y:S01]  /*2f60*/  LOP3.LUT R211, R211, 0x18, R10, 0x78, !PT ;  /* 0x00000018d3d37812 */ /* 0x000fe200078e780a */
[----:B------:R-:W-:Y:S01]  /*2f70*/  IMAD.MOV.U32 R0, RZ, RZ, 0x120 ;  /* 0x00000120ff007424 */ /* 0x000fe200078e00ff */
[----:B------:R-:W-:Y:S01]  /*2f80*/  SEL R217, R217, 0xfffffff0, !P0 ;  /* 0xfffffff0d9d97807 */ /* 0x000fe20004000000 */
[--C-:B------:R-:W-:Y:S01]  /*2f90*/  IMAD R207, R207, 0x2, R216.reuse ;  /* 0x00000002cfcf7824 */ /* 0x100fe200078e02d8 */
[----:B------:R-:W-:Y:S01]  /*2fa0*/  SEL R215, R215, 0xffffffe0, !P1 ;  /* 0xffffffe0d7d77807 */ /* 0x000fe20004800000 */
[----:B------:R-:W-:Y:S01]  /*2fb0*/  IMAD.SHL.U32 R211, R211, 0x2, RZ ;  /* 0x00000002d3d37824 */ /* 0x000fe200078e00ff */
[----:B------:R-:W-:Y:S01]  /*2fc0*/  IADD3 R212, R214, 0x1b080, RZ ;  /* 0x0001b080d6d47810 */ /* 0x000fe20007ffe0ff */
[----:B------:R-:W-:Y:S01]  /*2fd0*/  IMAD.SHL.U32 R213, R217, 0x2, RZ ;  /* 0x00000002d9d57824 */ /* 0x000fe200078e00ff */
[----:B------:R-:W-:Y:S01]  /*2fe0*/  SEL R0, R0, 0xe0, !P2 ;  /* 0x000000e000007807 */ /* 0x000fe20005000000 */
[----:B------:R-:W-:Y:S01]  /*2ff0*/  IMAD R206, R205, 0x2, R216 ;  /* 0x00000002cdce7824 */ /* 0x000fe200078e02d8 */
[----:B------:R-:W-:Y:S01]  /*3000*/  SEL R229, RZ, 0x4, P3 ;  /* 0x00000004ffe57807 */ /* 0x000fe20001800000 */
[----:B------:R-:W-:Y:S01]  /*3010*/  IMAD R212, R215, 0x2, R212 ;  /* 0x00000002d7d47824 */ /* 0x000fe200078e02d4 */
[----:B------:R-:W-:Y:S01]  /*3020*/  LEA.HI.SX32 R231, R231, R12, 0x1e ;  /* 0x0000000ce7e77211 */ /* 0x000fe200078ff2ff */
[----:B------:R-:W-:Y:S01]  /*3030*/  IMAD R218, R5, 0x200, R218 ;  /* 0x0000020005da7824 */ /* 0x000fe200078e02da */
[----:B------:R-:W-:Y:S01]  /*3040*/  LOP3.LUT R229, R4, R229, RZ, 0xfc, !PT ;  /* 0x000000e504e57212 */ /* 0x000fe200078efcff */
[----:B------:R-:W-:Y:S01]  /*3050*/  IMAD R0, R0, 0x2, R211 ;  /* 0x0000000200007824 */ /* 0x000fe200078e02d3 */
[----:B------:R-:W-:Y:S01]  /*3060*/  IADD3 R249, R228, 0xf080, RZ ;  /* 0x0000f080e4f97810 */ /* 0x000fe20007ffe0ff */
[----:B------:R-:W-:Y:S01]  /*3070*/  IMAD R205, R205, 0x2, R207 ;  /* 0x00000002cdcd7824 */ /* 0x000fe200078e02cf */
[----:B------:R-:W-:Y:S01]  /*3080*/  LEA R210, R210, 0x23c80, 0x1 ;  /* 0x00023c80d2d27811 */ /* 0x000fe200078e08ff */
[----:B------:R-:W-:Y:S01]  /*3090*/  IMAD.IADD R215, R220, 0x1, R215 ;  /* 0x00000001dcd77824 */ /* 0x000fe200078e02d7 */
[----:B------:R-:W-:Y:S01]  /*30a0*/  IADD3 R252, -R248, UR14, RZ ;  /* 0x0000000ef8fc7c10 */ /* 0x000fe2000fffe1ff */
[----:B------:R-:W-:Y:S01]  /*30b0*/  IMAD.IADD R204, R214, 0x1, R213 ;  /* 0x00000001d6cc7824 */ /* 0x000fe200078e02d5 */
[----:B------:R-:W-:Y:S01]  /*30c0*/  LEA R209, R209, 0x80, 0x1 ;  /* 0x00000080d1d17811 */ /* 0x000fe200078e08ff */
[----:B---3--:R-:W-:-:S02]  /*30d0*/  IMAD.IADD R208, R220, 0x1, R217 ;  /* 0x00000001dcd07824 */ /* 0x008fc400078e02d9 */
.L_x_1313:
        /* <DEDUP_REMOVED lines=172> */
[----:B------:R-:W-:Y:S01]  /*3ba0*/  IMAD.U32 R28, RZ, RZ, UR8 ;  /* 0x00000008ff1c7e24 */ /* 0x000fe2000f8e00ff */
[----:B------:R-:W-:Y:S02]  /*3bb0*/  USHF.R.S32.HI UR17, URZ, 0x1f, UR15 ;  /* 0x0000001f3f117899 */ /* 0x000fe4000801140f */
[----:B------:R-:W-:Y:S02]  /*3bc0*/  ULDC.64 UR6, c[0x0][0x178] ;  /* 0x00005e0000067ab9 */ /* 0x000fe40000000a00 */
[----:B------:R-:W-:Y:S02]  /*3bd0*/  UIMAD UR17, UR17, UR6, URZ ;  /* 0x00000006111172a4 */ /* 0x000fe4000f8e023f */
[----:B------:R-:W-:Y:S02]  /*3be0*/  UIMAD.WIDE.U32 UR18, UR15, UR6, URZ ;  /* 0x000000060f1272a5 */ /* 0x000fe4000f8e003f */
[----:B------:R-:W-:Y:S02]  /*3bf0*/  UIMAD UR17, UR15, UR7, UR17 ;  /* 0x000000070f1172a4 */ /* 0x000fe4000f8e0211 */
[----:B------:R-:W-:Y:S01]  /*3c00*/  USHF.L.U32 UR6, UR18, 0x6, URZ ;  /* 0x0000000612067899 */ /* 0x000fe2000800063f */
[----:B------:R-:W-:Y:S01]  /*3c10*/  @!P3 LEA R28, R28, 0x40, 0x6 ;  /* 0x000000401c1cb811 */ /* 0x000fe200078e30ff */
[----:B------:R-:W-:Y:S03]  /*3c20*/  UIADD3 UR17, UR19, UR17, URZ ;  /* 0x0000001113117290 */ /* 0x000fe6000fffe03f */
[----:B------:R-:W-:Y:S01]  /*3c30*/  @!P3 IADD3 R29, P0, R28, R244, RZ ;  /* 0x000000f41c1db210 */ /* 0x000fe20007f1e0ff */
[----:B------:R-:W-:Y:S01]  /*3c40*/  USHF.L.U64.HI UR17, UR18, 0x6, UR17 ;  /* 0x0000000612117899 */ /* 0x000fe20008010211 */
[----:B------:R-:W-:Y:S02]  /*3c50*/  IADD3 R27, P2, P1, R240, UR6, R223 ;  /* 0x00000006f01b7c10 */ /* 0x000fe4000f95e0df */
[----:B------:R-:W-:Y:S02]  /*3c60*/  @!P3 LEA.HI.X.SX32 R28, R28, R221, 0x1, P0 ;  /* 0x000000dd1c1cb211 */ /* 0x000fe400000f0eff */
[----:B------:R-:W-:Y:S02]  /*3c70*/  ISETP.GT.AND P0, PT, R226, 0xf, PT ;  /* 0x0000000fe200780c */ /* 0x000fe40003f04270 */
[----:B------:R-:W-:Y:S01]  /*3c80*/  IADD3 R25, P3, R240, UR6, RZ ;  /* 0x00000006f0197c10 */ /* 0x000fe2000ff7e0ff */
[----:B------:R-:W-:Y:S01]  /*3c90*/  UIMAD UR6, UR15, -0x40, UR9 ;  /* 0xffffffc00f0678a4 */ /* 0x000fe2000f8e0209 */
[C---:B------:R-:W-:Y:S02]  /*3ca0*/  IADD3.X R26, R251.reuse, UR17, R222, P2, P1 ;  /* 0x00000011fb1a7c10 */ /* 0x040fe400097e24de */
[----:B------:R-:W-:Y:S02]  /*3cb0*/  IADD3.X R24, R251, UR17, RZ, P3, !PT ;  /* 0x00000011fb187c10 */ /* 0x000fe40009ffe4ff */
[----:B------:R-:W-:Y:S02]  /*3cc0*/  ISETP.GT.AND P3, PT, R226, 0xf, PT ;  /* 0x0000000fe200780c */ /* 0x000fe40003f64270 */
[----:B------:R-:W-:Y:S02]  /*3cd0*/  LEA R38, P2, R25, c[0x0][0x160], 0x1 ;  /* 0x0000580019267a11 */ /* 0x000fe400078408ff */
[----:B------:R-:W-:Y:S02]  /*3ce0*/  IADD3 R30, -R233, UR6, RZ ;  /* 0x00000006e91e7c10 */ /* 0x000fe4000fffe1ff */
[----:B------:R-:W-:Y:S02]  /*3cf0*/  @!P0 LEA R34, P0, R29, c[0x0][0x258], 0x2 ;  /* 0x000096001d228a11 */ /* 0x000fe400078010ff */
[----:B------:R-:W-:Y:S02]  /*3d00*/  LEA R36, P1, R27, c[0x0][0x160], 0x1 ;  /* 0x000058001b247a11 */ /* 0x000fe400078208ff */
[----:B------:R-:W-:Y:S01]  /*3d10*/  LEA.HI.X R39, R25, c[0x0][0x164], R24, 0x1, P2 ;  /* 0x0000590019277a11 */ /* 0x000fe200010f0c18 */
[----:B------:R-:W-:Y:S01]  /*3d20*/  IMAD.U32 R25, RZ, RZ, UR16 ;  /* 0x00000010ff197e24 */ /* 0x000fe2000f8e00ff */
[C---:B------:R-:W-:Y:S02]  /*3d30*/  ISETP.LT.OR P2, PT, R30.reuse, 0x1, !P5 ;  /* 0x000000011e00780c */ /* 0x040fe40006f41670 */
[----:B------:R-:W-:Y:S01]  /*3d40*/  LEA.HI.X R37, R27, c[0x0][0x164], R26, 0x1, P1 ;  /* 0x000059001b257a11 */ /* 0x000fe200008f0c1a */
[----:B------:R-:W-:Y:S01]  /*3d50*/  IMAD.U32 R26, RZ, RZ, UR16 ;  /* 0x00000010ff1a7e24 */ /* 0x000fe2000f8e00ff */
[----:B------:R-:W-:Y:S01]  /*3d60*/  ISETP.LT.OR P1, PT, R30, 0x1, !P4 ;  /* 0x000000011e00780c */ /* 0x000fe20006721670 */
[----:B------:R-:W-:Y:S02]  /*3d70*/  @!P3 IMAD R25, R25, 0x40, R232 ;  /* 0x000000401919b824 */ /* 0x000fe400078e02e8 */
[----:B------:R-:W-:Y:S01]  /*3d80*/  @!P3 LEA.HI.X R35, R29, c[0x0][0x25c], R28, 0x2, P0 ;  /* 0x000097001d23ba11 */ /* 0x000fe200000f141c */
[----:B------:R-:W-:Y:S01]  /*3d90*/  IMAD R24, R26, 0x6000, R249 ;  /* 0x000060001a187824 */ /* 0x000fe200078e02f9 */
[C---:B------:R-:W-:Y:S01]  /*3da0*/  ISETP.LT.OR P0, PT, R30.reuse, 0x1, !P6 ;  /* 0x000000011e00780c */ /* 0x040fe20007701670 */
[----:B------:R-:W-:Y:S03]  /*3db0*/  @!P3 IMAD.SHL.U32 R27, R25, 0x4, RZ ;  /* 0x00000004191bb824 */ /* 0x000fe600078e00ff */
[----:B------:R-:W-:Y:S01]  /*3dc0*/  @!PT LDS RZ, [RZ] ;  /* 0x00000000fffff984 */ /* 0x000fe20000000800 */
[----:B------:R-:W-:Y:S01]  /*3dd0*/  @!PT LDS RZ, [RZ] ;  /* 0x00000000fffff984 */ /* 0x000fe20000000800 */
[----:B------:R-:W-:Y:S01]  /*3de0*/  @!PT LDS RZ, [RZ] ;  /* 0x00000000fffff984 */ /* 0x000fe20000000800 */
[----:B------:R2:W-:Y:S01]  /*3df0*/  LDGSTS.E.BYPASS.LTC128B.128 [R24], [R38.64], !P2 ;  /* 0x0000000026187fae */ /* 0x0005e2000d101d4c */
[C---:B------:R-:W-:Y:S03]  /*3e00*/  ISETP.LT.OR P2, PT, R30.reuse, 0x21, !P5 ;  /* 0x000000211e00780c */ /* 0x040fe60006f41670 */
[----:B------:R2:W-:Y:S01]  /*3e10*/  LDGSTS.E.BYPASS.LTC128B.128 [R24+0x2000], [R38.64+0x80], !P1 ;  /* 0x0200008026187fae */ /* 0x0005e2000c901d4c */
[C---:B------:R-:W-:Y:S04]  /*3e20*/  ISETP.LT.OR P1, PT, R30.reuse, 0x21, !P4 ;  /* 0x000000211e00780c */ /* 0x040fe80006721670 */
[----:B------:R2:W-:Y:S01]  /*3e30*/  LDGSTS.E.BYPASS.LTC128B.128 [R24+0x4000], [R38.64+0x100], !P0 ;  /* 0x0400010026187fae */ /* 0x0005e2000c101d4c */
[----:B------:R-:W-:Y:S04]  /*3e40*/  ISETP.LT.OR P0, PT, R30, 0x21, !P6 ;  /* 0x000000211e00780c */ /* 0x000fe80007701670 */
[----:B------:R2:W-:Y:S04]  /*3e50*/  LDGSTS.E.BYPASS.LTC128B.128 [R24+0x1000], [R36.64], !P2 ;  /* 0x0100000024187fae */ /* 0x0005e8000d101d4c */
[----:B------:R2:W-:Y:S05]  /*3e60*/  LDGSTS.E.BYPASS.LTC128B.128 [R24+0x3000], [R36.64+0x80], !P1 ;  /* 0x0300008024187fae */ /* 0x0005ea000c901d4c */
[----:B------:R2:W-:Y:S04]  /*3e70*/  LDGSTS.E.BYPASS.LTC128B.128 [R24+0x5000], [R36.64+0x100], !P0 ;  /* 0x0500010024187fae */ /* 0x0005e8000c101d4c */
[----:B------:R2:W-:Y:S02]  /*3e80*/  @!P3 LDGSTS.E.BYPASS.LTC128B.128 [R27+0x21080], [R34.64] ;  /* 0x21080000221bbfae */ /* 0x0005e4000b901d4c */
.L_x_1311:
[C---:B-12-4-:R-:W-:Y:S01]  /*3e90*/  HMMA.16816.F32 R24, R104.reuse, R2, RZ ;  /* 0x000000026818723c */ /* 0x056fe200000018ff */
[----:B------:R-:W-:Y:S01]  /*3ea0*/  LDSM.16.M88.2 R2, [R206+0x7880] ;  /* 0x00788000ce02783b */ /* 0x000fe20000000100 */
[----:B------:R-:W-:Y:S03]  /*3eb0*/  ULEA UR6, UR8, UR14, 0x6 ;  /* 0x0000000e08067291 */ /* 0x000fe6000f8e303f */
[----:B------:R-:W0:Y:S01]  /*3ec0*/  LDGDEPBAR ;  /* 0x00000000000079af */ /* 0x000e220000000000 */
[----:B------:R-:W-:Y:S02]  /*3ed0*/  UIADD3 UR6, -UR9, 0x1, UR6 ;  /* 0x0000000109067890 */ /* 0x000fe4000fffe106 */
        /* <DEDUP_REMOVED lines=12> */
[C---:B------:R-:W-:Y:S07]  /*3fa0*/  HMMA.16816.F32 R32, R176.reuse, R182, R32 ;  /* 0x000000b6b020723c */ /* 0x040fee0000001820 */
[----:B------:R-:W-:Y:S01]  /*3fb0*/  IMAD.IADD R182, R213, 0x1, R212 ;  /* 0x00000001d5b67824 */ /* 0x000fe200078e02d4 */
[C---:B------:R-:W-:Y:S04]  /*3fc0*/  HMMA.16816.F32 R36, R176.reuse, R184, R36 ;  /* 0x000000b8b024723c */ /* 0x040fe80000001824 */
[----:B------:R-:W-:Y:S04]  /*3fd0*/  IADD3 R183, -R248, UR6, R231 ;  /* 0x00000006f8b77c10 */ /* 0x000fe8000fffe1e7 */
[----:B------:R-:W-:Y:S01]  /*3fe0*/  HMMA.16816.F32 R40, R176, R186, R40 ;  /* 0x000000bab028723c */ /* 0x000fe20000001828 */
[----:B------:R-:W-:Y:S03]  /*3ff0*/  LDSM.16.M88.4 R176, [R182] ;  /* 0x00000000b6b0783b */ /* 0x000fe60000000200 */
[----:B------:R-:W-:Y:S02]  /*4000*/  IMNMX R184, R252, R183, PT ;  /* 0x000000b7fcb87217 */ /* 0x000fe40003800200 */
[----:B------:R-:W-:Y:S02]  /*4010*/  IADD3 R183, R183, 0x8, RZ ;  /* 0x00000008b7b77810 */ /* 0x000fe40007ffe0ff */
[C---:B-1----:R-:W-:Y:S01]  /*4020*/  HMMA.16816.F32 R24, R108.reuse, R2, R24 ;  /* 0x000000026c18723c */ /* 0x042fe20000001818 */
[----:B------:R-:W1:Y:S04]  /*4030*/  LDSM.16.M88.2 R2, [R205+0x7880] ;  /* 0x00788000cd02783b */ /* 0x000e680000000100 */
[C---:B------:R-:W-:Y:S02]  /*4040*/  ISETP.GT.AND P0, PT, R184.reuse, RZ, PT ;  /* 0x000000ffb800720c */ /* 0x040fe40003f04270 */
[----:B------:R-:W-:Y:S01]  /*4050*/  ISETP.GT.AND P1, PT, R184, 0x40, PT ;  /* 0x00000040b800780c */ /* 0x000fe20003f24270 */
[C---:B--2---:R-:W-:Y:S01]  /*4060*/  HMMA.16816.F32 R28, R108.reuse, R104, R28 ;  /* 0x000000686c1c723c */ /* 0x044fe2000000181c */
[----:B------:R-:W2:Y:S03]  /*4070*/  LDSM.16.M88.2 R104, [R205+0x8880] ;  /* 0x00888000cd68783b */ /* 0x000ea60000000100 */
[----:B------:R-:W-:Y:S02]  /*4080*/  FSEL R4, R4, -INF , P0 ;  /* 0xff80000004047808 */ /* 0x000fe40000000000 */
[----:B------:R-:W-:Y:S02]  /*4090*/  ISETP.GT.AND P0, PT, R184, 0x1, PT ;  /* 0x00000001b800780c */ /* 0x000fe40003f04270 */
[C---:B----4-:R-:W-:Y:S01]  /*40a0*/  HMMA.16816.F32 R32, R108.reuse, R106, R32 ;  /* 0x0000006a6c20723c */ /* 0x050fe20000001820 */
[----:B------:R-:W4:Y:S03]  /*40b0*/  LDSM.16.M88.2 R106, [R205+0x9080] ;  /* 0x00908000cd6a783b */ /* 0x000f260000000100 */
[----:B------:R-:W-:Y:S04]  /*40c0*/  FSEL R20, R20, -INF , P1 ;  /* 0xff80000014147808 */ /* 0x000fe80000800000 */
        /* <DEDUP_REMOVED lines=29> */
[C---:B-1----:R-:W-:Y:S01]  /*42a0*/  HMMA.16816.F32 R28, R176.reuse, R2, R28 ;  /* 0x00000002b01c723c */ /* 0x042fe2000000181c */
[----:B------:R-:W1:Y:S07]  /*42b0*/  LDSM.16.M88.2 R2, [R206+0xb080] ;  /* 0x00b08000ce02783b */ /* 0x000e6e0000000100 */
[C---:B--2---:R-:W-:Y:S01]  /*42c0*/  HMMA.16816.F32 R32, R176.reuse, R104, R32 ;  /* 0x00000068b020723c */ /* 0x044fe20000001820 */
[----:B------:R-:W2:Y:S07]  /*42d0*/  LDSM.16.M88.2 R104, [R206+0xb880] ;  /* 0x00b88000ce68783b */ /* 0x000eae0000000100 */
[C---:B------:R-:W-:Y:S01]  /*42e0*/  HMMA.16816.F32 R36, R176.reuse, R180, R36 ;  /* 0x000000b4b024723c */ /* 0x040fe20000001824 */
[----:B------:R-:W-:Y:S07]  /*42f0*/  LDSM.16.M88.2 R180, [R205+0xb880] ;  /* 0x00b88000cdb4783b */ /* 0x000fee0000000100 */
        /* <DEDUP_REMOVED lines=16> */
[C---:B---3--:R-:W-:Y:S01]  /*4400*/  HMMA.16816.F32 R28, R176.reuse, R174, R28 ;  /* 0x000000aeb01c723c */ /* 0x048fe2000000181c */
[----:B------:R-:W3:Y:S07]  /*4410*/  LDSM.16.M88.2 R174, [R216+0xd880] ;  /* 0x00d88000d8ae783b */ /* 0x000eee0000000100 */
[C---:B-1----:R-:W-:Y:S01]  /*4420*/  HMMA.16816.F32 R32, R176.reuse, R2, R32 ;  /* 0x00000002b020723c */ /* 0x042fe20000001820 */
[----:B------:R-:W1:Y:S07]  /*4430*/  LDSM.16.M88.2 R2, [R216+0xe080] ;  /* 0x00e08000d802783b */ /* 0x000e6e0000000100 */
[C---:B------:R-:W-:Y:S08]  /*4440*/  HMMA.16816.F32 R36, R176.reuse, R180, R36 ;  /* 0x000000b4b024723c */ /* 0x040ff00000001824 */
[----:B--2---:R-:W-:Y:S01]  /*4450*/  HMMA.16816.F32 R40, R176, R104, R40 ;  /* 0x00000068b028723c */ /* 0x004fe20000001828 */
[----:B------:R-:W2:Y:S04]  /*4460*/  LDSM.16.M88.2 R104, [R216+0xe880] ;  /* 0x00e88000d868783b */ /* 0x000ea80000000100 */
[----:B------:R-:W-:Y:S03]  /*4470*/  LDSM.16.M88.4 R176, [R204+0x1f080] ;  /* 0x01f08000ccb0783b */ /* 0x000fe60000000200 */
[C---:B----4-:R-:W-:Y:S01]  /*4480*/  HMMA.16816.F32 R24, R108.reuse, R106, R24 ;  /* 0x0000006a6c18723c */ /* 0x050fe20000001818 */
[----:B------:R-:W4:Y:S07]  /*4490*/  LDSM.16.M88.2 R106, [R207+0xc880] ;  /* 0x00c88000cf6a783b */ /* 0x000f2e0000000100 */
[C---:B-----5:R-:W-:Y:S01]  /*44a0*/  HMMA.16816.F32 R28, R108.reuse, R172, R28 ;  /* 0x000000ac6c1c723c */ /* 0x060fe2000000181c */
[----:B------:R-:W5:Y:S07]  /*44b0*/  LDSM.16.M88.2 R172, [R207+0xd080] ;  /* 0x00d08000cfac783b */ /* 0x000f6e0000000100 */
[C---:B---3--:R-:W-:Y:S07]  /*44c0*/  HMMA.16816.F32 R32, R108.reuse, R174, R32 ;  /* 0x000000ae6c20723c */ /* 0x048fee0000001820 */
[--C-:B------:R-:W-:Y:S01]  /*44d0*/  FFMA.FTZ R174, R4, c[0x0][0x29c], -R189.reuse ;  /* 0x0000a70004ae7a23 */ /* 0x100fe200000108bd */
[C---:B-1----:R-:W-:Y:S01]  /*44e0*/  HMMA.16816.F32 R36, R108.reuse, R2, R36 ;  /* 0x000000026c24723c */ /* 0x042fe20000001824 */
[----:B------:R-:W1:Y:S03]  /*44f0*/  LDSM.16.M88.2 R2, [R207+0xd880] ;  /* 0x00d88000cf02783b */ /* 0x000e660000000100 */
[----:B------:R-:W-:Y:S01]  /*4500*/  FSEL R4, R5, -INF , P0 ;  /* 0xff80000005047808 */ /* 0x000fe20000000000 */
[----:B------:R-:W-:Y:S01]  /*4510*/  MUFU.EX2 R174, R174 ;  /* 0x000000ae00ae7308 */ /* 0x000fe20000000800 */
[----:B------:R-:W-:Y:S02]  /*4520*/  ISETP.GT.AND P0, PT, R184, 0x10, PT ;  /* 0x00000010b800780c */ /* 0x000fe40003f04270 */
[----:B--2---:R-:W-:Y:S04]  /*4530*/  HMMA.16816.F32 R40, R108, R104, R40 ;  /* 0x000000686c28723c */ /* 0x004fe80000001828 */
[--C-:B------:R-:W-:Y:S01]  /*4540*/  FFMA.FTZ R175, R4, c[0x0][0x29c], -R189.reuse ;  /* 0x0000a70004af7a23 */ /* 0x100fe200000108bd */
[----:B------:R-:W-:Y:S01]  /*4550*/  FSEL R8, R8, -INF , P0 ;  /* 0xff80000008087808 */ /* 0x000fe20000000000 */
[----:B------:R-:W2:Y:S01]  /*4560*/  LDSM.16.M88.2 R4, [R207+0xe080] ;  /* 0x00e08000cf04783b */ /* 0x000ea20000000100 */
[----:B------:R-:W-:Y:S01]  /*4570*/  ISETP.GT.AND P0, PT, R184, 0x11, PT ;  /* 0x00000011b800780c */ /* 0x000fe20003f04270 */
[C---:B----4-:R-:W-:Y:S02]  /*4580*/  HMMA.16816.F32 R24, R176.reuse, R106, R24 ;  /* 0x0000006ab018723c */ /* 0x050fe40000001818 */
[----:B------:R-:W-:Y:S01]  /*4590*/  LDSM.16.M88.4 R104, [R212+0x4000] ;  /* 0x00400000d468783b */ /* 0x000fe20000000200 */
[----:B------:R-:W3:Y:S02]  /*45a0*/  MUFU.EX2 R175, R175 ;  /* 0x000000af00af7308 */ /* 0x000ee40000000800 */
[--C-:B------:R-:W-:Y:S01]  /*45b0*/  FFMA.FTZ R180, R8, c[0x0][0x29c], -R189.reuse ;  /* 0x0000a70008b47a23 */ /* 0x100fe200000108bd */
[----:B------:R-:W-:Y:S02]  /*45c0*/  FSEL R108, R9, -INF , P0 ;  /* 0xff800000096c7808 */ /* 0x000fe40000000000 */
[C---:B-----5:R-:W-:Y:S01]  /*45d0*/  HMMA.16816.F32 R28, R176.reuse, R172, R28 ;  /* 0x000000acb01c723c */ /* 0x060fe2000000181c */
[----:B------:R-:W4:Y:S02]  /*45e0*/  LDSM.16.M88.2 R8, [R207+0xe880] ;  /* 0x00e88000cf08783b */ /* 0x000f240000000100 */
[----:B------:R-:W-:Y:S01]  /*45f0*/  ISETP.GT.AND P0, PT, R184, 0x20, PT ;  /* 0x00000020b800780c */ /* 0x000fe20003f04270 */
[--C-:B------:R-:W-:Y:S01]  /*4600*/  FFMA.FTZ R181, R108, c[0x0][0x29c], -R189.reuse ;  /* 0x0000a7006cb57a23 */ /* 0x100fe200000108bd */
[----:B------:R-:W5:Y:S01]  /*4610*/  MUFU.EX2 R180, R180 ;  /* 0x000000b400b47308 */ /* 0x000f620000000800 */
[----:B------:R-:W3:Y:S01]  /*4620*/  LDSM.16.M88.2 R108, [R206+0xc880] ;  /* 0x00c88000ce6c783b */ /* 0x000ee20000000100 */
[----:B------:R-:W-:Y:S02]  /*4630*/  FSEL R12, R12, -INF , P0 ;  /* 0xff8000000c0c7808 */ /* 0x000fe40000000000 */
[----:B------:R-:W-:Y:S03]  /*4640*/  ISETP.GT.AND P0, PT, R184, 0x21, PT ;  /* 0x00000021b800780c */ /* 0x000fe60003f04270 */
[--C-:B------:R-:W-:Y:S01]  /*4650*/  FFMA.FTZ R172, R12, c[0x0][0x29c], -R189.reuse ;  /* 0x0000a7000cac7a23 */ /* 0x100fe200000108bd */
[----:B------:R-:W-:Y:S02]  /*4660*/  FSEL R110, R13, -INF , P0 ;  /* 0xff8000000d6e7808 */ /* 0x000fe40000000000 */
[----:B------:R-:W5:Y:S01]  /*4670*/  LDSM.16.M88.2 R12, [R206+0xd080] ;  /* 0x00d08000ce0c783b */ /* 0x000f620000000100 */
[C---:B-1----:R-:W-:Y:S01]  /*4680*/  HMMA.16816.F32 R32, R176.reuse, R2, R32 ;  /* 0x00000002b020723c */ /* 0x042fe20000001820 */
[----:B------:R-:W1:Y:S02]  /*4690*/  MUFU.EX2 R181, R181 ;  /* 0x000000b500b57308 */ /* 0x000e640000000800 */
[----:B------:R-:W1:Y:S01]  /*46a0*/  LDSM.16.M88.2 R2, [R206+0xd880] ;  /* 0x00d88000ce02783b */ /* 0x000e620000000100 */
[----:B------:R-:W-:Y:S01]  /*46b0*/  ISETP.GT.AND P0, PT, R184, 0x30, PT ;  /* 0x00000030b800780c */ /* 0x000fe20003f04270 */
[--C-:B------:R-:W-:Y:S03]  /*46c0*/  FFMA.FTZ R173, R110, c[0x0][0x29c], -R189.reuse ;  /* 0x0000a7006ead7a23 */ /* 0x100fe600000108bd */
[----:B------:R-:W-:Y:S02]  /*46d0*/  FSEL R16, R16, -INF , P0 ;  /* 0xff80000010107808 */ /* 0x000fe40000000000 */
[----:B------:R-:W-:Y:S01]  /*46e0*/  ISETP.GT.AND P0, PT, R184, 0x31, PT ;  /* 0x00000031b800780c */ /* 0x000fe20003f04270 */
[----:B------:R-:W-:Y:S01]  /*46f0*/  MUFU.EX2 R172, R172 ;  /* 0x000000ac00ac7308 */ /* 0x000fe20000000800 */
[C---:B--2---:R-:W-:Y:S01]  /*4700*/  HMMA.16816.F32 R36, R176.reuse, R4, R36 ;  /* 0x00000004b024723c */ /* 0x044fe20000001824 */
[----:B------:R-:W2:Y:S02]  /*4710*/  LDSM.16.M88.2 R4, [R206+0xe080] ;  /* 0x00e08000ce04783b */ /* 0x000ea40000000100 */
[--C-:B------:R-:W-:Y:S01]  /*4720*/  FFMA.FTZ R185, R16, c[0x0][0x29c], -R189.reuse ;  /* 0x0000a70010b97a23 */ /* 0x100fe200000108bd */
[----:B------:R-:W-:Y:S02]  /*4730*/  FSEL R16, R17, -INF , P0 ;  /* 0xff80000011107808 */ /* 0x000fe40000000000 */
[----:B------:R-:W-:Y:S03]  /*4740*/  ISETP.GT.AND P0, PT, R184, 0x41, PT ;  /* 0x00000041b800780c */ /* 0x000fe60003f04270 */
[----:B------:R-:W-:Y:S01]  /*4750*/  MUFU.EX2 R173, R173 ;  /* 0x000000ad00ad7308 */ /* 0x000fe20000000800 */
[----:B----4-:R-:W-:Y:S01]  /*4760*/  HMMA.16816.F32 R40, R176, R8, R40 ;  /* 0x00000008b028723c */ /* 0x010fe20000001828 */
[----:B------:R-:W4:Y:S08]  /*4770*/  LDSM.16.M88.2 R8, [R206+0xe880] ;  /* 0x00e88000ce08783b */ /* 0x000f300000000100 */
[----:B------:R-:W-:Y:S03]  /*4780*/  MUFU.EX2 R185, R185 ;  /* 0x000000b900b97308 */ /* 0x000fe60000000800 */
[----:B------:R-:W-:Y:S01]  /*4790*/  IMNMX R178, R252, R183, PT ;  /* 0x000000b7fcb27217 */ /* 0x000fe20003800200 */
[C---:B---3--:R-:W-:Y:S01]  /*47a0*/  HMMA.16816.F32 R24, R104.reuse, R108, R24 ;  /* 0x0000006c6818723c */ /* 0x048fe20000001818 */
[----:B------:R-:W-:Y:S04]  /*47b0*/  LDSM.16.M88.4 R108, [R182+0x4000] ;  /* 0x00400000b66c783b */ /* 0x000fe80000000200 */
[--C-:B------:R-:W-:Y:S01]  /*47c0*/  FFMA.FTZ R176, R16, c[0x0][0x29c], -R189.reuse ;  /* 0x0000a70010b07a23 */ /* 0x100fe200000108bd */
[C---:B------:R-:W-:Y:S01]  /*47d0*/  ISETP.GT.AND P2, PT, R178.reuse, 0x31, PT ;  /* 0x00000031b200780c */ /* 0x040fe20003f44270 */
[----:B------:R-:W3:Y:S01]  /*47e0*/  LDSM.16.M88.2 R16, [R205+0xc880] ;  /* 0x00c88000cd10783b */ /* 0x000ee20000000100 */
[C---:B-----5:R-:W-:Y:S03]  /*47f0*/  HMMA.16816.F32 R28, R104.reuse, R12, R28 ;  /* 0x0000000c681c723c */ /* 0x060fe6000000181c */
[----:B------:R-:W-:Y:S01]  /*4800*/  ISETP.GT.AND P1, PT, R178, 0x40, PT ;  /* 0x00000040b200780c */ /* 0x000fe20003f24270 */
[--C-:B------:R-:W-:Y:S01]  /*4810*/  FFMA.FTZ R177, R20, c[0x0][0x29c], -R189.reuse ;  /* 0x0000a70014b17a23 */ /* 0x100fe200000108bd */
[----:B------:R-:W-:Y:S01]  /*4820*/  FSEL R20, R21, -INF , P0 ;  /* 0xff80000015147808 */ /* 0x000fe20000000000 */
[----:B------:R-:W-:Y:S01]  /*4830*/  MUFU.EX2 R176, R176 ;  /* 0x000000b000b07308 */ /* 0x000fe20000000800 */
[----:B------:R-:W-:Y:S01]  /*4840*/  ISETP.GT.AND P0, PT, R178, RZ, PT ;  /* 0x000000ffb200720c */ /* 0x000fe20003f04270 */
[C---:B-1----:R-:W-:Y:S01]  /*4850*/  HMMA.16816.F32 R32, R104.reuse, R2, R32 ;  /* 0x000000026820723c */ /* 0x042fe20000001820 */
[----:B------:R-:W-:Y:S03]  /*4860*/  LDSM.16.M88.2 R2, [R205+0xd880] ;  /* 0x00d88000cd02783b */ /* 0x000fe60000000100 */
[----:B------:R-:W-:Y:S01]  /*4870*/  FSEL R13, R6, -INF , P0 ;  /* 0xff800000060d7808 */ /* 0x000fe20000000000 */
[----:B------:R-:W-:Y:S01]  /*4880*/  FFMA.FTZ R189, R20, c[0x0][0x29c], -R189 ;  /* 0x0000a70014bd7a23 */ /* 0x000fe200000108bd */
[C---:B------:R-:W-:Y:S01]  /*4890*/  ISETP.GT.AND P0, PT, R178.reuse, 0x1, PT ;  /* 0x00000001b200780c */ /* 0x040fe20003f04270 */
[----:B------:R-:W1:Y:S01]  /*48a0*/  LDSM.16.M88.2 R20, [R205+0xd080] ;  /* 0x00d08000cd14783b */ /* 0x000e620000000100 */
[C---:B--2---:R-:W-:Y:S01]  /*48b0*/  HMMA.16816.F32 R36, R104.reuse, R4, R36 ;  /* 0x000000046824723c */ /* 0x044fe20000001824 */
[----:B------:R-:W-:Y:S02]  /*48c0*/  MUFU.EX2 R12, R189 ;  /* 0x000000bd000c7308 */ /* 0x000fe40000000800 */
[----:B------:R-:W2:Y:S01]  /*48d0*/  LDSM.16.M88.2 R4, [R205+0xe080] ;  /* 0x00e08000cd04783b */ /* 0x000ea20000000100 */
[--C-:B------:R-:W-:Y:S01]  /*48e0*/  FFMA.FTZ R6, R13, c[0x0][0x29c], -R188.reuse ;  /* 0x0000a7000d067a23 */ /* 0x100fe200000108bc */
[----:B------:R-:W-:Y:S02]  /*48f0*/  FSEL R7, R7, -INF , P0 ;  /* 0xff80000007077808 */ /* 0x000fe40000000000 */
[----:B------:R-:W-:Y:S01]  /*4900*/  ISETP.GT.AND P0, PT, R178, 0x10, PT ;  /* 0x00000010b200780c */ /* 0x000fe20003f04270 */
[----:B----4-:R-:W-:Y:S01]  /*4910*/  HMMA.16816.F32 R40, R104, R8, R40 ;  /* 0x000000086828723c */ /* 0x010fe20000001828 */
[----:B------:R-:W4:Y:S02]  /*4920*/  LDS R9, [R231.X4+0x21280] ;  /* 0x02128000e7097984 */ /* 0x000f240000004800 */
[----:B------:R5:W-:Y:S01]  /*4930*/  MUFU.EX2 R13, R6 ;  /* 0x00000006000d7308 */ /* 0x000be20000000800 */
[--C-:B------:R-:W-:Y:S01]  /*4940*/  FFMA.FTZ R179, R7, c[0x0][0x29c], -R188.reuse ;  /* 0x0000a70007b37a23 */ /* 0x100fe200000108bc */
[----:B------:R-:W-:Y:S02]  /*4950*/  FSEL R7, R10, -INF , P0 ;  /* 0xff8000000a077808 */ /* 0x000fe40000000000 */
[C---:B------:R-:W-:Y:S02]  /*4960*/  ISETP.GT.AND P0, PT, R178.reuse, 0x11, PT ;  /* 0x00000011b200780c */ /* 0x040fe40003f04270 */
[----:B------:R-:W-:Y:S03]  /*4970*/  FSEL R19, R19, -INF , P2 ;  /* 0xff80000013137808 */ /* 0x000fe60001000000 */
[--C-:B------:R-:W-:Y:S01]  /*4980*/  FFMA.FTZ R10, R7, c[0x0][0x29c], -R188.reuse ;  /* 0x0000a700070a7a23 */ /* 0x100fe200000108bc */
[----:B------:R-:W2:Y:S01]  /*4990*/  MUFU.EX2 R8, R179 ;  /* 0x000000b300087308 */ /* 0x000ea20000000800 */
[----:B------:R-:W-:Y:S01]  /*49a0*/  FSEL R11, R11, -INF , P0 ;  /* 0xff8000000b0b7808 */ /* 0x000fe20000000000 */
[C---:B---3--:R-:W-:Y:S05]  /*49b0*/  HMMA.16816.F32 R24, R108.reuse, R16, R24 ;  /* 0x000000106c18723c */ /* 0x048fea0000001818 */
[----:B------:R-:W-:Y:S01]  /*49c0*/  ISETP.GT.AND P0, PT, R178, 0x20, PT ;  /* 0x00000020b200780c */ /* 0x000fe20003f04270 */
[--C-:B------:R-:W-:Y:S02]  /*49d0*/  FFMA.FTZ R19, R19, c[0x0][0x29c], -R188.reuse ;  /* 0x0000a70013137a23 */ /* 0x100fe400000108bc */
[--C-:B------:R-:W-:Y:S01]  /*49e0*/  FFMA.FTZ R16, R11, c[0x0][0x29c], -R188.reuse ;  /* 0x0000a7000b107a23 */ /* 0x100fe200000108bc */
[----:B------:R-:W-:Y:S01]  /*49f0*/  FSEL R17, R14, -INF , P0 ;  /* 0xff8000000e117808 */ /* 0x000fe20000000000 */
[----:B------:R-:W3:Y:S01]  /*4a00*/  MUFU.EX2 R177, R177 ;  /* 0x000000b100b17308 */ /* 0x000ee20000000800 */
[C---:B------:R-:W-:Y:S01]  /*4a10*/  ISETP.GT.AND P0, PT, R178.reuse, 0x21, PT ;  /* 0x00000021b200780c */ /* 0x040fe20003f04270 */
[----:B-----5:R-:W5:Y:S02]  /*4a20*/  LDSM.16.M88.2 R6, [R205+0xe880] ;  /* 0x00e88000cd06783b */ /* 0x020f640000000100 */
[--C-:B------:R-:W-:Y:S01]  /*4a30*/  FFMA.FTZ R14, R17, c[0x0][0x29c], -R188.reuse ;  /* 0x0000a700110e7a23 */ /* 0x100fe200000108bc */
[----:B------:R-:W-:Y:S01]  /*4a40*/  FSEL R15, R15, -INF , P0 ;  /* 0xff8000000f0f7808 */ /* 0x000fe20000000000 */
[C---:B-1----:R-:W-:Y:S03]  /*4a50*/  HMMA.16816.F32 R28, R108.reuse, R20, R28 ;  /* 0x000000146c1c723c */ /* 0x042fe6000000181c */
[----:B------:R-:W-:Y:S01]  /*4a60*/  ISETP.GT.AND P0, PT, R178, 0x30, PT ;  /* 0x00000030b200780c */ /* 0x000fe20003f04270 */
[----:B------:R1:W-:Y:S03]  /*4a70*/  MUFU.EX2 R11, R16 ;  /* 0x00000010000b7308 */ /* 0x0003e60000000800 */
[----:B------:R-:W-:Y:S01]  /*4a80*/  FSEL R17, R18, -INF , P0 ;  /* 0xff80000012117808 */ /* 0x000fe20000000000 */
[C---:B------:R-:W-:Y:S03]  /*4a90*/  HMMA.16816.F32 R32, R108.reuse, R2, R32 ;  /* 0x000000026c20723c */ /* 0x040fe60000001820 */
[----:B------:R-:W-:Y:S03]  /*4aa0*/  ISETP.GT.AND P0, PT, R178, 0x41, PT ;  /* 0x00000041b200780c */ /* 0x000fe60003f04270 */
[----:B------:R-:W-:Y:S01]  /*4ab0*/  MUFU.EX2 R14, R14 ;  /* 0x0000000e000e7308 */ /* 0x000fe20000000800 */
[----:B------:R-:W-:Y:S01]  /*4ac0*/  FSEL R23, R23, -INF , P0 ;  /* 0xff80000017177808 */ /* 0x000fe20000000000 */
[C---:B--2---:R-:W-:Y:S01]  /*4ad0*/  HMMA.16816.F32 R36, R108.reuse, R4, R36 ;  /* 0x000000046c24723c */ /* 0x044fe20000001824 */
[----:B------:R-:W-:Y:S06]  /*4ae0*/  PLOP3.LUT P0, PT, PT, PT, UP0, 0x80, 0x0 ;  /* 0x000000000000781c */ /* 0x000fec0003f0f008 */
[--C-:B------:R-:W-:Y:S01]  /*4af0*/  FFMA.FTZ R4, R17, c[0x0][0x29c], -R188.reuse ;  /* 0x0000a70011047a23 */ /* 0x100fe200000108bc */
[----:B------:R-:W-:Y:S01]  /*4b00*/  F2FP.PACK_AB R17, R175, R174 ;  /* 0x000000aeaf11723e */ /* 0x000fe200000000ff */
[----:B------:R-:W-:Y:S01]  /*4b10*/  MUFU.EX2 R19, R19 ;  /* 0x0000001300137308 */ /* 0x000fe20000000800 */
[----:B-1----:R-:W1:Y:S02]  /*4b20*/  LDS R16, [R231.X4+0x212a0] ;  /* 0x0212a000e7107984 */ /* 0x002e640000004800 */
[--C-:B----4-:R-:W-:Y:S02]  /*4b30*/  FADD.FTZ R21, R28, -R9.reuse ;  /* 0x800000091c157221 */ /* 0x110fe40000010000 */
[--C-:B------:R-:W-:Y:S01]  /*4b40*/  FADD.FTZ R18, R29, -R9.reuse ;  /* 0x800000091d127221 */ /* 0x100fe20000010000 */
[----:B------:R-:W-:Y:S01]  /*4b50*/  STS [R230+0x21480], R17 ;  /* 0x02148011e6007388 */ /* 0x000fe20000000800 */
[----:B------:R-:W-:Y:S03]  /*4b60*/  FMUL.FTZ R21, R180, R21 ;  /* 0x00000015b4157220 */ /* 0x000fe60000410000 */
[----:B------:R-:W-:Y:S01]  /*4b70*/  MUFU.EX2 R4, R4 ;  /* 0x0000000400047308 */ /* 0x000fe20000000800 */
[----:B-----5:R-:W-:Y:S03]  /*4b80*/  HMMA.16816.F32 R40, R108, R6, R40 ;  /* 0x000000066c28723c */ /* 0x020fe60000001828 */
[--C-:B------:R-:W-:Y:S01]  /*4b90*/  FFMA.FTZ R5, R15, c[0x0][0x29c], -R188.reuse ;  /* 0x0000a7000f057a23 */ /* 0x100fe200000108bc */
[----:B------:R-:W-:Y:S01]  /*4ba0*/  FSEL R15, R22, -INF , P1 ;  /* 0xff800000160f7808 */ /* 0x000fe20000800000 */
[----:B------:R-:W-:Y:S02]  /*4bb0*/  FMUL.FTZ R18, R181, R18 ;  /* 0x00000012b5127220 */ /* 0x000fe40000410000 */
[--C-:B------:R-:W-:Y:S02]  /*4bc0*/  FADD.FTZ R7, R24, -R9.reuse ;  /* 0x8000000918077221 */ /* 0x100fe40000010000 */
[----:B------:R-:W2:Y:S03]  /*4bd0*/  MUFU.EX2 R10, R10 ;  /* 0x0000000a000a7308 */ /* 0x000ea60000000800 */
[--C-:B------:R-:W-:Y:S01]  /*4be0*/  FADD.FTZ R6, R25, -R9.reuse ;  /* 0x8000000919067221 */ /* 0x100fe20000010000 */
[----:B------:R-:W-:Y:S01]  /*4bf0*/  F2FP.PACK_AB R21, R18, R21 ;  /* 0x000000151215723e */ /* 0x000fe200000000ff */
[----:B------:R-:W-:Y:S02]  /*4c00*/  FMUL.FTZ R7, R174, R7 ;  /* 0x00000007ae077220 */ /* 0x000fe40000410000 */
[----:B------:R-:W-:Y:S02]  /*4c10*/  FMUL.FTZ R6, R175, R6 ;  /* 0x00000006af067220 */ /* 0x000fe40000410000 */
[--C-:B------:R-:W-:Y:S01]  /*4c20*/  FFMA.FTZ R15, R15, c[0x0][0x29c], -R188.reuse ;  /* 0x0000a7000f0f7a23 */ /* 0x100fe200000108bc */
[----:B------:R-:W4:Y:S01]  /*4c30*/  MUFU.EX2 R5, R5 ;  /* 0x0000000500057308 */ /* 0x000f220000000800 */
[----:B------:R-:W-:Y:S01]  /*4c40*/  FFMA.FTZ R188, R23, c[0x0][0x29c], -R188 ;  /* 0x0000a70017bc7a23 */ /* 0x000fe200000108bc */
[----:B------:R-:W-:Y:S01]  /*4c50*/  F2FP.PACK_AB R7, R6, R7 ;  /* 0x000000070607723e */ /* 0x000fe200000000ff */
[--C-:B------:R-:W-:Y:S01]  /*4c60*/  FADD.FTZ R20, R33, -R9.reuse ;  /* 0x8000000921147221 */ /* 0x100fe20000010000 */
[----:B------:R-:W-:Y:S01]  /*4c70*/  F2FP.PACK_AB R6, R8, R13 ;  /* 0x0000000d0806723e */ /* 0x000fe200000000ff */
[--C-:B------:R-:W-:Y:S01]  /*4c80*/  FADD.FTZ R40, R40, -R9.reuse ;  /* 0x8000000928287221 */ /* 0x100fe20000010000 */
[----:B------:R-:W-:Y:S01]  /*4c90*/  F2FP.PACK_AB R23, R181, R180 ;  /* 0x000000b4b517723e */ /* 0x000fe200000000ff */
[--C-:B------:R-:W-:Y:S01]  /*4ca0*/  FADD.FTZ R41, R41, -R9.reuse ;  /* 0x8000000929297221 */ /* 0x100fe20000010000 */
[----:B------:R-:W-:Y:S01]  /*4cb0*/  F2FP.PACK_AB R33, R173, R172 ;  /* 0x000000acad21723e */ /* 0x000fe200000000ff */
[----:B------:R5:W-:Y:S01]  /*4cc0*/  STS [R227], R6 ;  /* 0x00000006e3007388 */ /* 0x000be20000000800 */
[----:B------:R-:W-:Y:S01]  /*4cd0*/  MUFU.EX2 R15, R15 ;  /* 0x0000000f000f7308 */ /* 0x000fe20000000800 */
[----:B---3--:R-:W-:Y:S01]  /*4ce0*/  FMUL.FTZ R40, R177, R40 ;  /* 0x00000028b1287220 */ /* 0x008fe20000410000 */
[C---:B------:R-:W-:Y:S01]  /*4cf0*/  F2FP.PACK_AB R177, R12.reuse, R177 ;  /* 0x000000b10cb1723e */ /* 0x040fe200000000ff */
[----:B------:R-:W-:Y:S01]  /*4d00*/  FMUL.FTZ R41, R12, R41 ;  /* 0x000000290c297220 */ /* 0x000fe20000410000 */
[----:B--2---:R-:W-:Y:S01]  /*4d10*/  F2FP.PACK_AB R12, R11, R10 ;  /* 0x0000000a0b0c723e */ /* 0x004fe200000000ff */
[----:B------:R-:W-:Y:S01]  /*4d20*/  STS [R230+0x21c80], R23 ;  /* 0x021c8017e6007388 */ /* 0x000fe20000000800 */
[--C-:B------:R-:W-:Y:S02]  /*4d30*/  FADD.FTZ R29, R32, -R9.reuse ;  /* 0x80000009201d7221 */ /* 0x100fe40000010000 */
[--C-:B------:R-:W-:Y:S01]  /*4d40*/  FADD.FTZ R36, R36, -R9.reuse ;  /* 0x8000000924247221 */ /* 0x100fe20000010000 */
[----:B------:R2:W-:Y:S01]  /*4d50*/  STS [R227+0x800], R12 ;  /* 0x0008000ce3007388 */ /* 0x0005e20000000800 */
[----:B------:R-:W3:Y:S01]  /*4d60*/  MUFU.EX2 R188, R188 ;  /* 0x000000bc00bc7308 */ /* 0x000ee20000000800 */
[----:B------:R-:W-:Y:S01]  /*4d70*/  FMUL.FTZ R29, R172, R29 ;  /* 0x0000001dac1d7220 */ /* 0x000fe20000410000 */
[----:B------:R-:W-:Y:S01]  /*4d80*/  F2FP.PACK_AB R41, R41, R40 ;  /* 0x000000282929723e */ /* 0x000fe200000000ff */
[----:B------:R-:W-:Y:S01]  /*4d90*/  STS [R230+0x22480], R33 ;  /* 0x02248021e6007388 */ /* 0x000fe20000000800 */
[----:B----4-:R-:W-:Y:S01]  /*4da0*/  F2FP.PACK_AB R18, R5, R14 ;  /* 0x0000000e0512723e */ /* 0x010fe200000000ff */
[----:B------:R-:W-:Y:S02]  /*4db0*/  FMUL.FTZ R20, R173, R20 ;  /* 0x00000014ad147220 */ /* 0x000fe40000410000 */
[----:B------:R-:W-:Y:S01]  /*4dc0*/  FMUL.FTZ R36, R185, R36 ;  /* 0x00000024b9247220 */ /* 0x000fe20000410000 */
[----:B------:R-:W-:Y:S01]  /*4dd0*/  F2FP.PACK_AB R185, R176, R185 ;  /* 0x000000b9b0b9723e */ /* 0x000fe200000000ff */
[----:B------:R4:W-:Y:S01]  /*4de0*/  STS [R227+0x1000], R18 ;  /* 0x00100012e3007388 */ /* 0x0009e20000000800 */
[----:B------:R-:W-:Y:S01]  /*4df0*/  F2FP.PACK_AB R29, R20, R29 ;  /* 0x0000001d141d723e */ /* 0x000fe200000000ff */
[----:B------:R-:W-:Y:S01]  /*4e00*/  FADD.FTZ R37, R37, -R9 ;  /* 0x8000000925257221 */ /* 0x000fe20000010000 */
[----:B------:R-:W-:Y:S01]  /*4e10*/  F2FP.PACK_AB R20, R19, R4 ;  /* 0x000000041314723e */ /* 0x000fe200000000ff */
[----:B------:R-:W-:Y:S01]  /*4e20*/  STS [R230+0x22c80], R185 ;  /* 0x022c80b9e6007388 */ /* 0x000fe20000000800 */
[--C-:B-1----:R-:W-:Y:S02]  /*4e30*/  FADD.FTZ R9, R27, -R16.reuse ;  /* 0x800000101b097221 */ /* 0x102fe40000010000 */
[--C-:B------:R-:W-:Y:S01]  /*4e40*/  FADD.FTZ R22, R26, -R16.reuse ;  /* 0x800000101a167221 */ /* 0x100fe20000010000 */
[----:B------:R-:W-:Y:S01]  /*4e50*/  STS [R227+0x1800], R20 ;  /* 0x00180014e3007388 */ /* 0x000fe20000000800 */
[----:B------:R-:W-:Y:S02]  /*4e60*/  FMUL.FTZ R9, R8, R9 ;  /* 0x0000000908097220 */ /* 0x000fe40000410000 */
[----:B------:R-:W-:Y:S01]  /*4e70*/  FMUL.FTZ R22, R13, R22 ;  /* 0x000000160d167220 */ /* 0x000fe20000410000 */
[----:B------:R-:W-:Y:S01]  /*4e80*/  STS [R230+0x23480], R177 ;  /* 0x023480b1e6007388 */ /* 0x000fe20000000800 */
[--C-:B------:R-:W-:Y:S01]  /*4e90*/  FADD.FTZ R13, R30, -R16.reuse ;  /* 0x800000101e0d7221 */ /* 0x100fe20000010000 */
[----:B---3--:R-:W-:Y:S01]  /*4ea0*/  F2FP.PACK_AB R8, R188, R15 ;  /* 0x0000000fbc08723e */ /* 0x008fe200000000ff */
[--C-:B-----5:R-:W-:Y:S01]  /*4eb0*/  FADD.FTZ R6, R31, -R16.reuse ;  /* 0x800000101f067221 */ /* 0x120fe20000010000 */
[----:B------:R-:W-:Y:S01]  /*4ec0*/  F2FP.PACK_AB R22, R9, R22 ;  /* 0x000000160916723e */ /* 0x000fe200000000ff */
[----:B------:R-:W-:Y:S02]  /*4ed0*/  FMUL.FTZ R13, R10, R13 ;  /* 0x0000000d0a0d7220 */ /* 0x000fe40000410000 */
[----:B------:R-:W-:Y:S01]  /*4ee0*/  STS [R227+0x2000], R8 ;  /* 0x00200008e3007388 */ /* 0x000fe20000000800 */
[----:B------:R-:W-:Y:S02]  /*4ef0*/  FMUL.FTZ R6, R11, R6 ;  /* 0x000000060b067220 */ /* 0x000fe40000410000 */
[--C-:B------:R-:W-:Y:S01]  /*4f00*/  FADD.FTZ R11, R34, -R16.reuse ;  /* 0x80000010220b7221 */ /* 0x100fe20000010000 */
[----:B------:R-:W-:Y:S01]  /*4f10*/  BAR.SYNC.DEFER_BLOCKING 0x0 ;  /* 0x0000000000007b1d */ /* 0x000fe20000010000 */
[--C-:B------:R-:W-:Y:S01]  /*4f20*/  FADD.FTZ R10, R35, -R16.reuse ;  /* 0x80000010230a7221 */ /* 0x100fe20000010000 */
[----:B--2---:R-:W-:Y:S01]  /*4f30*/  F2FP.PACK_AB R12, R6, R13 ;  /* 0x0000000d060c723e */ /* 0x004fe200000000ff */
[----:B------:R-:W-:Y:S02]  /*4f40*/  FMUL.FTZ R11, R14, R11 ;  /* 0x0000000b0e0b7220 */ /* 0x000fe40000410000 */
[----:B------:R-:W-:Y:S02]  /*4f50*/  FMUL.FTZ R10, R5, R10 ;  /* 0x0000000a050a7220 */ /* 0x000fe40000410000 */
[----:B------:R-:W-:Y:S02]  /*4f60*/  FMUL.FTZ R37, R176, R37 ;  /* 0x00000025b0257220 */ /* 0x000fe40000410000 */
[--C-:B------:R-:W-:Y:S01]  /*4f70*/  FADD.FTZ R5, R38, -R16.reuse ;  /* 0x8000001026057221 */ /* 0x100fe20000010000 */
[----:B----4-:R-:W-:Y:S01]  /*4f80*/  F2FP.PACK_AB R18, R10, R11 ;  /* 0x0000000b0a12723e */ /* 0x010fe200000000ff */
[--C-:B------:R-:W-:Y:S01]  /*4f90*/  FADD.FTZ R6, R39, -R16.reuse ;  /* 0x8000001027067221 */ /* 0x100fe20000010000 */
[----:B------:R-:W-:Y:S01]  /*4fa0*/  F2FP.PACK_AB R37, R37, R36 ;  /* 0x000000242525723e */ /* 0x000fe200000000ff */
[----:B------:R-:W-:Y:S02]  /*4fb0*/  FMUL.FTZ R5, R4, R5 ;  /* 0x0000000504057220 */ /* 0x000fe40000410000 */
[----:B------:R-:W-:Y:S02]  /*4fc0*/  FMUL.FTZ R6, R19, R6 ;  /* 0x0000000613067220 */ /* 0x000fe40000410000 */
[--C-:B------:R-:W-:Y:S02]  /*4fd0*/  FADD.FTZ R42, R42, -R16.reuse ;  /* 0x800000102a2a7221 */ /* 0x100fe40000010000 */
[----:B------:R-:W-:Y:S01]  /*4fe0*/  FADD.FTZ R43, R43, -R16 ;  /* 0x800000102b2b7221 */ /* 0x000fe20000010000 */
[----:B------:R-:W-:Y:S01]  /*4ff0*/  F2FP.PACK_AB R28, R6, R5 ;  /* 0x00000005061c723e */ /* 0x000fe200000000ff */
[----:B------:R-:W-:Y:S02]  /*5000*/  FMUL.FTZ R42, R15, R42 ;  /* 0x0000002a0f2a7220 */ /* 0x000fe40000410000 */
[----:B------:R-:W-:Y:S01]  /*5010*/  FMUL.FTZ R43, R188, R43 ;  /* 0x0000002bbc2b7220 */ /* 0x000fe20000410000 */
[----:B------:R-:W-:Y:S01]  /*5020*/  STS [R230+0x23c80], R7 ;  /* 0x023c8007e6007388 */ /* 0x000fe20000000800 */
[----:B------:R-:W-:Y:S03]  /*5030*/  IMAD.SHL.U32 R110, R218, 0x2, RZ ;  /* 0x00000002da6e7824 */ /* 0x000fe600078e00ff */
[----:B------:R-:W-:Y:S01]  /*5040*/  STS [R227+0x2800], R22 ;  /* 0x00280016e3007388 */ /* 0x000fe20000000800 */
[----:B------:R-:W-:Y:S03]  /*5050*/  F2FP.PACK_AB R42, R43, R42 ;  /* 0x0000002a2b2a723e */ /* 0x000fe600000000ff */
        /* <DEDUP_REMOVED lines=123> */
[----:B------:R-:W-:Y:S01]  /*5810*/  IADD3 R4, P2, P1, R238, UR6, R225 ;  /* 0x00000006ee047c10 */ /* 0x000fe2000f95e0e1 */
[----:B------:R-:W-:Y:S01]  /*5820*/  USHF.L.U64.HI UR17, UR20, 0x6, UR17 ;  /* 0x0000000614117899 */ /* 0x000fe20008010211 */
[----:B------:R-:W-:Y:S02]  /*5830*/  IMAD.U32 R2, RZ, RZ, UR18 ;  /* 0x00000012ff027e24 */ /* 0x000fe4000f8e00ff */
[----:B------:R-:W-:Y:S02]  /*5840*/  LEA.HI.X.SX32 R5, R8, R219, 0x1, P0 ;  /* 0x000000db08057211 */ /* 0x000fe400000f0eff */
[----:B------:R-:W-:Y:S02]  /*5850*/  LEA R8, P0, R6, c[0x0][0x280], 0x2 ;  /* 0x0000a00006087a11 */ /* 0x000fe400078010ff */
[----:B------:R-:W-:Y:S02]  /*5860*/  IADD3.X R3, R247, UR17, R224, P2, P1 ;  /* 0x00000011f7037c10 */ /* 0x000fe400097e24e0 */
[----:B------:R-:W-:Y:S02]  /*5870*/  IADD3 R7, -R233, UR9, -R2 ;  /* 0x00000009e9077c10 */ /* 0x000fe4000fffe902 */
[----:B------:R-:W-:Y:S02]  /*5880*/  IADD3 R2, P1, R238, UR6, RZ ;  /* 0x00000006ee027c10 */ /* 0x000fe4000ff3e0ff */
[----:B------:R-:W-:Y:S02]  /*5890*/  LEA.HI.X R9, R6, c[0x0][0x284], R5, 0x2, P0 ;  /* 0x0000a10006097a11 */ /* 0x000fe400000f1405 */
[C---:B------:R-:W-:Y:S02]  /*58a0*/  LEA R10, P0, R2.reuse, c[0x0][0x1f0], 0x1 ;  /* 0x00007c00020a7a11 */ /* 0x040fe400078008ff */
[----:B------:R-:W-:Y:S02]  /*58b0*/  IADD3.X R5, R247, UR17, RZ, P1, !PT ;  /* 0x00000011f7057c10 */ /* 0x000fe40008ffe4ff */
        /* <DEDUP_REMOVED lines=23> */
.L_x_1312:
[-C--:B--234-:R-:W-:Y:S01]  /*5a30*/  HMMA.16816.F32 R4, R172, R176.reuse, RZ ;  /* 0x000000b0ac04723c */ /* 0x09cfe200000018ff */
[----:B------:R-:W0:Y:S01]  /*5a40*/  LDGDEPBAR ;  /* 0x00000000000079af */ /* 0x000e220000000000 */
[----:B------:R-:W-:Y:S02]  /*5a50*/  UIMAD UR8, UR8, 0x3000, URZ ;  /* 0x00003000080878a4 */ /* 0x000fe4000f8e023f */
[----:B------:R-:W-:Y:S02]  /*5a60*/  UISETP.GE.AND UP0, UPT, UR15, UR5, UPT ;  /* 0x000000050f00728c */ /* 0x000fe4000bf06270 */
[----:B------:R-:W-:Y:S02]  /*5a70*/  UIADD3 UR7, UR4, 0x1, URZ ;  /* 0x0000000104077890 */ /* 0x000fe4000fffe03f */
[C---:B-1----:R-:W-:Y:S01]  /*5a80*/  HMMA.16816.F32 R8, R180.reuse, R176, RZ ;  /* 0x000000b0b408723c */ /* 0x042fe200000018ff */
[----:B------:R-:W-:Y:S02]  /*5a90*/  UISETP.GE.AND UP2, UPT, UR4, 0x1, UPT ;  /* 0x000000010400788c */ /* 0x000fe4000bf46270 */
[----:B------:R-:W-:Y:S01]  /*5aa0*/  UIADD3 UR6, UR16, 0x1, URZ ;  /* 0x0000000110067890 */ /* 0x000fe2000fffe03f */
[----:B------:R-:W-:Y:S01]  /*5ab0*/  IADD3 R2, P0, R236, UR8, RZ ;  /* 0x00000008ec027c10 */ /* 0x000fe2000ff1e0ff */
[----:B------:R-:W-:Y:S03]  /*5ac0*/  UISETP.GE.AND UP1, UPT, UR16, 0x1, UPT ;  /* 0x000000011000788c */ /* 0x000fe6000bf26270 */
[-C--:B------:R-:W-:Y:S01]  /*5ad0*/  HMMA.16816.F32 R12, R180, R178.reuse, RZ ;  /* 0x000000b2b40c723c */ /* 0x080fe200000018ff */
[----:B------:R-:W-:Y:S07]  /*5ae0*/  USEL UR16, UR6, URZ, !UP1 ;  /* 0x0000003f06107287 */ /* 0x000fee000c800000 */
        /* <DEDUP_REMOVED lines=60> */
[----:B------:R-:W-:Y:S01]  /*5eb0*/  IMAD.U32 R186, RZ, RZ, UR8 ;  /* 0x00000008ffba7e24 */ /* 0x000fe2000f8e00ff */
[-C--:B------:R-:W-:Y:S01]  /*5ec0*/  HMMA.16816.F32 R4, R180, R188.reuse, R4 ;  /* 0x000000bcb404723c */ /* 0x080fe20000001804 */
[----:B------:R-:W-:Y:S04]  /*5ed0*/  UMOV UR8, UR15 ;  /* 0x0000000f00087c82 */ /* 0x000fe80008000000 */
[----:B------:R-:W-:Y:S02]  /*5ee0*/  LEA.HI.X.SX32 R3, R186, R235, 0x1, P0 ;  /* 0x000000ebba037211 */ /* 0x000fe400000f0eff */
[C---:B------:R-:W-:Y:S01]  /*5ef0*/  LEA R184, P0, R2.reuse, c[0x0][0x220], 0x2 ;  /* 0x0000880002b87a11 */ /* 0x040fe200078010ff */
[C---:B---3--:R-:W-:Y:S04]  /*5f00*/  HMMA.16816.F32 R8, R192.reuse, R188, R8 ;  /* 0x000000bcc008723c */ /* 0x048fe80000001808 */
[----:B------:R-:W-:Y:S01]  /*5f10*/  LEA.HI.X R185, R2, c[0x0][0x224], R3, 0x2, P0 ;  /* 0x0000890002b97a11 */ /* 0x000fe200000f1403 */
[----:B------:R-:W-:Y:S01]  /*5f20*/  IMAD.U32 R3, RZ, RZ, UR4 ;  /* 0x00000004ff037e24 */ /* 0x000fe2000f8e00ff */
[----:B------:R-:W-:Y:S01]  /*5f30*/  PLOP3.LUT P0, PT, PT, PT, UP0, 0x80, 0x0 ;  /* 0x000000000000781c */ /* 0x000fe20003f0f008 */
[----:B------:R-:W-:Y:S01]  /*5f40*/  USEL UR4, UR7, URZ, !UP2 ;  /* 0x0000003f07047287 */ /* 0x000fe2000d000000 */
[-C--:B------:R-:W-:Y:S04]  /*5f50*/  HMMA.16816.F32 R12, R192, R190.reuse, R12 ;  /* 0x000000bec00c723c */ /* 0x080fe8000000180c */
[----:B------:R-:W-:Y:S03]  /*5f60*/  IMAD R3, R3, 0x3000, R218 ;  /* 0x0000300003037824 */ /* 0x000fe600078e02da */
[----:B------:R-:W-:Y:S01]  /*5f70*/  RED.E.ADD.F32.FTZ.RN.STRONG.GPU [R184.64], R4 ;  /* 0x00000004b800798e */ /* 0x000fe2000c10e78c */
[C---:B------:R-:W-:Y:S03]  /*5f80*/  HMMA.16816.F32 R16, R180.reuse, R190, R16 ;  /* 0x000000beb410723c */ /* 0x040fe60000001810 */
[----:B------:R-:W-:Y:S01]  /*5f90*/  RED.E.ADD.F32.FTZ.RN.STRONG.GPU [R184.64+0x400], R5 ;  /* 0x00040005b800798e */ /* 0x000fe2000c10e78c */
[----:B------:R-:W-:Y:S03]  /*5fa0*/  IMAD.SHL.U32 R172, R3, 0x2, RZ ;  /* 0x0000000203ac7824 */ /* 0x000fe600078e00ff */
[----:B------:R-:W-:Y:S01]  /*5fb0*/  RED.E.ADD.F32.FTZ.RN.STRONG.GPU [R184.64+0x800], R6 ;  /* 0x00080006b800798e */ /* 0x000fe2000c10e78c */
[-C--:B----4-:R-:W-:Y:S03]  /*5fc0*/  HMMA.16816.F32 R20, R180, R196.reuse, R20 ;  /* 0x000000c4b414723c */ /* 0x090fe60000001814 */
        /* <DEDUP_REMOVED lines=12> */
[----:B------:R-:W-:Y:S04]  /*6090*/  RED.E.ADD.F32.FTZ.RN.STRONG.GPU [R184.64+0x2c00], R19 ;  /* 0x002c0013b800798e */ /* 0x000fe8000c10e78c */
[----:B------:R-:W-:Y:S01]  /*60a0*/  RED.E.ADD.F32.FTZ.RN.STRONG.GPU [R184.64+0x3000], R12 ;  /* 0x0030000cb800798e */ /* 0x000fe2000c10e78c */
[C---:B------:R-:W-:Y:S03]  /*60b0*/  HMMA.16816.F32 R40, R192.reuse, R176, R40 ;  /* 0x000000b0c028723c */ /* 0x040fe60000001828 */
[----:B------:R-:W-:Y:S04]  /*60c0*/  LDSM.16.MT88.2 R2, [R211+0x23c80] ;  /* 0x023c8000d302783b */ /* 0x000fe80000004100 */
[----:B------:R-:W1:Y:S01]  /*60d0*/  LDSM.16.MT88.4 R8, [R172+0xf080] ;  /* 0x00f08000ac08783b */ /* 0x000e620000004200 */
[-C--:B------:R-:W-:Y:S03]  /*60e0*/  HMMA.16816.F32 R104, R192, R178.reuse, R104 ;  /* 0x000000b2c068723c */ /* 0x080fe60000001868 */
[----:B------:R-:W-:Y:S04]  /*60f0*/  RED.E.ADD.F32.FTZ.RN.STRONG.GPU [R184.64+0x3400], R13 ;  /* 0x0034000db800798e */ /* 0x000fe8000c10e78c */
[----:B------:R-:W-:Y:S01]  /*6100*/  RED.E.ADD.F32.FTZ.RN.STRONG.GPU [R184.64+0x3800], R14 ;  /* 0x0038000eb800798e */ /* 0x000fe2000c10e78c */
[----:B------:R-:W-:Y:S03]  /*6110*/  HMMA.16816.F32 R108, R180, R178, R108 ;  /* 0x000000b2b46c723c */ /* 0x000fe6000000186c */
        /* <DEDUP_REMOVED lines=185> */
.L_x_1310:
[----:B------:R-:W-:Y:S05]  /*6cb0*/  @P0 EXIT ;  /* 0x000000000000094d */ /* 0x000fea0003800000 */
[----:B------:R-:W-:Y:S01]  /*6cc0*/  ISETP.NE.U32.AND P0, PT, RZ, c[0x0][0x360], PT ;  /* 0x0000d800ff007a0c */ /* 0x000fe20003f05070 */
[----:B------:R-:W-:Y:S02]  /*6cd0*/  UMOV UR6, 0x1 ;  /* 0x0000000100067882 */ /* 0x000fe40000000000 */
[----:B------:R-:W-:Y:S01]  /*6ce0*/  ULDC.64 UR4, c[0x0][0x338] ;  /* 0x0000ce0000047ab9 */ /* 0x000fe20000000a00 */
[----:B------:R-:W-:-:S13]  /*6cf0*/  ISETP.NE.AND.EX P0, PT, RZ, c[0x0][0x364], PT, P0 ;  /* 0x0000d900ff007a0c */ /* 0x000fda0003f05300 */
[----:B------:R-:W-:-:S04]  /*6d00*/  @P0 IMAD.MOV.U32 R3, RZ, RZ, 0x4 ;  /* 0x00000004ff030424 */ /* 0x000fc800078e00ff */
[----:B------:R-:W-:-:S05]  /*6d10*/  @P0 IMAD.WIDE R4, R234, R3, c[0x0][0x360] ;  /* 0x0000d800ea040625 */ /* 0x000fca00078e0203 */
[----:B------:R1:W2:Y:S01]  /*6d20*/  @P0 LDG.E R3, [R4.64] ;  /* 0x0000000c04030981 */ /* 0x0002a2000c1e1900 */
[----:B------:R-:W-:Y:S02]  /*6d30*/  UISETP.NE.AND UP0, UPT, UR6, UR4, UPT ;  /* 0x000000040600728c */ /* 0x000fe4000bf05270 */
[----:B------:R-:W-:Y:S02]  /*6d40*/  UIMAD.WIDE.U32 UR6, UR10, UR5, URZ ;  /* 0x000000050a0672a5 */ /* 0x000fe4000f8e003f */
[----:B------:R-:W-:Y:S02]  /*6d50*/  ULDC UR4, c[0x0][0x340] ;  /* 0x0000d00000047ab9 */ /* 0x000fe40000000800 */
[----:B------:R-:W-:-:S04]  /*6d60*/  UIMAD UR11, UR11, 0x3c00, URZ ;  /* 0x00003c000b0b78a4 */ /* 0x000fc8000f8e023f */
[----:B------:R-:W-:Y:S02]  /*6d70*/  USHF.R.S32.HI UR6, URZ, 0x1f, UR11 ;  /* 0x0000001f3f067899 */ /* 0x000fe4000801140b */
[----:B------:R-:W-:Y:S02]  /*6d80*/  @UP0 UMOV UR5, UR7 ;  /* 0x0000000700050c82 */ /* 0x000fe40008000000 */
[----:B------:R-:W-:-:S03]  /*6d90*/  @UP0 USHF.R.U32.HI UR10, URZ, UR4, UR5 ;  /* 0x000000043f0a0299 */ /* 0x000fc60008011605 */
[----:B------:R-:W-:Y:S02]  /*6da0*/  ULDC.64 UR4, c[0x0][0x328] ;  /* 0x0000ca0000047ab9 */ /* 0x000fe40000000a00 */
[----:B------:R-:W-:Y:S01]  /*6db0*/  USHF.R.S32.HI UR7, URZ, 0x1f, UR10 ;  /* 0x0000001f3f077899 */ /* 0x000fe2000801140a */
[----:B------:R-:W-:-:S03]  /*6dc0*/  IMAD.U32 R6, RZ, RZ, UR10 ;  /* 0x0000000aff067e24 */ /* 0x000fc6000f8e00ff */
[----:B------:R-:W-:Y:S01]  /*6dd0*/  UIMAD UR4, UR7, UR4, URZ ;  /* 0x00000004070472a4 */ /* 0x000fe2000f8e023f */
[----:B-1----:R-:W-:-:S03]  /*6de0*/  SEL R5, R234, RZ, !P0 ;  /* 0x000000ffea057207 */ /* 0x002fc60004000000 */
[----:B------:R-:W-:-:S03]  /*6df0*/  UIMAD UR8, UR10, UR5, UR4 ;  /* 0x000000050a0872a4 */ /* 0x000fc6000f8e0204 */
[----:B------:R-:W-:Y:S02]  /*6e00*/  ULDC.64 UR4, c[0x0][0x300] ;  /* 0x0000c00000047ab9 */ /* 0x000fe40000000a00 */
[----:B------:R-:W-:-:S04]  /*6e10*/  UIMAD UR4, UR7, UR4, URZ ;  /* 0x00000004070472a4 */ /* 0x000fc8000f8e023f */
[----:B------:R-:W-:Y:S01]  /*6e20*/  UIMAD UR4, UR10, UR5, UR4 ;  /* 0x000000050a0472a4 */ /* 0x000fe2000f8e0204 */
[----:B------:R-:W-:Y:S01]  /*6e30*/  BAR.SYNC.DEFER_BLOCKING 0x1, 0x100 ;  /* 0x0044000000007b1d */ /* 0x000fe20000010000 */
[----:B--2---:R-:W-:-:S04]  /*6e40*/  @P0 IMAD R3, R234, 0x50, R3 ;  /* 0x00000050ea030824 */ /* 0x004fc800078e0203 */
[----:B------:R-:W-:-:S05]  /*6e50*/  @P0 IMAD.HI R3, R3, 0x66666667, RZ ;  /* 0x6666666703030827 */ /* 0x000fca00078e02ff */
[----:B------:R-:W-:-:S04]  /*6e60*/  @P0 SHF.R.U32.HI R0, RZ, 0x1f, R3 ;  /* 0x0000001fff000819 */ /* 0x000fc80000011603 */
[----:B------:R-:W-:-:S05]  /*6e70*/  @P0 LEA.HI.SX32 R0, R3, R0, 0x1b ;  /* 0x0000000003000211 */ /* 0x000fca00078fdaff */
[----:B------:R-:W-:Y:S01]  /*6e80*/  @P0 IMAD R2, R0, 0x3c00, RZ ;  /* 0x00003c0000020824 */ /* 0x000fe200078e02ff */
[----:B------:R-:W-:-:S04]  /*6e90*/  SHF.R.S32.HI R0, RZ, 0x1f, R226 ;  /* 0x0000001fff007819 */ /* 0x000fc800000114e2 */
[----:B------:R-:W-:Y:S02]  /*6ea0*/  @P0 SHF.R.S32.HI R3, RZ, 0x1f, R2 ;  /* 0x0000001fff030819 */ /* 0x000fe40000011402 */
[----:B------:R-:W-:-:S06]  /*6eb0*/  @!P0 CS2R R2, SRZ ;  /* 0x0000000000028805 */ /* 0x000fcc000001ff00 */
[----:B------:R-:W-:Y:S01]  /*6ec0*/  IADD3 R226, P2, P1, R2, UR11, R226 ;  /* 0x0000000b02e27c10 */ /* 0x000fe2000f95e0e2 */
[----:B------:R-:W-:-:S03]  /*6ed0*/  IMAD.U32 R2, RZ, RZ, UR10 ;  /* 0x0000000aff027e24 */ /* 0x000fc6000f8e00ff */
[----:B------:R-:W-:Y:S02]  /*6ee0*/  IADD3.X R227, R3, UR6, R0, P2, P1 ;  /* 0x0000000603e37c10 */ /* 0x000fe400097e2400 */
[----:B------:R-:W-:-:S03]  /*6ef0*/  SHF.R.S32.HI R0, RZ, 0x1f, R234 ;  /* 0x0000001fff007819 */ /* 0x000fc600000114ea */
[----:B------:R-:W-:Y:S01]  /*6f00*/  IMAD.WIDE.U32 R6, R6, c[0x0][0x328], R226 ;  /* 0x0000ca0006067a25 */ /* 0x000fe200078e00e2 */
[----:B------:R-:W-:-:S03]  /*6f10*/  SEL R0, R0, RZ, !P0 ;  /* 0x000000ff00007207 */ /* 0x000fc60004000000 */
[----:B------:R-:W-:Y:S01]  /*6f20*/  IMAD.WIDE.U32 R2, R2, c[0x0][0x300], R226 ;  /* 0x0000c00002027a25 */ /* 0x000fe200078e00e2 */
[----:B------:R-:W-:-:S03]  /*6f30*/  IADD3 R7, R7, UR8, RZ ;  /* 0x0000000807077c10 */ /* 0x000fc6000fffe0ff */
[----:B------:R-:W-:Y:S01]  /*6f40*/  IMAD R4, R0, c[0x0][0x330], RZ ;  /* 0x0000cc0000047a24 */ /* 0x000fe200078e02ff */
[----:B------:R-:W-:Y:S01]  /*6f50*/  IADD3 R3, R3, UR4, RZ ;  /* 0x0000000403037c10 */ /* 0x000fe2000fffe0ff */
[----:B------:R-:W-:-:S04]  /*6f60*/  IMAD.WIDE.U32 R6, R5, c[0x0][0x330], R6 ;  /* 0x0000cc0005067a25 */ /* 0x000fc800078e0006 */
[C---:B------:R-:W-:Y:S01]  /*6f70*/  IMAD R4, R5.reuse, c[0x0][0x334], R4 ;  /* 0x0000cd0005047a24 */ /* 0x040fe200078e0204 */
[----:B------:R-:W-:Y:S01]  /*6f80*/  LEA R10, P1, R6, c[0x0][0x310], 0x2 ;  /* 0x0000c400060a7a11 */ /* 0x000fe200078210ff */
[----:B------:R-:W-:-:S04]  /*6f90*/  IMAD.WIDE.U32 R8, R5, c[0x0][0x308], R2 ;  /* 0x0000c20005087a25 */ /* 0x000fc800078e0002 */
[----:B------:R-:W-:Y:S01]  /*6fa0*/  IMAD.IADD R3, R7, 0x1, R4 ;  /* 0x0000000107037824 */ /* 0x000fe200078e0204 */
[----:B------:R-:W-:Y:S01]  /*6fb0*/  LEA R2, P0, R8, c[0x0][0x2e8], 0x2 ;  /* 0x0000ba0008027a11 */ /* 0x000fe200078010ff */
[----:B------:R-:W-:-:S03]  /*6fc0*/  IMAD R0, R0, c[0x0][0x308], RZ ;  /* 0x0000c20000007a24 */ /* 0x000fc600078e02ff */
[----:B------:R-:W-:Y:S01]  /*6fd0*/  LEA.HI.X R11, R6, c[0x0][0x314], R3, 0x2, P1 ;  /* 0x0000c500060b7a11 */ /* 0x000fe200008f1403 */
[----:B------:R-:W-:-:S04]  /*6fe0*/  IMAD R0, R5, c[0x0][0x30c], R0 ;  /* 0x0000c30005007a24 */ /* 0x000fc800078e0200 */
[----:B------:R-:W-:Y:S01]  /*6ff0*/  RED.E.ADD.F32.FTZ.RN.STRONG.GPU [R10.64], R44 ;  /* 0x0000002c0a00798e */ /* 0x000fe2000c10e78c */
[----:B------:R-:W-:-:S03]  /*7000*/  IMAD.IADD R5, R9, 0x1, R0 ;  /* 0x0000000109057824 */ /* 0x000fc600078e0200 */
[----:B------:R-:W-:Y:S02]  /*7010*/  RED.E.ADD.F32.FTZ.RN.STRONG.GPU [R10.64+0x400], R45 ;  /* 0x0004002d0a00798e */ /* 0x000fe4000c10e78c */
[----:B------:R-:W-:Y:S02]  /*7020*/  LEA.HI.X R3, R8, c[0x0][0x2ec], R5, 0x2, P0 ;  /* 0x0000bb0008037a11 */ /* 0x000fe400000f1405 */
        /* <DEDUP_REMOVED lines=119> */
.L_x_1314:
        /* <DEDUP_REMOVED lines=14> */
.L_x_1429:


//--------------------- .text._ZN7cutlass13device_kernelIN5flash32FlashAttnBwdPostprocessConvertdQIN4cute5tupleIJNS3_1CILi80EEENS5_ILi192EEEEEENS_6half_tEfNS_4arch4Sm80ELi256ENS3_8TiledMMAINS3_8MMA_AtomIJNS3_28SM80_16x8x16_F32F16F16F32_TNEEEENS3_6LayoutINS4_IJNS5_ILi4EEENS5_ILi2EEENS5_ILi1EEEEEENS4_IJSJ_SH_NS5_ILi0EEEEEEEENS4_IJNS5_ILi64EEENS5_ILi16EEESP_EEEEELb1EEEEEvNT_6ParamsE --------------------------
	.section	.text._ZN7cutlass13device_kernelIN5flash32FlashAttnBwdPostprocessConvertdQIN4cute5tupleIJNS3_1CILi80EEENS5_ILi192EEEEEENS_6half_tEfNS_4arch4Sm80ELi256ENS3_8TiledMMAINS3_8MMA_AtomIJNS3_28SM80_16x8x16_F32F16F16F32_TNEEEENS3_6LayoutINS4_IJNS5_ILi4EEENS5_ILi2EEENS5_ILi1EEEEEENS4_IJSJ_SH_NS5_ILi0EEEEEEEENS4_IJNS5_ILi64EEENS5_ILi16EEESP_EEEEELb1EEEEEvNT_6ParamsE,"ax",@progbits
	.sectioninfo	@"SHI_REGISTERS=80"
	.align	128
.text._ZN7cutlass13device_kernelIN5flash32FlashAttnBwdPostprocessConvertdQIN4cute5tupleIJNS3_1CILi80EEENS5_ILi192EEEEEENS_6half_tEfNS_4arch4Sm80ELi256ENS3_8TiledMMAINS3_8MMA_AtomIJNS3_28SM80_16x8x16_F32F16F16F32_TNEEEENS3_6LayoutINS4_IJNS5_ILi4EEENS5_ILi2EEENS5_ILi1EEEEEENS4_IJSJ_SH_NS5_ILi0EEEEEEEENS4_IJNS5_ILi64EEENS5_ILi16EEESP_EEEEELb1EEEEEvNT_6ParamsE:
        .type           _ZN7cutlass13device_kernelIN5flash32FlashAttnBwdPostprocessConvertdQIN4cute5tupleIJNS3_1CILi80EEENS5_ILi192EEEEEENS_6half_tEfNS_4arch4Sm80ELi256ENS3_8TiledMMAINS3_8MMA_AtomIJNS3_28SM80_16x8x16_F32F16F16F32_TNEEEENS3_6LayoutINS4_IJNS5_ILi4EEENS5_ILi2EEENS5_ILi1EEEEEENS4_IJSJ_SH_NS5_ILi0EEEEEEEENS4_IJNS5_ILi64EEENS5_ILi16EEESP_EEEEELb1EEEEEvNT_6ParamsE,@function
        .size           _ZN7cutlass13device_kernelIN5flash32FlashAttnBwdPostprocessConvertdQIN4cute5tupleIJNS3_1CILi80EEENS5_ILi192EEEEEENS_6half_tEfNS_4arch4Sm80ELi256ENS3_8TiledMMAINS3_8MMA_AtomIJNS3_28SM80_16x8x16_F32F16F16F32_TNEEEENS3_6LayoutINS4_IJNS5_ILi4EEENS5_ILi2EEENS5_ILi1EEEEEENS4_IJSJ_SH_NS5_ILi0EEEEEEEENS4_IJNS5_ILi64EEENS5_ILi16EEESP_EEEEELb1EEEEEvNT_6ParamsE,(.L_x_1430 - _ZN7cutlass13device_kernelIN5flash32FlashAttnBwdPostprocessConvertdQIN4cute5tupleIJNS3_1CILi80EEENS5_ILi192EEEEEENS_6half_tEfNS_4arch4Sm80ELi256ENS3_8TiledMMAINS3_8MMA_AtomIJNS3_28SM80_16x8x16_F32F16F16F32_TNEEEENS3_6LayoutINS4_IJNS5_ILi4EEENS5_ILi2EEENS5_ILi1EEEEEENS4_IJSJ_SH_NS5_ILi0EEEEEEEENS4_IJNS5_ILi64EEENS5_ILi16EEESP_EEEEELb1EEEEEvNT_6ParamsE)
        .other          _ZN7cutlass13device_kernelIN5flash32FlashAttnBwdPostprocessConvertdQIN4cute5tupleIJNS3_1CILi80EEENS5_ILi192EEEEEENS_6half_tEfNS_4arch4Sm80ELi256ENS3_8TiledMMAINS3_8MMA_AtomIJNS3_28SM80_16x8x16_F32F16F16F32_TNEEEENS3_6LayoutINS4_IJNS5_ILi4EEENS5_ILi2EEENS5_ILi1EEEEEENS4_IJSJ_SH_NS5_ILi0EEEEEEEENS4_IJNS5_ILi64EEENS5_ILi16EEESP_EEEEELb1EEEEEvNT_6ParamsE,@"STO_CUDA_ENTRY STV_DEFAULT"
_ZN7cutlass13device_kernelIN5flash32FlashAttnBwdPostprocessConvertdQIN4cute5tupleIJNS3_1CILi80EEENS5_ILi192EEEEEENS_6half_tEfNS_4arch4Sm80ELi256ENS3_8TiledMMAINS3_8MMA_AtomIJNS3_28SM80_16x8x16_F32F16F16F32_TNEEEENS3_6LayoutINS4_IJNS5_ILi4EEENS5_ILi2EEENS5_ILi1EEEEEENS4_IJSJ_SH_NS5_ILi0EEEEEEEENS4_IJNS5_ILi64EEENS5_ILi16EEESP_EEEEELb1EEEEEvNT_6ParamsE:
[----:B------:R-:W-:Y:S02]  /*0000*/  IMAD.MOV.U32 R1, RZ, RZ, c[0x0][0x28] ;  /* 0x00000a00ff017624 */ /* 0x000fe400078e00ff */
[----:B------:R-:W0:Y:S01]  /*0010*/  S2R R6, SR_CTAID.Z ;  /* 0x0000000000067919 */ /* 0x000e220000002700 */
[----:B------:R-:W-:Y:S01]  /*0020*/  ISETP.NE.U32.AND P1, PT, RZ, c[0x0][0x1c8], PT ;  /* 0x00007200ff007a0c */ /* 0x000fe20003f25070 */
[----:B------:R-:W-:Y:S01]  /*0030*/  IMAD.MOV.U32 R5, RZ, RZ, 0x4 ;  /* 0x00000004ff057424 */ /* 0x000fe200078e00ff */
[----:B------:R-:W-:Y:S01]  /*0040*/  ISETP.NE.U32.AND P0, PT, RZ, c[0x0][0x1c0], PT ;  /* 0x00007000ff007a0c */ /* 0x000fe20003f05070 */
[----:B------:R-:W-:Y:S01]  /*0050*/  ULDC.64 UR4, c[0x0][0x118] ;  /* 0x0000460000047ab9 */ /* 0x000fe20000000a00 */
[----:B------:R-:W-:Y:S02]  /*0060*/  ISETP.NE.AND.EX P1, PT, RZ, c[0x0][0x1cc], PT, P1 ;  /* 0x00007300ff007a0c */ /* 0x000fe40003f25310 */
[----:B------:R-:W-:Y:S01]  /*0070*/  ISETP.NE.AND.EX P0, PT, RZ, c[0x0][0x1c4], PT, P0 ;  /* 0x00007100ff007a0c */ /* 0x000fe20003f05300 */
[----:B------:R-:W-:Y:S02]  /*0080*/  IMAD.MOV.U32 R69, RZ, RZ, c[0x0][0x190] ;  /* 0x00006400ff457624 */ /* 0x000fe400078e00ff */
[----:B0-----:R-:W-:-:S08]  /*0090*/  IMAD.WIDE R2, R6, R5, c[0x0][0x1c0] ;  /* 0x0000700006027625 */ /* 0x001fd000078e0205 */
[----:B------:R-:W-:Y:S02]  /*00a0*/  @P1 IMAD.WIDE R4, R6, R5, c[0x0][0x1c8] ;  /* 0x0000720006041625 */ /* 0x000fe400078e0205 */
[----:B------:R0:W5:Y:S01]  /*00b0*/  @P0 LDG.E R67, [R2.64] ;  /* 0x0000000402430981 */ /* 0x000162000c1e1900 */
[----:B------:R-:W-:-:S03]  /*00c0*/  ISETP.NE.U32.AND P2, PT, RZ, c[0x0][0x1c0], PT ;  /* 0x00007000ff007a0c */ /* 0x000fc60003f45070 */
[----:B------:R0:W5:Y:S04]  /*00d0*/  @P1 LDG.E R69, [R4.64] ;  /* 0x0000000404451981 */ /* 0x000168000c1e1900 */
[----:B------:R-:W1:Y:S02]  /*00e0*/  S2R R66, SR_CTAID.X ;  /* 0x0000000000427919 */ /* 0x000e640000002500 */
[----:B-1----:R-:W-:Y:S01]  /*00f0*/  IMAD R0, R66, 0x50, RZ ;  /* 0x0000005042007824 */ /* 0x002fe200078e02ff */
[----:B------:R-:W-:Y:S05]  /*0100*/  @P1 BRA `(.L_x_1315) ;  /* 0x0000004000001947 */ /* 0x000fea0003800000 */
[----:B0-----:R-:W-:Y:S05]  /*0110*/  @!P0 BRA `(.L_x_1315) ;  /* 0x0000003000008947 */ /* 0x001fea0003800000 */
[----:B------:R-:W2:Y:S04]  /*0120*/  LDG.E R4, [R2.64] ;  /* 0x0000000402047981 */ /* 0x000ea8000c1e1900 */
[----:B-----5:R-:W2:Y:S02]  /*0130*/  LDG.E R69, [R2.64+0x4] ;  /* 0x0000040402457981 */ /* 0x020ea4000c1e1900 */
[----:B--2---:R-:W-:-:S02]  /*0140*/  IMAD.IADD R69, R69, 0x1, -R4 ;  /* 0x0000000145457824 */ /* 0x004fc400078e0a04 */
.L_x_1315:
[----:B0-----:R-:W0:Y:S01]  /*0150*/  S2R R65, SR_TID.X ;  /* 0x0000000000417919 */ /* 0x001e220000002100 */
[----:B------:R-:W-:-:S02]  /*0160*/  ISETP.NE.AND.EX P1, PT, RZ, c[0x0][0x1c4], PT, P2 ;  /* 0x00007100ff007a0c */ /* 0x000fc40003f25320 */
[----:B-----5:R-:W-:Y:S01]  /*0170*/  ISETP.GE.AND P2, PT, R0, R69, PT ;  /* 0x000000450000720c */ /* 0x020fe20003f46270 */
[----:B------:R-:W-:-:S04]  /*0180*/  @P0 IMAD R0, R6, 0x50, R67 ;  /* 0x0000005006000824 */ /* 0x000fc800078e0243 */
[----:B------:R-:W-:-:S08]  /*0190*/  @P0 IMAD.HI R0, R0, 0x66666667, RZ ;  /* 0x6666666700000827 */ /* 0x000fd000078e02ff */
[----:B------:R-:W-:Y:S05]  /*01a0*/  @P1 EXIT P2 ;  /* 0x000000000000194d */ /* 0x000fea0001000000 */
[----:B------:R-:W1:Y:S01]  /*01b0*/  S2R R64, SR_CTAID.Y ;  /* 0x0000000000407919 */ /* 0x000e620000002600 */
[----:B------:R-:W-:Y:S01]  /*01c0*/  @P0 SHF.R.U32.HI R3, RZ, 0x1f, R0 ;  /* 0x0000001fff030819 */ /* 0x000fe20000011600 */
[----:B------:R-:W-:Y:S01]  /*01d0*/  CS2R R4, SRZ ;  /* 0x0000000000047805 */ /* 0x000fe2000001ff00 */
[----:B------:R-:W-:Y:S01]  /*01e0*/  IMAD R7, R66, 0x3c00, RZ ;  /* 0x00003c0042077824 */ /* 0x000fe200078e02ff */
[----:B------:R-:W-:Y:S02]  /*01f0*/  SHF.R.S32.HI R2, RZ, 0x1f, R6 ;  /* 0x0000001fff027819 */ /* 0x000fe40000011406 */
[----:B------:R-:W-:Y:S01]  /*0200*/  @P0 LEA.HI.SX32 R3, R0, R3, 0x1b ;  /* 0x0000000300030211 */ /* 0x000fe200078fdaff */
[----:B0-----:R-:W-:Y:S01]  /*0210*/  IMAD.SHL.U32 R0, R65, 0x4, RZ ;  /* 0x0000000441007824 */ /* 0x001fe200078e00ff */
[----:B------:R-:W-:Y:S02]  /*0220*/  SHF.R.S32.HI R9, RZ, 0x1f, R7 ;  /* 0x0000001fff097819 */ /* 0x000fe40000011407 */
[----:B------:R-:W-:Y:S01]  /*0230*/  SEL R2, R2, RZ, !P1 ;  /* 0x000000ff02027207 */ /* 0x000fe20004800000 */
[----:B------:R-:W-:-:S04]  /*0240*/  @P0 IMAD R3, R3, 0x3c00, RZ ;  /* 0x00003c0003030824 */ /* 0x000fc800078e02ff */
[--C-:B------:R-:W-:Y:S01]  /*0250*/  @P0 IMAD.MOV.U32 R4, RZ, RZ, R3.reuse ;  /* 0x000000ffff040224 */ /* 0x100fe200078e0003 */
[----:B------:R-:W-:-:S04]  /*0260*/  @P0 SHF.R.S32.HI R5, RZ, 0x1f, R3 ;  /* 0x0000001fff050819 */ /* 0x000fc80000011403 */
[----:B------:R-:W-:Y:S02]  /*0270*/  IADD3 R4, P2, P3, R4, R0, R7 ;  /* 0x0000000004047210 */ /* 0x000fe40007b5e007 */
[----:B------:R-:W-:Y:S02]  /*0280*/  SHF.R.S32.HI R0, RZ, 0x1f, R0 ;  /* 0x0000001fff007819 */ /* 0x000fe40000011400 */
[----:B-1----:R-:W-:Y:S02]  /*0290*/  SHF.R.S32.HI R3, RZ, 0x1f, R64 ;  /* 0x0000001fff037819 */ /* 0x002fe40000011440 */
[----:B------:R-:W-:Y:S01]  /*02a0*/  IADD3.X R5, R5, R0, R9, P2, P3 ;  /* 0x0000000005057210 */ /* 0x000fe200017e6409 */
[----:B------:R-:W-:Y:S01]  /*02b0*/  IMAD R9, R2, c[0x0][0x180], RZ ;  /* 0x0000600002097a24 */ /* 0x000fe200078e02ff */
[----:B------:R-:W-:Y:S01]  /*02c0*/  SEL R0, R6, RZ, !P1 ;  /* 0x000000ff06007207 */ /* 0x000fe20004800000 */
[----:B------:R-:W-:Y:S02]  /*02d0*/  IMAD R7, R3, c[0x0][0x178], RZ ;  /* 0x00005e0003077a24 */ /* 0x000fe400078e02ff */
[----:B------:R-:W-:-:S04]  /*02e0*/  IMAD.WIDE.U32 R4, R64, c[0x0][0x178], R4 ;  /* 0x00005e0040047a25 */ /* 0x000fc800078e0004 */
[----:B------:R-:W-:Y:S02]  /*02f0*/  IMAD R7, R64, c[0x0][0x17c], R7 ;  /* 0x00005f0040077a24 */ /* 0x000fe400078e0207 */
[----:B------:R-:W-:Y:S02]  /*0300*/  IMAD R9, R0, c[0x0][0x184], R9 ;  /* 0x0000610000097a24 */ /* 0x000fe400078e0209 */
[----:B------:R-:W-:-:S04]  /*0310*/  IMAD.IADD R5, R5, 0x1, R7 ;  /* 0x0000000105057824 */ /* 0x000fc800078e0207 */
[----:B------:R-:W-:-:S04]  /*0320*/  IMAD.WIDE.U32 R4, R0, c[0x0][0x180], R4 ;  /* 0x0000600000047a25 */ /* 0x000fc800078e0004 */
[----:B------:R-:W-:Y:S01]  /*0330*/  IMAD.IADD R5, R5, 0x1, R9 ;  /* 0x0000000105057824 */ /* 0x000fe200078e0209 */
[----:B------:R-:W-:-:S04]  /*0340*/  LEA R76, P1, R4, c[0x0][0x160], 0x2 ;  /* 0x00005800044c7a11 */ /* 0x000fc800078210ff */
[----:B------:R-:W-:-:S05]  /*0350*/  LEA.HI.X R77, R4, c[0x0][0x164], R5, 0x2, P1 ;  /* 0x00005900044d7a11 */ /* 0x000fca00008f1405 */
[----:B------:R0:W2:Y:S04]  /*0360*/  LDG.E.128 R4, [R76.64] ;  /* 0x000000044c047981 */ /* 0x0000a8000c1e1d00 */
[----:B------:R0:W3:Y:S04]  /*0370*/  LDG.E.128 R8, [R76.64+0x1000] ;  /* 0x001000044c087981 */ /* 0x0000e8000c1e1d00 */
[----:B------:R0:W4:Y:S04]  /*0380*/  LDG.E.128 R12, [R76.64+0x2000] ;  /* 0x002000044c0c7981 */ /* 0x000128000c1e1d00 */
[----:B------:R0:W5:Y:S04]  /*0390*/  LDG.E.128 R16, [R76.64+0x3000] ;  /* 0x003000044c107981 */ /* 0x000168000c1e1d00 */
        /* <DEDUP_REMOVED lines=10> */
[----:B------:R0:W5:Y:S01]  /*0440*/  LDG.E.128 R60, [R76.64+0xe000] ;  /* 0x00e000044c3c7981 */ /* 0x000162000c1e1d00 */
[----:B------:R-:W-:Y:S01]  /*0450*/  SHF.R.S32.HI R70, RZ, 0x1f, R65 ;  /* 0x0000001fff467819 */ /* 0x000fe20000011441 */
[----:B------:R-:W-:Y:S01]  /*0460*/  BSSY B0, `(.L_x_1316) ;  /* 0x0000173000007945 */ /* 0x000fe20003800000 */
[----:B------:R-:W-:-:S02]  /*0470*/  ISETP.GT.AND P5, PT, R65, 0x27f, PT ;  /* 0x0000027f4100780c */ /* 0x000fc40003fa4270 */
[CC--:B------:R-:W-:Y:S02]  /*0480*/  LEA.HI R73, R70.reuse, R65.reuse, RZ, 0x2 ;  /* 0x0000004146497211 */ /* 0x0c0fe400078f10ff */
[-C--:B------:R-:W-:Y:S02]  /*0490*/  LEA.HI R75, R70, R65.reuse, RZ, 0x7 ;  /* 0x00000041464b7211 */ /* 0x080fe400078f38ff */
[----:B------:R-:W-:Y:S01]  /*04a0*/  SHF.R.S32.HI R72, RZ, 0x2, R73 ;  /* 0x00000002ff487819 */ /* 0x000fe20000011449 */
[----:B0-----:R-:W-:Y:S01]  /*04b0*/  IMAD R76, R66, -0x50, R69 ;  /* 0xffffffb0424c7824 */ /* 0x001fe200078e0245 */
[----:B------:R-:W-:Y:S02]  /*04c0*/  LEA.HI R69, R70, R65, RZ, 0x3 ;  /* 0x0000004146457211 */ /* 0x000fe400078f18ff */
[----:B------:R-:W-:Y:S02]  /*04d0*/  SHF.R.S32.HI R71, RZ, 0x1f, R73 ;  /* 0x0000001fff477819 */ /* 0x000fe40000011449 */
[----:B------:R-:W-:-:S02]  /*04e0*/  SHF.R.S32.HI R68, RZ, 0x3, R69 ;  /* 0x00000003ff447819 */ /* 0x000fc40000011445 */
[-C--:B------:R-:W-:Y:S02]  /*04f0*/  LEA.HI R74, R71, R72.reuse, RZ, 0x3 ;  /* 0x00000048474a7211 */ /* 0x080fe400078f18ff */
[----:B------:R-:W-:Y:S02]  /*0500*/  IMNMX R71, R76, 0x50, PT ;  /* 0x000000504c477817 */ /* 0x000fe40003800200 */
[----:B------:R-:W-:Y:S02]  /*0510*/  LOP3.LUT R76, R75, 0xffffff80, RZ, 0xc0, !PT ;  /* 0xffffff804b4c7812 */ /* 0x000fe400078ec0ff */
[----:B------:R-:W-:Y:S02]  /*0520*/  LOP3.LUT R75, R74, 0xfffffff8, RZ, 0xc0, !PT ;  /* 0xfffffff84a4b7812 */ /* 0x000fe400078ec0ff */
[----:B------:R-:W-:Y:S02]  /*0530*/  IADD3 R77, R68, 0x20, RZ ;  /* 0x00000020444d7810 */ /* 0x000fe40007ffe0ff */
[----:B------:R-:W-:-:S02]  /*0540*/  IADD3 R72, R76, R72, -R75 ;  /* 0x000000484c487210 */ /* 0x000fc40007ffe84b */
[-C--:B------:R-:W-:Y:S02]  /*0550*/  ISETP.GE.AND P4, PT, R68, R71.reuse, PT ;  /* 0x000000474400720c */ /* 0x080fe40003f86270 */
[----:B------:R-:W-:Y:S01]  /*0560*/  ISETP.GE.AND P1, PT, R77, R71, PT ;  /* 0x000000474d00720c */ /* 0x000fe20003f26270 */
[----:B--2---:R0:W-:Y:S04]  /*0570*/  STS.128 [R65.X16], R4 ;  /* 0x0000000441007388 */ /* 0x0041e8000000cc00 */
[----:B---3--:R1:W-:Y:S04]  /*0580*/  STS.128 [R65.X16+0x1000], R8 ;  /* 0x0010000841007388 */ /* 0x0083e8000000cc00 */
[----:B----4-:R2:W-:Y:S04]  /*0590*/  STS.128 [R65.X16+0x2000], R12 ;  /* 0x0020000c41007388 */ /* 0x0105e8000000cc00 */
[----:B-----5:R-:W-:Y:S04]  /*05a0*/  STS.128 [R65.X16+0x3000], R16 ;  /* 0x0030001041007388 */ /* 0x020fe8000000cc00 */
[----:B------:R-:W-:Y:S01]  /*05b0*/  STS.128 [R65.X16+0x4000], R20 ;  /* 0x0040001441007388 */ /* 0x000fe2000000cc00 */
[----:B0-----:R-:W-:-:S02]  /*05c0*/  LOP3.LUT R4, R73, 0xfffffffc, RZ, 0xc0, !PT ;  /* 0xfffffffc49047812 */ /* 0x001fc400078ec0ff */
[CC--:B------:R-:W-:Y:S01]  /*05d0*/  LEA.HI R5, R70.reuse, R65.reuse, RZ, 0x5 ;  /* 0x0000004146057211 */ /* 0x0c0fe200078f28ff */
[----:B------:R-:W-:Y:S01]  /*05e0*/  STS.128 [R65.X16+0x5000], R24 ;  /* 0x0050001841007388 */ /* 0x000fe2000000cc00 */
[----:B-1----:R-:W-:Y:S01]  /*05f0*/  SHF.R.S32.HI R11, RZ, 0x1f, R69 ;  /* 0x0000001fff0b7819 */ /* 0x002fe20000011445 */
[----:B------:R-:W-:Y:S01]  /*0600*/  IMAD.IADD R4, R65, 0x1, -R4 ;  /* 0x0000000141047824 */ /* 0x000fe200078e0a04 */
[--C-:B------:R-:W-:Y:S01]  /*0610*/  SHF.R.S32.HI R6, RZ, 0x1f, R5.reuse ;  /* 0x0000001fff067819 */ /* 0x100fe20000011405 */
[----:B------:R0:W-:Y:S01]  /*0620*/  STS.128 [R65.X16+0x6000], R28 ;  /* 0x0060001c41007388 */ /* 0x0001e2000000cc00 */
[----:B------:R-:W-:Y:S02]  /*0630*/  SHF.R.S32.HI R9, RZ, 0x5, R5 ;  /* 0x00000005ff097819 */ /* 0x000fe40000011405 */
[----:B------:R-:W-:Y:S01]  /*0640*/  LEA.HI R70, R70, R65, RZ, 0x6 ;  /* 0x0000004146467211 */ /* 0x000fe200078f30ff */
[----:B------:R-:W-:Y:S01]  /*0650*/  STS.128 [R65.X16+0x7000], R32 ;  /* 0x0070002041007388 */ /* 0x000fe2000000cc00 */
[----:B------:R-:W-:-:S02]  /*0660*/  LEA.HI R7, R6, R9, RZ, 0x2 ;  /* 0x0000000906077211 */ /* 0x000fc400078f10ff */
[----:B------:R-:W-:Y:S01]  /*0670*/  LEA.HI R6, R4, R4, RZ, 0x1 ;  /* 0x0000000404067211 */ /* 0x000fe200078f08ff */
[----:B------:R-:W-:Y:S01]  /*0680*/  STS.128 [R65.X16+0x8000], R36 ;  /* 0x0080002441007388 */ /* 0x000fe2000000cc00 */
[----:B------:R-:W-:Y:S01]  /*0690*/  LOP3.LUT R10, R7, 0xfffffffc, RZ, 0xc0, !PT ;  /* 0xfffffffc070a7812 */ /* 0x000fe200078ec0ff */
[----:B------:R-:W-:Y:S01]  /*06a0*/  IMAD.SHL.U32 R70, R70, 0x2, RZ ;  /* 0x0000000246467824 */ /* 0x000fe200078e00ff */
[----:B------:R-:W-:Y:S01]  /*06b0*/  LEA.HI R11, R11, R68, RZ, 0x2 ;  /* 0x000000440b0b7211 */ /* 0x000fe200078f10ff */
[----:B------:R-:W-:Y:S01]  /*06c0*/  STS.128 [R65.X16+0x9000], R40 ;  /* 0x0090002841007388 */ /* 0x000fe2000000cc00 */
[C---:B------:R-:W-:Y:S01]  /*06d0*/  LOP3.LUT R7, R6.reuse, 0x3fffffe, RZ, 0xc0, !PT ;  /* 0x03fffffe06077812 */ /* 0x040fe200078ec0ff */
[----:B------:R-:W-:Y:S01]  /*06e0*/  IMAD.SHL.U32 R6, R6, 0x20, RZ ;  /* 0x0000002006067824 */ /* 0x000fe200078e00ff */
[----:B--2---:R-:W-:Y:S01]  /*06f0*/  LOP3.LUT R13, R11, 0xffffffc, RZ, 0xc0, !PT ;  /* 0x0ffffffc0b0d7812 */ /* 0x004fe200078ec0ff */
[----:B------:R-:W-:Y:S01]  /*0700*/  STS.128 [R65.X16+0xa000], R44 ;  /* 0x00a0002c41007388 */ /* 0x000fe2000000cc00 */
[----:B------:R-:W-:Y:S01]  /*0710*/  IMAD.IADD R11, R9, 0x1, -R10 ;  /* 0x00000001090b7824 */ /* 0x000fe200078e0a0a */
[----:B------:R-:W-:Y:S01]  /*0720*/  LOP3.LUT R10, R69, 0xfffffff8, RZ, 0xc0, !PT ;  /* 0xfffffff8450a7812 */ /* 0x000fe200078ec0ff */
[----:B------:R-:W-:Y:S01]  /*0730*/  IMAD.IADD R7, R4, 0x1, -R7 ;  /* 0x0000000104077824 */ /* 0x000fe200078e0a07 */
[----:B------:R-:W-:Y:S01]  /*0740*/  STS.128 [R65.X16+0xb000], R48 ;  /* 0x00b0003041007388 */ /* 0x000fe2000000cc00 */
[C---:B------:R-:W-:Y:S01]  /*0750*/  IADD3 R4, R68.reuse, 0x40, RZ ;  /* 0x0000004044047810 */ /* 0x040fe20007ffe0ff */
[----:B------:R-:W-:Y:S01]  /*0760*/  IMAD.IADD R13, R68, 0x1, -R13 ;  /* 0x00000001440d7824 */ /* 0x000fe200078e0a0d */
[----:B------:R-:W-:Y:S01]  /*0770*/  LOP3.LUT R70, R70, 0xffffff80, RZ, 0xc0, !PT ;  /* 0xffffff8046467812 */ /* 0x000fe200078ec0ff */
[----:B------:R-:W-:Y:S01]  /*0780*/  STS.128 [R65.X16+0xc000], R52 ;  /* 0x00c0003441007388 */ /* 0x000fe2000000cc00 */
[----:B------:R-:W-:Y:S01]  /*0790*/  IMAD.SHL.U32 R9, R9, 0x40, RZ ;  /* 0x0000004009097824 */ /* 0x000fe200078e00ff */
[----:B------:R-:W-:Y:S01]  /*07a0*/  ISETP.GE.AND P2, PT, R4, R71, PT ;  /* 0x000000470400720c */ /* 0x000fe20003f46270 */
[----:B------:R-:W-:Y:S01]  /*07b0*/  IMAD R72, R11, 0x500, R72 ;  /* 0x000005000b487824 */ /* 0x000fe200078e0248 */
[----:B------:R-:W-:Y:S01]  /*07c0*/  STS.128 [R65.X16+0xd000], R56 ;  /* 0x00d0003841007388 */ /* 0x000fe2000000cc00 */
[C---:B------:R-:W-:Y:S01]  /*07d0*/  LOP3.LUT R4, R6.reuse, 0x40, RZ, 0xc0, !PT ;  /* 0x0000004006047812 */ /* 0x040fe200078ec0ff */
[----:B------:R-:W-:Y:S01]  /*07e0*/  IMAD.IADD R10, R65, 0x1, -R10 ;  /* 0x00000001410a7824 */ /* 0x000fe200078e0a0a */
[----:B------:R-:W-:Y:S01]  /*07f0*/  LOP3.LUT P3, RZ, R6, 0x40, RZ, 0xc0, !PT ;  /* 0x0000004006ff7812 */ /* 0x000fe2000786c0ff */
[----:B------:R-:W-:Y:S01]  /*0800*/  STS.128 [R65.X16+0xe000], R60 ;  /* 0x00e0003c41007388 */ /* 0x000fe2000000cc00 */
[----:B------:R-:W-:Y:S01]  /*0810*/  IMAD R70, R13, 0x10, R70 ;  /* 0x000000100d467824 */ /* 0x000fe200078e0246 */
[----:B------:R-:W-:Y:S01]  /*0820*/  LOP3.LUT R13, R9, 0x40, RZ, 0xc0, !PT ;  /* 0x00000040090d7812 */ /* 0x000fe200078ec0ff */
[----:B------:R-:W-:Y:S01]  /*0830*/  IMAD R72, R7, 0x20, R72 ;  /* 0x0000002007487824 */ /* 0x000fe200078e0248 */
[----:B------:R-:W-:Y:S01]  /*0840*/  BAR.SYNC.DEFER_BLOCKING 0x0 ;  /* 0x0000000000007b1d */ /* 0x000fe20000010000 */
[----:B------:R-:W-:Y:S01]  /*0850*/  CS2R R6, SRZ ;  /* 0x0000000000067805 */ /* 0x000fe2000001ff00 */
[----:B------:R-:W-:Y:S01]  /*0860*/  LEA.HI R9, R4, R4, RZ, 0x1d ;  /* 0x0000000404097211 */ /* 0x000fe200078fe8ff */
[C---:B------:R-:W-:Y:S01]  /*0870*/  IMAD.SHL.U32 R4, R10.reuse, 0x8, RZ ;  /* 0x000000080a047824 */ /* 0x040fe200078e00ff */
[----:B------:R-:W-:Y:S01]  /*0880*/  LEA.HI R11, R10, R10, RZ, 0x1 ;  /* 0x0000000a0a0b7211 */ /* 0x000fe200078f08ff */
[--C-:B------:R-:W-:Y:S01]  /*0890*/  @P0 IMAD.MOV.U32 R6, RZ, RZ, R67.reuse ;  /* 0x000000ffff060224 */ /* 0x100fe200078e0043 */
[----:B------:R-:W-:Y:S01]  /*08a0*/  @P0 SHF.R.S32.HI R7, RZ, 0x1f, R67 ;  /* 0x0000001fff070819 */ /* 0x000fe20000011443 */
[----:B------:R-:W-:Y:S01]  /*08b0*/  IMAD.IADD R72, R9, 0x1, R72 ;  /* 0x0000000109487824 */ /* 0x000fe200078e0248 */
[----:B------:R-:W-:-:S02]  /*08c0*/  SHF.R.S32.HI R11, RZ, 0x1, R11 ;  /* 0x00000001ff0b7819 */ /* 0x000fc4000001140b */
[----:B------:R-:W-:Y:S01]  /*08d0*/  LOP3.LUT R9, R13, 0x8, R4, 0xf8, !PT ;  /* 0x000000080d097812 */ /* 0x000fe200078ef804 */
[----:B0-----:R-:W-:Y:S01]  /*08e0*/  IMAD.SHL.U32 R28, R72, 0x2, RZ ;  /* 0x00000002481c7824 */ /* 0x001fe200078e00ff */
[----:B------:R-:W-:Y:S01]  /*08f0*/  SHF.R.U32.HI R10, RZ, 0x3, R13 ;  /* 0x00000003ff0a7819 */ /* 0x000fe2000001160d */
[----:B------:R-:W-:Y:S01]  /*0900*/  IMAD R70, R11, 0x500, R70 ;  /* 0x000005000b467824 */ /* 0x000fe200078e0246 */
[C---:B------:R-:W-:Y:S02]  /*0910*/  IADD3 R6, P0, R68.reuse, R6, RZ ;  /* 0x0000000644067210 */ /* 0x040fe40007f1e0ff */
[----:B------:R-:W-:Y:S02]  /*0920*/  LOP3.LUT R13, R9, R10, RZ, 0x3c, !PT ;  /* 0x0000000a090d7212 */ /* 0x000fe400078e3cff */
[----:B------:R-:W-:Y:S02]  /*0930*/  LEA.HI.X.SX32 R7, R68, R7, 0x1, P0 ;  /* 0x0000000744077211 */ /* 0x000fe400000f0eff */
[----:B------:R-:W-:-:S02]  /*0940*/  LEA R12, R72, 0xf000, 0x1 ;  /* 0x0000f000480c7811 */ /* 0x000fc400078e08ff */
[C---:B------:R-:W-:Y:S01]  /*0950*/  ISETP.GT.AND P0, PT, R65.reuse, 0x17f, PT ;  /* 0x0000017f4100780c */ /* 0x040fe20003f04270 */
[----:B------:R-:W-:Y:S01]  /*0960*/  IMAD.WIDE R6, R66, 0x50, R6 ;  /* 0x0000005042067825 */ /* 0x000fe200078e0206 */
[----:B------:R-:W0:Y:S01]  /*0970*/  LDS R8, [R65.X4+0x400] ;  /* 0x0004000041087984 */ /* 0x000e220000004800 */
[C---:B------:R-:W-:Y:S02]  /*0980*/  IADD3 R9, R12.reuse, 0x10, RZ ;  /* 0x000000100c097810 */ /* 0x040fe40007ffe0ff */
[----:B------:R-:W-:Y:S01]  /*0990*/  @P3 IADD3 R9, R12, -0x10, RZ ;  /* 0xfffffff00c093810 */ /* 0x000fe20007ffe0ff */
[----:B------:R-:W1:Y:S01]  /*09a0*/  LDS R59, [R65.X4+0x2800] ;  /* 0x00280000413b7984 */ /* 0x000e620000004800 */
[----:B------:R-:W-:-:S03]  /*09b0*/  ISETP.GT.AND P3, PT, R65, 0x7f, PT ;  /* 0x0000007f4100780c */ /* 0x000fc60003f64270 */
[----:B------:R-:W2:Y:S04]  /*09c0*/  LDS R58, [R65.X4+0x2c00] ;  /* 0x002c0000413a7984 */ /* 0x000ea80000004800 */
[----:B------:R-:W3:Y:S04]  /*09d0*/  LDS R5, [R65.X4] ;  /* 0x0000000041057984 */ /* 0x000ee80000004800 */
[----:B------:R-:W4:Y:S04]  /*09e0*/  LDS R60, [R65.X4+0x800] ;  /* 0x00080000413c7984 */ /* 0x000f280000004800 */
[----:B------:R-:W5:Y:S04]  /*09f0*/  LDS R68, [R65.X4+0xc00] ;  /* 0x000c000041447984 */ /* 0x000f680000004800 */
[----:B------:R-:W5:Y:S04]  /*0a00*/  LDS R69, [R65.X4+0x1000] ;  /* 0x0010000041457984 */ /* 0x000f680000004800 */
[----:B------:R-:W5:Y:S04]  /*0a10*/  LDS R66, [R65.X4+0x1800] ;  /* 0x0018000041427984 */ /* 0x000f680000004800 */
[----:B------:R-:W5:Y:S04]  /*0a20*/  LDS R63, [R65.X4+0x1c00] ;  /* 0x001c0000413f7984 */ /* 0x000f680000004800 */
[----:B------:R-:W5:Y:S01]  /*0a30*/  LDS R54, [R65.X4+0x3000] ;  /* 0x0030000041367984 */ /* 0x000f620000004800 */
[----:B0-----:R-:W-:-:S03]  /*0a40*/  FMUL.FTZ R11, R8, c[0x0][0x1b8] ;  /* 0x00006e00080b7a20 */ /* 0x001fc60000410000 */
[----:B------:R-:W0:Y:S01]  /*0a50*/  LDS R56, [R65.X4+0x3400] ;  /* 0x0034000041387984 */ /* 0x000e220000004800 */
[----:B------:R-:W-:Y:S02]  /*0a60*/  IMAD.IADD R8, R70, 0x1, R13 ;  /* 0x0000000146087824 */ /* 0x000fe400078e020d */
[----:B-1----:R-:W-:Y:S01]  /*0a70*/  FMUL.FTZ R59, R59, c[0x0][0x1b8] ;  /* 0x00006e003b3b7a20 */ /* 0x002fe20000410000 */
[----:B------:R-:W1:Y:S01]  /*0a80*/  LDS R70, [R65.X4+0x1400] ;  /* 0x0014000041467984 */ /* 0x000e620000004800 */
[----:B--2---:R-:W-:-:S03]  /*0a90*/  FMUL.FTZ R58, R58, c[0x0][0x1b8] ;  /* 0x00006e003a3a7a20 */ /* 0x004fc60000410000 */
[----:B------:R-:W2:Y:S01]  /*0aa0*/  LDS R62, [R65.X4+0x2000] ;  /* 0x00200000413e7984 */ /* 0x000ea20000004800 */
[----:B---3--:R-:W-:-:S03]  /*0ab0*/  FMUL.FTZ R10, R5, c[0x0][0x1b8] ;  /* 0x00006e00050a7a20 */ /* 0x008fc60000410000 */
[----:B------:R-:W3:Y:S01]  /*0ac0*/  LDS R61, [R65.X4+0x2400] ;  /* 0x00240000413d7984 */ /* 0x000ee20000004800 */
[----:B------:R-:W-:Y:S01]  /*0ad0*/  F2FP.PACK_AB R58, R58, R59 ;  /* 0x0000003b3a3a723e */ /* 0x000fe200000000ff */
[----:B----4-:R-:W-:Y:S02]  /*0ae0*/  FMUL.FTZ R67, R60, c[0x0][0x1b8] ;  /* 0x00006e003c437a20 */ /* 0x010fe40000410000 */
[----:B------:R-:W4:Y:S01]  /*0af0*/  LDS R57, [R65.X4+0x3800] ;  /* 0x0038000041397984 */ /* 0x000f220000004800 */
[----:B------:R-:W-:Y:S01]  /*0b00*/  F2FP.PACK_AB R71, R11, R10 ;  /* 0x0000000a0b47723e */ /* 0x000fe200000000ff */
[----:B-----5:R-:W-:Y:S02]  /*0b10*/  FMUL.FTZ R68, R68, c[0x0][0x1b8] ;  /* 0x00006e0044447a20 */ /* 0x020fe40000410000 */
[----:B------:R-:W5:Y:S01]  /*0b20*/  LDS R50, [R65.X4+0x3c00] ;  /* 0x003c000041327984 */ /* 0x000f620000004800 */
[----:B------:R-:W-:Y:S01]  /*0b30*/  PRMT R72, R71, 0x7632, R72 ;  /* 0x0000763247487816 */ /* 0x000fe20000000048 */
[----:B------:R-:W-:-:S02]  /*0b40*/  FMUL.FTZ R69, R69, c[0x0][0x1b8] ;  /* 0x00006e0045457a20 */ /* 0x000fc40000410000 */
[----:B------:R-:W5:Y:S01]  /*0b50*/  LDS R49, [R65.X4+0x4000] ;  /* 0x0040000041317984 */ /* 0x000f620000004800 */
[----:B------:R-:W-:Y:S01]  /*0b60*/  F2FP.PACK_AB R67, R68, R67 ;  /* 0x000000434443723e */ /* 0x000fe200000000ff */
[----:B------:R-:W-:Y:S02]  /*0b70*/  FMUL.FTZ R66, R66, c[0x0][0x1b8] ;  /* 0x00006e0042427a20 */ /* 0x000fe40000410000 */
[----:B------:R-:W5:Y:S01]  /*0b80*/  LDS R53, [R65.X4+0x4400] ;  /* 0x0044000041357984 */ /* 0x000f620000004800 */
[----:B------:R-:W-:Y:S01]  /*0b90*/  PRMT R68, R67, 0x7632, R68 ;  /* 0x0000763243447816 */ /* 0x000fe20000000044 */
[----:B------:R-:W-:Y:S02]  /*0ba0*/  FMUL.FTZ R63, R63, c[0x0][0x1b8] ;  /* 0x00006e003f3f7a20 */ /* 0x000fe40000410000 */
[----:B------:R-:W5:Y:S01]  /*0bb0*/  LDS R55, [R65.X4+0x4800] ;  /* 0x0048000041377984 */ /* 0x000f620000004800 */
[----:B------:R-:W-:-:S03]  /*0bc0*/  FMUL.FTZ R54, R54, c[0x0][0x1b8] ;  /* 0x00006e0036367a20 */ /* 0x000fc60000410000 */
[----:B------:R-:W5:Y:S01]  /*0bd0*/  LDS R47, [R65.X4+0x4c00] ;  /* 0x004c0000412f7984 */ /* 0x000f620000004800 */
[----:B------:R-:W-:Y:S02]  /*0be0*/  F2FP.PACK_AB R63, R63, R66 ;  /* 0x000000423f3f723e */ /* 0x000fe400000000ff */
[----:B------:R-:W-:Y:S01]  /*0bf0*/  PRMT R66, R58, 0x7632, R66 ;  /* 0x000076323a427816 */ /* 0x000fe20000000042 */
[----:B------:R-:W5:Y:S01]  /*0c00*/  LDS R44, [R65.X4+0x5800] ;  /* 0x00580000412c7984 */ /* 0x000f620000004800 */
[----:B0-----:R-:W-:-:S03]  /*0c10*/  FMUL.FTZ R59, R56, c[0x0][0x1b8] ;  /* 0x00006e00383b7a20 */ /* 0x001fc60000410000 */
[----:B------:R-:W0:Y:S01]  /*0c20*/  LDS R46, [R65.X4+0x5c00] ;  /* 0x005c0000412e7984 */ /* 0x000e220000004800 */
[----:B-1----:R-:W-:Y:S01]  /*0c30*/  FMUL.FTZ R70, R70, c[0x0][0x1b8] ;  /* 0x00006e0046467a20 */ /* 0x002fe20000410000 */
[----:B------:R-:W-:Y:S02]  /*0c40*/  F2FP.PACK_AB R54, R59, R54 ;  /* 0x000000363b36723e */ /* 0x000fe400000000ff */
[----:B------:R-:W-:Y:S01]  /*0c50*/  LDS R40, [R65.X4+0x6400] ;  /* 0x0064000041287984 */ /* 0x000fe20000004800 */
[----:B--2---:R-:W-:Y:S01]  /*0c60*/  FMUL.FTZ R62, R62, c[0x0][0x1b8] ;  /* 0x00006e003e3e7a20 */ /* 0x004fe20000410000 */
[----:B------:R-:W-:Y:S02]  /*0c70*/  F2FP.PACK_AB R69, R70, R69 ;  /* 0x000000454645723e */ /* 0x000fe400000000ff */
[----:B------:R-:W1:Y:S01]  /*0c80*/  LDS R39, [R65.X4+0x6800] ;  /* 0x0068000041277984 */ /* 0x000e620000004800 */
[----:B---3--:R-:W-:Y:S01]  /*0c90*/  FMUL.FTZ R61, R61, c[0x0][0x1b8] ;  /* 0x00006e003d3d7a20 */ /* 0x008fe20000410000 */
[----:B------:R-:W-:-:S02]  /*0ca0*/  PRMT R59, R54, 0x7632, R59 ;  /* 0x00007632363b7816 */ /* 0x000fc4000000003b */
[----:B------:R-:W-:Y:S01]  /*0cb0*/  LDS R43, [R65.X4+0x6c00] ;  /* 0x006c0000412b7984 */ /* 0x000fe20000004800 */
[----:B----4-:R-:W-:Y:S01]  /*0cc0*/  FMUL.FTZ R57, R57, c[0x0][0x1b8] ;  /* 0x00006e0039397a20 */ /* 0x010fe20000410000 */
[----:B------:R-:W-:Y:S02]  /*0cd0*/  F2FP.PACK_AB R61, R61, R62 ;  /* 0x0000003e3d3d723e */ /* 0x000fe400000000ff */
[----:B------:R-:W2:Y:S01]  /*0ce0*/  LDS R52, [R65.X4+0x5000] ;  /* 0x0050000041347984 */ /* 0x000ea20000004800 */
[----:B-----5:R-:W-:Y:S01]  /*0cf0*/  FMUL.FTZ R50, R50, c[0x0][0x1b8] ;  /* 0x00006e0032327a20 */ /* 0x020fe20000410000 */
[----:B------:R-:W-:Y:S02]  /*0d00*/  PRMT R62, R69, 0x7632, R62 ;  /* 0x00007632453e7816 */ /* 0x000fe4000000003e */
[----:B------:R-:W3:Y:S01]  /*0d10*/  LDS R51, [R65.X4+0x5400] ;  /* 0x0054000041337984 */ /* 0x000ee20000004800 */
[----:B------:R-:W-:Y:S01]  /*0d20*/  FMUL.FTZ R49, R49, c[0x0][0x1b8] ;  /* 0x00006e0031317a20 */ /* 0x000fe20000410000 */
[----:B------:R-:W-:-:S02]  /*0d30*/  F2FP.PACK_AB R57, R50, R57 ;  /* 0x000000393239723e */ /* 0x000fc400000000ff */
[----:B------:R-:W4:Y:S01]  /*0d40*/  LDS R45, [R65.X4+0x7000] ;  /* 0x00700000412d7984 */ /* 0x000f220000004800 */
[----:B------:R-:W-:Y:S01]  /*0d50*/  FMUL.FTZ R50, R53, c[0x0][0x1b8] ;  /* 0x00006e0035327a20 */ /* 0x000fe20000410000 */
[----:B------:R-:W-:Y:S02]  /*0d60*/  PRMT R53, R54, 0x7610, R53 ;  /* 0x0000761036357816 */ /* 0x000fe40000000035 */
[----:B------:R-:W-:Y:S01]  /*0d70*/  LDS R37, [R65.X4+0x7400] ;  /* 0x0074000041257984 */ /* 0x000fe20000004800 */
[----:B------:R-:W-:Y:S01]  /*0d80*/  PRMT R56, R61, 0x7632, R56 ;  /* 0x000076323d387816 */ /* 0x000fe20000000038 */
[----:B------:R-:W-:Y:S01]  /*0d90*/  FMUL.FTZ R55, R55, c[0x0][0x1b8] ;  /* 0x00006e0037377a20 */ /* 0x000fe20000410000 */
[----:B------:R-:W-:Y:S01]  /*0da0*/  F2FP.PACK_AB R49, R50, R49 ;  /* 0x000000313231723e */ /* 0x000fe200000000ff */
[----:B------:R-:W5:Y:S01]  /*0db0*/  LDS R48, [R65.X4+0x6000] ;  /* 0x0060000041307984 */ /* 0x000f620000004800 */
[----:B------:R-:W-:Y:S01]  /*0dc0*/  FMUL.FTZ R54, R47, c[0x0][0x1b8] ;  /* 0x00006e002f367a20 */ /* 0x000fe20000410000 */
[----:B------:R-:W-:-:S02]  /*0dd0*/  PRMT R50, R57, 0x7632, R50 ;  /* 0x0000763239327816 */ /* 0x000fc40000000032 */
[----:B------:R-:W5:Y:S01]  /*0de0*/  LDS R42, [R65.X4+0x7800] ;  /* 0x00780000412a7984 */ /* 0x000f620000004800 */
[----:B------:R-:W-:Y:S01]  /*0df0*/  FMUL.FTZ R44, R44, c[0x0][0x1b8] ;  /* 0x00006e002c2c7a20 */ /* 0x000fe20000410000 */
[----:B------:R-:W-:Y:S02]  /*0e00*/  F2FP.PACK_AB R54, R54, R55 ;  /* 0x000000373636723e */ /* 0x000fe400000000ff */
[----:B------:R-:W5:Y:S01]  /*0e10*/  LDS R41, [R65.X4+0x7c00] ;  /* 0x007c000041297984 */ /* 0x000f620000004800 */
[----:B0-----:R-:W-:Y:S01]  /*0e20*/  FMUL.FTZ R47, R46, c[0x0][0x1b8] ;  /* 0x00006e002e2f7a20 */ /* 0x001fe20000410000 */
[----:B------:R-:W-:Y:S02]  /*0e30*/  PRMT R55, R49, 0x7610, R55 ;  /* 0x0000761031377816 */ /* 0x000fe40000000037 */
[----:B------:R-:W0:Y:S01]  /*0e40*/  LDS R34, [R65.X4+0x8000] ;  /* 0x0080000041227984 */ /* 0x000e220000004800 */
[----:B------:R-:W-:Y:S02]  /*0e50*/  PRMT R46, R54, 0x7632, R46 ;  /* 0x00007632362e7816 */ /* 0x000fe4000000002e */
[----:B------:R-:W-:Y:S01]  /*0e60*/  F2FP.PACK_AB R44, R47, R44 ;  /* 0x0000002c2f2c723e */ /* 0x000fe200000000ff */
[----:B------:R-:W-:Y:S01]  /*0e70*/  LDS R36, [R65.X4+0x8400] ;  /* 0x0084000041247984 */ /* 0x000fe20000004800 */
[----:B-1----:R-:W-:-:S02]  /*0e80*/  FMUL.FTZ R39, R39, c[0x0][0x1b8] ;  /* 0x00006e0027277a20 */ /* 0x002fc40000410000 */
[----:B------:R-:W-:Y:S01]  /*0e90*/  PRMT R47, R44, 0x7632, R47 ;  /* 0x000076322c2f7816 */ /* 0x000fe2000000002f */
[----:B------:R-:W1:Y:S04]  /*0ea0*/  LDS R38, [R65.X4+0x8800] ;  /* 0x0088000041267984 */ /* 0x000e680000004800 */
[----:B------:R-:W-:Y:S01]  /*0eb0*/  LDS R30, [R65.X4+0x8c00] ;  /* 0x008c0000411e7984 */ /* 0x000fe20000004800 */
[----:B--2---:R-:W-:-:S03]  /*0ec0*/  FMUL.FTZ R52, R52, c[0x0][0x1b8] ;  /* 0x00006e0034347a20 */ /* 0x004fc60000410000 */
[----:B------:R-:W2:Y:S01]  /*0ed0*/  LDS R35, [R65.X4+0x9800] ;  /* 0x0098000041237984 */ /* 0x000ea20000004800 */
[----:B---3--:R-:W-:-:S03]  /*0ee0*/  FMUL.FTZ R51, R51, c[0x0][0x1b8] ;  /* 0x00006e0033337a20 */ /* 0x008fc60000410000 */
[----:B------:R-:W3:Y:S01]  /*0ef0*/  LDS R26, [R65.X4+0x9c00] ;  /* 0x009c0000411a7984 */ /* 0x000ee20000004800 */
[----:B----4-:R-:W-:Y:S01]  /*0f00*/  FMUL.FTZ R45, R45, c[0x0][0x1b8] ;  /* 0x00006e002d2d7a20 */ /* 0x010fe20000410000 */
[----:B------:R-:W-:Y:S02]  /*0f10*/  F2FP.PACK_AB R51, R51, R52 ;  /* 0x000000343333723e */ /* 0x000fe400000000ff */
[----:B------:R-:W4:Y:S02]  /*0f20*/  LDS R29, [R65.X4+0x9000] ;  /* 0x00900000411d7984 */ /* 0x000f240000004800 */
[----:B------:R-:W-:Y:S02]  /*0f30*/  PRMT R52, R51, 0x7632, R52 ;  /* 0x0000763233347816 */ /* 0x000fe40000000034 */
[----:B------:R-:W-:Y:S01]  /*0f40*/  LDS R33, [R65.X4+0x9400] ;  /* 0x0094000041217984 */ /* 0x000fe20000004800 */
[----:B-----5:R-:W-:-:S03]  /*0f50*/  FMUL.FTZ R48, R48, c[0x0][0x1b8] ;  /* 0x00006e0030307a20 */ /* 0x020fc60000410000 */
[----:B------:R-:W5:Y:S01]  /*0f60*/  LDS R23, [R65.X4+0xa800] ;  /* 0x00a8000041177984 */ /* 0x000f620000004800 */
[----:B------:R-:W-:-:S03]  /*0f70*/  FMUL.FTZ R42, R42, c[0x0][0x1b8] ;  /* 0x00006e002a2a7a20 */ /* 0x000fc60000410000 */
[----:B------:R-:W5:Y:S01]  /*0f80*/  LDS R25, [R65.X4+0xac00] ;  /* 0x00ac000041197984 */ /* 0x000f620000004800 */
[----:B------:R-:W-:-:S03]  /*0f90*/  FMUL.FTZ R41, R41, c[0x0][0x1b8] ;  /* 0x00006e0029297a20 */ /* 0x000fc60000410000 */
[----:B------:R-:W5:Y:S01]  /*0fa0*/  LDS R32, [R65.X4+0xa000] ;  /* 0x00a0000041207984 */ /* 0x000f620000004800 */
[----:B0-----:R-:W-:Y:S01]  /*0fb0*/  FMUL.FTZ R34, R34, c[0x0][0x1b8] ;  /* 0x00006e0022227a20 */ /* 0x001fe20000410000 */
[----:B------:R-:W-:Y:S02]  /*0fc0*/  F2FP.PACK_AB R41, R41, R42 ;  /* 0x0000002a2929723e */ /* 0x000fe400000000ff */
[----:B------:R-:W0:Y:S02]  /*0fd0*/  LDS R31, [R65.X4+0xa400] ;  /* 0x00a40000411f7984 */ /* 0x000e240000004800 */
[----:B------:R-:W-:Y:S02]  /*0fe0*/  PRMT R42, R41, 0x7632, R42 ;  /* 0x00007632292a7816 */ /* 0x000fe4000000002a */
[----:B------:R-:W-:Y:S01]  /*0ff0*/  LDS R19, [R65.X4+0xb400] ;  /* 0x00b4000041137984 */ /* 0x000fe20000004800 */
[----:B-1----:R-:W-:-:S03]  /*1000*/  FMUL.FTZ R38, R38, c[0x0][0x1b8] ;  /* 0x00006e0026267a20 */ /* 0x002fc60000410000 */
        /* <DEDUP_REMOVED lines=8> */
[----:B------:R-:W-:Y:S04]  /*1090*/  LDS R16, [R65.X4+0xc400] ;  /* 0x00c4000041107984 */ /* 0x000fe80000004800 */
[----:B------:R-:W4:Y:S01]  /*10a0*/  LDS R21, [R65.X4+0xc800] ;  /* 0x00c8000041157984 */ /* 0x000f220000004800 */
[----:B-----5:R-:W-:-:S03]  /*10b0*/  FMUL.FTZ R23, R23, c[0x0][0x1b8] ;  /* 0x00006e0017177a20 */ /* 0x020fc60000410000 */
[----:B------:R-:W5:Y:S01]  /*10c0*/  LDS R20, [R65.X4+0xcc00] ;  /* 0x00cc000041147984 */ /* 0x000f620000004800 */
[----:B------:R-:W-:Y:S01]  /*10d0*/  FMUL.FTZ R26, R25, c[0x0][0x1b8] ;  /* 0x00006e00191a7a20 */ /* 0x000fe20000410000 */
[----:B------:R-:W-:Y:S02]  /*10e0*/  PRMT R25, R35, 0x7632, R25 ;  /* 0x0000763223197816 */ /* 0x000fe40000000019 */
[----:B------:R-:W5:Y:S01]  /*10f0*/  LDS R14, [R65.X4+0xd000] ;  /* 0x00d00000410e7984 */ /* 0x000f620000004800 */
[----:B------:R-:W-:Y:S01]  /*1100*/  FMUL.FTZ R32, R32, c[0x0][0x1b8] ;  /* 0x00006e0020207a20 */ /* 0x000fe20000410000 */
[----:B------:R-:W-:Y:S02]  /*1110*/  F2FP.PACK_AB R23, R26, R23 ;  /* 0x000000171a17723e */ /* 0x000fe400000000ff */
[----:B------:R-:W5:Y:S01]  /*1120*/  LDS R15, [R65.X4+0xd400] ;  /* 0x00d40000410f7984 */ /* 0x000f620000004800 */
[----:B0-----:R-:W-:Y:S01]  /*1130*/  FMUL.FTZ R31, R31, c[0x0][0x1b8] ;  /* 0x00006e001f1f7a20 */ /* 0x001fe20000410000 */
[----:B------:R-:W-:-:S02]  /*1140*/  PRMT R26, R23, 0x7632, R26 ;  /* 0x00007632171a7816 */ /* 0x000fc4000000001a */
[----:B------:R-:W0:Y:S02]  /*1150*/  LDS R17, [R65.X4+0xd800] ;  /* 0x00d8000041117984 */ /* 0x000e240000004800 */
[----:B------:R-:W-:Y:S02]  /*1160*/  F2FP.PACK_AB R31, R31, R32 ;  /* 0x000000201f1f723e */ /* 0x000fe400000000ff */
[----:B------:R-:W0:Y:S01]  /*1170*/  LDS R10, [R65.X4+0xdc00] ;  /* 0x00dc0000410a7984 */ /* 0x000e220000004800 */
[----:B-1----:R-:W-:Y:S01]  /*1180*/  FMUL.FTZ R27, R27, c[0x0][0x1b8] ;  /* 0x00006e001b1b7a20 */ /* 0x002fe20000410000 */
[----:B------:R-:W-:Y:S02]  /*1190*/  PRMT R32, R31, 0x7632, R32 ;  /* 0x000076321f207816 */ /* 0x000fe40000000020 */
[----:B------:R-:W1:Y:S04]  /*11a0*/  LDS R12, [R65.X4+0xe000] ;  /* 0x00e00000410c7984 */ /* 0x000e680000004800 */
[----:B------:R-:W1:Y:S01]  /*11b0*/  LDS R13, [R65.X4+0xe400] ;  /* 0x00e40000410d7984 */ /* 0x000e620000004800 */
[----:B--2---:R-:W-:-:S03]  /*11c0*/  FMUL.FTZ R18, R18, c[0x0][0x1b8] ;  /* 0x00006e0012127a20 */ /* 0x004fc60000410000 */
[----:B------:R-:W2:Y:S01]  /*11d0*/  LDS R11, [R65.X4+0xe800] ;  /* 0x00e80000410b7984 */ /* 0x000ea20000004800 */
[----:B---3--:R-:W-:-:S03]  /*11e0*/  FMUL.FTZ R24, R24, c[0x0][0x1b8] ;  /* 0x00006e0018187a20 */ /* 0x008fc60000410000 */
[----:B------:R3:W2:Y:S04]  /*11f0*/  LDS R60, [R65.X4+0xec00] ;  /* 0x00ec0000413c7984 */ /* 0x0006a80000004800 */
[----:B------:R-:W-:Y:S01]  /*1200*/  STS.U16 [R28+0xf000], R71 ;  /* 0x00f000471c007388 */ /* 0x000fe20000000400 */
[----:B----4-:R-:W-:Y:S01]  /*1210*/  FMUL.FTZ R21, R21, c[0x0][0x1b8] ;  /* 0x00006e0015157a20 */ /* 0x010fe20000410000 */
[----:B---3--:R-:W-:Y:S02]  /*1220*/  PRMT R65, R63, 0x7632, R65 ;  /* 0x000076323f417816 */ /* 0x008fe40000000041 */
[----:B------:R-:W-:Y:S01]  /*1230*/  STS.U16 [R28+0xf020], R72 ;  /* 0x00f020481c007388 */ /* 0x000fe20000000400 */
[----:B-----5:R-:W-:Y:S02]  /*1240*/  FMUL.FTZ R20, R20, c[0x0][0x1b8] ;  /* 0x00006e0014147a20 */ /* 0x020fe40000410000 */
[----:B------:R-:W-:Y:S01]  /*1250*/  FMUL.FTZ R14, R14, c[0x0][0x1b8] ;  /* 0x00006e000e0e7a20 */ /* 0x000fe20000410000 */
[----:B------:R-:W-:Y:S02]  /*1260*/  STS.U16 [R9], R67 ;  /* 0x0000004309007388 */ /* 0x000fe40000000400 */
[----:B------:R-:W-:Y:S01]  /*1270*/  F2FP.PACK_AB R20, R20, R21 ;  /* 0x000000151414723e */ /* 0x000fe200000000ff */
[----:B------:R-:W-:Y:S01]  /*1280*/  FMUL.FTZ R15, R15, c[0x0][0x1b8] ;  /* 0x00006e000f0f7a20 */ /* 0x000fe20000410000 */
[----:B------:R-:W-:Y:S01]  /*1290*/  STS.U16 [R9+0x20], R68 ;  /* 0x0000204409007388 */ /* 0x000fe20000000400 */
[----:B0-----:R-:W-:-:S03]  /*12a0*/  FMUL.FTZ R17, R17, c[0x0][0x1b8] ;  /* 0x00006e0011117a20 */ /* 0x001fc60000410000 */
[----:B------:R-:W-:Y:S01]  /*12b0*/  STS.U16 [R28+0x11800], R69 ;  /* 0x011800451c007388 */ /* 0x000fe20000000400 */
[----:B------:R-:W-:Y:S01]  /*12c0*/  F2FP.PACK_AB R14, R15, R14 ;  /* 0x0000000e0f0e723e */ /* 0x000fe200000000ff */
[----:B------:R-:W-:Y:S02]  /*12d0*/  FMUL.FTZ R10, R10, c[0x0][0x1b8] ;  /* 0x00006e000a0a7a20 */ /* 0x000fe40000410000 */
[----:B------:R-:W-:Y:S01]  /*12e0*/  STS.U16 [R28+0x11820], R62 ;  /* 0x0118203e1c007388 */ /* 0x000fe20000000400 */
[----:B------:R-:W-:Y:S01]  /*12f0*/  PRMT R15, R14, 0x7632, R15 ;  /* 0x000076320e0f7816 */ /* 0x000fe2000000000f */
[----:B-1----:R-:W-:Y:S02]  /*1300*/  FMUL.FTZ R12, R12, c[0x0][0x1b8] ;  /* 0x00006e000c0c7a20 */ /* 0x002fe40000410000 */
[----:B------:R-:W-:Y:S01]  /*1310*/  STS.U16 [R9+0x2800], R63 ;  /* 0x0028003f09007388 */ /* 0x000fe20000000400 */
[----:B------:R-:W-:Y:S01]  /*1320*/  F2FP.PACK_AB R10, R10, R17 ;  /* 0x000000110a0a723e */ /* 0x000fe200000000ff */
[----:B------:R-:W-:-:S02]  /*1330*/  FMUL.FTZ R13, R13, c[0x0][0x1b8] ;  /* 0x00006e000d0d7a20 */ /* 0x000fc40000410000 */
[----:B------:R-:W-:Y:S01]  /*1340*/  STS.U16 [R9+0x2820], R65 ;  /* 0x0028204109007388 */ /* 0x000fe20000000400 */
[----:B--2---:R-:W-:-:S03]  /*1350*/  FMUL.FTZ R11, R11, c[0x0][0x1b8] ;  /* 0x00006e000b0b7a20 */ /* 0x004fc60000410000 */
[----:B------:R0:W-:Y:S01]  /*1360*/  STS.U16 [R28+0x14020], R56 ;  /* 0x014020381c007388 */ /* 0x0001e20000000400 */
[----:B------:R-:W-:Y:S01]  /*1370*/  F2FP.PACK_AB R12, R13, R12 ;  /* 0x0000000c0d0c723e */ /* 0x000fe200000000ff */
[----:B------:R-:W-:Y:S02]  /*1380*/  FMUL.FTZ R60, R60, c[0x0][0x1b8] ;  /* 0x00006e003c3c7a20 */ /* 0x000fe40000410000 */
[----:B------:R-:W-:Y:S01]  /*1390*/  STS.U16 [R28+0x14000], R61 ;  /* 0x0140003d1c007388 */ /* 0x000fe20000000400 */
[----:B------:R-:W-:Y:S02]  /*13a0*/  PRMT R13, R10, 0x7632, R13 ;  /* 0x000076320a0d7816 */ /* 0x000fe4000000000d */
[----:B------:R-:W-:Y:S01]  /*13b0*/  PRMT R17, R12, 0x7632, R17 ;  /* 0x000076320c117816 */ /* 0x000fe20000000011 */
[----:B------:R-:W-:Y:S01]  /*13c0*/  STS.U16 [R9+0x5000], R58 ;  /* 0x0050003a09007388 */ /* 0x000fe20000000400 */
[----:B------:R-:W-:Y:S02]  /*13d0*/  F2FP.PACK_AB R11, R60, R11 ;  /* 0x0000000b3c0b723e */ /* 0x000fe400000000ff */
[----:B0-----:R-:W-:Y:S01]  /*13e0*/  PRMT R56, R49, 0x7632, R56 ;  /* 0x0000763231387816 */ /* 0x001fe20000000038 */
[----:B------:R-:W-:Y:S01]  /*13f0*/  FMUL.FTZ R49, R40, c[0x0][0x1b8] ;  /* 0x00006e0028317a20 */ /* 0x000fe20000410000 */
[----:B------:R-:W-:Y:S01]  /*1400*/  STS.U16 [R9+0x5020], R66 ;  /* 0x0050204209007388 */ /* 0x000fe20000000400 */
[----:B------:R-:W-:Y:S01]  /*1410*/  FMUL.FTZ R40, R43, c[0x0][0x1b8] ;  /* 0x00006e002b287a20 */ /* 0x000fe20000410000 */
[----:B------:R-:W-:Y:S01]  /*1420*/  PRMT R43, R44, 0x7610, R43 ;  /* 0x000076102c2b7816 */ /* 0x000fe2000000002b */
[----:B------:R-:W-:Y:S01]  /*1430*/  FMUL.FTZ R44, R37, c[0x0][0x1b8] ;  /* 0x00006e00252c7a20 */ /* 0x000fe20000410000 */
[----:B------:R-:W-:Y:S01]  /*1440*/  STS.U16 [R28+0xf200], R53 ;  /* 0x00f200351c007388 */ /* 0x000fe20000000400 */
[----:B------:R-:W-:Y:S01]  /*1450*/  FMUL.FTZ R37, R36, c[0x0][0x1b8] ;  /* 0x00006e0024257a20 */ /* 0x000fe20000410000 */
[----:B------:R-:W-:-:S02]  /*1460*/  F2FP.PACK_AB R39, R40, R39 ;  /* 0x000000272827723e */ /* 0x000fc400000000ff */
[----:B------:R-:W-:Y:S01]  /*1470*/  STS.U16 [R28+0xf220], R59 ;  /* 0x00f2203b1c007388 */ /* 0x000fe20000000400 */
[----:B------:R-:W-:Y:S02]  /*1480*/  F2FP.PACK_AB R44, R44, R45 ;  /* 0x0000002d2c2c723e */ /* 0x000fe400000000ff */
[----:B------:R-:W-:Y:S01]  /*1490*/  PRMT R45, R39, 0x7610, R45 ;  /* 0x00007610272d7816 */ /* 0x000fe2000000002d */
[----:B------:R-:W-:Y:S01]  /*14a0*/  STS.U16 [R9+0x200], R57 ;  /* 0x0002003909007388 */ /* 0x000fe20000000400 */
[----:B------:R-:W-:Y:S02]  /*14b0*/  F2FP.PACK_AB R48, R49, R48 ;  /* 0x000000303130723e */ /* 0x000fe400000000ff */
[----:B------:R-:W-:Y:S01]  /*14c0*/  F2FP.PACK_AB R34, R37, R34 ;  /* 0x000000222522723e */ /* 0x000fe200000000ff */
[----:B------:R-:W-:Y:S01]  /*14d0*/  STS.U16 [R9+0x220], R50 ;  /* 0x0002203209007388 */ /* 0x000fe20000000400 */
[----:B------:R-:W-:Y:S02]  /*14e0*/  PRMT R40, R48, 0x7632, R40 ;  /* 0x0000763230287816 */ /* 0x000fe40000000028 */
[----:B------:R-:W-:Y:S01]  /*14f0*/  PRMT R36, R44, 0x7632, R36 ;  /* 0x000076322c247816 */ /* 0x000fe20000000024 */
[----:B------:R-:W-:Y:S04]  /*1500*/  STS.U16 [R28+0x11a00], R55 ;  /* 0x011a00371c007388 */ /* 0x000fe80000000400 */
[----:B------:R-:W-:Y:S04]  /*1510*/  STS.U16 [R28+0x11a20], R56 ;  /* 0x011a20381c007388 */ /* 0x000fe80000000400 */
[----:B------:R0:W-:Y:S04]  /*1520*/  STS.U16 [R9+0x2a20], R46 ;  /* 0x002a202e09007388 */ /* 0x0001e80000000400 */
[----:B------:R-:W-:Y:S04]  /*1530*/  STS.U16 [R9+0x2a00], R54 ;  /* 0x002a003609007388 */ /* 0x000fe80000000400 */
[----:B------:R-:W-:Y:S01]  /*1540*/  STS.U16 [R28+0x14200], R51 ;  /* 0x014200331c007388 */ /* 0x000fe20000000400 */
[----:B0-----:R-:W-:Y:S01]  /*1550*/  PRMT R46, R39, 0x7632, R46 ;  /* 0x00007632272e7816 */ /* 0x001fe2000000002e */
[----:B------:R-:W-:-:S02]  /*1560*/  FMUL.FTZ R39, R30, c[0x0][0x1b8] ;  /* 0x00006e001e277a20 */ /* 0x000fc40000410000 */
[----:B------:R-:W-:Y:S01]  /*1570*/  STS.U16 [R28+0x14220], R52 ;  /* 0x014220341c007388 */ /* 0x000fe20000000400 */
[----:B------:R-:W-:Y:S01]  /*1580*/  FMUL.FTZ R30, R33, c[0x0][0x1b8] ;  /* 0x00006e00211e7a20 */ /* 0x000fe20000410000 */
[----:B------:R-:W-:Y:S02]  /*1590*/  PRMT R33, R34, 0x7632, R33 ;  /* 0x0000763222217816 */ /* 0x000fe40000000021 */
[----:B------:R-:W-:Y:S01]  /*15a0*/  F2FP.PACK_AB R38, R39, R38 ;  /* 0x000000262726723e */ /* 0x000fe200000000ff */
[----:B------:R-:W-:Y:S01]  /*15b0*/  STS.U16 [R9+0x5200], R43 ;  /* 0x0052002b09007388 */ /* 0x000fe20000000400 */
[----:B------:R-:W-:Y:S02]  /*15c0*/  F2FP.PACK_AB R29, R30, R29 ;  /* 0x0000001d1e1d723e */ /* 0x000fe400000000ff */
[----:B------:R-:W-:Y:S01]  /*15d0*/  PRMT R30, R38, 0x7632, R30 ;  /* 0x00007632261e7816 */ /* 0x000fe2000000001e */
[----:B------:R-:W-:Y:S04]  /*15e0*/  STS.U16 [R9+0x5220], R47 ;  /* 0x0052202f09007388 */ /* 0x000fe80000000400 */
[----:B------:R-:W-:Y:S04]  /*15f0*/  STS.U16 [R28+0xf400], R48 ;  /* 0x00f400301c007388 */ /* 0x000fe80000000400 */
[----:B------:R-:W-:Y:S04]  /*1600*/  STS.U16 [R28+0xf420], R40 ;  /* 0x00f420281c007388 */ /* 0x000fe80000000400 */
[----:B------:R-:W-:Y:S04]  /*1610*/  STS.U16 [R9+0x400], R45 ;  /* 0x0004002d09007388 */ /* 0x000fe80000000400 */
[----:B------:R-:W-:Y:S04]  /*1620*/  STS.U16 [R9+0x420], R46 ;  /* 0x0004202e09007388 */ /* 0x000fe80000000400 */
[----:B------:R-:W-:Y:S04]  /*1630*/  STS.U16 [R28+0x11c00], R44 ;  /* 0x011c002c1c007388 */ /* 0x000fe80000000400 */
[----:B------:R0:W-:Y:S04]  /*1640*/  STS.U16 [R28+0x11c20], R36 ;  /* 0x011c20241c007388 */ /* 0x0001e80000000400 */
[----:B------:R-:W-:Y:S04]  /*1650*/  STS.U16 [R9+0x2c00], R41 ;  /* 0x002c002909007388 */ /* 0x000fe80000000400 */
[----:B------:R-:W-:Y:S01]  /*1660*/  STS.U16 [R9+0x2c20], R42 ;  /* 0x002c202a09007388 */ /* 0x000fe20000000400 */
[----:B0-----:R-:W-:-:S03]  /*1670*/  PRMT R36, R29, 0x7632, R36 ;  /* 0x000076321d247816 */ /* 0x001fc60000000024 */
[----:B------:R-:W-:Y:S04]  /*1680*/  STS.U16 [R28+0x14400], R34 ;  /* 0x014400221c007388 */ /* 0x000fe80000000400 */
[----:B------:R-:W-:Y:S04]  /*1690*/  STS.U16 [R28+0x14420], R33 ;  /* 0x014420211c007388 */ /* 0x000fe80000000400 */
[----:B------:R0:W-:Y:S04]  /*16a0*/  STS.U16 [R9+0x5420], R30 ;  /* 0x0054201e09007388 */ /* 0x0001e80000000400 */
[----:B------:R-:W-:Y:S04]  /*16b0*/  STS.U16 [R9+0x5400], R38 ;  /* 0x0054002609007388 */ /* 0x000fe80000000400 */
[----:B------:R-:W-:Y:S01]  /*16c0*/  STS.U16 [R28+0xf600], R29 ;  /* 0x00f6001d1c007388 */ /* 0x000fe20000000400 */
[----:B0-----:R-:W-:-:S02]  /*16d0*/  FMUL.FTZ R30, R19, c[0x0][0x1b8] ;  /* 0x00006e00131e7a20 */ /* 0x001fc40000410000 */
[----:B------:R-:W-:Y:S01]  /*16e0*/  FMUL.FTZ R19, R22, c[0x0][0x1b8] ;  /* 0x00006e0016137a20 */ /* 0x000fe20000410000 */
[----:B------:R-:W-:Y:S01]  /*16f0*/  PRMT R22, R23, 0x7610, R22 ;  /* 0x0000761017167816 */ /* 0x000fe20000000016 */
[----:B------:R-:W-:Y:S01]  /*1700*/  FMUL.FTZ R23, R16, c[0x0][0x1b8] ;  /* 0x00006e0010177a20 */ /* 0x000fe20000410000 */
[----:B------:R-:W-:Y:S01]  /*1710*/  F2FP.PACK_AB R27, R30, R27 ;  /* 0x0000001b1e1b723e */ /* 0x000fe200000000ff */
[----:B------:R-:W-:Y:S01]  /*1720*/  STS.U16 [R28+0xf620], R36 ;  /* 0x00f620241c007388 */ /* 0x000fe20000000400 */
[----:B------:R-:W-:Y:S02]  /*1730*/  F2FP.PACK_AB R18, R19, R18 ;  /* 0x000000121312723e */ /* 0x000fe400000000ff */
[----:B------:R-:W-:Y:S01]  /*1740*/  F2FP.PACK_AB R23, R23, R24 ;  /* 0x000000181717723e */ /* 0x000fe200000000ff */
[----:B------:R-:W-:Y:S01]  /*1750*/  STS.U16 [R9+0x600], R35 ;  /* 0x0006002309007388 */ /* 0x000fe20000000400 */
[----:B------:R-:W-:Y:S02]  /*1760*/  PRMT R16, R27, 0x7632, R16 ;  /* 0x000076321b107816 */ /* 0x000fe40000000010 */
[----:B------:R-:W-:Y:S01]  /*1770*/  PRMT R19, R18, 0x7632, R19 ;  /* 0x0000763212137816 */ /* 0x000fe20000000013 */
[----:B------:R0:W-:Y:S01]  /*1780*/  STS.U16 [R9+0x620], R25 ;  /* 0x0006201909007388 */ /* 0x0001e20000000400 */
[----:B------:R-:W-:-:S03]  /*1790*/  PRMT R21, R23, 0x7632, R21 ;  /* 0x0000763217157816 */ /* 0x000fc60000000015 */
[----:B------:R1:W-:Y:S04]  /*17a0*/  STS.U16 [R28+0x11e00], R31 ;  /* 0x011e001f1c007388 */ /* 0x0003e80000000400 */
[----:B------:R2:W-:Y:S01]  /*17b0*/  STS.U16 [R28+0x11e20], R32 ;  /* 0x011e20201c007388 */ /* 0x0005e20000000400 */
[----:B0-----:R-:W-:-:S03]  /*17c0*/  CS2R R24, SRZ ;  /* 0x0000000000187805 */ /* 0x001fc6000001ff00 */
[----:B------:R0:W-:Y:S01]  /*17d0*/  STS.U16 [R9+0x2e00], R22 ;  /* 0x002e001609007388 */ /* 0x0001e20000000400 */
[----:B-1----:R-:W-:-:S03]  /*17e0*/  CS2R R30, SRZ ;  /* 0x00000000001e7805 */ /* 0x002fc6000001ff00 */
[----:B------:R-:W-:Y:S01]  /*17f0*/  STS.U16 [R9+0x2e20], R26 ;  /* 0x002e201a09007388 */ /* 0x000fe20000000400 */
[----:B--2---:R-:W-:-:S03]  /*1800*/  LEA R32, R8, 0xf000, 0x1 ;  /* 0x0000f00008207811 */ /* 0x004fc600078e08ff */
[----:B------:R1:W-:Y:S01]  /*1810*/  STS.U16 [R28+0x14600], R27 ;  /* 0x0146001b1c007388 */ /* 0x0003e20000000400 */
[----:B0-----:R-:W-:-:S03]  /*1820*/  PRMT R22, R20, 0x7632, R22 ;  /* 0x0000763214167816 */ /* 0x001fc60000000016 */
[----:B------:R-:W-:Y:S04]  /*1830*/  STS.U16 [R28+0x14620], R16 ;  /* 0x014620101c007388 */ /* 0x000fe80000000400 */
[----:B------:R-:W-:Y:S01]  /*1840*/  STS.U16 [R9+0x5600], R18 ;  /* 0x0056001209007388 */ /* 0x000fe20000000400 */
[----:B-1----:R-:W-:-:S03]  /*1850*/  CS2R R26, SRZ ;  /* 0x00000000001a7805 */ /* 0x002fc6000001ff00 */
[----:B------:R0:W-:Y:S04]  /*1860*/  STS.U16 [R9+0x5620], R19 ;  /* 0x0056201309007388 */ /* 0x0001e80000000400 */
[----:B------:R-:W-:Y:S04]  /*1870*/  STS.U16 [R28+0xf800], R23 ;  /* 0x00f800171c007388 */ /* 0x000fe80000000400 */
[----:B------:R-:W-:Y:S01]  /*1880*/  STS.U16 [R28+0xf820], R21 ;  /* 0x00f820151c007388 */ /* 0x000fe20000000400 */
[----:B0-----:R-:W-:-:S03]  /*1890*/  PRMT R19, R11, 0x7632, R19 ;  /* 0x000076320b137816 */ /* 0x001fc60000000013 */
[----:B------:R0:W-:Y:S04]  /*18a0*/  STS.U16 [R9+0x800], R20 ;  /* 0x0008001409007388 */ /* 0x0001e80000000400 */
[----:B------:R1:W-:Y:S04]  /*18b0*/  STS.U16 [R9+0x820], R22 ;  /* 0x0008201609007388 */ /* 0x0003e80000000400 */
[----:B------:R-:W-:Y:S01]  /*18c0*/  STS.U16 [R28+0x12000], R14 ;  /* 0x0120000e1c007388 */ /* 0x000fe20000000400 */
[----:B0-----:R-:W-:-:S03]  /*18d0*/  CS2R R20, SRZ ;  /* 0x0000000000147805 */ /* 0x001fc6000001ff00 */
[----:B------:R0:W-:Y:S01]  /*18e0*/  STS.U16 [R28+0x12020], R15 ;  /* 0x0120200f1c007388 */ /* 0x0001e20000000400 */
[----:B-1----:R-:W-:-:S03]  /*18f0*/  CS2R R22, SRZ ;  /* 0x0000000000167805 */ /* 0x002fc6000001ff00 */
[----:B------:R-:W-:Y:S04]  /*1900*/  STS.U16 [R9+0x3000], R10 ;  /* 0x0030000a09007388 */ /* 0x000fe80000000400 */
[----:B------:R-:W-:Y:S01]  /*1910*/  STS.U16 [R9+0x3020], R13 ;  /* 0x0030200d09007388 */ /* 0x000fe20000000400 */
[----:B0-----:R-:W-:-:S03]  /*1920*/  CS2R R14, SRZ ;  /* 0x00000000000e7805 */ /* 0x001fc6000001ff00 */
[----:B------:R0:W-:Y:S04]  /*1930*/  STS.U16 [R28+0x14800], R12 ;  /* 0x0148000c1c007388 */ /* 0x0001e80000000400 */
[----:B------:R1:W-:Y:S04]  /*1940*/  STS.U16 [R28+0x14820], R17 ;  /* 0x014820111c007388 */ /* 0x0003e80000000400 */
[----:B------:R2:W-:Y:S01]  /*1950*/  STS.U16 [R9+0x5800], R11 ;  /* 0x0058000b09007388 */ /* 0x0005e20000000400 */
[----:B0-----:R-:W-:-:S03]  /*1960*/  CS2R R12, SRZ ;  /* 0x00000000000c7805 */ /* 0x001fc6000001ff00 */
[----:B------:R0:W-:Y:S01]  /*1970*/  STS.U16 [R9+0x5820], R19 ;  /* 0x0058201309007388 */ /* 0x0001e20000000400 */
[----:B-1----:R-:W-:Y:S01]  /*1980*/  CS2R R16, SRZ ;  /* 0x0000000000107805 */ /* 0x002fe2000001ff00 */
[----:B------:R-:W-:Y:S02]  /*1990*/  CS2R R28, SRZ ;  /* 0x00000000001c7805 */ /* 0x000fe4000001ff00 */
[----:B------:R-:W-:Y:S01]  /*19a0*/  BAR.SYNC.DEFER_BLOCKING 0x0 ;  /* 0x0000000000007b1d */ /* 0x000fe20000010000 */
[----:B--2---:R-:W-:Y:S01]  /*19b0*/  CS2R R10, SRZ ;  /* 0x00000000000a7805 */ /* 0x004fe2000001ff00 */
[----:B0-----:R-:W-:Y:S01]  /*19c0*/  CS2R R18, SRZ ;  /* 0x0000000000127805 */ /* 0x001fe2000001ff00 */
[----:B------:R-:W-:-:S03]  /*19d0*/  CS2R R8, SRZ ;  /* 0x0000000000087805 */ /* 0x000fc6000001ff00 */
[----:B------:R0:W1:Y:S04]  /*19e0*/  @!P5 LDS.128 R24, [R32] ;  /* 0x000000002018d984 */ /* 0x0000680000000c00 */
[----:B------:R0:W2:Y:S04]  /*19f0*/  @!P5 LDS.128 R20, [R32+0x2800] ;  /* 0x002800002014d984 */ /* 0x0000a80000000c00 */
[----:B------:R0:W3:Y:S01]  /*1a00*/  @!P5 LDS.128 R16, [R32+0x5000] ;  /* 0x005000002010d984 */ /* 0x0000e20000000c00 */
[----:B------:R-:W-:Y:S05]  /*1a10*/  @P4 BRA `(.L_x_1317) ;  /* 0x0000017000004947 */ /* 0x000fea0003800000 */
[----:B------:R-:W-:Y:S01]  /*1a20*/  SHF.R.S32.HI R5, RZ, 0x1f, R4 ;  /* 0x0000001fff057819 */ /* 0x000fe20000011404 */
[----:B------:R-:W-:Y:S01]  /*1a30*/  IMAD R33, R3, c[0x0][0x1a8], RZ ;  /* 0x00006a0003217a24 */ /* 0x000fe200078e02ff */
[----:B------:R-:W-:Y:S01]  /*1a40*/  ISETP.GE.AND P5, PT, R4, c[0x0][0x194], PT ;  /* 0x0000650004007a0c */ /* 0x000fe20003fa6270 */
[----:B------:R-:W-:-:S02]  /*1a50*/  IMAD R37, R2, c[0x0][0x1b0], RZ ;  /* 0x00006c0002257a24 */ /* 0x000fc400078e02ff */
[C---:B------:R-:W-:Y:S02]  /*1a60*/  IMAD R33, R64.reuse, c[0x0][0x1ac], R33 ;  /* 0x00006b0040217a24 */ /* 0x040fe400078e0221 */
[----:B------:R-:W-:-:S04]  /*1a70*/  IMAD.WIDE.U32 R34, R64, c[0x0][0x1a8], R4 ;  /* 0x00006a0040227a25 */ /* 0x000fc800078e0004 */
[----:B------:R-:W-:Y:S02]  /*1a80*/  IMAD.IADD R35, R35, 0x1, R33 ;  /* 0x0000000123237824 */ /* 0x000fe400078e0221 */
[C---:B------:R-:W-:Y:S02]  /*1a90*/  IMAD R37, R0.reuse, c[0x0][0x1b4], R37 ;  /* 0x00006d0000257a24 */ /* 0x040fe400078e0225 */
[----:B------:R-:W-:-:S04]  /*1aa0*/  IMAD.WIDE.U32 R34, R0, c[0x0][0x1b0], R34 ;  /* 0x00006c0000227a25 */ /* 0x000fc800078e0022 */
[----:B------:R-:W-:Y:S02]  /*1ab0*/  IMAD R33, R7, c[0x0][0x1a0], RZ ;  /* 0x0000680007217a24 */ /* 0x000fe400078e02ff */
[----:B------:R-:W-:Y:S01]  /*1ac0*/  IMAD.IADD R35, R35, 0x1, R37 ;  /* 0x0000000123237824 */ /* 0x000fe200078e0225 */
[----:B------:R-:W-:Y:S01]  /*1ad0*/  IADD3 R37, R4, 0x40, RZ ;  /* 0x0000004004257810 */ /* 0x000fe20007ffe0ff */
[C---:B------:R-:W-:Y:S02]  /*1ae0*/  IMAD R33, R6.reuse, c[0x0][0x1a4], R33 ;  /* 0x0000690006217a24 */ /* 0x040fe400078e0221 */
[----:B------:R-:W-:Y:S01]  /*1af0*/  IMAD.WIDE.U32 R34, R6, c[0x0][0x1a0], R34 ;  /* 0x0000680006227a25 */ /* 0x000fe200078e0022 */
[----:B------:R-:W-:-:S03]  /*1b00*/  ISETP.GE.AND P4, PT, R37, c[0x0][0x194], PT ;  /* 0x0000650025007a0c */ /* 0x000fc60003f86270 */
[----:B------:R-:W-:Y:S01]  /*1b10*/  IMAD.IADD R33, R35, 0x1, R33 ;  /* 0x0000000123217824 */ /* 0x000fe200078e0221 */
[----:B------:R-:W-:Y:S02]  /*1b20*/  LEA R36, P6, R34, c[0x0][0x188], 0x1 ;  /* 0x0000620022247a11 */ /* 0x000fe400078c08ff */
[----:B------:R-:W-:Y:S02]  /*1b30*/  IADD3 R35, R4, 0x80, RZ ;  /* 0x0000008004237810 */ /* 0x000fe40007ffe0ff */
[----:B------:R-:W-:Y:S02]  /*1b40*/  LEA.HI.X R37, R34, c[0x0][0x18c], R33, 0x1, P6 ;  /* 0x0000630022257a11 */ /* 0x000fe400030f0c21 */
[----:B------:R-:W-:-:S03]  /*1b50*/  ISETP.GE.AND P6, PT, R35, c[0x0][0x194], PT ;  /* 0x0000650023007a0c */ /* 0x000fc60003fc6270 */
[----:B-1----:R1:W-:Y:S04]  /*1b60*/  @!P5 STG.E.128 [R36.64], R24 ;  /* 0x000000182400d986 */ /* 0x0023e8000c101d04 */
[----:B--2---:R1:W-:Y:S06]  /*1b70*/  @!P4 STG.E.128 [R36.64+0x80], R20 ;  /* 0x000080142400c986 */ /* 0x0043ec000c101d04 */
[----:B---3--:R1:W-:Y:S02]  /*1b80*/  @!P6 STG.E.128 [R36.64+0x100], R16 ;  /* 0x000100102400e986 */ /* 0x0083e4000c101d04 */
.L_x_1317:
[----:B------:R-:W-:Y:S05]  /*1b90*/  BSYNC B0 ;  /* 0x0000000000007941 */ /* 0x000fea0003800000 */
.L_x_1316:
[----:B------:R4:W0:Y:S01]  /*1ba0*/  @!P0 LDS.128 R12, [R32+0x400] ;  /* 0x00040000200c8984 */ /* 0x0008220000000c00 */
[----:B------:R-:W-:Y:S03]  /*1bb0*/  BSSY B0, `(.L_x_1318) ;  /* 0x000001e000007945 */ /* 0x000fe60003800000 */
[----:B------:R4:W3:Y:S04]  /*1bc0*/  @!P0 LDS.128 R8, [R32+0x2c00] ;  /* 0x002c000020088984 */ /* 0x0008e80000000c00 */
[----:B------:R4:W2:Y:S01]  /*1bd0*/  @!P0 LDS.128 R28, [R32+0x5400] ;  /* 0x00540000201c8984 */ /* 0x0008a20000000c00 */
[----:B------:R-:W-:Y:S05]  /*1be0*/  @P1 BRA `(.L_x_1319) ;  /* 0x000001a000001947 */ /* 0x000fea0003800000 */
[----:B-1-3--:R-:W-:Y:S01]  /*1bf0*/  IMAD R19, R3, c[0x0][0x1a8], RZ ;  /* 0x00006a0003137a24 */ /* 0x00afe200078e02ff */
[--C-:B------:R-:W-:Y:S01]  /*1c00*/  SHF.R.S32.HI R17, RZ, 0x1f, R4.reuse ;  /* 0x0000001fff117819 */ /* 0x100fe20000011404 */
[----:B------:R-:W-:Y:S01]  /*1c10*/  IMAD.MOV.U32 R16, RZ, RZ, R4 ;  /* 0x000000ffff107224 */ /* 0x000fe200078e0004 */
[----:B--2---:R-:W-:Y:S01]  /*1c20*/  IADD3 R20, R4, 0x40, RZ ;  /* 0x0000004004147810 */ /* 0x004fe20007ffe0ff */
[----:B------:R-:W-:Y:S01]  /*1c30*/  IMAD R21, R64, c[0x0][0x1ac], R19 ;  /* 0x00006b0040157a24 */ /* 0x000fe200078e0213 */
[----:B------:R-:W-:Y:S01]  /*1c40*/  IADD3 R19, P0, R6, 0x20, RZ ;  /* 0x0000002006137810 */ /* 0x000fe20007f1e0ff */
[----:B------:R-:W-:Y:S01]  /*1c50*/  IMAD.WIDE.U32 R16, R64, c[0x0][0x1a8], R16 ;  /* 0x00006a0040107a25 */ /* 0x000fe200078e0010 */
[----:B------:R-:W-:-:S02]  /*1c60*/  ISETP.GE.AND P4, PT, R20, c[0x0][0x194], PT ;  /* 0x0000650014007a0c */ /* 0x000fc40003f86270 */
[----:B------:R-:W-:Y:S01]  /*1c70*/  ISETP.GE.AND P1, PT, R4, c[0x0][0x194], PT ;  /* 0x0000650004007a0c */ /* 0x000fe20003f26270 */
[----:B------:R-:W-:Y:S02]  /*1c80*/  IMAD R23, R2, c[0x0][0x1b0], RZ ;  /* 0x00006c0002177a24 */ /* 0x000fe400078e02ff */
[----:B------:R-:W-:Y:S02]  /*1c90*/  IMAD.IADD R17, R17, 0x1, R21 ;  /* 0x0000000111117824 */ /* 0x000fe400078e0215 */
[----:B------:R-:W-:Y:S02]  /*1ca0*/  IMAD.X R18, RZ, RZ, R7, P0 ;  /* 0x000000ffff127224 */ /* 0x000fe400000e0607 */
[C---:B------:R-:W-:Y:S02]  /*1cb0*/  IMAD R23, R0.reuse, c[0x0][0x1b4], R23 ;  /* 0x00006d0000177a24 */ /* 0x040fe400078e0217 */
[----:B------:R-:W-:-:S04]  /*1cc0*/  IMAD.WIDE.U32 R16, R0, c[0x0][0x1b0], R16 ;  /* 0x00006c0000107a25 */ /* 0x000fc800078e0010 */
[----:B------:R-:W-:Y:S02]  /*1cd0*/  IMAD R18, R18, c[0x0][0x1a0], RZ ;  /* 0x0000680012127a24 */ /* 0x000fe400078e02ff */
[----:B------:R-:W-:Y:S02]  /*1ce0*/  IMAD.IADD R17, R17, 0x1, R23 ;  /* 0x0000000111117824 */ /* 0x000fe400078e0217 */
[C---:B------:R-:W-:Y:S01]  /*1cf0*/  IMAD R21, R19.reuse, c[0x0][0x1a4], R18 ;  /* 0x0000690013157a24 */ /* 0x040fe200078e0212 */
[----:B------:R-:W-:Y:S01]  /*1d00*/  IADD3 R18, R4, 0x80, RZ ;  /* 0x0000008004127810 */ /* 0x000fe20007ffe0ff */
[----:B------:R-:W-:-:S03]  /*1d10*/  IMAD.WIDE.U32 R16, R19, c[0x0][0x1a0], R16 ;  /* 0x0000680013107a25 */ /* 0x000fc600078e0010 */
[----:B------:R-:W-:Y:S01]  /*1d20*/  ISETP.GE.AND P5, PT, R18, c[0x0][0x194], PT ;  /* 0x0000650012007a0c */ /* 0x000fe20003fa6270 */
[----:B------:R-:W-:Y:S01]  /*1d30*/  IMAD.IADD R17, R17, 0x1, R21 ;  /* 0x0000000111117824 */ /* 0x000fe200078e0215 */
[----:B------:R-:W-:-:S04]  /*1d40*/  LEA R18, P0, R16, c[0x0][0x188], 0x1 ;  /* 0x0000620010127a11 */ /* 0x000fc800078008ff */
[----:B------:R-:W-:-:S05]  /*1d50*/  LEA.HI.X R19, R16, c[0x0][0x18c], R17, 0x1, P0 ;  /* 0x0000630010137a11 */ /* 0x000fca00000f0c11 */
[----:B0-----:R0:W-:Y:S04]  /*1d60*/  @!P1 STG.E.128 [R18.64], R12 ;  /* 0x0000000c12009986 */ /* 0x0011e8000c101d04 */
[----:B------:R0:W-:Y:S04]  /*1d70*/  @!P4 STG.E.128 [R18.64+0x80], R8 ;  /* 0x000080081200c986 */ /* 0x0001e8000c101d04 */
[----:B------:R0:W-:Y:S02]  /*1d80*/  @!P5 STG.E.128 [R18.64+0x100], R28 ;  /* 0x0001001c1200d986 */ /* 0x0001e4000c101d04 */
.L_x_1319:
[----:B------:R-:W-:Y:S05]  /*1d90*/  BSYNC B0 ;  /* 0x0000000000007941 */ /* 0x000fea0003800000 */
.L_x_1318:
[----:B0--3--:R-:W-:Y:S01]  /*1da0*/  CS2R R10, SRZ ;  /* 0x00000000000a7805 */ /* 0x009fe2000001ff00 */
[----:B------:R-:W-:Y:S06]  /*1db0*/  @P2 EXIT ;  /* 0x000000000000294d */ /* 0x000fec0003800000 */
[----:B------:R-:W-:Y:S01]  /*1dc0*/  CS2R R8, SRZ ;  /* 0x0000000000087805 */ /* 0x000fe2000001ff00 */
[----:B------:R-:W-:Y:S01]  /*1dd0*/  CS2R R14, SRZ ;  /* 0x00000000000e7805 */ /* 0x000fe2000001ff00 */
[----:B------:R-:W-:Y:S01]  /*1de0*/  CS2R R12, SRZ ;  /* 0x00000000000c7805 */ /* 0x000fe2000001ff00 */
[----:B------:R-:W-:Y:S01]  /*1df0*/  IMAD R3, R3, c[0x0][0x1a8], RZ ;  /* 0x00006a0003037a24 */ /* 0x000fe200078e02ff */
[--C-:B------:R-:W-:Y:S01]  /*1e00*/  SHF.R.S32.HI R5, RZ, 0x1f, R4.reuse ;  /* 0x0000001fff057819 */ /* 0x100fe20000011404 */
[----:B-1----:R-:W-:Y:S01]  /*1e10*/  CS2R R18, SRZ ;  /* 0x0000000000127805 */ /* 0x002fe2000001ff00 */
[----:B------:R-:W0:Y:S01]  /*1e20*/  @!P3 LDS.128 R8, [R32+0x800] ;  /* 0x000800002008b984 */ /* 0x000e220000000c00 */
[C---:B------:R-:W-:Y:S01]  /*1e30*/  IMAD R3, R64.reuse, c[0x0][0x1ac], R3 ;  /* 0x00006b0040037a24 */ /* 0x040fe200078e0203 */
[----:B------:R-:W-:Y:S01]  /*1e40*/  CS2R R16, SRZ ;  /* 0x0000000000107805 */ /* 0x000fe2000001ff00 */
[----:B------:R-:W-:Y:S01]  /*1e50*/  IMAD.WIDE.U32 R64, R64, c[0x0][0x1a8], R4 ;  /* 0x00006a0040407a25 */ /* 0x000fe200078e0004 */
[----:B------:R-:W1:Y:S01]  /*1e60*/  @!P3 LDS.128 R12, [R32+0x3000] ;  /* 0x00300000200cb984 */ /* 0x000e620000000c00 */
[----:B------:R-:W-:-:S02]  /*1e70*/  ISETP.GE.AND P1, PT, R4, c[0x0][0x194], PT ;  /* 0x0000650004007a0c */ /* 0x000fc40003f26270 */
[----:B------:R-:W-:Y:S01]  /*1e80*/  IMAD.IADD R65, R65, 0x1, R3 ;  /* 0x0000000141417824 */ /* 0x000fe200078e0203 */
[----:B------:R-:W-:Y:S01]  /*1e90*/  IADD3 R3, P0, R6, 0x40, RZ ;  /* 0x0000004006037810 */ /* 0x000fe20007f1e0ff */
[----:B------:R-:W-:Y:S01]  /*1ea0*/  IMAD R5, R2, c[0x0][0x1b0], RZ ;  /* 0x00006c0002057a24 */ /* 0x000fe200078e02ff */
[----:B------:R3:W4:Y:S01]  /*1eb0*/  @!P3 LDS.128 R16, [R32+0x5800] ;  /* 0x005800002010b984 */ /* 0x0007220000000c00 */
[----:B------:R-:W-:-:S04]  /*1ec0*/  IMAD.WIDE.U32 R64, R0, c[0x0][0x1b0], R64 ;  /* 0x00006c0000407a25 */ /* 0x000fc800078e0040 */
[----:B------:R-:W-:Y:S02]  /*1ed0*/  IMAD.X R6, RZ, RZ, R7, P0 ;  /* 0x000000ffff067224 */ /* 0x000fe400000e0607 */
[----:B------:R-:W-:Y:S01]  /*1ee0*/  IMAD R5, R0, c[0x0][0x1b4], R5 ;  /* 0x00006d0000057a24 */ /* 0x000fe200078e0205 */
[----:B------:R-:W-:Y:S01]  /*1ef0*/  IADD3 R0, R4, 0x40, RZ ;  /* 0x0000004004007810 */ /* 0x000fe20007ffe0ff */
[----:B------:R-:W-:Y:S02]  /*1f00*/  IMAD R6, R6, c[0x0][0x1a0], RZ ;  /* 0x0000680006067a24 */ /* 0x000fe400078e02ff */
[----:B------:R-:W-:Y:S01]  /*1f10*/  IMAD.IADD R65, R65, 0x1, R5 ;  /* 0x0000000141417824 */ /* 0x000fe200078e0205 */
[----:B------:R-:W-:Y:S01]  /*1f20*/  ISETP.GE.AND P2, PT, R0, c[0x0][0x194], PT ;  /* 0x0000650000007a0c */ /* 0x000fe20003f46270 */
        /* <DEDUP_REMOVED lines=8> */
[----:B-1----:R3:W-:Y:S01]  /*1fb0*/  @!P2 STG.E.128 [R4.64+0x80], R12 ;  /* 0x0000800c0400a986 */ /* 0x0027e2000c101d04 */
[----:B------:R-:W-:Y:S05]  /*1fc0*/  @P3 EXIT ;  /* 0x000000000000394d */ /* 0x000fea0003800000 */
[----:B----4-:R-:W-:Y:S01]  /*1fd0*/  STG.E.128 [R4.64+0x100], R16 ;  /* 0x0001001004007986 */ /* 0x010fe2000c101d04 */
[----:B------:R-:W-:Y:S05]  /*1fe0*/  EXIT ;  /* 0x000000000000794d */ /* 0x000fea0003800000 */
.L_x_1320:
        /* <DEDUP_REMOVED lines=9> */
.L_x_1430:


//--------------------- .text._ZN7cutlass13device_kernelIN5flash32FlashAttnBwdPostprocessConvertdQIN4cute5tupleIJNS3_1CILi64EEENS5_ILi192EEEEEENS_6half_tEfNS_4arch4Sm80ELi256ENS3_8TiledMMAINS3_8MMA_AtomIJNS3_28SM80_16x8x16_F32F16F16F32_TNEEEENS3_6LayoutINS4_IJNS5_ILi2EEENS5_ILi4EEENS5_ILi1EEEEEENS4_IJSJ_SH_NS5_ILi0EEEEEEEENS4_IJNS5_ILi32EEES6_NS5_ILi16EEEEEEEELb0EEEEEvNT_6ParamsE --------------------------
	.section	.text._ZN7cutlass13device_kernelIN5flash32FlashAttnBwdPostprocessConvertdQIN4cute5tupleIJNS3_1CILi64EEENS5_ILi192EEEEEENS_6half_tEfNS_4arch4Sm80ELi256ENS3_8TiledMMAINS3_8MMA_AtomIJNS3_28SM80_16x8x16_F32F16F16F32_TNEEEENS3_6LayoutINS4_IJNS5_ILi2EEENS5_ILi4EEENS5_ILi1EEEEEENS4_IJSJ_SH_NS5_ILi0EEEEEEEENS4_IJNS5_ILi32EEES6_NS5_ILi16EEEEEEEELb0EEEEEvNT_6ParamsE,"ax",@progbits
	.sectioninfo	@"SHI_REGISTERS=69"
	.align	128
.text._ZN7cutlass13device_kernelIN5flash32FlashAttnBwdPostprocessConvertdQIN4cute5tupleIJNS3_1CILi64EEENS5_ILi192EEEEEENS_6half_tEfNS_4arch4Sm80ELi256ENS3_8TiledMMAINS3_8MMA_AtomIJNS3_28SM80_16x8x16_F32F16F16F32_TNEEEENS3_6LayoutINS4_IJNS5_ILi2EEENS5_ILi4EEENS5_ILi1EEEEEENS4_IJSJ_SH_NS5_ILi0EEEEEEEENS4_IJNS5_ILi32EEES6_NS5_ILi16EEEEEEEELb0EEEEEvNT_6ParamsE:
        .type           _ZN7cutlass13device_kernelIN5flash32FlashAttnBwdPostprocessConvertdQIN4cute5tupleIJNS3_1CILi64EEENS5_ILi192EEEEEENS_6half_tEfNS_4arch4Sm80ELi256ENS3_8TiledMMAINS3_8MMA_AtomIJNS3_28SM80_16x8x16_F32F16F16F32_TNEEEENS3_6LayoutINS4_IJNS5_ILi2EEENS5_ILi4EEENS5_ILi1EEEEEENS4_IJSJ_SH_NS5_ILi0EEEEEEEENS4_IJNS5_ILi32EEES6_NS5_ILi16EEEEEEEELb0EEEEEvNT_6ParamsE,@function
        .size           _ZN7cutlass13device_kernelIN5flash32FlashAttnBwdPostprocessConvertdQIN4cute5tupleIJNS3_1CILi64EEENS5_ILi192EEEEEENS_6half_tEfNS_4arch4Sm80ELi256ENS3_8TiledMMAINS3_8MMA_AtomIJNS3_28SM80_16x8x16_F32F16F16F32_TNEEEENS3_6LayoutINS4_IJNS5_ILi2EEENS5_ILi4EEENS5_ILi1EEEEEENS4_IJSJ_SH_NS5_ILi0EEEEEEEENS4_IJNS5_ILi32EEES6_NS5_ILi16EEEEEEEELb0EEEEEvNT_6ParamsE,(.L_x_1431 - _ZN7cutlass13device_kernelIN5flash32FlashAttnBwdPostprocessConvertdQIN4cute5tupleIJNS3_1CILi64EEENS5_ILi192EEEEEENS_6half_tEfNS_4arch4Sm80ELi256ENS3_8TiledMMAINS3_8MMA_AtomIJNS3_28SM80_16x8x16_F32F16F16F32_TNEEEENS3_6LayoutINS4_IJNS5_ILi2EEENS5_ILi4EEENS5_ILi1EEEEEENS4_IJSJ_SH_NS5_ILi0EEEEEEEENS4_IJNS5_ILi32EEES6_NS5_ILi16EEEEEEEELb0EEEEEvNT_6ParamsE)
        .other          _ZN7cutlass13device_kernelIN5flash32FlashAttnBwdPostprocessConvertdQIN4cute5tupleIJNS3_1CILi64EEENS5_ILi192EEEEEENS_6half_tEfNS_4arch4Sm80ELi256ENS3_8TiledMMAINS3_8MMA_AtomIJNS3_28SM80_16x8x16_F32F16F16F32_TNEEEENS3_6LayoutINS4_IJNS5_ILi2EEENS5_ILi4EEENS5_ILi1EEEEEENS4_IJSJ_SH_NS5_ILi0EEEEEEEENS4_IJNS5_ILi32EEES6_NS5_ILi16EEEEEEEELb0EEEEEvNT_6ParamsE,@"STO_CUDA_ENTRY STV_DEFAULT"
_ZN7cutlass13device_kernelIN5flash32FlashAttnBwdPostprocessConvertdQIN4cute5tupleIJNS3_1CILi64EEENS5_ILi192EEEEEENS_6half_tEfNS_4arch4Sm80ELi256ENS3_8TiledMMAINS3_8MMA_AtomIJNS3_28SM80_16x8x16_F32F16F16F32_TNEEEENS3_6LayoutINS4_IJNS5_ILi2EEENS5_ILi4EEENS5_ILi1EEEEEENS4_IJSJ_SH_NS5_ILi0EEEEEEEENS4_IJNS5_ILi32EEES6_NS5_ILi16EEEEEEEELb0EEEEEvNT_6ParamsE:
        /* <DEDUP_REMOVED lines=15> */
[----:B-1----:R-:W-:Y:S01]  /*00f0*/  IMAD.SHL.U32 R58, R54, 0x40, RZ ;  /* 0x00000040363a7824 */ /* 0x002fe200078e00ff */
[----:B------:R-:W-:Y:S05]  /*0100*/  @P1 BRA `(.L_x_1321) ;  /* 0x0000004000001947 */ /* 0x000fea0003800000 */
[----:B0-----:R-:W-:Y:S05]  /*0110*/  @!P0 BRA `(.L_x_1321) ;  /* 0x0000003000008947 */ /* 0x001fea0003800000 */
[----:B------:R-:W2:Y:S04]  /*0120*/  LDG.E R0, [R2.64] ;  /* 0x0000000402007981 */ /* 0x000ea8000c1e1900 */
[----:B-----5:R-:W2:Y:S02]  /*0130*/  LDG.E R57, [R2.64+0x4] ;  /* 0x0000040402397981 */ /* 0x020ea4000c1e1900 */
[----:B--2---:R-:W-:-:S02]  /*0140*/  IADD3 R57, -R0, R57, RZ ;  /* 0x0000003900397210 */ /* 0x004fc40007ffe1ff */
.L_x_1321:
[----:B0-----:R-:W-:Y:S01]  /*0150*/  ISETP.NE.AND.EX P1, PT, RZ, c[0x0][0x1c4], PT, P2 ;  /* 0x00007100ff007a0c */ /* 0x001fe20003f25320 */
[----:B-----5:R-:W-:Y:S01]  /*0160*/  @P0 IMAD R2, R52, 0x40, R55 ;  /* 0x0000004034020824 */ /* 0x020fe200078e0237 */
[----:B------:R-:W-:-:S13]  /*0170*/  ISETP.LE.AND P2, PT, R57, R58, PT ;  /* 0x0000003a3900720c */ /* 0x000fda0003f43270 */
[----:B------:R-:W-:Y:S05]  /*0180*/  @P1 EXIT P2 ;  /* 0x000000000000194d */ /* 0x000fea0001000000 */
[----:B------:R-:W0:Y:S01]  /*0190*/  S2R R53, SR_TID.X ;  /* 0x0000000000357919 */ /* 0x000e220000002100 */
[----:B------:R-:W-:Y:S01]  /*01a0*/  @P0 SHF.R.S32.HI R3, RZ, 0x1f, R2 ;  /* 0x0000001fff030819 */ /* 0x000fe20000011402 */
[----:B------:R-:W-:Y:S01]  /*01b0*/  CS2R R4, SRZ ;  /* 0x0000000000047805 */ /* 0x000fe2000001ff00 */
[----:B------:R-:W-:Y:S01]  /*01c0*/  IMAD R7, R54, 0x3000, RZ ;  /* 0x0000300036077824 */ /* 0x000fe200078e02ff */
[----:B------:R-:W1:Y:S01]  /*01d0*/  S2R R0, SR_CTAID.Y ;  /* 0x0000000000007919 */ /* 0x000e620000002600 */
[----:B------:R-:W-:-:S03]  /*01e0*/  @P0 LEA.HI R3, R3, R2, RZ, 0x6 ;  /* 0x0000000203030211 */ /* 0x000fc600078f30ff */
[----:B------:R-:W-:Y:S02]  /*01f0*/  SHF.R.S32.HI R9, RZ, 0x1f, R7 ;  /* 0x0000001fff097819 */ /* 0x000fe40000011407 */
[----:B------:R-:W-:-:S05]  /*0200*/  @P0 SHF.R.S32.HI R3, RZ, 0x6, R3 ;  /* 0x00000006ff030819 */ /* 0x000fca0000011403 */
[----:B------:R-:W-:-:S04]  /*0210*/  @P0 IMAD R3, R3, 0x3000, RZ ;  /* 0x0000300003030824 */ /* 0x000fc800078e02ff */
[--C-:B------:R-:W-:Y:S01]  /*0220*/  @P0 IMAD.MOV.U32 R4, RZ, RZ, R3.reuse ;  /* 0x000000ffff040224 */ /* 0x100fe200078e0003 */
[----:B------:R-:W-:Y:S02]  /*0230*/  @P0 SHF.R.S32.HI R5, RZ, 0x1f, R3 ;  /* 0x0000001fff050819 */ /* 0x000fe40000011403 */
[----:B------:R-:W-:Y:S01]  /*0240*/  SHF.R.S32.HI R3, RZ, 0x1f, R52 ;  /* 0x0000001fff037819 */ /* 0x000fe20000011434 */
[----:B0-----:R-:W-:Y:S01]  /*0250*/  IMAD.SHL.U32 R6, R53, 0x4, RZ ;  /* 0x0000000435067824 */ /* 0x001fe200078e00ff */
[----:B------:R-:W-:Y:S02]  /*0260*/  SEL R52, R52, RZ, !P1 ;  /* 0x000000ff34347207 */ /* 0x000fe40004800000 */
[----:B------:R-:W-:Y:S02]  /*0270*/  SEL R3, R3, RZ, !P1 ;  /* 0x000000ff03037207 */ /* 0x000fe40004800000 */
[----:B------:R-:W-:Y:S02]  /*0280*/  IADD3 R4, P2, P3, R4, R6, R7 ;  /* 0x0000000604047210 */ /* 0x000fe40007b5e007 */
[----:B-1----:R-:W-:-:S02]  /*0290*/  SHF.R.S32.HI R2, RZ, 0x1f, R0 ;  /* 0x0000001fff027819 */ /* 0x002fc40000011400 */
[----:B------:R-:W-:-:S03]  /*02a0*/  SHF.R.S32.HI R6, RZ, 0x1f, R6 ;  /* 0x0000001fff067819 */ /* 0x000fc60000011406 */
[----:B------:R-:W-:Y:S01]  /*02b0*/  IMAD R7, R2, c[0x0][0x178], RZ ;  /* 0x00005e0002077a24 */ /* 0x000fe200078e02ff */
[----:B------:R-:W-:Y:S01]  /*02c0*/  IADD3.X R5, R5, R6, R9, P2, P3 ;  /* 0x0000000605057210 */ /* 0x000fe200017e6409 */
[----:B------:R-:W-:Y:S02]  /*02d0*/  IMAD R9, R3, c[0x0][0x180], RZ ;  /* 0x0000600003097a24 */ /* 0x000fe400078e02ff */
[C---:B------:R-:W-:Y:S02]  /*02e0*/  IMAD R7, R0.reuse, c[0x0][0x17c], R7 ;  /* 0x00005f0000077a24 */ /* 0x040fe400078e0207 */
[----:B------:R-:W-:-:S04]  /*02f0*/  IMAD.WIDE.U32 R4, R0, c[0x0][0x178], R4 ;  /* 0x00005e0000047a25 */ /* 0x000fc800078e0004 */
[----:B------:R-:W-:Y:S02]  /*0300*/  IMAD.IADD R5, R5, 0x1, R7 ;  /* 0x0000000105057824 */ /* 0x000fe400078e0207 */
[C---:B------:R-:W-:Y:S02]  /*0310*/  IMAD R9, R52.reuse, c[0x0][0x184], R9 ;  /* 0x0000610034097a24 */ /* 0x040fe400078e0209 */
[----:B------:R-:W-:-:S05]  /*0320*/  IMAD.WIDE.U32 R4, R52, c[0x0][0x180], R4 ;  /* 0x0000600034047a25 */ /* 0x000fca00078e0004 */
[----:B------:R-:W-:Y:S02]  /*0330*/  IADD3 R5, R5, R9, RZ ;  /* 0x0000000905057210 */ /* 0x000fe40007ffe0ff */
        /* <DEDUP_REMOVED lines=15> */
[----:B------:R-:W-:Y:S01]  /*0430*/  IMAD.IADD R57, R57, 0x1, -R58 ;  /* 0x0000000139397824 */ /* 0x000fe200078e0a3a */
[----:B------:R-:W-:Y:S02]  /*0440*/  BSSY B0, `(.L_x_1322) ;  /* 0x00000fa000007945 */ /* 0x000fe40003800000 */
[----:B------:R-:W-:-:S02]  /*0450*/  LEA.HI R56, R60, R53, RZ, 0x2 ;  /* 0x000000353c387211 */ /* 0x000fc400078f10ff */
[CC--:B------:R-:W-:Y:S02]  /*0460*/  LEA.HI R66, R60.reuse, R53.reuse, RZ, 0x5 ;  /* 0x000000353c427211 */ /* 0x0c0fe400078f28ff */
[--C-:B------:R-:W-:Y:S02]  /*0470*/  SHF.R.S32.HI R59, RZ, 0x2, R56.reuse ;  /* 0x00000002ff3b7819 */ /* 0x100fe40000011438 */
[----:B------:R-:W-:Y:S02]  /*0480*/  SHF.R.S32.HI R64, RZ, 0x1f, R56 ;  /* 0x0000001fff407819 */ /* 0x000fe40000011438 */
[----:B------:R-:W-:Y:S02]  /*0490*/  LEA.HI R65, R60, R53, RZ, 0x7 ;  /* 0x000000353c417211 */ /* 0x000fe400078f38ff */
[----:B------:R-:W-:Y:S02]  /*04a0*/  LEA.HI R64, R64, R59, RZ, 0x3 ;  /* 0x0000003b40407211 */ /* 0x000fe400078f18ff */
[----:B------:R-:W-:Y:S01]  /*04b0*/  SHF.R.S32.HI R61, RZ, 0x5, R66 ;  /* 0x00000005ff3d7819 */ /* 0x000fe20000011442 */
[----:B------:R-:W-:Y:S01]  /*04c0*/  IMAD.SHL.U32 R65, R65, 0x8, RZ ;  /* 0x0000000841417824 */ /* 0x000fe200078e00ff */
[----:B------:R-:W-:-:S02]  /*04d0*/  LOP3.LUT R64, R64, 0xfffffff8, RZ, 0xc0, !PT ;  /* 0xfffffff840407812 */ /* 0x000fc400078ec0ff */
[----:B0-----:R-:W-:Y:S02]  /*04e0*/  LEA.HI R63, R60, R53, RZ, 0x3 ;  /* 0x000000353c3f7211 */ /* 0x001fe400078f18ff */
[----:B------:R-:W-:Y:S01]  /*04f0*/  LEA.HI R66, R66, R61, RZ, 0x1 ;  /* 0x0000003d42427211 */ /* 0x000fe200078f08ff */
[----:B------:R-:W-:Y:S01]  /*0500*/  IMAD.IADD R59, R59, 0x1, -R64 ;  /* 0x000000013b3b7824 */ /* 0x000fe200078e0a40 */
[----:B------:R-:W-:Y:S02]  /*0510*/  LOP3.LUT R64, R56, 0x7ffffffc, RZ, 0xc0, !PT ;  /* 0x7ffffffc38407812 */ /* 0x000fe400078ec0ff */
[----:B------:R-:W-:Y:S02]  /*0520*/  LOP3.LUT R65, R65, 0x7ffffc00, RZ, 0xc0, !PT ;  /* 0x7ffffc0041417812 */ /* 0x000fe400078ec0ff */
[----:B------:R-:W-:Y:S02]  /*0530*/  SHF.R.S32.HI R62, RZ, 0x1f, R59 ;  /* 0x0000001fff3e7819 */ /* 0x000fe4000001143b */
[----:B------:R-:W-:-:S02]  /*0540*/  LOP3.LUT R66, R66, 0xfffffffe, RZ, 0xc0, !PT ;  /* 0xfffffffe42427812 */ /* 0x000fc400078ec0ff */
[----:B------:R-:W-:Y:S01]  /*0550*/  LEA.HI R56, R62, R59, RZ, 0x2 ;  /* 0x0000003b3e387211 */ /* 0x000fe200078f10ff */
[----:B------:R-:W-:Y:S01]  /*0560*/  IMAD.IADD R62, R53, 0x1, -R64 ;  /* 0x00000001353e7824 */ /* 0x000fe200078e0a40 */
[----:B------:R-:W-:Y:S01]  /*0570*/  LEA.HI R60, R60, R53, RZ, 0x6 ;  /* 0x000000353c3c7211 */ /* 0x000fe200078f30ff */
[----:B------:R-:W-:Y:S01]  /*0580*/  IMAD.IADD R61, R61, 0x1, -R66 ;  /* 0x000000013d3d7824 */ /* 0x000fe200078e0a42 */
[C---:B------:R-:W-:Y:S01]  /*0590*/  LOP3.LUT R64, R56.reuse, 0x7fffffc, RZ, 0xc0, !PT ;  /* 0x07fffffc38407812 */ /* 0x040fe200078ec0ff */
[----:B------:R-:W-:Y:S01]  /*05a0*/  IMAD.SHL.U32 R56, R56, 0x10, RZ ;  /* 0x0000001038387824 */ /* 0x000fe200078e00ff */
[----:B------:R-:W-:Y:S02]  /*05b0*/  LEA R62, R62, R65, 0x1 ;  /* 0x000000413e3e7211 */ /* 0x000fe400078e08ff */
[----:B------:R-:W-:Y:S01]  /*05c0*/  SHF.R.S32.HI R60, RZ, 0x6, R60 ;  /* 0x00000006ff3c7819 */ /* 0x000fe2000001143c */
[----:B------:R-:W-:Y:S01]  /*05d0*/  IMAD.IADD R58, R59, 0x1, -R64 ;  /* 0x000000013b3a7824 */ /* 0x000fe200078e0a40 */
[----:B------:R-:W-:-:S02]  /*05e0*/  SHF.R.S32.HI R59, RZ, 0x3, R63 ;  /* 0x00000003ff3b7819 */ /* 0x000fc4000001143f */
[----:B------:R-:W-:Y:S02]  /*05f0*/  SHF.R.S32.HI R64, RZ, 0x1f, R63 ;  /* 0x0000001fff407819 */ /* 0x000fe4000001143f */
[----:B------:R-:W-:Y:S02]  /*0600*/  IMNMX R57, R57, 0x40, PT ;  /* 0x0000004039397817 */ /* 0x000fe40003800200 */
[----:B------:R-:W-:Y:S02]  /*0610*/  LEA.HI R64, R64, R59, RZ, 0x2 ;  /* 0x0000003b40407211 */ /* 0x000fe400078f10ff */
[----:B------:R-:W-:Y:S02]  /*0620*/  LOP3.LUT R56, R56, 0x40, RZ, 0xc0, !PT ;  /* 0x0000004038387812 */ /* 0x000fe400078ec0ff */
[----:B------:R-:W-:Y:S02]  /*0630*/  LOP3.LUT R64, R64, 0xffffffc, RZ, 0xc0, !PT ;  /* 0x0ffffffc40407812 */ /* 0x000fe400078ec0ff */
[----:B------:R-:W-:Y:S01]  /*0640*/  ISETP.GE.AND P1, PT, R59, R57, PT ;  /* 0x000000393b00720c */ /* 0x000fe20003f26270 */
[----:B--2---:R0:W-:Y:S04]  /*0650*/  STS.128 [R53.X16], R4 ;  /* 0x0000000435007388 */ /* 0x0041e8000000cc00 */
[----:B---3--:R-:W-:Y:S04]  /*0660*/  STS.128 [R53.X16+0x1000], R8 ;  /* 0x0010000835007388 */ /* 0x008fe8000000cc00 */
[----:B----4-:R1:W-:Y:S04]  /*0670*/  STS.128 [R53.X16+0x2000], R12 ;  /* 0x0020000c35007388 */ /* 0x0103e8000000cc00 */
[----:B-----5:R-:W-:Y:S04]  /*0680*/  STS.128 [R53.X16+0x3000], R16 ;  /* 0x0030001035007388 */ /* 0x020fe8000000cc00 */
[----:B------:R-:W-:Y:S01]  /*0690*/  STS.128 [R53.X16+0x4000], R20 ;  /* 0x0040001435007388 */ /* 0x000fe2000000cc00 */
[----:B0-----:R-:W-:Y:S01]  /*06a0*/  LOP3.LUT R4, R63, 0xfffffff8, RZ, 0xc0, !PT ;  /* 0xfffffff83f047812 */ /* 0x001fe200078ec0ff */
[----:B------:R-:W-:Y:S01]  /*06b0*/  IMAD R5, R61, 0x100, R62 ;  /* 0x000001003d057824 */ /* 0x000fe200078e023e */
[----:B------:R-:W-:Y:S01]  /*06c0*/  IADD3 R7, R59, -R64, RZ ;  /* 0x800000403b077210 */ /* 0x000fe20007ffe0ff */
[----:B------:R-:W-:Y:S01]  /*06d0*/  STS.128 [R53.X16+0x5000], R24 ;  /* 0x0050001835007388 */ /* 0x000fe2000000cc00 */
[----:B------:R-:W-:-:S02]  /*06e0*/  IMAD.SHL.U32 R61, R61, 0x40, RZ ;  /* 0x000000403d3d7824 */ /* 0x000fc400078e00ff */
[----:B------:R-:W-:Y:S01]  /*06f0*/  IMAD.IADD R4, R53, 0x1, -R4 ;  /* 0x0000000135047824 */ /* 0x000fe200078e0a04 */
[----:B------:R-:W-:Y:S01]  /*0700*/  STS.128 [R53.X16+0x6000], R28 ;  /* 0x0060001c35007388 */ /* 0x000fe2000000cc00 */
[----:B-1----:R-:W-:Y:S01]  /*0710*/  IMAD R14, R60, 0x8, R7 ;  /* 0x000000083c0e7824 */ /* 0x002fe200078e0207 */
[----:B------:R-:W-:Y:S02]  /*0720*/  LOP3.LUT R61, R61, 0x40, RZ, 0xc0, !PT ;  /* 0x000000403d3d7812 */ /* 0x000fe400078ec0ff */
[----:B------:R-:W-:Y:S01]  /*0730*/  STS.128 [R53.X16+0x7000], R32 ;  /* 0x0070002035007388 */ /* 0x000fe2000000cc00 */
[C---:B------:R-:W-:Y:S01]  /*0740*/  LEA.HI R6, R4.reuse, R4, RZ, 0x1 ;  /* 0x0000000404067211 */ /* 0x040fe200078f08ff */
[----:B------:R-:W-:Y:S01]  /*0750*/  IMAD.SHL.U32 R4, R4, 0x8, RZ ;  /* 0x0000000804047824 */ /* 0x000fe200078e00ff */
[----:B------:R-:W-:Y:S01]  /*0760*/  LEA R58, R58, R5, 0x4 ;  /* 0x000000053a3a7211 */ /* 0x000fe200078e20ff */
[----:B------:R-:W-:Y:S01]  /*0770*/  STS.128 [R53.X16+0x8000], R36 ;  /* 0x0080002435007388 */ /* 0x000fe2000000cc00 */
[----:B------:R-:W-:-:S02]  /*0780*/  SHF.L.U32 R6, R6, 0x9, RZ ;  /* 0x0000000906067819 */ /* 0x000fc400000006ff */
[----:B------:R-:W-:Y:S01]  /*0790*/  LOP3.LUT R8, R61, 0x8, R4, 0xf8, !PT ;  /* 0x000000083d087812 */ /* 0x000fe200078ef804 */
[----:B------:R-:W-:Y:S01]  /*07a0*/  STS.128 [R53.X16+0x9000], R40 ;  /* 0x0090002835007388 */ /* 0x000fe2000000cc00 */
[----:B------:R-:W-:Y:S02]  /*07b0*/  LOP3.LUT R9, R6, 0x7ffffc00, RZ, 0xc0, !PT ;  /* 0x7ffffc0006097812 */ /* 0x000fe400078ec0ff */
[----:B------:R-:W-:Y:S01]  /*07c0*/  CS2R R6, SRZ ;  /* 0x0000000000067805 */ /* 0x000fe2000001ff00 */
[----:B------:R-:W-:Y:S01]  /*07d0*/  STS.128 [R53.X16+0xa000], R44 ;  /* 0x00a0002c35007388 */ /* 0x000fe2000000cc00 */
[----:B------:R-:W-:Y:S01]  /*07e0*/  @P0 IMAD.MOV.U32 R6, RZ, RZ, R55 ;  /* 0x000000ffff060224 */ /* 0x000fe200078e0037 */
[----:B------:R-:W-:Y:S01]  /*07f0*/  SHF.R.U32.HI R61, RZ, 0x3, R61 ;  /* 0x00000003ff3d7819 */ /* 0x000fe2000001163d */
[----:B------:R-:W-:Y:S01]  /*0800*/  IMAD.U32 R14, R14, 0x10, R9 ;  /* 0x000000100e0e7824 */ /* 0x000fe200078e0009 */
[----:B------:R-:W-:Y:S01]  /*0810*/  STS.128 [R53.X16+0xb000], R48 ;  /* 0x00b0003035007388 */ /* 0x000fe2000000cc00 */
[----:B------:R-:W-:Y:S01]  /*0820*/  @P0 SHF.R.S32.HI R7, RZ, 0x1f, R55 ;  /* 0x0000001fff070819 */ /* 0x000fe20000011437 */
[----:B------:R-:W-:Y:S01]  /*0830*/  IMAD.SHL.U32 R9, R60, 0x8, RZ ;  /* 0x000000083c097824 */ /* 0x000fe200078e00ff */
[----:B------:R-:W-:Y:S01]  /*0840*/  LOP3.LUT R61, R8, R61, RZ, 0x3c, !PT ;  /* 0x0000003d083d7212 */ /* 0x000fe200078e3cff */
[----:B------:R-:W-:Y:S01]  /*0850*/  BAR.SYNC.DEFER_BLOCKING 0x0 ;  /* 0x0000000000007b1d */ /* 0x000fe20000010000 */
[----:B------:R-:W-:-:S02]  /*0860*/  IADD3 R6, P0, R59, R6, RZ ;  /* 0x000000063b067210 */ /* 0x000fc40007f1e0ff */
[C---:B------:R-:W-:Y:S02]  /*0870*/  IADD3 R8, R59.reuse, 0x20, RZ ;  /* 0x000000203b087810 */ /* 0x040fe40007ffe0ff */
[----:B------:R-:W-:Y:S02]  /*0880*/  LEA.HI.X.SX32 R7, R59, R7, 0x1, P0 ;  /* 0x000000073b077211 */ /* 0x000fe400000f0eff */
[----:B------:R-:W-:Y:S01]  /*0890*/  ISETP.GE.AND P0, PT, R8, R57, PT ;  /* 0x000000390800720c */ /* 0x000fe20003f06270 */
[----:B------:R-:W-:Y:S01]  /*08a0*/  IMAD.IADD R8, R14, 0x1, R61 ;  /* 0x000000010e087824 */ /* 0x000fe200078e023d */
[----:B------:R-:W-:Y:S01]  /*08b0*/  LOP3.LUT R9, R56, 0x8, R9, 0xf8, !PT ;  /* 0x0000000838097812 */ /* 0x000fe200078ef809 */
[----:B------:R-:W-:Y:S01]  /*08c0*/  IMAD.WIDE R6, R54, 0x40, R6 ;  /* 0x0000004036067825 */ /* 0x000fe200078e0206 */
[----:B------:R-:W-:-:S04]  /*08d0*/  SHF.R.U32.HI R56, RZ, 0x3, R56 ;  /* 0x00000003ff387819 */ /* 0x000fc80000011638 */
[----:B------:R-:W-:-:S04]  /*08e0*/  LOP3.LUT R9, R9, R56, RZ, 0x3c, !PT ;  /* 0x0000003809097212 */ /* 0x000fc800078e3cff */
[----:B------:R-:W-:Y:S01]  /*08f0*/  IADD3 R9, R9, R58, RZ ;  /* 0x0000003a09097210 */ /* 0x000fe20007ffe0ff */
[----:B------:R-:W0:Y:S04]  /*0900*/  LDS R10, [R53.X4] ;  /* 0x00000000350a7984 */ /* 0x000e280000004800 */
[----:B------:R-:W1:Y:S04]  /*0910*/  LDS R11, [R53.X4+0x400] ;  /* 0x00040000350b7984 */ /* 0x000e680000004800 */
[----:B------:R-:W2:Y:S04]  /*0920*/  LDS R12, [R53.X4+0x800] ;  /* 0x00080000350c7984 */ /* 0x000ea80000004800 */
[----:B------:R-:W3:Y:S04]  /*0930*/  LDS R13, [R53.X4+0xc00] ;  /* 0x000c0000350d7984 */ /* 0x000ee80000004800 */
[----:B------:R-:W4:Y:S04]  /*0940*/  LDS R16, [R53.X4+0x1000] ;  /* 0x0010000035107984 */ /* 0x000f280000004800 */
[----:B------:R-:W5:Y:S04]  /*0950*/  LDS R17, [R53.X4+0x1400] ;  /* 0x0014000035117984 */ /* 0x000f680000004800 */
[----:B------:R-:W5:Y:S04]  /*0960*/  LDS R18, [R53.X4+0x1800] ;  /* 0x0018000035127984 */ /* 0x000f680000004800 */
[----:B------:R-:W5:Y:S04]  /*0970*/  LDS R19, [R53.X4+0x1c00] ;  /* 0x001c000035137984 */ /* 0x000f680000004800 */
[----:B------:R-:W5:Y:S04]  /*0980*/  LDS R25, [R53.X4+0x2000] ;  /* 0x0020000035197984 */ /* 0x000f680000004800 */
[----:B------:R-:W5:Y:S04]  /*0990*/  LDS R26, [R53.X4+0x2400] ;  /* 0x00240000351a7984 */ /* 0x000f680000004800 */
[----:B------:R-:W5:Y:S01]  /*09a0*/  LDS R15, [R53.X4+0x3800] ;  /* 0x00380000350f7984 */ /* 0x000f620000004800 */
[----:B0-----:R-:W-:-:S03]  /*09b0*/  FMUL.FTZ R10, R10, c[0x0][0x1b8] ;  /* 0x00006e000a0a7a20 */ /* 0x001fc60000410000 */
[----:B------:R-:W0:Y:S01]  /*09c0*/  LDS R14, [R53.X4+0x3c00] ;  /* 0x003c0000350e7984 */ /* 0x000e220000004800 */
[----:B-1----:R-:W-:-:S03]  /*09d0*/  FMUL.FTZ R11, R11, c[0x0][0x1b8] ;  /* 0x00006e000b0b7a20 */ /* 0x002fc60000410000 */
[----:B------:R-:W1:Y:S01]  /*09e0*/  LDS R27, [R53.X4+0x2800] ;  /* 0x00280000351b7984 */ /* 0x000e620000004800 */
[----:B--2---:R-:W-:Y:S01]  /*09f0*/  FMUL.FTZ R12, R12, c[0x0][0x1b8] ;  /* 0x00006e000c0c7a20 */ /* 0x004fe20000410000 */
[----:B------:R-:W-:Y:S02]  /*0a00*/  F2FP.PACK_AB R10, R11, R10 ;  /* 0x0000000a0b0a723e */ /* 0x000fe400000000ff */
[----:B------:R-:W2:Y:S01]  /*0a10*/  LDS R30, [R53.X4+0x2c00] ;  /* 0x002c0000351e7984 */ /* 0x000ea20000004800 */
[----:B---3--:R-:W-:-:S03]  /*0a20*/  FMUL.FTZ R13, R13, c[0x0][0x1b8] ;  /* 0x00006e000d0d7a20 */ /* 0x008fc60000410000 */
[----:B------:R-:W3:Y:S01]  /*0a30*/  LDS R31, [R53.X4+0x3000] ;  /* 0x00300000351f7984 */ /* 0x000ee20000004800 */
[----:B----4-:R-:W-:Y:S01]  /*0a40*/  FMUL.FTZ R16, R16, c[0x0][0x1b8] ;  /* 0x00006e0010107a20 */ /* 0x010fe20000410000 */
[----:B------:R-:W-:Y:S02]  /*0a50*/  F2FP.PACK_AB R11, R13, R12 ;  /* 0x0000000c0d0b723e */ /* 0x000fe400000000ff */
[----:B------:R-:W4:Y:S01]  /*0a60*/  LDS R24, [R53.X4+0x3400] ;  /* 0x0034000035187984 */ /* 0x000f220000004800 */
[----:B-----5:R-:W-:-:S03]  /*0a70*/  FMUL.FTZ R17, R17, c[0x0][0x1b8] ;  /* 0x00006e0011117a20 */ /* 0x020fc60000410000 */
[----:B------:R-:W5:Y:S01]  /*0a80*/  LDS R43, [R53.X4+0x4000] ;  /* 0x00400000352b7984 */ /* 0x000f620000004800 */
[----:B------:R-:W-:Y:S01]  /*0a90*/  FMUL.FTZ R18, R18, c[0x0][0x1b8] ;  /* 0x00006e0012127a20 */ /* 0x000fe20000410000 */
[----:B------:R-:W-:Y:S02]  /*0aa0*/  F2FP.PACK_AB R12, R17, R16 ;  /* 0x00000010110c723e */ /* 0x000fe400000000ff */
[----:B------:R-:W5:Y:S01]  /*0ab0*/  LDS R44, [R53.X4+0x4400] ;  /* 0x00440000352c7984 */ /* 0x000f620000004800 */
[----:B------:R-:W-:-:S03]  /*0ac0*/  FMUL.FTZ R19, R19, c[0x0][0x1b8] ;  /* 0x00006e0013137a20 */ /* 0x000fc60000410000 */
[----:B------:R-:W5:Y:S01]  /*0ad0*/  LDS R45, [R53.X4+0x4800] ;  /* 0x00480000352d7984 */ /* 0x000f620000004800 */
[----:B------:R-:W-:Y:S01]  /*0ae0*/  FMUL.FTZ R25, R25, c[0x0][0x1b8] ;  /* 0x00006e0019197a20 */ /* 0x000fe20000410000 */
[----:B------:R-:W-:Y:S02]  /*0af0*/  F2FP.PACK_AB R13, R19, R18 ;  /* 0x00000012130d723e */ /* 0x000fe400000000ff */
[----:B------:R-:W5:Y:S01]  /*0b00*/  LDS R16, [R53.X4+0x5000] ;  /* 0x0050000035107984 */ /* 0x000f620000004800 */
[----:B------:R-:W-:-:S03]  /*0b10*/  FMUL.FTZ R28, R26, c[0x0][0x1b8] ;  /* 0x00006e001a1c7a20 */ /* 0x000fc60000410000 */
[----:B------:R-:W5:Y:S01]  /*0b20*/  LDS R17, [R53.X4+0x5400] ;  /* 0x0054000035117984 */ /* 0x000f620000004800 */
[----:B------:R-:W-:-:S03]  /*0b30*/  FMUL.FTZ R40, R15, c[0x0][0x1b8] ;  /* 0x00006e000f287a20 */ /* 0x000fc60000410000 */
[----:B------:R-:W5:Y:S01]  /*0b40*/  LDS R18, [R53.X4+0x5800] ;  /* 0x0058000035127984 */ /* 0x000f620000004800 */
[----:B0-----:R-:W-:-:S03]  /*0b50*/  FMUL.FTZ R37, R14, c[0x0][0x1b8] ;  /* 0x00006e000e257a20 */ /* 0x001fc60000410000 */
[----:B------:R-:W0:Y:S01]  /*0b60*/  LDS R19, [R53.X4+0x5c00] ;  /* 0x005c000035137984 */ /* 0x000e220000004800 */
[----:B-1----:R-:W-:Y:S01]  /*0b70*/  FMUL.FTZ R29, R27, c[0x0][0x1b8] ;  /* 0x00006e001b1d7a20 */ /* 0x002fe20000410000 */
[----:B------:R-:W-:Y:S02]  /*0b80*/  F2FP.PACK_AB R40, R37, R40 ;  /* 0x000000282528723e */ /* 0x000fe400000000ff */
[----:B------:R-:W1:Y:S01]  /*0b90*/  LDS R20, [R53.X4+0x6000] ;  /* 0x0060000035147984 */ /* 0x000e620000004800 */
[----:B--2---:R-:W-:-:S03]  /*0ba0*/  FMUL.FTZ R30, R30, c[0x0][0x1b8] ;  /* 0x00006e001e1e7a20 */ /* 0x004fc60000410000 */
[----:B------:R-:W2:Y:S01]  /*0bb0*/  LDS R21, [R53.X4+0x6400] ;  /* 0x0064000035157984 */ /* 0x000ea20000004800 */
[----:B---3--:R-:W-:-:S03]  /*0bc0*/  FMUL.FTZ R31, R31, c[0x0][0x1b8] ;  /* 0x00006e001f1f7a20 */ /* 0x008fc60000410000 */
[----:B------:R-:W3:Y:S01]  /*0bd0*/  LDS R22, [R53.X4+0x6800] ;  /* 0x0068000035167984 */ /* 0x000ee20000004800 */
[----:B----4-:R-:W-:Y:S01]  /*0be0*/  FMUL.FTZ R32, R24, c[0x0][0x1b8] ;  /* 0x00006e0018207a20 */ /* 0x010fe20000410000 */
[----:B------:R-:W-:Y:S02]  /*0bf0*/  F2FP.PACK_AB R24, R28, R25 ;  /* 0x000000191c18723e */ /* 0x000fe400000000ff */
[----:B------:R-:W4:Y:S01]  /*0c00*/  LDS R23, [R53.X4+0x6c00] ;  /* 0x006c000035177984 */ /* 0x000f220000004800 */
[----:B------:R-:W-:Y:S01]  /*0c10*/  F2FP.PACK_AB R25, R30, R29 ;  /* 0x0000001d1e19723e */ /* 0x000fe200000000ff */
[----:B-----5:R-:W-:Y:S01]  /*0c20*/  FMUL.FTZ R46, R43, c[0x0][0x1b8] ;  /* 0x00006e002b2e7a20 */ /* 0x020fe20000410000 */
[----:B------:R-:W-:Y:S01]  /*0c30*/  F2FP.PACK_AB R31, R32, R31 ;  /* 0x0000001f201f723e */ /* 0x000fe200000000ff */
        /* <DEDUP_REMOVED lines=10> */
[----:B------:R-:W-:Y:S01]  /*0ce0*/  FMUL.FTZ R18, R18, c[0x0][0x1b8] ;  /* 0x00006e0012127a20 */ /* 0x000fe20000410000 */
[----:B------:R-:W-:Y:S02]  /*0cf0*/  F2FP.PACK_AB R16, R17, R16 ;  /* 0x000000101110723e */ /* 0x000fe400000000ff */
        /* <DEDUP_REMOVED lines=8> */
[----:B---3--:R-:W-:Y:S01]  /*0d80*/  FMUL.FTZ R22, R22, c[0x0][0x1b8] ;  /* 0x00006e0016167a20 */ /* 0x008fe20000410000 */
[----:B------:R-:W-:Y:S02]  /*0d90*/  F2FP.PACK_AB R18, R21, R20 ;  /* 0x000000141512723e */ /* 0x000fe400000000ff */
[----:B------:R-:W3:Y:S01]  /*0da0*/  LDS R28, [R53.X4+0x8000] ;  /* 0x00800000351c7984 */ /* 0x000ee20000004800 */
[----:B----4-:R-:W-:-:S03]  /*0db0*/  FMUL.FTZ R23, R23, c[0x0][0x1b8] ;  /* 0x00006e0017177a20 */ /* 0x010fc60000410000 */
[----:B------:R-:W4:Y:S01]  /*0dc0*/  LDS R33, [R53.X4+0x8400] ;  /* 0x0084000035217984 */ /* 0x000f220000004800 */
[----:B-----5:R-:W-:Y:S01]  /*0dd0*/  FMUL.FTZ R15, R15, c[0x0][0x1b8] ;  /* 0x00006e000f0f7a20 */ /* 0x020fe20000410000 */
[----:B------:R-:W-:Y:S01]  /*0de0*/  F2FP.PACK_AB R19, R23, R22 ;  /* 0x000000161713723e */ /* 0x000fe200000000ff */
[----:B------:R-:W-:Y:S01]  /*0df0*/  IMAD.SHL.U32 R23, R9, 0x2, RZ ;  /* 0x0000000209177824 */ /* 0x000fe200078e00ff */
[----:B------:R-:W5:Y:S01]  /*0e00*/  LDS R29, [R53.X4+0x8800] ;  /* 0x00880000351d7984 */ /* 0x000f620000004800 */
[----:B------:R-:W-:Y:S01]  /*0e10*/  FMUL.FTZ R36, R36, c[0x0][0x1b8] ;  /* 0x00006e0024247a20 */ /* 0x000fe20000410000 */
[----:B------:R-:W-:Y:S02]  /*0e20*/  LEA R9, R8, 0xc000, 0x1 ;  /* 0x0000c00008097811 */ /* 0x000fe400078e08ff */
[----:B------:R-:W5:Y:S01]  /*0e30*/  LDS R32, [R53.X4+0x8c00] ;  /* 0x008c000035207984 */ /* 0x000f620000004800 */
[----:B------:R-:W-:Y:S01]  /*0e40*/  FMUL.FTZ R14, R14, c[0x0][0x1b8] ;  /* 0x00006e000e0e7a20 */ /* 0x000fe20000410000 */
[----:B------:R-:W-:-:S02]  /*0e50*/  F2FP.PACK_AB R36, R36, R15 ;  /* 0x0000000f2424723e */ /* 0x000fc400000000ff */
[----:B------:R-:W5:Y:S01]  /*0e60*/  LDS R38, [R53.X4+0xa000] ;  /* 0x00a0000035267984 */ /* 0x000f620000004800 */
[----:B------:R-:W-:-:S03]  /*0e70*/  FMUL.FTZ R35, R35, c[0x0][0x1b8] ;  /* 0x00006e0023237a20 */ /* 0x000fc60000410000 */
[----:B------:R-:W5:Y:S01]  /*0e80*/  LDS R42, [R53.X4+0xa400] ;  /* 0x00a40000352a7984 */ /* 0x000f620000004800 */
[----:B------:R-:W-:Y:S01]  /*0e90*/  FMUL.FTZ R49, R49, c[0x0][0x1b8] ;  /* 0x00006e0031317a20 */ /* 0x000fe20000410000 */
[----:B------:R-:W-:Y:S02]  /*0ea0*/  F2FP.PACK_AB R35, R35, R14 ;  /* 0x0000000e2323723e */ /* 0x000fe400000000ff */
        /* <DEDUP_REMOVED lines=14> */
[----:B----4-:R-:W-:Y:S02]  /*0f90*/  FMUL.FTZ R33, R33, c[0x0][0x1b8] ;  /* 0x00006e0021217a20 */ /* 0x010fe40000410000 */
[----:B-----5:R-:W-:Y:S01]  /*0fa0*/  FMUL.FTZ R29, R29, c[0x0][0x1b8] ;  /* 0x00006e001d1d7a20 */ /* 0x020fe20000410000 */
[----:B------:R-:W-:Y:S02]  /*0fb0*/  STS [R23+0xc000], R10 ;  /* 0x00c0000a17007388 */ /* 0x000fe40000000800 */
[----:B------:R-:W-:Y:S01]  /*0fc0*/  F2FP.PACK_AB R28, R33, R28 ;  /* 0x0000001c211c723e */ /* 0x000fe200000000ff */
[----:B------:R-:W-:Y:S01]  /*0fd0*/  FMUL.FTZ R32, R32, c[0x0][0x1b8] ;  /* 0x00006e0020207a20 */ /* 0x000fe20000410000 */
[----:B------:R-:W-:Y:S01]  /*0fe0*/  STS [R23+0xc100], R11 ;  /* 0x00c1000b17007388 */ /* 0x000fe20000000800 */
[----:B------:R-:W-:-:S03]  /*0ff0*/  FMUL.FTZ R38, R38, c[0x0][0x1b8] ;  /* 0x00006e0026267a20 */ /* 0x000fc60000410000 */
[----:B------:R-:W-:Y:S01]  /*1000*/  F2FP.PACK_AB R29, R32, R29 ;  /* 0x0000001d201d723e */ /* 0x000fe200000000ff */
[----:B------:R4:W-:Y:S01]  /*1010*/  STS [R23+0xd000], R24 ;  /* 0x00d0001817007388 */ /* 0x0009e20000000800 */
[----:B------:R-:W-:-:S03]  /*1020*/  FMUL.FTZ R15, R42, c[0x0][0x1b8] ;  /* 0x00006e002a0f7a20 */ /* 0x000fc60000410000 */
[----:B------:R5:W-:Y:S01]  /*1030*/  STS [R23+0xd100], R25 ;  /* 0x00d1001917007388 */ /* 0x000be20000000800 */
[----:B------:R-:W-:Y:S01]  /*1040*/  FMUL.FTZ R37, R37, c[0x0][0x1b8] ;  /* 0x00006e0025257a20 */ /* 0x000fe20000410000 */
[----:B------:R-:W-:Y:S02]  /*1050*/  F2FP.PACK_AB R15, R15, R38 ;  /* 0x000000260f0f723e */ /* 0x000fe400000000ff */
[----:B------:R1:W-:Y:S01]  /*1060*/  STS [R23+0xc400], R12 ;  /* 0x00c4000c17007388 */ /* 0x0003e20000000800 */
[----:B------:R-:W-:Y:S01]  /*1070*/  FMUL.FTZ R14, R41, c[0x0][0x1b8] ;  /* 0x00006e00290e7a20 */ /* 0x000fe20000410000 */
[----:B----4-:R-:W-:Y:S02]  /*1080*/  IADD3 R24, R4, 0x80, RZ ;  /* 0x0000008004187810 */ /* 0x010fe40007ffe0ff */
[----:B------:R4:W-:Y:S01]  /*1090*/  STS [R23+0xc500], R13 ;  /* 0x00c5000d17007388 */ /* 0x0009e20000000800 */
[----:B0-----:R-:W-:Y:S01]  /*10a0*/  FMUL.FTZ R39, R39, c[0x0][0x1b8] ;  /* 0x00006e0027277a20 */ /* 0x001fe20000410000 */
[----:B------:R-:W-:-:S02]  /*10b0*/  F2FP.PACK_AB R14, R14, R37 ;  /* 0x000000250e0e723e */ /* 0x000fc400000000ff */
[----:B------:R4:W-:Y:S01]  /*10c0*/  STS [R23+0xd400], R31 ;  /* 0x00d4001f17007388 */ /* 0x0009e20000000800 */
[----:B-----5:R-:W-:Y:S01]  /*10d0*/  IADD3 R25, R4, 0x40, RZ ;  /* 0x0000004004197810 */ /* 0x020fe20007ffe0ff */
[----:B-1----:R-:W-:Y:S02]  /*10e0*/  FMUL.FTZ R44, R44, c[0x0][0x1b8] ;  /* 0x00006e002c2c7a20 */ /* 0x002fe40000410000 */
[----:B------:R4:W-:Y:S01]  /*10f0*/  STS [R23+0xd500], R40 ;  /* 0x00d5002817007388 */ /* 0x0009e20000000800 */
[----:B--2---:R-:W-:Y:S02]  /*1100*/  FMUL.FTZ R43, R43, c[0x0][0x1b8] ;  /* 0x00006e002b2b7a20 */ /* 0x004fe40000410000 */
[----:B------:R-:W-:Y:S01]  /*1110*/  F2FP.PACK_AB R39, R44, R39 ;  /* 0x000000272c27723e */ /* 0x000fe200000000ff */
[----:B------:R4:W-:Y:S01]  /*1120*/  STS [R23+0xe000], R46 ;  /* 0x00e0002e17007388 */ /* 0x0009e20000000800 */
[----:B---3--:R-:W-:-:S03]  /*1130*/  FMUL.FTZ R22, R45, c[0x0][0x1b8] ;  /* 0x00006e002d167a20 */ /* 0x008fc60000410000 */
[----:B------:R4:W-:Y:S02]  /*1140*/  STS [R23+0xe100], R47 ;  /* 0x00e1002f17007388 */ /* 0x0009e40000000800 */
[----:B------:R-:W-:Y:S02]  /*1150*/  F2FP.PACK_AB R22, R22, R43 ;  /* 0x0000002b1616723e */ /* 0x000fe400000000ff */
        /* <DEDUP_REMOVED lines=14> */
[----:B------:R-:W-:Y:S06]  /*1240*/  BAR.SYNC.DEFER_BLOCKING 0x0 ;  /* 0x0000000000007b1d */ /* 0x000fec0000010000 */
[----:B------:R-:W-:Y:S05]  /*1250*/  @P1 BRA `(.L_x_1323) ;  /* 0x0000018000001947 */ /* 0x000fea0003800000 */
[----:B----4-:R-:W-:Y:S01]  /*1260*/  ISETP.GE.AND P1, PT, R4, c[0x0][0x194], PT ;  /* 0x0000650004007a0c */ /* 0x010fe20003f26270 */
[----:B------:R-:W0:Y:S01]  /*1270*/  LDS.128 R20, [R9+0x2000] ;  /* 0x0020000009147984 */ /* 0x000e220000000c00 */
[----:B------:R-:W-:Y:S01]  /*1280*/  SHF.R.S32.HI R5, RZ, 0x1f, R4 ;  /* 0x0000001fff057819 */ /* 0x000fe20000011404 */
[----:B------:R-:W-:Y:S01]  /*1290*/  IMAD R11, R2, c[0x0][0x1a8], RZ ;  /* 0x00006a00020b7a24 */ /* 0x000fe200078e02ff */
[----:B------:R-:W-:Y:S01]  /*12a0*/  ISETP.GE.AND P2, PT, R25, c[0x0][0x194], PT ;  /* 0x0000650019007a0c */ /* 0x000fe20003f46270 */
[----:B------:R-:W1:Y:S01]  /*12b0*/  LDS.128 R12, [R9+0x4000] ;  /* 0x00400000090c7984 */ /* 0x000e620000000c00 */
[----:B------:R-:W-:Y:S01]  /*12c0*/  ISETP.GE.AND P3, PT, R24, c[0x0][0x194], PT ;  /* 0x0000650018007a0c */ /* 0x000fe20003f66270 */
[----:B------:R-:W-:-:S02]  /*12d0*/  IMAD R27, R0, c[0x0][0x1ac], R11 ;  /* 0x00006b00001b7a24 */ /* 0x000fc400078e020b */
[----:B------:R-:W-:-:S04]  /*12e0*/  IMAD.WIDE.U32 R10, R0, c[0x0][0x1a8], R4 ;  /* 0x00006a00000a7a25 */ /* 0x000fc800078e0004 */
[----:B------:R2:W3:Y:S01]  /*12f0*/  @!P1 LDS.128 R16, [R9] ;  /* 0x0000000009109984 */ /* 0x0004e20000000c00 */
[----:B------:R-:W-:Y:S02]  /*1300*/  IMAD.IADD R11, R11, 0x1, R27 ;  /* 0x000000010b0b7824 */ /* 0x000fe400078e021b */
[----:B------:R-:W-:Y:S02]  /*1310*/  IMAD R27, R3, c[0x0][0x1b0], RZ ;  /* 0x00006c00031b7a24 */ /* 0x000fe400078e02ff */
[----:B------:R-:W-:-:S04]  /*1320*/  IMAD.WIDE.U32 R10, R52, c[0x0][0x1b0], R10 ;  /* 0x00006c00340a7a25 */ /* 0x000fc800078e000a */
[----:B------:R-:W-:-:S04]  /*1330*/  IMAD R27, R52, c[0x0][0x1b4], R27 ;  /* 0x00006d00341b7a24 */ /* 0x000fc800078e021b */
[----:B------:R-:W-:Y:S02]  /*1340*/  IMAD.IADD R11, R11, 0x1, R27 ;  /* 0x000000010b0b7824 */ /* 0x000fe400078e021b */
[----:B------:R-:W-:Y:S02]  /*1350*/  IMAD R27, R7, c[0x0][0x1a0], RZ ;  /* 0x00006800071b7a24 */ /* 0x000fe400078e02ff */
[----:B------:R-:W-:-:S04]  /*1360*/  IMAD.WIDE.U32 R10, R6, c[0x0][0x1a0], R10 ;  /* 0x00006800060a7a25 */ /* 0x000fc800078e000a */
[----:B------:R-:W-:Y:S01]  /*1370*/  IMAD R27, R6, c[0x0][0x1a4], R27 ;  /* 0x00006900061b7a24 */ /* 0x000fe200078e021b */
[----:B------:R-:W-:-:S04]  /*1380*/  LEA R26, P4, R10, c[0x0][0x188], 0x1 ;  /* 0x000062000a1a7a11 */ /* 0x000fc800078808ff */
[----:B--2---:R-:W-:-:S04]  /*1390*/  IADD3 R9, R11, R27, RZ ;  /* 0x0000001b0b097210 */ /* 0x004fc80007ffe0ff */
[----:B------:R-:W-:-:S05]  /*13a0*/  LEA.HI.X R27, R10, c[0x0][0x18c], R9, 0x1, P4 ;  /* 0x000063000a1b7a11 */ /* 0x000fca00020f0c09 */
[----:B0-----:R0:W-:Y:S04]  /*13b0*/  @!P2 STG.E.128 [R26.64+0x80], R20 ;  /* 0x000080141a00a986 */ /* 0x0011e8000c101d04 */
[----:B-1----:R0:W-:Y:S04]  /*13c0*/  @!P3 STG.E.128 [R26.64+0x100], R12 ;  /* 0x0001000c1a00b986 */ /* 0x0021e8000c101d04 */
[----:B---3--:R0:W-:Y:S02]  /*13d0*/  @!P1 STG.E.128 [R26.64], R16 ;  /* 0x000000101a009986 */ /* 0x0081e4000c101d04 */
.L_x_1323:
[----:B----4-:R-:W-:Y:S05]  /*13e0*/  BSYNC B0 ;  /* 0x0000000000007941 */ /* 0x010fea0003800000 */
.L_x_1322:
[----:B------:R-:W-:Y:S05]  /*13f0*/  @P0 EXIT ;  /* 0x000000000000094d */ /* 0x000fea0003800000 */
[----:B------:R-:W-:Y:S01]  /*1400*/  IMAD R9, R2, c[0x0][0x1a8], RZ ;  /* 0x00006a0002097a24 */ /* 0x000fe200078e02ff */
[--C-:B------:R-:W-:Y:S01]  /*1410*/  SHF.R.S32.HI R5, RZ, 0x1f, R4.reuse ;  /* 0x0000001fff057819 */ /* 0x100fe20000011404 */
[----:B0-----:R-:W-:Y:S01]  /*1420*/  IMAD.SHL.U32 R22, R8, 0x2, RZ ;  /* 0x0000000208167824 */ /* 0x001fe200078e00ff */
[----:B------:R-:W-:Y:S01]  /*1430*/  ISETP.GE.AND P1, PT, R4, c[0x0][0x194], PT ;  /* 0x0000650004007a0c */ /* 0x000fe20003f26270 */
[C---:B------:R-:W-:Y:S01]  /*1440*/  IMAD R21, R0.reuse, c[0x0][0x1ac], R9 ;  /* 0x00006b0000157a24 */ /* 0x040fe200078e0209 */
[----:B------:R-:W-:Y:S01]  /*1450*/  ISETP.GE.AND P2, PT, R25, c[0x0][0x194], PT ;  /* 0x0000650019007a0c */ /* 0x000fe20003f46270 */
[----:B------:R-:W-:Y:S01]  /*1460*/  IMAD.WIDE.U32 R16, R0, c[0x0][0x1a8], R4 ;  /* 0x00006a0000107a25 */ /* 0x000fe200078e0004 */
[----:B------:R-:W0:Y:S01]  /*1470*/  LDS.128 R12, [R22+0xc400] ;  /* 0x00c40000160c7984 */ /* 0x000e220000000c00 */
[----:B------:R-:W-:-:S02]  /*1480*/  ISETP.GE.AND P3, PT, R24, c[0x0][0x194], PT ;  /* 0x0000650018007a0c */ /* 0x000fc40003f66270 */
[----:B------:R-:W-:Y:S01]  /*1490*/  IMAD.IADD R21, R17, 0x1, R21 ;  /* 0x0000000111157824 */ /* 0x000fe200078e0215 */
[----:B------:R-:W1:Y:S01]  /*14a0*/  LDS.128 R8, [R22+0xe400] ;  /* 0x00e4000016087984 */ /* 0x000e620000000c00 */
[----:B------:R-:W-:Y:S02]  /*14b0*/  IMAD.MOV.U32 R20, RZ, RZ, R16 ;  /* 0x000000ffff147224 */ /* 0x000fe400078e0010 */
[----:B------:R-:W-:Y:S01]  /*14c0*/  IMAD R5, R3, c[0x0][0x1b0], RZ ;  /* 0x00006c0003057a24 */ /* 0x000fe200078e02ff */
[----:B------:R2:W3:Y:S01]  /*14d0*/  LDS.128 R16, [R22+0x10400] ;  /* 0x0104000016107984 */ /* 0x0004e20000000c00 */
[----:B------:R-:W-:Y:S01]  /*14e0*/  IADD3 R3, P0, R6, 0x20, RZ ;  /* 0x0000002006037810 */ /* 0x000fe20007f1e0ff */
[----:B------:R-:W-:-:S03]  /*14f0*/  IMAD.WIDE.U32 R20, R52, c[0x0][0x1b0], R20 ;  /* 0x00006c0034147a25 */ /* 0x000fc600078e0014 */
[----:B------:R-:W-:Y:S01]  /*1500*/  IADD3.X R6, RZ, R7, RZ, P0, !PT ;  /* 0x00000007ff067210 */ /* 0x000fe200007fe4ff */
[----:B------:R-:W-:-:S04]  /*1510*/  IMAD R5, R52, c[0x0][0x1b4], R5 ;  /* 0x00006d0034057a24 */ /* 0x000fc800078e0205 */
[----:B------:R-:W-:Y:S02]  /*1520*/  IMAD R6, R6, c[0x0][0x1a0], RZ ;  /* 0x0000680006067a24 */ /* 0x000fe400078e02ff */
[----:B------:R-:W-:Y:S02]  /*1530*/  IMAD.IADD R21, R21, 0x1, R5 ;  /* 0x0000000115157824 */ /* 0x000fe400078e0205 */
[C---:B------:R-:W-:Y:S02]  /*1540*/  IMAD R5, R3.reuse, c[0x0][0x1a4], R6 ;  /* 0x0000690003057a24 */ /* 0x040fe400078e0206 */
[----:B------:R-:W-:-:S04]  /*1550*/  IMAD.WIDE.U32 R2, R3, c[0x0][0x1a0], R20 ;  /* 0x0000680003027a25 */ /* 0x000fc800078e0014 */
[----:B------:R-:W-:Y:S01]  /*1560*/  IMAD.IADD R3, R3, 0x1, R5 ;  /* 0x0000000103037824 */ /* 0x000fe200078e0205 */
[----:B------:R-:W-:-:S04]  /*1570*/  LEA R4, P0, R2, c[0x0][0x188], 0x1 ;  /* 0x0000620002047a11 */ /* 0x000fc800078008ff */
[----:B------:R-:W-:-:S05]  /*1580*/  LEA.HI.X R5, R2, c[0x0][0x18c], R3, 0x1, P0 ;  /* 0x0000630002057a11 */ /* 0x000fca00000f0c03 */
[----:B0-----:R2:W-:Y:S04]  /*1590*/  @!P1 STG.E.128 [R4.64], R12 ;  /* 0x0000000c04009986 */ /* 0x0015e8000c101d04 */
[----:B-1----:R2:W-:Y:S01]  /*15a0*/  @!P2 STG.E.128 [R4.64+0x80], R8 ;  /* 0x000080080400a986 */ /* 0x0025e2000c101d04 */
[----:B------:R-:W-:Y:S05]  /*15b0*/  @P3 EXIT ;  /* 0x000000000000394d */ /* 0x000fea0003800000 */
[----:B---3--:R-:W-:Y:S01]  /*15c0*/  STG.E.128 [R4.64+0x100], R16 ;  /* 0x0001001004007986 */ /* 0x008fe2000c101d04 */
[----:B------:R-:W-:Y:S05]  /*15d0*/  EXIT ;  /* 0x000000000000794d */ /* 0x000fea0003800000 */
.L_x_1324:
        /* <DEDUP_REMOVED lines=10> */
.L_x_1431:


//--------------------- .text._ZN7cutlass13device_kernelIN5flash19enable_sm80_to_sm89INS1_16FlashAttnBwdSm80INS1_25CollectiveMainloopBwdSm80ILi2ELi1EN4cute5tupleIJNS5_1CILi64EEENS7_ILi80EEENS7_ILi192EEEEEENS_6half_tEfNS_4arch4Sm80ELb1ELb0ELb0ELb1ELb1ELb0ELb1ELb0ELi2ELi4ELi2ELi2ELb0EEENS1_24CollectiveEpilogueBwdGQAISB_fSE_Li256ELb1ELb1EEENS1_25SingleTileBwdLPTSchedulerILb1ELi80ELb1EEEEEEEEEvNT_6ParamsE --------------------------
	.section	.text._ZN7cutlass13device_kernelIN5flash19enable_sm80_to_sm89INS1_16FlashAttnBwdSm80INS1_25CollectiveMainloopBwdSm80ILi2ELi1EN4cute5tupleIJNS5_1CILi64EEENS7_ILi80EEENS7_ILi192EEEEEENS_6half_tEfNS_4arch4Sm80ELb1ELb0ELb0ELb1ELb1ELb0ELb1ELb0ELi2ELi4ELi2ELi2ELb0EEENS1_24CollectiveEpilogueBwdGQAISB_fSE_Li256ELb1ELb1EEENS1_25SingleTileBwdLPTSchedulerILb1ELi80ELb1EEEEEEEEEvNT_6ParamsE,"ax",@progbits
	.sectioninfo	@"SHI_REGISTERS=255"
	.align	128
.text._ZN7cutlass13device_kernelIN5flash19enable_sm80_to_sm89INS1_16FlashAttnBwdSm80INS1_25CollectiveMainloopBwdSm80ILi2ELi1EN4cute5tupleIJNS5_1CILi64EEENS7_ILi80EEENS7_ILi192EEEEEENS_6half_tEfNS_4arch4Sm80ELb1ELb0ELb0ELb1ELb1ELb0ELb1ELb0ELi2ELi4ELi2ELi2ELb0EEENS1_24CollectiveEpilogueBwdGQAISB_fSE_Li256ELb1ELb1EEENS1_25SingleTileBwdLPTSchedulerILb1ELi80ELb1EEEEEEEEEvNT_6ParamsE:
        .type           _ZN7cutlass13device_kernelIN5flash19enable_sm80_to_sm89INS1_16FlashAttnBwdSm80INS1_25CollectiveMainloopBwdSm80ILi2ELi1EN4cute5tupleIJNS5_1CILi64EEENS7_ILi80EEENS7_ILi192EEEEEENS_6half_tEfNS_4arch4Sm80ELb1ELb0ELb0ELb1ELb1ELb0ELb1ELb0ELi2ELi4ELi2ELi2ELb0EEENS1_24CollectiveEpilogueBwdGQAISB_fSE_Li256ELb1ELb1EEENS1_25SingleTileBwdLPTSchedulerILb1ELi80ELb1EEEEEEEEEvNT_6ParamsE,@function
        .size           _ZN7cutlass13device_kernelIN5flash19enable_sm80_to_sm89INS1_16FlashAttnBwdSm80INS1_25CollectiveMainloopBwdSm80ILi2ELi1EN4cute5tupleIJNS5_1CILi64EEENS7_ILi80EEENS7_ILi192EEEEEENS_6half_tEfNS_4arch4Sm80ELb1ELb0ELb0ELb1ELb1ELb0ELb1ELb0ELi2ELi4ELi2ELi2ELb0EEENS1_24CollectiveEpilogueBwdGQAISB_fSE_Li256ELb1ELb1EEENS1_25SingleTileBwdLPTSchedulerILb1ELi80ELb1EEEEEEEEEvNT_6ParamsE,(.L_x_1432 - _ZN7cutlass13device_kernelIN5flash19enable_sm80_to_sm89INS1_16FlashAttnBwdSm80INS1_25CollectiveMainloopBwdSm80ILi2ELi1EN4cute5tupleIJNS5_1CILi64EEENS7_ILi80EEENS7_ILi192EEEEEENS_6half_tEfNS_4arch4Sm80ELb1ELb0ELb0ELb1ELb1ELb0ELb1ELb0ELi2ELi4ELi2ELi2ELb0EEENS1_24CollectiveEpilogueBwdGQAISB_fSE_Li256ELb1ELb1EEENS1_25SingleTileBwdLPTSchedulerILb1ELi80ELb1EEEEEEEEEvNT_6ParamsE)
        .other          _ZN7cutlass13device_kernelIN5flash19enable_sm80_to_sm89INS1_16FlashAttnBwdSm80INS1_25CollectiveMainloopBwdSm80ILi2ELi1EN4cute5tupleIJNS5_1CILi64EEENS7_ILi80EEENS7_ILi192EEEEEENS_6half_tEfNS_4arch4Sm80ELb1ELb0ELb0ELb1ELb1ELb0ELb1ELb0ELi2ELi4ELi2ELi2ELb0EEENS1_24CollectiveEpilogueBwdGQAISB_fSE_Li256ELb1ELb1EEENS1_25SingleTileBwdLPTSchedulerILb1ELi80ELb1EEEEEEEEEvNT_6ParamsE,@"STO_CUDA_ENTRY STV_DEFAULT"
_ZN7cutlass13device_kernelIN5flash19enable_sm80_to_sm89INS1_16FlashAttnBwdSm80INS1_25CollectiveMainloopBwdSm80ILi2ELi1EN4cute5tupleIJNS5_1CILi64EEENS7_ILi80EEENS7_ILi192EEEEEENS_6half_tEfNS_4arch4Sm80ELb1ELb0ELb0ELb1ELb1ELb0ELb1ELb0ELi2ELi4ELi2ELi2ELb0EEENS1_24CollectiveEpilogueBwdGQAISB_fSE_Li256ELb1ELb1EEENS1_25SingleTileBwdLPTSchedulerILb1ELi80ELb1EEEEEEEEEvNT_6ParamsE:
        /* <DEDUP_REMOVED lines=24> */
.L_x_1326:
[----:B------:R-:W-:-:S04]  /*0180*/  MOV R2, c[0x0][0x3b4] ;  /* 0x0000ed0000027a02 */ /* 0x000fc80000000f00 */
[----:B------:R-:W-:Y:S02]  /*0190*/  ISETP.NE.AND P0, PT, R2, 0x1, PT ;  /* 0x000000010200780c */ /* 0x000fe40003f05270 */
[----:B------:R-:W-:-:S11]  /*01a0*/  MOV R2, R0 ;  /* 0x0000000000027202 */ /* 0x000fd60000000f00 */
[----:B------:R-:W-:-:S05]  /*01b0*/  @P0 IMAD.HI.U32 R3, R0, c[0x0][0x3b8], RZ ;  /* 0x0000ee0000030a27 */ /* 0x000fca00078e00ff */
[----:B------:R-:W-:-:S05]  /*01c0*/  @P0 SHF.R.U32.HI R2, RZ, c[0x0][0x3bc], R3 ;  /* 0x0000ef00ff020a19 */ /* 0x000fca0000011603 */
[----:B------:R-:W-:Y:S02]  /*01d0*/  IMAD R5, R2, c[0x0][0x3b4], RZ ;  /* 0x0000ed0002057a24 */ /* 0x000fe400078e02ff */
.L_x_1327:
        /* <DEDUP_REMOVED lines=16> */
.L_x_1328:
        /* <DEDUP_REMOVED lines=9> */
.L_x_1330:
[----:B------:R-:W-:-:S04]  /*0370*/  MOV R3, c[0x0][0x3dc] ;  /* 0x0000f70000037a02 */ /* 0x000fc80000000f00 */
.L_x_1329:
        /* <DEDUP_REMOVED lines=9> */
.L_x_1325:
        /* <DEDUP_REMOVED lines=16> */
.L_x_1332:
[----:B------:R-:W-:Y:S02]  /*0510*/  MOV R0, c[0x0][0x3b4] ;  /* 0x0000ed0000007a02 */ /* 0x000fe40000000f00 */
[----:B------:R-:W-:Y:S02]  /*0520*/  MOV R2, R3 ;  /* 0x0000000300027202 */ /* 0x000fe40000000f00 */
[----:B------:R-:W-:-:S13]  /*0530*/  ISETP.NE.AND P0, PT, R0, 0x1, PT ;  /* 0x000000010000780c */ /* 0x000fda0003f05270 */
[----:B------:R-:W-:-:S05]  /*0540*/  @P0 IMAD.HI.U32 R0, R3, c[0x0][0x3b8], RZ ;  /* 0x0000ee0003000a27 */ /* 0x000fca00078e00ff */
[----:B------:R-:W-:-:S05]  /*0550*/  @P0 SHF.R.U32.HI R2, RZ, c[0x0][0x3bc], R0 ;  /* 0x0000ef00ff020a19 */ /* 0x000fca0000011600 */
[----:B------:R-:W-:Y:S02]  /*0560*/  IMAD R4, R2, c[0x0][0x3b4], RZ ;  /* 0x0000ed0002047a24 */ /* 0x000fe400078e02ff */
.L_x_1333:
        /* <DEDUP_REMOVED lines=16> */
.L_x_1334:
        /* <DEDUP_REMOVED lines=9> */
.L_x_1336:
[----:B------:R-:W-:-:S04]  /*0700*/  MOV R3, c[0x0][0x3dc] ;  /* 0x0000f70000037a02 */ /* 0x000fc80000000f00 */
.L_x_1335:
        /* <DEDUP_REMOVED lines=8> */
.L_x_1331:
[----:B------:R-:W-:-:S13]  /*0790*/  ISETP.GE.AND P0, PT, R231, RZ, PT ;  /* 0x000000ffe700720c */ /* 0x000fda0003f06270 */
[----:B------:R-:W-:Y:S05]  /*07a0*/  @!P0 EXIT ;  /* 0x000000000000894d */ /* 0x000fea0003800000 */
[----:B------:R-:W-:Y:S01]  /*07b0*/  ISETP.NE.U32.AND P0, PT, RZ, c[0x0][0x2c8], PT ;  /* 0x0000b200ff007a0c */ /* 0x000fe20003f05070 */
[----:B------:R-:W-:-:S03]  /*07c0*/  IMAD.MOV.U32 R6, RZ, RZ, 0x4 ;  /* 0x00000004ff067424 */ /* 0x000fc600078e00ff */
[----:B------:R-:W-:Y:S01]  /*07d0*/  ISETP.NE.AND.EX P6, PT, RZ, c[0x0][0x2cc], PT, P0 ;  /* 0x0000b300ff007a0c */ /* 0x000fe20003fc5300 */
[----:B------:R-:W-:Y:S01]  /*07e0*/  IMAD.WIDE R14, R231, R6, c[0x0][0x2c8] ;  /* 0x0000b200e70e7625 */ /* 0x000fe200078e0206 */
[----:B------:R-:W-:-:S04]  /*07f0*/  ISETP.NE.U32.AND P0, PT, RZ, c[0x0][0x2d0], PT ;  /* 0x0000b400ff007a0c */ /* 0x000fc80003f05070 */
[----:B------:R-:W-:Y:S02]  /*0800*/  ISETP.NE.AND.EX P2, PT, RZ, c[0x0][0x2d4], PT, P0 ;  /* 0x0000b500ff007a0c */ /* 0x000fe40003f45300 */
[----:B------:R-:W-:-:S04]  /*0810*/  ISETP.NE.U32.AND P0, PT, RZ, c[0x0][0x2d8], PT ;  /* 0x0000b600ff007a0c */ /* 0x000fc80003f05070 */
[----:B------:R-:W-:Y:S01]  /*0820*/  ISETP.NE.AND.EX P0, PT, RZ, c[0x0][0x2dc], PT, P0 ;  /* 0x0000b700ff007a0c */ /* 0x000fe20003f05300 */
[----:B------:R-:W2:Y:S01]  /*0830*/  @P6 LDG.E R0, [R14.64] ;  /* 0x0000000a0e006981 */ /* 0x000ea2000c1e1900 */
[----:B------:R-:W-:-:S03]  /*0840*/  IMAD.WIDE R12, R231, R6, c[0x0][0x2d0] ;  /* 0x0000b400e70c7625 */ /* 0x000fc600078e0206 */
[----:B------:R-:W3:Y:S01]  /*0850*/  @P6 LDG.E R9, [R14.64] ;  /* 0x0000000a0e096981 */ /* 0x000ee2000c1e1900 */
[----:B------:R-:W-:-:S03]  /*0860*/  IMAD.MOV.U32 R230, RZ, RZ, c[0x0][0x168] ;  /* 0x00005a00ffe67624 */ /* 0x000fc600078e00ff */
[----:B------:R-:W4:Y:S04]  /*0870*/  @P2 LDG.E R7, [R12.64] ;  /* 0x0000000a0c072981 */ /* 0x000f28000c1e1900 */
[----:B------:R-:W-:-:S05]  /*0880*/  @P0 IMAD.WIDE R16, R231, R6, c[0x0][0x2d8] ;  /* 0x0000b600e7100625 */ /* 0x000fca00078e0206 */
[----:B------:R1:W5:Y:S02]  /*0890*/  @P0 LDG.E R230, [R16.64] ;  /* 0x0000000a10e60981 */ /* 0x000364000c1e1900 */
[----:B-1----:R-:W-:Y:S01]  /*08a0*/  CS2R R4, SRZ ;  /* 0x0000000000047805 */ /* 0x002fe2000001ff00 */
[----:B------:R-:W-:Y:S02]  /*08b0*/  IMAD.MOV.U32 R11, RZ, RZ, c[0x0][0x198] ;  /* 0x00006600ff0b7624 */ /* 0x000fe400078e00ff */
[----:B--2---:R-:W-:Y:S02]  /*08c0*/  @P6 IMAD R3, R231, 0x40, R0 ;  /* 0x00000040e7036824 */ /* 0x004fe400078e0200 */
[----:B------:R-:W-:-:S03]  /*08d0*/  IMAD.MOV.U32 R0, RZ, RZ, RZ ;  /* 0x000000ffff007224 */ /* 0x000fc600078e00ff */
[----:B------:R-:W-:Y:S02]  /*08e0*/  @P6 SHF.R.S32.HI R8, RZ, 0x1f, R3 ;  /* 0x0000001fff086819 */ /* 0x000fe40000011403 */
[--C-:B----4-:R-:W-:Y:S01]  /*08f0*/  @P2 SHF.R.S32.HI R5, RZ, 0x1f, R7.reuse ;  /* 0x0000001fff052819 */ /* 0x110fe20000011407 */
[----:B------:R-:W-:Y:S01]  /*0900*/  @P2 IMAD.MOV.U32 R4, RZ, RZ, R7 ;  /* 0x000000ffff042224 */ /* 0x000fe200078e0007 */
[----:B------:R-:W-:Y:S02]  /*0910*/  @P6 LEA.HI R8, R8, R3, RZ, 0x6 ;  /* 0x0000000308086211 */ /* 0x000fe400078f30ff */
[----:B------:R-:W-:Y:S02]  /*0920*/  CS2R R2, SRZ ;  /* 0x0000000000027805 */ /* 0x000fe4000001ff00 */
[--C-:B---3--:R-:W-:Y:S01]  /*0930*/  @P6 SHF.R.S32.HI R3, RZ, 0x1f, R9.reuse ;  /* 0x0000001fff036819 */ /* 0x108fe20000011409 */
[----:B------:R-:W-:Y:S01]  /*0940*/  @P6 IMAD.MOV.U32 R2, RZ, RZ, R9 ;  /* 0x000000ffff026224 */ /* 0x000fe200078e0009 */
[----:B------:R-:W-:Y:S01]  /*0950*/  @P6 LOP3.LUT R0, R8, 0xffffffc0, RZ, 0xc0, !PT ;  /* 0xffffffc008006812 */ /* 0x000fe200078ec0ff */
[----:B------:R-:W-:Y:S05]  /*0960*/  @P0 BRA `(.L_x_1337) ;  /* 0x0000004000000947 */ /* 0x000fea0003800000 */
[----:B------:R-:W-:Y:S05]  /*0970*/  @!P6 BRA `(.L_x_1337) ;  /* 0x000000300000e947 */ /* 0x000fea0003800000 */
[----:B-----5:R-:W2:Y:S04]  /*0980*/  LDG.E R230, [R14.64] ;  /* 0x0000000a0ee67981 */ /* 0x020ea8000c1e1900 */
[----:B------:R-:W2:Y:S02]  /*0990*/  LDG.E R7, [R14.64+0x4] ;  /* 0x0000040a0e077981 */ /* 0x000ea4000c1e1900 */
[----:B--2---:R-:W-:-:S02]  /*09a0*/  IADD3 R230, -R230, R7, RZ ;  /* 0x00000007e6e67210 */ /* 0x004fc40007ffe1ff */
.L_x_1337:
[----:B------:R-:W-:-:S04]  /*09b0*/  ISETP.NE.U32.AND P0, PT, RZ, c[0x0][0x2e0], PT ;  /* 0x0000b800ff007a0c */ /* 0x000fc80003f05070 */
[----:B------:R-:W-:-:S13]  /*09c0*/  ISETP.NE.AND.EX P0, PT, RZ, c[0x0][0x2e4], PT, P0 ;  /* 0x0000b900ff007a0c */ /* 0x000fda0003f05300 */
[----:B------:R-:W-:Y:S05]  /*09d0*/  @!P0 BRA `(.L_x_1338) ;  /* 0x0000003000008947 */ /* 0x000fea0003800000 */
[----:B------:R-:W-:-:S05]  /*09e0*/  IMAD.WIDE R6, R231, R6, c[0x0][0x2e0] ;  /* 0x0000b800e7067625 */ /* 0x000fca00078e0206 */
[----:B------:R1:W5:Y:S01]  /*09f0*/  LDG.E R11, [R6.64] ;  /* 0x0000000a060b7981 */ /* 0x000362000c1e1900 */
[----:B------:R-:W-:Y:S05]  /*0a00*/  BRA `(.L_x_1339) ;  /* 0x0000004000007947 */ /* 0x000fea0003800000 */
.L_x_1338:
[----:B------:R-:W-:Y:S05]  /*0a10*/  @!P2 BRA `(.L_x_1339) ;  /* 0x000000300000a947 */ /* 0x000fea0003800000 */
[----:B------:R-:W2:Y:S04]  /*0a20*/  LDG.E R11, [R12.64] ;  /* 0x0000000a0c0b7981 */ /* 0x000ea8000c1e1900 */
[----:B------:R-:W2:Y:S02]  /*0a30*/  LDG.E R6, [R12.64+0x4] ;  /* 0x0000040a0c067981 */ /* 0x000ea4000c1e1900 */
[----:B--2---:R-:W-:-:S05]  /*0a40*/  IADD3 R11, -R11, R6, RZ ;  /* 0x000000060b0b7210 */ /* 0x004fca0007ffe1ff */
.L_x_1339:
[C---:B-1---5:R-:W-:Y:S01]  /*0a50*/  IMAD.IADD R7, R230.reuse, 0x1, -R11 ;  /* 0x00000001e6077824 */ /* 0x062fe200078e0a0b */
        /* <DEDUP_REMOVED lines=76> */
[C---:B------:R-:W-:Y:S01]  /*0f20*/  SEL R18, R231.reuse, RZ, !P2 ;  /* 0x000000ffe7127207 */ /* 0x040fe20005000000 */
[----:B------:R-:W-:Y:S01]  /*0f30*/  ULDC.64 UR4, c[0x0][0x1d8] ;  /* 0x0000760000047ab9 */ /* 0x000fe20000000a00 */
[----:B------:R-:W-:Y:S01]  /*0f40*/  ISETP.NE.AND P0, PT, R6, 0x1, PT ;  /* 0x000000010600780c */ /* 0x000fe20003f05270 */
[----:B------:R-:W-:Y:S01]  /*0f50*/  USHF.L.U32 UR6, UR4, 0x5, URZ ;  /* 0x0000000504067899 */ /* 0x000fe2000800063f */
[----:B------:R-:W-:Y:S01]  /*0f60*/  SHF.R.S32.HI R6, RZ, 0x1f, R223 ;  /* 0x0000001fff067819 */ /* 0x000fe200000114df */
[----:B------:R-:W-:Y:S01]  /*0f70*/  UMOV UR7, 0x5 ;  /* 0x0000000500077882 */ /* 0x000fe20000000000 */
[----:B------:R-:W-:Y:S01]  /*0f80*/  SEL R234, R231, RZ, !P6 ;  /* 0x000000ffe7ea7207 */ /* 0x000fe20007000000 */
[----:B------:R-:W-:Y:S01]  /*0f90*/  USHF.L.U64.HI UR5, UR4, UR7, UR5 ;  /* 0x0000000704057299 */ /* 0x000fe20008010205 */
[CC--:B------:R-:W-:Y:S01]  /*0fa0*/  LEA.HI R218, R6.reuse, R223.reuse, RZ, 0x3 ;  /* 0x000000df06da7211 */ /* 0x0c0fe200078f18ff */
[----:B------:R-:W-:Y:S01]  /*0fb0*/  IMAD.MOV.U32 R217, RZ, RZ, 0x10 ;  /* 0x00000010ffd97424 */ /* 0x000fe200078e00ff */
[----:B------:R-:W-:Y:S01]  /*0fc0*/  LEA.HI R216, R6, R223, RZ, 0x7 ;  /* 0x000000df06d87211 */ /* 0x000fe200078f38ff */
[----:B------:R-:W-:Y:S01]  /*0fd0*/  IMAD.MOV.U32 R215, RZ, RZ, 0x20 ;  /* 0x00000020ffd77424 */ /* 0x000fe200078e00ff */
[----:B------:R-:W-:Y:S01]  /*0fe0*/  LOP3.LUT R10, R218, 0xfffffff8, RZ, 0xc0, !PT ;  /* 0xfffffff8da0a7812 */ /* 0x000fe200078ec0ff */
[----:B------:R-:W-:Y:S01]  /*0ff0*/  IMAD.MOV.U32 R205, RZ, RZ, 0x120 ;  /* 0x00000120ffcd7424 */ /* 0x000fe200078e00ff */
[----:B------:R-:W-:Y:S01]  /*1000*/  SHF.R.S32.HI R229, RZ, 0x3, R218 ;  /* 0x00000003ffe57819 */ /* 0x000fe200000114da */
[----:B------:R-:W-:Y:S01]  /*1010*/  @P0 IMAD.HI.U32 R7, R233, c[0x0][0x24c], RZ ;  /* 0x00009300e9070a27 */ /* 0x000fe200078e00ff */
[----:B------:R-:W-:Y:S01]  /*1020*/  SHF.R.S32.HI R216, RZ, 0x7, R216 ;  /* 0x00000007ffd87819 */ /* 0x000fe200000114d8 */
[----:B------:R-:W-:Y:S01]  /*1030*/  CS2R R170, SRZ ;  /* 0x0000000000aa7805 */ /* 0x000fe2000001ff00 */
[----:B------:R-:W-:Y:S01]  /*1040*/  CS2R R168, SRZ ;  /* 0x0000000000a87805 */ /* 0x000fe2000001ff00 */
[----:B------:R-:W-:Y:S01]  /*1050*/  IMAD.IADD R10, R223, 0x1, -R10 ;  /* 0x00000001df0a7824 */ /* 0x000fe200078e0a0a */
[----:B------:R-:W-:Y:S01]  /*1060*/  @P0 SHF.R.U32.HI R9, RZ, c[0x0][0x250], R7 ;  /* 0x00009400ff090a19 */ /* 0x000fe20000011607 */
[C---:B------:R-:W-:Y:S01]  /*1070*/  IMAD.SHL.U32 R225, R229.reuse, 0x40, RZ ;  /* 0x00000040e5e17824 */ /* 0x040fe200078e00ff */
[----:B------:R-:W-:Y:S01]  /*1080*/  SEL R7, R8, RZ, !P2 ;  /* 0x000000ff08077207 */ /* 0x000fe20005000000 */
[----:B------:R-:W-:Y:S01]  /*1090*/  IMAD.SHL.U32 R16, R10, 0x8, RZ ;  /* 0x000000080a107824 */ /* 0x000fe200078e00ff */
[----:B------:R-:W-:Y:S01]  /*10a0*/  SHF.R.S32.HI R24, RZ, 0x1f, R9 ;  /* 0x0000001fff187819 */ /* 0x000fe20000011409 */
[----:B------:R-:W-:Y:S01]  /*10b0*/  IMAD.SHL.U32 R212, R216, 0x8, RZ ;  /* 0x00000008d8d47824 */ /* 0x000fe200078e00ff */
[----:B------:R-:W-:Y:S01]  /*10c0*/  IADD3 R20, P0, R229, R4, RZ ;  /* 0x00000004e5147210 */ /* 0x000fe20007f1e0ff */
[----:B------:R-:W-:Y:S01]  /*10d0*/  IMAD R240, R232, -0x50, R11 ;  /* 0xffffffb0e8f07824 */ /* 0x000fe200078e020b */
[----:B------:R-:W-:Y:S01]  /*10e0*/  SHF.R.S32.HI R17, RZ, 0x1f, R16 ;  /* 0x0000001fff117819 */ /* 0x000fe20000011410 */
[C---:B------:R-:W-:Y:S01]  /*10f0*/  IMAD R22, R24.reuse, c[0x0][0x1e0], RZ ;  /* 0x0000780018167a24 */ /* 0x040fe200078e02ff */
[----:B------:R-:W-:Y:S01]  /*1100*/  LOP3.LUT R225, R225, 0x1c0, RZ, 0xc0, !PT ;  /* 0x000001c0e1e17812 */ /* 0x000fe200078ec0ff */
[----:B------:R-:W-:Y:S01]  /*1110*/  IMAD R24, R24, c[0x0][0x1b0], RZ ;  /* 0x00006c0018187a24 */ /* 0x000fe200078e02ff */
[----:B------:R-:W-:Y:S01]  /*1120*/  ISETP.GE.AND P3, PT, R16, c[0x0][0x1cc], PT ;  /* 0x0000730010007a0c */ /* 0x000fe20003f66270 */
[C---:B------:R-:W-:Y:S01]  /*1130*/  IMAD R22, R9.reuse, c[0x0][0x1e4], R22 ;  /* 0x0000790009167a24 */ /* 0x040fe200078e0216 */
[----:B------:R-:W-:Y:S01]  /*1140*/  LOP3.LUT R212, R212, 0x8, RZ, 0xc0, !PT ;  /* 0x00000008d4d47812 */ /* 0x000fe200078ec0ff */
[----:B------:R-:W-:Y:S01]  /*1150*/  IMAD.WIDE.U32 R12, R9, c[0x0][0x1e0], R16 ;  /* 0x00007800090c7a25 */ /* 0x000fe200078e0010 */
[----:B------:R-:W-:Y:S01]  /*1160*/  LEA.HI R249, R216, R216, RZ, 0x1 ;  /* 0x000000d8d8f97211 */ /* 0x000fe200078f08ff */
[----:B------:R-:W-:Y:S01]  /*1170*/  CS2R R166, SRZ ;  /* 0x0000000000a67805 */ /* 0x000fe2000001ff00 */
[----:B------:R-:W-:Y:S01]  /*1180*/  CS2R R164, SRZ ;  /* 0x0000000000a47805 */ /* 0x000fe2000001ff00 */
[----:B------:R-:W-:Y:S01]  /*1190*/  IMAD.IADD R23, R13, 0x1, R22 ;  /* 0x000000010d177824 */ /* 0x000fe200078e0216 */
[----:B------:R-:W-:Y:S01]  /*11a0*/  SHF.R.S32.HI R13, RZ, 0x1f, R229 ;  /* 0x0000001fff0d7819 */ /* 0x000fe200000114e5 */
[----:B------:R-:W-:Y:S01]  /*11b0*/  IMAD R24, R9, c[0x0][0x1b4], R24 ;  /* 0x00006d0009187a24 */ /* 0x000fe200078e0218 */
[----:B------:R-:W-:Y:S01]  /*11c0*/  LOP3.LUT R249, R249, 0x1ffffffe, RZ, 0xc0, !PT ;  /* 0x1ffffffef9f97812 */ /* 0x000fe200078ec0ff */
[----:B------:R-:W-:Y:S01]  /*11d0*/  IMAD.WIDE.U32 R26, R9, c[0x0][0x1b0], R16 ;  /* 0x00006c00091a7a25 */ /* 0x000fe200078e0010 */
[----:B------:R-:W-:Y:S01]  /*11e0*/  CS2R R162, SRZ ;  /* 0x0000000000a27805 */ /* 0x000fe2000001ff00 */
[----:B------:R-:W-:Y:S01]  /*11f0*/  CS2R R160, SRZ ;  /* 0x0000000000a07805 */ /* 0x000fe2000001ff00 */
[----:B------:R-:W-:Y:S01]  /*1200*/  CS2R R158, SRZ ;  /* 0x00000000009e7805 */ /* 0x000fe2000001ff00 */
[----:B------:R-:W-:Y:S01]  /*1210*/  IMAD.MOV.U32 R22, RZ, RZ, R12 ;  /* 0x000000ffff167224 */ /* 0x000fe200078e000c */
[----:B------:R-:W-:Y:S01]  /*1220*/  CS2R R156, SRZ ;  /* 0x00000000009c7805 */ /* 0x000fe2000001ff00 */
[----:B------:R-:W-:Y:S01]  /*1230*/  IMAD R9, R7, c[0x0][0x1e8], RZ ;  /* 0x00007a0007097a24 */ /* 0x000fe200078e02ff */
[----:B------:R-:W-:Y:S01]  /*1240*/  CS2R R154, SRZ ;  /* 0x00000000009a7805 */ /* 0x000fe2000001ff00 */
[----:B------:R-:W-:Y:S01]  /*1250*/  IMAD.X R21, R13, 0x1, R5, P0 ;  /* 0x000000010d157824 */ /* 0x000fe200000e0605 */
[----:B------:R-:W-:Y:S01]  /*1260*/  IADD3 R5, P0, R229, R2, RZ ;  /* 0x00000002e5057210 */ /* 0x000fe20007f1e0ff */
[----:B------:R-:W-:Y:S01]  /*1270*/  IMAD R7, R7, c[0x0][0x1b8], RZ ;  /* 0x00006e0007077a24 */ /* 0x000fe200078e02ff */
[----:B------:R-:W-:Y:S01]  /*1280*/  LOP3.LUT R2, R225, 0x38, R16, 0xf8, !PT ;  /* 0x00000038e1027812 */ /* 0x000fe200078ef810 */
[C---:B------:R-:W-:Y:S01]  /*1290*/  IMAD R14, R18.reuse, c[0x0][0x1ec], R9 ;  /* 0x00007b00120e7a24 */ /* 0x040fe200078e0209 */
[----:B------:R-:W-:Y:S01]  /*12a0*/  SHF.R.U32.HI R225, RZ, 0x3, R225 ;  /* 0x00000003ffe17819 */ /* 0x000fe200000116e1 */
[----:B------:R-:W-:Y:S01]  /*12b0*/  IMAD.WIDE.U32 R22, R18, c[0x0][0x1e8], R22 ;  /* 0x00007a0012167a25 */ /* 0x000fe200078e0016 */
[----:B------:R-:W-:Y:S01]  /*12c0*/  CS2R R152, SRZ ;  /* 0x0000000000987805 */ /* 0x000fe2000001ff00 */
[----:B------:R-:W-:Y:S01]  /*12d0*/  CS2R R150, SRZ ;  /* 0x0000000000967805 */ /* 0x000fe2000001ff00 */
[----:B------:R-:W-:Y:S01]  /*12e0*/  LOP3.LUT R225, R2, R225, RZ, 0x3c, !PT ;  /* 0x000000e102e17212 */ /* 0x000fe200078e3cff */
[----:B------:R-:W-:Y:S01]  /*12f0*/  IMAD.WIDE R20, R232, 0x50, R20 ;  /* 0x00000050e8147825 */ /* 0x000fe200078e0214 */
[----:B------:R-:W-:Y:S01]  /*1300*/  CS2R R148, SRZ ;  /* 0x0000000000947805 */ /* 0x000fe2000001ff00 */
[----:B------:R-:W-:Y:S01]  /*1310*/  CS2R R146, SRZ ;  /* 0x0000000000927805 */ /* 0x000fe2000001ff00 */
[----:B------:R-:W-:Y:S01]  /*1320*/  CS2R R144, SRZ ;  /* 0x0000000000907805 */ /* 0x000fe2000001ff00 */
[----:B------:R-:W-:Y:S01]  /*1330*/  IMAD R4, R18, c[0x0][0x1bc], R7 ;  /* 0x00006f0012047a24 */ /* 0x000fe200078e0207 */
[----:B------:R-:W-:Y:S01]  /*1340*/  CS2R R142, SRZ ;  /* 0x00000000008e7805 */ /* 0x000fe2000001ff00 */
[----:B------:R-:W-:Y:S01]  /*1350*/  IMAD.IADD R15, R23, 0x1, R14 ;  /* 0x00000001170f7824 */ /* 0x000fe200078e020e */
[----:B------:R-:W-:Y:S01]  /*1360*/  CS2R R140, SRZ ;  /* 0x00000000008c7805 */ /* 0x000fe2000001ff00 */
[----:B------:R-:W-:Y:S01]  /*1370*/  IMAD.MOV.U32 R14, RZ, RZ, R22 ;  /* 0x000000ffff0e7224 */ /* 0x000fe200078e0016 */
[----:B------:R-:W-:Y:S01]  /*1380*/  CS2R R138, SRZ ;  /* 0x00000000008a7805 */ /* 0x000fe2000001ff00 */
[----:B------:R-:W-:Y:S01]  /*1390*/  IMAD R7, R21, c[0x0][0x1d8], RZ ;  /* 0x0000760015077a24 */ /* 0x000fe200078e02ff */
[----:B------:R-:W-:Y:S01]  /*13a0*/  CS2R R136, SRZ ;  /* 0x0000000000887805 */ /* 0x000fe2000001ff00 */
[C---:B------:R-:W-:Y:S01]  /*13b0*/  IMAD.WIDE.U32 R14, R20.reuse, c[0x0][0x1d8], R14 ;  /* 0x00007600140e7a25 */ /* 0x040fe200078e000e */
[----:B------:R-:W-:Y:S01]  /*13c0*/  CS2R R134, SRZ ;  /* 0x0000000000867805 */ /* 0x000fe2000001ff00 */
[----:B------:R-:W-:Y:S01]  /*13d0*/  CS2R R132, SRZ ;  /* 0x0000000000847805 */ /* 0x000fe2000001ff00 */
[----:B------:R-:W-:Y:S01]  /*13e0*/  CS2R R130, SRZ ;  /* 0x0000000000827805 */ /* 0x000fe2000001ff00 */
[----:B------:R-:W-:Y:S01]  /*13f0*/  IMAD R7, R20, c[0x0][0x1dc], R7 ;  /* 0x0000770014077a24 */ /* 0x000fe200078e0207 */
[----:B------:R-:W-:Y:S01]  /*1400*/  CS2R R128, SRZ ;  /* 0x0000000000807805 */ /* 0x000fe2000001ff00 */
[----:B------:R-:W-:Y:S01]  /*1410*/  IMAD.X R13, R13, 0x1, R3, P0 ;  /* 0x000000010d0d7824 */ /* 0x000fe200000e0603 */
[----:B------:R-:W-:Y:S01]  /*1420*/  LEA R32, P0, R14, c[0x0][0x1c0], 0x1 ;  /* 0x000070000e207a11 */ /* 0x000fe200078008ff */
[----:B------:R-:W-:Y:S01]  /*1430*/  IMAD.IADD R2, R15, 0x1, R7 ;  /* 0x000000010f027824 */ /* 0x000fe200078e0207 */
[----:B------:R-:W-:Y:S01]  /*1440*/  IADD3 R7, R16, 0x40, RZ ;  /* 0x0000004010077810 */ /* 0x000fe20007ffe0ff */
[----:B------:R-:W-:Y:S01]  /*1450*/  IMAD.IADD R9, R11, 0x1, -R229 ;  /* 0x000000010b097824 */ /* 0x000fe200078e0ae5 */
[----:B------:R-:W-:Y:S01]  /*1460*/  CS2R R126, SRZ ;  /* 0x00000000007e7805 */ /* 0x000fe2000001ff00 */
[----:B------:R-:W-:Y:S01]  /*1470*/  IMAD.IADD R25, R27, 0x1, R24 ;  /* 0x000000011b197824 */ /* 0x000fe200078e0218 */
[----:B------:R-:W-:Y:S01]  /*1480*/  LEA.HI.X R33, R14, c[0x0][0x1c4], R2, 0x1, P0 ;  /* 0x000071000e217a11 */ /* 0x000fe200000f0c02 */
[----:B------:R-:W-:Y:S01]  /*1490*/  IMAD R9, R232, -0x50, R9 ;  /* 0xffffffb0e8097824 */ /* 0x000fe200078e0209 */
[----:B------:R-:W-:Y:S01]  /*14a0*/  LEA.HI R2, R6, R223, RZ, 0x6 ;  /* 0x000000df06027211 */ /* 0x000fe200078f30ff */
[----:B------:R-:W-:Y:S01]  /*14b0*/  IMAD.MOV.U32 R24, RZ, RZ, R26 ;  /* 0x000000ffff187224 */ /* 0x000fe200078e001a */
[----:B------:R-:W-:Y:S01]  /*14c0*/  ISETP.GE.AND P4, PT, R7, c[0x0][0x1cc], PT ;  /* 0x0000730007007a0c */ /* 0x000fe20003f86270 */
[----:B------:R-:W-:Y:S01]  /*14d0*/  IMAD R3, R21, c[0x0][0x1a8], RZ ;  /* 0x00006a0015037a24 */ /* 0x000fe200078e02ff */
[----:B------:R-:W-:Y:S01]  /*14e0*/  SHF.R.S32.HI R2, RZ, 0x6, R2 ;  /* 0x00000006ff027819 */ /* 0x000fe20000011402 */
[----:B------:R-:W-:Y:S01]  /*14f0*/  IMAD.WIDE.U32 R18, R18, c[0x0][0x1b8], R24 ;  /* 0x00006e0012127a25 */ /* 0x000fe200078e0018 */
[C---:B------:R-:W-:Y:S01]  /*1500*/  ISETP.LT.OR P1, PT, R9.reuse, 0x1, P3 ;  /* 0x000000010900780c */ /* 0x040fe20001f21670 */
[----:B------:R-:W-:Y:S01]  /*1510*/  CS2R R124, SRZ ;  /* 0x00000000007c7805 */ /* 0x000fe2000001ff00 */
[----:B------:R-:W-:Y:S01]  /*1520*/  ISETP.LT.OR P2, PT, R9, 0x1, P4 ;  /* 0x000000010900780c */ /* 0x000fe20002741670 */
[----:B------:R-:W-:Y:S01]  /*1530*/  IMAD R225, R2, 0x200, R225 ;  /* 0x0000020002e17824 */ /* 0x000fe200078e02e1 */
[----:B------:R-:W-:Y:S01]  /*1540*/  CS2R R122, SRZ ;  /* 0x00000000007a7805 */ /* 0x000fe2000001ff00 */
[----:B------:R-:W-:Y:S01]  /*1550*/  IMAD.IADD R19, R19, 0x1, R4 ;  /* 0x0000000113137824 */ /* 0x000fe200078e0204 */
[----:B------:R-:W-:Y:S01]  /*1560*/  IADD3 R4, R16, 0x80, RZ ;  /* 0x0000008010047810 */ /* 0x000fe20007ffe0ff */
[----:B------:R-:W-:Y:S01]  /*1570*/  IMAD.SHL.U32 R225, R225, 0x2, RZ ;  /* 0x00000002e1e17824 */ /* 0x000fe200078e00ff */
[----:B------:R-:W-:Y:S01]  /*1580*/  CS2R R120, SRZ ;  /* 0x0000000000787805 */ /* 0x000fe2000001ff00 */
[----:B------:R-:W-:Y:S01]  /*1590*/  IMAD R12, R20, c[0x0][0x1ac], R3 ;  /* 0x00006b00140c7a24 */ /* 0x000fe200078e0203 */
[----:B------:R-:W-:Y:S01]  /*15a0*/  ISETP.GE.AND P5, PT, R4, c[0x0][0x1cc], PT ;  /* 0x0000730004007a0c */ /* 0x000fe20003fa6270 */
[----:B------:R-:W-:Y:S01]  /*15b0*/  IMAD.MOV.U32 R3, RZ, RZ, c[0x0][0x1d8] ;  /* 0x00007600ff037624 */ /* 0x000fe200078e00ff */
[----:B------:R-:W-:Y:S01]  /*15c0*/  CS2R R118, SRZ ;  /* 0x0000000000767805 */ /* 0x000fe2000001ff00 */
[----:B------:R-:W-:Y:S01]  /*15d0*/  @!PT LDS RZ, [RZ] ;  /* 0x00000000fffff984 */ /* 0x000fe20000000800 */
[----:B------:R-:W-:Y:S01]  /*15e0*/  @!PT LDS RZ, [RZ] ;  /* 0x00000000fffff984 */ /* 0x000fe20000000800 */
[----:B------:R-:W-:Y:S01]  /*15f0*/  @!PT LDS RZ, [RZ] ;  /* 0x00000000fffff984 */ /* 0x000fe20000000800 */
[----:B------:R1:W-:Y:S01]  /*1600*/  LDGSTS.E.BYPASS.LTC128B.128 [R225+0x7880], [R32.64], !P1 ;  /* 0x0788000020e17fae */ /* 0x0003e2000c901d4a */
[----:B------:R-:W-:Y:S01]  /*1610*/  ISETP.LT.OR P1, PT, R9, 0x1, P5 ;  /* 0x000000010900780c */ /* 0x000fe20002f21670 */
[----:B------:R-:W-:Y:S01]  /*1620*/  IMAD.MOV.U32 R14, RZ, RZ, c[0x0][0x1dc] ;  /* 0x00007700ff0e7624 */ /* 0x000fe200078e00ff */
[----:B------:R-:W-:Y:S01]  /*1630*/  LEA R22, P0, R3, R32, 0x6 ;  /* 0x0000002003167211 */ /* 0x000fe200078030ff */
[----:B------:R1:W-:Y:S01]  /*1640*/  LDGSTS.E.BYPASS.LTC128B.128 [R225+0xa080], [R32.64+0x80], !P2 ;  /* 0x0a08008020e17fae */ /* 0x0003e2000d101d4a */
[----:B------:R-:W-:Y:S01]  /*1650*/  ISETP.GT.AND P2, PT, R223, 0x7f, PT ;  /* 0x0000007fdf00780c */ /* 0x000fe20003f44270 */
[----:B------:R-:W-:Y:S01]  /*1660*/  IMAD.U32 R15, RZ, RZ, UR6 ;  /* 0x00000006ff0f7e24 */ /* 0x000fe2000f8e00ff */
[----:B------:R-:W-:Y:S01]  /*1670*/  LEA.HI.X R23, R3, R33, R14, 0x6, P0 ;  /* 0x0000002103177211 */ /* 0x000fe200000f340e */
[----:B------:R-:W-:Y:S01]  /*1680*/  IMAD.WIDE.U32 R20, R20, c[0x0][0x1a8], R18 ;  /* 0x00006a0014147a25 */ /* 0x000fe200078e0012 */
[C---:B------:R-:W-:Y:S01]  /*1690*/  ISETP.LT.OR P5, PT, R9.reuse, 0x21, P5 ;  /* 0x000000210900780c */ /* 0x040fe20002fa1670 */
[----:B------:R-:W-:Y:S01]  /*16a0*/  CS2R R116, SRZ ;  /* 0x0000000000747805 */ /* 0x000fe2000001ff00 */
[----:B------:R-:W-:Y:S01]  /*16b0*/  CS2R R114, SRZ ;  /* 0x0000000000727805 */ /* 0x000fe2000001ff00 */
[----:B------:R-:W-:Y:S01]  /*16c0*/  IMAD.U32 R3, RZ, RZ, UR5 ;  /* 0x00000005ff037e24 */ /* 0x000fe2000f8e00ff */
[----:B------:R-:W-:Y:S01]  /*16d0*/  ULDC.64 UR4, c[0x0][0x1a8] ;  /* 0x00006a0000047ab9 */ /* 0x000fe20000000a00 */
[----:B------:R1:W-:Y:S01]  /*16e0*/  LDGSTS.E.BYPASS.LTC128B.128 [R225+0xc880], [R32.64+0x100], !P1 ;  /* 0x0c88010020e17fae */ /* 0x0003e2000c901d4a */
[----:B------:R-:W-:Y:S01]  /*16f0*/  ISETP.LT.OR P1, PT, R9, 0x21, P3 ;  /* 0x000000210900780c */ /* 0x000fe20001f21670 */
[----:B------:R-:W-:Y:S01]  /*1700*/  IMAD.MOV.U32 R14, RZ, RZ, c[0x0][0x1ac] ;  /* 0x00006b00ff0e7624 */ /* 0x000fe200078e00ff */
[----:B------:R-:W-:Y:S01]  /*1710*/  USHF.L.U32 UR6, UR4, 0x5, URZ ;  /* 0x0000000504067899 */ /* 0x000fe2000800063f */
[----:B------:R-:W-:Y:S01]  /*1720*/  @!P2 LEA R18, P0, R15, R22, 0x1 ;  /* 0x000000160f12a211 */ /* 0x000fe200078008ff */
[----:B------:R-:W-:Y:S01]  /*1730*/  IMAD R26, R13, c[0x0][0x178], RZ ;  /* 0x00005e000d1a7a24 */ /* 0x000fe200078e02ff */
[----:B------:R-:W-:Y:S01]  /*1740*/  USHF.L.U64.HI UR5, UR4, UR7, UR5 ;  /* 0x0000000704057299 */ /* 0x000fe20008010205 */
[----:B------:R-:W-:Y:S01]  /*1750*/  IMAD.WIDE.U32 R28, R5, c[0x0][0x178], R16 ;  /* 0x00005e00051c7a25 */ /* 0x000fe200078e0010 */
[----:B------:R-:W-:Y:S01]  /*1760*/  @!P2 LEA.HI.X R19, R15, R23, R3, 0x1, P0 ;  /* 0x000000170f13a211 */ /* 0x000fe200000f0c03 */
[----:B------:R-:W-:Y:S01]  /*1770*/  CS2R R112, SRZ ;  /* 0x0000000000707805 */ /* 0x000fe2000001ff00 */
[C---:B------:R-:W-:Y:S01]  /*1780*/  LEA R24, P0, R20.reuse, c[0x0][0x190], 0x1 ;  /* 0x0000640014187a11 */ /* 0x040fe200078008ff */
[----:B------:R-:W-:Y:S01]  /*1790*/  IMAD.IADD R3, R21, 0x1, R12 ;  /* 0x0000000115037824 */ /* 0x000fe200078e020c */
[----:B------:R-:W-:Y:S01]  /*17a0*/  ISETP.LT.OR P2, PT, R9, 0x21, P4 ;  /* 0x000000210900780c */ /* 0x000fe20002741670 */
[----:B------:R-:W-:Y:S01]  /*17b0*/  IMAD R26, R5, c[0x0][0x17c], R26 ;  /* 0x00005f00051a7a24 */ /* 0x000fe200078e021a */
[----:B------:R2:W-:Y:S01]  /*17c0*/  LDGSTS.E.BYPASS.LTC128B.128 [R225+0x8880], [R22.64], !P1 ;  /* 0x0888000016e17fae */ /* 0x0005e2000c901d4a */
[----:B------:R-:W-:Y:S01]  /*17d0*/  ISETP.GT.AND P1, PT, R223, 0x7f, PT ;  /* 0x0000007fdf00780c */ /* 0x000fe20003f24270 */
[----:B------:R-:W-:Y:S01]  /*17e0*/  IMAD.U32 R15, RZ, RZ, UR6 ;  /* 0x00000006ff0f7e24 */ /* 0x000fe2000f8e00ff */
[----:B------:R-:W-:Y:S01]  /*17f0*/  LEA.HI.X R25, R20, c[0x0][0x194], R3, 0x1, P0 ;  /* 0x0000650014197a11 */ /* 0x000fe200000f0c03 */
[----:B------:R-:W-:Y:S01]  /*1800*/  IMAD.MOV.U32 R3, RZ, RZ, c[0x0][0x1a8] ;  /* 0x00006a00ff037624 */ /* 0x000fe200078e00ff */
[----:B------:R-:W-:Y:S01]  /*1810*/  SHF.R.S32.HI R12, RZ, 0x1f, R233 ;  /* 0x0000001fff0c7819 */ /* 0x000fe200000114e9 */
[----:B------:R-:W-:Y:S01]  /*1820*/  IMAD.IADD R27, R29, 0x1, R26 ;  /* 0x000000011d1b7824 */ /* 0x000fe200078e021a */
[----:B------:R-:W-:Y:S01]  /*1830*/  UMOV UR6, 0x6 ;  /* 0x0000000600067882 */ /* 0x000fe20000000000 */
[----:B------:R-:W-:Y:S01]  /*1840*/  IMAD.MOV.U32 R26, RZ, RZ, R28 ;  /* 0x000000ffff1a7224 */ /* 0x000fe200078e001c */
[----:B------:R-:W-:Y:S01]  /*1850*/  LEA R30, P0, R3, R24, 0x6 ;  /* 0x00000018031e7211 */ /* 0x000fe200078030ff */
[----:B------:R-:W-:Y:S01]  /*1860*/  IMAD R20, R12, c[0x0][0x180], RZ ;  /* 0x000060000c147a24 */ /* 0x000fe200078e02ff */
[----:B------:R2:W-:Y:S01]  /*1870*/  LDGSTS.E.BYPASS.LTC128B.128 [R225+0xb080], [R22.64+0x80], !P2 ;  /* 0x0b08008016e17fae */ /* 0x0005e2000d101d4a */
[----:B------:R-:W-:Y:S01]  /*1880*/  IMAD.WIDE.U32 R238, R233, c[0x0][0x180], R26 ;  /* 0x00006000e9ee7a25 */ /* 0x000fe200078e001a */
[----:B------:R-:W-:Y:S01]  /*1890*/  LEA.HI.X R31, R3, R25, R14, 0x6, P0 ;  /* 0x00000019031f7211 */ /* 0x000fe200000f340e */
[----:B------:R-:W-:Y:S01]  /*18a0*/  CS2R R102, SRZ ;  /* 0x0000000000667805 */ /* 0x000fe2000001ff00 */
[C---:B------:R-:W-:Y:S01]  /*18b0*/  @!P1 ISETP.LT.OR P2, PT, R9.reuse, 0x41, P4 ;  /* 0x000000410900980c */ /* 0x040fe20002741670 */
[----:B------:R-:W-:Y:S01]  /*18c0*/  IMAD.U32 R3, RZ, RZ, UR5 ;  /* 0x00000005ff037e24 */ /* 0x000fe2000f8e00ff */
[----:B------:R-:W-:Y:S01]  /*18d0*/  @!P1 ISETP.GE.AND P0, PT, R9, 0x41, PT ;  /* 0x000000410900980c */ /* 0x000fe20003f06270 */
[----:B------:R-:W-:Y:S01]  /*18e0*/  IMAD R20, R233, c[0x0][0x184], R20 ;  /* 0x00006100e9147a24 */ /* 0x000fe200078e0214 */
[----:B------:R-:W-:Y:S01]  /*18f0*/  ISETP.GT.AND P4, PT, R223, 0x7f, PT ;  /* 0x0000007fdf00780c */ /* 0x000fe20003f84270 */
[----:B------:R2:W-:Y:S01]  /*1900*/  LDGSTS.E.BYPASS.LTC128B.128 [R225+0xd880], [R22.64+0x100], !P5 ;  /* 0x0d88010016e17fae */ /* 0x0005e2000e901d4a */
[C---:B------:R-:W-:Y:S01]  /*1910*/  @!P1 ISETP.GE.OR P3, PT, R16.reuse, c[0x0][0x1cc], !P0 ;  /* 0x0000730010009a0c */ /* 0x040fe20004766670 */
[----:B------:R-:W-:Y:S01]  /*1920*/  IMAD.IADD R239, R239, 0x1, R20 ;  /* 0x00000001efef7824 */ /* 0x000fe200078e0214 */
[----:B------:R-:W-:Y:S01]  /*1930*/  ULDC.64 UR4, c[0x0][0x178] ;  /* 0x00005e0000047ab9 */ /* 0x000fe20000000a00 */
[----:B------:R-:W-:Y:S01]  /*1940*/  ISETP.GE.AND P5, PT, R16, c[0x0][0x19c], PT ;  /* 0x0000670010007a0c */ /* 0x000fe20003fa6270 */
[----:B------:R-:W-:Y:S01]  /*1950*/  USHF.L.U64.HI UR8, UR4, UR6, UR5 ;  /* 0x0000000604087299 */ /* 0x000fe20008010205 */
[----:B------:R-:W-:Y:S01]  /*1960*/  IMAD.WIDE.U32 R238, R234, c[0x0][0x188], R238 ;  /* 0x00006200eaee7a25 */ /* 0x000fe200078e00ee */
[----:B------:R-:W-:Y:S01]  /*1970*/  USHF.L.U32 UR9, UR4, 0x6, URZ ;  /* 0x0000000604097899 */ /* 0x000fe2000800063f */
[----:B------:R-:W-:Y:S01]  /*1980*/  CS2R R100, SRZ ;  /* 0x0000000000647805 */ /* 0x000fe2000001ff00 */
[----:B------:R-:W-:Y:S01]  /*1990*/  CS2R R98, SRZ ;  /* 0x0000000000627805 */ /* 0x000fe2000001ff00 */
[----:B------:R-:W-:Y:S01]  /*19a0*/  IMAD.MOV.U32 R250, RZ, RZ, R238 ;  /* 0x000000fffffa7224 */ /* 0x000fe200078e00ee */
[----:B------:R-:W-:Y:S01]  /*19b0*/  CS2R R96, SRZ ;  /* 0x0000000000607805 */ /* 0x000fe2000001ff00 */
[----:B------:R-:W-:Y:S01]  /*19c0*/  @!P4 ISETP.GE.OR P1, PT, R4, c[0x0][0x1cc], !P0 ;  /* 0x000073000400ca0c */ /* 0x000fe20004726670 */
[----:B------:R-:W-:Y:S01]  /*19d0*/  IMAD.SHL.U32 R21, R223, 0x4, RZ ;  /* 0x00000004df157824 */ /* 0x000fe200078e00ff */
[----:B------:R-:W-:Y:S01]  /*19e0*/  @!P4 LEA R28, P0, R15, R30, 0x1 ;  /* 0x0000001e0f1cc211 */ /* 0x000fe200078008ff */
[----:B------:R3:W-:Y:S01]  /*19f0*/  @!P4 LDGSTS.E.BYPASS.LTC128B.128 [R225+0x9880], [R18.64], !P3 ;  /* 0x0988000012e1cfae */ /* 0x0007e2000d901d4a */
[----:B------:R-:W-:Y:S01]  /*1a00*/  ISETP.GE.AND P3, PT, R7, c[0x0][0x19c], PT ;  /* 0x0000670007007a0c */ /* 0x000fe20003f66270 */
[----:B------:R-:W-:Y:S01]  /*1a10*/  IMAD R20, R0, 0xc0, RZ ;  /* 0x000000c000147824 */ /* 0x000fe200078e02ff */
[----:B------:R-:W-:Y:S01]  /*1a20*/  @!P4 LEA.HI.X R29, R15, R31, R3, 0x1, P0 ;  /* 0x0000001f0f1dc211 */ /* 0x000fe200000f0c03 */
[----:B------:R-:W-:Y:S01]  /*1a30*/  IMAD R15, R252, UR8, RZ ;  /* 0x00000008fc0f7c24 */ /* 0x000fe2000f8e02ff */
[----:B------:R-:W-:Y:S01]  /*1a40*/  SEL R3, R8, RZ, !P6 ;  /* 0x000000ff08037207 */ /* 0x000fe20007000000 */
[----:B------:R3:W-:Y:S01]  /*1a50*/  @!P4 LDGSTS.E.BYPASS.LTC128B.128 [R225+0xc080], [R18.64+0x80], !P2 ;  /* 0x0c08008012e1cfae */ /* 0x0007e2000d101d4a */
[----:B------:R-:W-:Y:S01]  /*1a60*/  ISETP.LT.OR P0, PT, R9, 0x1, P5 ;  /* 0x000000010900780c */ /* 0x000fe20002f01670 */
[----:B------:R-:W-:Y:S01]  /*1a70*/  USHF.L.U64.HI UR8, UR4, UR7, UR5 ;  /* 0x0000000704087299 */ /* 0x000fe20008010205 */
[----:B------:R-:W-:Y:S01]  /*1a80*/  SHF.R.S32.HI R8, RZ, 0x1f, R252 ;  /* 0x0000001fff087819 */ /* 0x000fe200000114fc */
[----:B------:R-:W-:Y:S01]  /*1a90*/  IMAD R251, R3, c[0x0][0x188], RZ ;  /* 0x0000620003fb7a24 */ /* 0x000fe200078e02ff */
[----:B------:R3:W-:Y:S01]  /*1aa0*/  @!P4 LDGSTS.E.BYPASS.LTC128B.128 [R225+0xe880], [R18.64+0x100], !P1 ;  /* 0x0e88010012e1cfae */ /* 0x0007e2000c901d4a */
[----:B------:R-:W-:Y:S01]  /*1ab0*/  ISETP.LT.OR P2, PT, R9, 0x1, P3 ;  /* 0x000000010900780c */ /* 0x000fe20001f41670 */
[----:B-1----:R-:W-:Y:S01]  /*1ac0*/  IMAD.WIDE.U32 R32, R5, c[0x0][0x208], R16 ;  /* 0x0000820005207a25 */ /* 0x002fe200078e0010 */
[----:B------:R-:W-:Y:S01]  /*1ad0*/  ISETP.GE.AND P4, PT, R4, c[0x0][0x19c], PT ;  /* 0x0000670004007a0c */ /* 0x000fe20003f86270 */
[----:B------:R-:W-:Y:S01]  /*1ae0*/  CS2R R94, SRZ ;  /* 0x00000000005e7805 */ /* 0x000fe2000001ff00 */
[----:B------:R-:W-:Y:S01]  /*1af0*/  ISETP.GT.AND P6, PT, R223, 0x7f, PT ;  /* 0x0000007fdf00780c */ /* 0x000fe20003fc4270 */
[----:B------:R-:W-:Y:S01]  /*1b00*/  IMAD R251, R234, c[0x0][0x18c], R251 ;  /* 0x00006300eafb7a24 */ /* 0x000fe200078e02fb */
[----:B------:R-:W-:Y:S01]  /*1b10*/  ISETP.LT.OR P1, PT, R9, 0x1, P4 ;  /* 0x000000010900780c */ /* 0x000fe20002721670 */
[----:B------:R-:W-:Y:S01]  /*1b20*/  IMAD R14, R8, UR9, R15 ;  /* 0x00000009080e7c24 */ /* 0x000fe2000f8e020f */
[----:B------:R1:W-:Y:S01]  /*1b30*/  LDGSTS.E.BYPASS.LTC128B.128 [R225+0x80], [R24.64], !P0 ;  /* 0x0008000018e17fae */ /* 0x0003e2000c101d4a */
[----:B------:R-:W-:Y:S01]  /*1b40*/  IMAD.IADD R251, R239, 0x1, R251 ;  /* 0x00000001effb7824 */ /* 0x000fe200078e02fb */
[----:B------:R-:W-:Y:S01]  /*1b50*/  CS2R R92, SRZ ;  /* 0x00000000005c7805 */ /* 0x000fe2000001ff00 */
[----:B------:R-:W-:Y:S01]  /*1b60*/  IMAD.U32 R15, RZ, RZ, UR8 ;  /* 0x00000008ff0f7e24 */ /* 0x000fe2000f8e00ff */
[----:B------:R-:W-:Y:S01]  /*1b70*/  CS2R R90, SRZ ;  /* 0x00000000005a7805 */ /* 0x000fe2000001ff00 */
[----:B------:R1:W-:Y:S01]  /*1b80*/  LDGSTS.E.BYPASS.LTC128B.128 [R225+0x2880], [R24.64+0x80], !P2 ;  /* 0x0288008018e17fae */ /* 0x0003e2000d101d4a */
[----:B------:R-:W-:Y:S01]  /*1b90*/  ISETP.LT.OR P2, PT, R9, 0x21, P5 ;  /* 0x000000210900780c */ /* 0x000fe20002f41670 */
[C---:B------:R-:W-:Y:S01]  /*1ba0*/  IMAD R221, R3.reuse, c[0x0][0x278], RZ ;  /* 0x00009e0003dd7a24 */ /* 0x040fe200078e02ff */
[----:B------:R-:W-:Y:S01]  /*1bb0*/  CS2R R88, SRZ ;  /* 0x0000000000587805 */ /* 0x000fe2000001ff00 */
[----:B------:R-:W-:Y:S01]  /*1bc0*/  IMAD R247, R3, c[0x0][0x218], RZ ;  /* 0x0000860003f77a24 */ /* 0x000fe200078e02ff */
[----:B------:R-:W-:Y:S01]  /*1bd0*/  CS2R R86, SRZ ;  /* 0x0000000000567805 */ /* 0x000fe2000001ff00 */
[----:B------:R1:W-:Y:S01]  /*1be0*/  LDGSTS.E.BYPASS.LTC128B.128 [R225+0x5080], [R24.64+0x100], !P1 ;  /* 0x0508010018e17fae */ /* 0x0003e2000c901d4a */
[----:B------:R-:W-:Y:S01]  /*1bf0*/  ISETP.GE.AND P1, PT, R7, c[0x0][0x16c], PT ;  /* 0x00005b0007007a0c */ /* 0x000fe20003f26270 */
[C---:B------:R-:W-:Y:S01]  /*1c00*/  IMAD R221, R234.reuse, c[0x0][0x27c], R221 ;  /* 0x00009f00eadd7a24 */ /* 0x040fe200078e02dd */
[----:B------:R-:W-:Y:S01]  /*1c10*/  CS2R R84, SRZ ;  /* 0x0000000000547805 */ /* 0x000fe2000001ff00 */
[----:B------:R-:W-:Y:S01]  /*1c20*/  IMAD R247, R234, c[0x0][0x21c], R247 ;  /* 0x00008700eaf77a24 */ /* 0x000fe200078e02f7 */
[----:B------:R-:W-:Y:S01]  /*1c30*/  CS2R R82, SRZ ;  /* 0x0000000000527805 */ /* 0x000fe2000001ff00 */
[----:B------:R-:W-:Y:S01]  /*1c40*/  IMAD R242, R12, c[0x0][0x288], RZ ;  /* 0x0000a2000cf27a24 */ /* 0x000fe200078e02ff */
[----:B------:R-:W-:Y:S01]  /*1c50*/  CS2R R80, SRZ ;  /* 0x0000000000507805 */ /* 0x000fe2000001ff00 */
[----:B---3--:R-:W-:Y:S01]  /*1c60*/  IMAD.WIDE.U32 R18, R252, UR9, R250 ;  /* 0x00000009fc127c25 */ /* 0x008fe2000f8e00fa */
[----:B------:R-:W-:Y:S01]  /*1c70*/  USHF.L.U32 UR9, UR4, 0x5, URZ ;  /* 0x0000000504097899 */ /* 0x000fe2000800063f */
[----:B------:R3:W-:Y:S01]  /*1c80*/  LDGSTS.E.BYPASS.LTC128B.128 [R225+0x1080], [R30.64], !P2 ;  /* 0x010800001ee17fae */ /* 0x0007e2000d101d4a */
[----:B------:R-:W-:Y:S01]  /*1c90*/  ISETP.LT.OR P2, PT, R9, 0x21, P3 ;  /* 0x000000210900780c */ /* 0x000fe20001f41670 */
[----:B------:R-:W-:Y:S01]  /*1ca0*/  IMAD.IADD R14, R19, 0x1, R14 ;  /* 0x00000001130e7824 */ /* 0x000fe200078e020e */
[C---:B------:R-:W-:Y:S01]  /*1cb0*/  LEA R26, P0, R18.reuse, c[0x0][0x160], 0x1 ;  /* 0x00005800121a7a11 */ /* 0x040fe200078008ff */
[----:B------:R-:W-:Y:S01]  /*1cc0*/  ULDC.64 UR4, c[0x0][0x208] ;  /* 0x0000820000047ab9 */ /* 0x000fe20000000a00 */
[----:B--2---:R-:W-:Y:S01]  /*1cd0*/  IMAD.U32 R23, RZ, RZ, UR9 ;  /* 0x00000009ff177e24 */ /* 0x004fe2000f8e00ff */
[----:B------:R-:W-:Y:S01]  /*1ce0*/  SHF.R.S32.HI R19, RZ, 0x1f, R0 ;  /* 0x0000001fff137819 */ /* 0x000fe20000011400 */
[----:B------:R-:W-:Y:S01]  /*1cf0*/  USHF.L.U64.HI UR6, UR4, UR6, UR5 ;  /* 0x0000000604067299 */ /* 0x000fe20008010205 */
[----:B------:R-:W-:Y:S01]  /*1d00*/  LEA.HI.X R27, R18, c[0x0][0x164], R14, 0x1, P0 ;  /* 0x00005900121b7a11 */ /* 0x000fe200000f0c0e */
[----:B------:R-:W-:Y:S01]  /*1d10*/  IMAD.U32 R14, RZ, RZ, UR9 ;  /* 0x00000009ff0e7e24 */ /* 0x000fe2000f8e00ff */
[----:B------:R-:W-:Y:S01]  /*1d20*/  LEA R22, P0, R23, R26, 0x1 ;  /* 0x0000001a17167211 */ /* 0x000fe200078008ff */
[----:B------:R-:W-:Y:S01]  /*1d30*/  USHF.L.U32 UR12, UR4, 0x6, URZ ;  /* 0x00000006040c7899 */ /* 0x000fe2000800063f */
[----:B------:R-:W-:Y:S01]  /*1d40*/  IMAD R242, R233, c[0x0][0x28c], R242 ;  /* 0x0000a300e9f27a24 */ /* 0x000fe200078e02f2 */
[----:B------:R-:W-:Y:S01]  /*1d50*/  USHF.L.U64.HI UR5, UR4, UR7, UR5 ;  /* 0x0000000704057299 */ /* 0x000fe20008010205 */
[----:B------:R-:W-:Y:S01]  /*1d60*/  LEA.HI.X R23, R14, R27, R15, 0x1, P0 ;  /* 0x0000001b0e177211 */ /* 0x000fe200000f0c0f */
[----:B------:R3:W-:Y:S01]  /*1d70*/  LDGSTS.E.BYPASS.LTC128B.128 [R225+0x3880], [R30.64+0x80], !P2 ;  /* 0x038800801ee17fae */ /* 0x0007e2000d101d4a */
[----:B------:R-:W-:Y:S01]  /*1d80*/  ISETP.GE.AND P0, PT, R16, c[0x0][0x16c], PT ;  /* 0x00005b0010007a0c */ /* 0x000fe20003f06270 */
[C---:B------:R-:W-:Y:S01]  /*1d90*/  IMAD R219, R3.reuse, c[0x0][0x290], RZ ;  /* 0x0000a40003db7a24 */ /* 0x040fe200078e02ff */
[----:B------:R-:W-:Y:S01]  /*1da0*/  SEL R15, RZ, 0xffffffff, P1 ;  /* 0xffffffffff0f7807 */ /* 0x000fe20000800000 */
[----:B------:R-:W-:Y:S01]  /*1db0*/  IMAD R241, R3, c[0x0][0x240], RZ ;  /* 0x0000900003f17a24 */ /* 0x000fe200078e02ff */
[----:B------:R-:W-:Y:S01]  /*1dc0*/  SEL R14, RZ, 0x1, P0 ;  /* 0x00000001ff0e7807 */ /* 0x000fe20000000000 */
[----:B------:R-:W-:Y:S01]  /*1dd0*/  IMAD R219, R234, c[0x0][0x294], R219 ;  /* 0x0000a500eadb7a24 */ /* 0x000fe200078e02db */
[----:B------:R-:W-:Y:S01]  /*1de0*/  IADD3 R18, P0, R21, R0, RZ ;  /* 0x0000000015127210 */ /* 0x000fe20007f1e0ff */
[----:B------:R-:W-:Y:S01]  /*1df0*/  IMAD.SHL.U32 R15, R15, 0x2, RZ ;  /* 0x000000020f0f7824 */ /* 0x000fe200078e00ff */
[----:B------:R-:W-:Y:S01]  /*1e00*/  ISETP.GE.AND P1, PT, R4, c[0x0][0x16c], PT ;  /* 0x00005b0004007a0c */ /* 0x000fe20003f26270 */
[----:B------:R-:W-:Y:S01]  /*1e10*/  IMAD R241, R234, c[0x0][0x244], R241 ;  /* 0x00009100eaf17a24 */ /* 0x000fe200078e02f1 */
[----:B------:R-:W-:Y:S01]  /*1e20*/  LEA.HI.X.SX32 R19, R21, R19, 0x1, P0 ;  /* 0x0000001315137211 */ /* 0x000fe200000f0eff */
[----:B------:R-:W-:Y:S01]  /*1e30*/  IMAD.IADD R249, R216, 0x1, -R249 ;  /* 0x00000001d8f97824 */ /* 0x000fe200078e0af9 */
[----:B------:R-:W-:Y:S01]  /*1e40*/  SHF.R.S32.HI R21, RZ, 0x1f, R223 ;  /* 0x0000001fff157819 */ /* 0x000fe200000114df */
[----:B------:R-:W-:Y:S01]  /*1e50*/  CS2R R78, SRZ ;  /* 0x00000000004e7805 */ /* 0x000fe2000001ff00 */
[C---:B-1----:R-:W-:Y:S01]  /*1e60*/  IADD3 R24, P0, R20.reuse, R223, RZ ;  /* 0x000000df14187210 */ /* 0x042fe20007f1e0ff */
[--C-:B------:R-:W-:Y:S01]  /*1e70*/  IMAD.WIDE.U32 R244, R233, c[0x0][0x270], R18.reuse ;  /* 0x00009c00e9f47a25 */ /* 0x100fe200078e0012 */
[----:B------:R-:W-:Y:S01]  /*1e80*/  SEL R0, RZ, 0x4, P1 ;  /* 0x00000004ff007807 */ /* 0x000fe20000800000 */
[----:B------:R-:W-:Y:S01]  /*1e90*/  CS2R R76, SRZ ;  /* 0x00000000004c7805 */ /* 0x000fe2000001ff00 */
[----:B------:R-:W-:Y:S01]  /*1ea0*/  LEA.HI.X.SX32 R25, R20, R21, 0x1, P0 ;  /* 0x0000001514197211 */ /* 0x000fe200000f0eff */
[C---:B------:R-:W-:Y:S01]  /*1eb0*/  IMAD.SHL.U32 R21, R252.reuse, 0x40, RZ ;  /* 0x00000040fc157824 */ /* 0x040fe200078e00ff */
[----:B------:R-:W-:Y:S01]  /*1ec0*/  @!P6 ISETP.LT.OR P0, PT, R9, 0x41, P5 ;  /* 0x000000410900e80c */ /* 0x000fe20002f01670 */
[----:B------:R-:W-:Y:S01]  /*1ed0*/  IMAD R20, R13, c[0x0][0x208], RZ ;  /* 0x000082000d147a24 */ /* 0x000fe200078e02ff */
[----:B------:R-:W-:Y:S01]  /*1ee0*/  @!P6 ISETP.LT.OR P5, PT, R9, 0x41, P3 ;  /* 0x000000410900e80c */ /* 0x000fe20001fa1670 */
[----:B------:R-:W-:Y:S01]  /*1ef0*/  IMAD.WIDE.U32 R18, R233, c[0x0][0x288], R18 ;  /* 0x0000a200e9127a25 */ /* 0x000fe200078e0012 */
[C---:B------:R-:W-:Y:S01]  /*1f00*/  ISETP.LT.OR P1, PT, R9.reuse, 0x21, P4 ;  /* 0x000000210900780c */ /* 0x040fe20002721670 */
[----:B------:R-:W-:Y:S01]  /*1f10*/  CS2R R74, SRZ ;  /* 0x00000000004a7805 */ /* 0x000fe2000001ff00 */
[----:B------:R-:W-:Y:S01]  /*1f20*/  @!P6 ISETP.LT.OR P3, PT, R9, 0x41, P4 ;  /* 0x000000410900e80c */ /* 0x000fe20002761670 */
[----:B------:R-:W-:Y:S01]  /*1f30*/  IMAD R20, R5, c[0x0][0x20c], R20 ;  /* 0x0000830005147a24 */ /* 0x000fe200078e0214 */
[----:B------:R-:W-:Y:S01]  /*1f40*/  ISETP.GT.AND P2, PT, R223, 0x7f, PT ;  /* 0x0000007fdf00780c */ /* 0x000fe20003f44270 */
[----:B------:R-:W-:Y:S01]  /*1f50*/  IMAD R5, R252, UR6, RZ ;  /* 0x00000006fc057c24 */ /* 0x000fe2000f8e02ff */
[----:B------:R-:W-:Y:S01]  /*1f60*/  LOP3.LUT R15, R15, 0x2, R14, 0xe2, !PT ;  /* 0x000000020f0f7812 */ /* 0x000fe200078ee20e */
[----:B------:R-:W-:Y:S01]  /*1f70*/  IMAD.IADD R33, R33, 0x1, R20 ;  /* 0x0000000121217824 */ /* 0x000fe200078e0214 */
[----:B------:R-:W-:Y:S01]  /*1f80*/  USHF.L.U32 UR6, UR4, 0x5, URZ ;  /* 0x0000000504067899 */ /* 0x000fe2000800063f */
[----:B------:R-:W-:Y:S01]  /*1f90*/  IMAD R5, R8, UR12, R5 ;  /* 0x0000000c08057c24 */ /* 0x000fe2000f8e0205 */
[----:B------:R-:W-:Y:S01]  /*1fa0*/  LOP3.LUT R0, R15, R0, RZ, 0xfc, !PT ;  /* 0x000000000f007212 */ /* 0x000fe200078efcff */
[----:B------:R-:W-:Y:S01]  /*1fb0*/  IMAD.WIDE.U32 R14, R233, c[0x0][0x210], R32 ;  /* 0x00008400e90e7a25 */ /* 0x000fe200078e0020 */
[----:B------:R-:W-:Y:S01]  /*1fc0*/  P2R R9, PR, RZ, 0x20 ;  /* 0x00000020ff097803 */ /* 0x000fe20000000000 */
[----:B------:R3:W-:Y:S01]  /*1fd0*/  LDGSTS.E.BYPASS.LTC128B.128 [R225+0x6080], [R30.64+0x100], !P1 ;  /* 0x060801001ee17fae */ /* 0x0007e2000c901d4a */
[C---:B------:R-:W-:Y:S01]  /*1fe0*/  LOP3.LUT P4, RZ, R0.reuse, 0x1, RZ, 0xc0, !PT ;  /* 0x0000000100ff7812 */ /* 0x040fe2000788c0ff */
[----:B------:R-:W-:Y:S01]  /*1ff0*/  IMAD.IADD R243, R19, 0x1, R242 ;  /* 0x0000000113f37824 */ /* 0x000fe200078e02f2 */
[----:B------:R-:W-:Y:S01]  /*2000*/  ISETP.NE.AND P1, PT, R9, RZ, PT ;  /* 0x000000ff0900720c */ /* 0x000fe20003f25270 */
[----:B------:R1:W-:Y:S01]  /*2010*/  @!P2 LDGSTS.E.BYPASS.LTC128B.128 [R225+0x2080], [R28.64], !P0 ;  /* 0x020800001ce1afae */ /* 0x0003e2000c101d4a */
[-C--:B------:R-:W-:Y:S01]  /*2020*/  IADD3 R9, -R229, R230.reuse, -R21 ;  /* 0x000000e6e5097210 */ /* 0x080fe20007ffe915 */
[----:B------:R-:W-:Y:S01]  /*2030*/  IMAD.MOV.U32 R242, RZ, RZ, R18 ;  /* 0x000000fffff27224 */ /* 0x000fe200078e0012 */
[C---:B------:R-:W-:Y:S01]  /*2040*/  LOP3.LUT P6, RZ, R0.reuse, 0x2, RZ, 0xc0, !PT ;  /* 0x0000000200ff7812 */ /* 0x040fe200078cc0ff */
[----:B------:R-:W-:Y:S01]  /*2050*/  IMAD.WIDE.U32 R24, R233, c[0x0][0x238], R24 ;  /* 0x00008e00e9187a25 */ /* 0x000fe200078e0018 */
[----:B------:R-:W-:Y:S01]  /*2060*/  LOP3.LUT P5, RZ, R0, 0x4, RZ, 0xc0, !PT ;  /* 0x0000000400ff7812 */ /* 0x000fe200078ac0ff */
[----:B------:R-:W-:Y:S01]  /*2070*/  CS2R R72, SRZ ;  /* 0x0000000000487805 */ /* 0x000fe2000001ff00 */
[-C--:B------:R-:W-:Y:S01]  /*2080*/  LEA.HI R20, R6, R223.reuse, RZ, 0x4 ;  /* 0x000000df06147211 */ /* 0x080fe200078f20ff */
[----:B------:R-:W-:Y:S01]  /*2090*/  IMAD R0, R12, c[0x0][0x270], RZ ;  /* 0x00009c000c007a24 */ /* 0x000fe200078e02ff */
[C---:B------:R-:W-:Y:S01]  /*20a0*/  ISETP.LT.OR P0, PT, R9.reuse, 0x1, !P5 ;  /* 0x000000010900780c */ /* 0x040fe20006f01670 */
[----:B------:R-:W-:Y:S01]  /*20b0*/  IMAD.WIDE.U32 R242, R234, c[0x0][0x290], R242 ;  /* 0x0000a400eaf27a25 */ /* 0x000fe200078e00f2 */
[----:B------:R-:W-:Y:S01]  /*20c0*/  LEA.HI R19, R6, R223, RZ, 0x5 ;  /* 0x000000df06137211 */ /* 0x000fe200078f28ff */
        /* <DEDUP_REMOVED lines=31> */
[----:B------:R-:W-:Y:S01]  /*22c0*/  SHF.R.S32.HI R8, RZ, 0x1f, R21 ;  /* 0x0000001fff087819 */ /* 0x000fe20000011415 */
[----:B------:R4:W-:Y:S01]  /*22d0*/  LDGSTS.E.BYPASS.LTC128B.128 [R225+0x10080], [R22.64], !P2 ;  /* 0x1008000016e17fae */ /* 0x0009e2000d101d4a */
[----:B------:R-:W-:Y:S01]  /*22e0*/  ISETP.GT.AND P2, PT, R223, 0xf, PT ;  /* 0x0000000fdf00780c */ /* 0x000fe20003f44270 */
[----:B------:R-:W-:Y:S01]  /*22f0*/  IMAD.IADD R219, R243, 0x1, R219 ;  /* 0x00000001f3db7824 */ /* 0x000fe200078e02db */
[----:B------:R-:W-:Y:S01]  /*2300*/  ISETP.LT.OR P1, PT, R9, 0x21, !P5 ;  /* 0x000000210900780c */ /* 0x000fe20006f21670 */
[----:B------:R-:W-:Y:S01]  /*2310*/  IMAD R12, R12, c[0x0][0x238], RZ ;  /* 0x00008e000c0c7a24 */ /* 0x000fe200078e02ff */
[----:B------:R-:W-:Y:S01]  /*2320*/  CS2R R56, SRZ ;  /* 0x0000000000387805 */ /* 0x000fe2000001ff00 */
[----:B------:R-:W-:Y:S01]  /*2330*/  CS2R R54, SRZ ;  /* 0x0000000000367805 */ /* 0x000fe2000001ff00 */
[----:B------:R-:W-:Y:S01]  /*2340*/  CS2R R52, SRZ ;  /* 0x0000000000347805 */ /* 0x000fe2000001ff00 */
[----:B------:R4:W-:Y:S01]  /*2350*/  LDGSTS.E.BYPASS.LTC128B.128 [R225+0x12080], [R22.64+0x80], !P0 ;  /* 0x1208008016e17fae */ /* 0x0009e2000c101d4a */
[----:B------:R-:W-:Y:S01]  /*2360*/  IMAD R12, R233, c[0x0][0x23c], R12 ;  /* 0x00008f00e90c7a24 */ /* 0x000fe200078e020c */
[----:B------:R-:W-:Y:S01]  /*2370*/  CS2R R50, SRZ ;  /* 0x0000000000327805 */ /* 0x000fe2000001ff00 */
[----:B------:R-:W-:Y:S01]  /*2380*/  CS2R R48, SRZ ;  /* 0x0000000000307805 */ /* 0x000fe2000001ff00 */
[----:B------:R-:W-:Y:S01]  /*2390*/  CS2R R46, SRZ ;  /* 0x00000000002e7805 */ /* 0x000fe2000001ff00 */
[----:B------:R-:W-:Y:S01]  /*23a0*/  CS2R R44, SRZ ;  /* 0x00000000002c7805 */ /* 0x000fe2000001ff00 */
[----:B------:R-:W-:Y:S01]  /*23b0*/  @!P2 IADD3 R14, P0, R21, R244, RZ ;  /* 0x000000f4150ea210 */ /* 0x000fe20007f1e0ff */
[----:B------:R-:W-:Y:S01]  /*23c0*/  UMOV UR4, URZ ;  /* 0x0000003f00047c82 */ /* 0x000fe20008000000 */
[----:B------:R4:W-:Y:S01]  /*23d0*/  LDGSTS.E.BYPASS.LTC128B.128 [R225+0x14080], [R22.64+0x100], !P1 ;  /* 0x1408010016e17fae */ /* 0x0009e2000c901d4a */
[----:B------:R-:W-:Y:S01]  /*23e0*/  ISETP.LT.OR P1, PT, R0, 0x1, P3 ;  /* 0x000000010000780c */ /* 0x000fe20001f21670 */
[----:B------:R-:W-:Y:S01]  /*23f0*/  UMOV UR13, 0x1 ;  /* 0x00000001000d7882 */ /* 0x000fe20000000000 */
[----:B------:R-:W-:Y:S01]  /*2400*/  @!P2 IMAD.X R9, R8, 0x1, R221, P0 ;  /* 0x000000010809a824 */ /* 0x000fe200000e06dd */
[----:B-1----:R-:W-:Y:S01]  /*2410*/  @!P2 LEA R28, P0, R14, c[0x0][0x258], 0x2 ;  /* 0x000096000e1caa11 */ /* 0x002fe200078010ff */
[----:B--2---:R-:W-:-:S03]  /*2420*/  IMAD.WIDE.U32 R26, R252, UR12, R246 ;  /* 0x0000000cfc1a7c25 */ /* 0x004fc6000f8e00f6 */
[----:B------:R-:W-:Y:S01]  /*2430*/  @!P2 LEA.HI.X R29, R14, c[0x0][0x25c], R9, 0x2, P0 ;  /* 0x000097000e1daa11 */ /* 0x000fe200000f1409 */
[----:B------:R-:W-:Y:S01]  /*2440*/  @!P2 IMAD.SHL.U32 R9, R223, 0x10, RZ ;  /* 0x00000010df09a824 */ /* 0x000fe200078e00ff */
[C---:B---3--:R-:W-:Y:S01]  /*2450*/  LEA R30, P0, R26.reuse, c[0x0][0x1f0], 0x1 ;  /* 0x00007c001a1e7a11 */ /* 0x048fe200078008ff */
[----:B------:R-:W-:Y:S02]  /*2460*/  IMAD.IADD R5, R27, 0x1, R5 ;  /* 0x000000011b057824 */ /* 0x000fe400078e0205 */
[----:B------:R-:W-:Y:S01]  /*2470*/  IMAD.U32 R14, RZ, RZ, UR6 ;  /* 0x00000006ff0e7e24 */ /* 0x000fe2000f8e00ff */
[----:B------:R1:W-:Y:S01]  /*2480*/  @!P2 LDGSTS.E.BYPASS.LTC128B.128 [R9+0x21080], [R28.64] ;  /* 0x210800001c09afae */ /* 0x0003e2000b901d4a */
[----:B------:R-:W-:Y:S02]  /*2490*/  ISETP.GE.AND P2, PT, R7, c[0x0][0x1fc], PT ;  /* 0x00007f0007007a0c */ /* 0x000fe40003f46270 */
[----:B------:R-:W-:Y:S01]  /*24a0*/  LEA.HI.X R31, R26, c[0x0][0x1f4], R5, 0x1, P0 ;  /* 0x00007d001a1f7a11 */ /* 0x000fe200000f0c05 */
[----:B------:R-:W0:Y:S01]  /*24b0*/  LDGDEPBAR ;  /* 0x00000000000079af */ /* 0x000e220000000000 */
[----:B------:R-:W-:Y:S01]  /*24c0*/  ISETP.LT.OR P0, PT, R0, 0x1, P2 ;  /* 0x000000010000780c */ /* 0x000fe20001701670 */
[----:B------:R-:W-:-:S02]  /*24d0*/  IMAD.U32 R5, RZ, RZ, UR5 ;  /* 0x00000005ff057e24 */ /* 0x000fc4000f8e00ff */
[----:B------:R2:W-:Y:S01]  /*24e0*/  LDGSTS.E.BYPASS.LTC128B.128 [R225+0x1b080], [R30.64], !P1 ;  /* 0x1b0800001ee17fae */ /* 0x0005e2000c901d4a */
[----:B----4-:R-:W-:-:S09]  /*24f0*/  IMAD.U32 R22, RZ, RZ, UR6 ;  /* 0x00000006ff167e24 */ /* 0x010fd2000f8e00ff */
[----:B------:R2:W-:Y:S01]  /*2500*/  LDGSTS.E.BYPASS.LTC128B.128 [R225+0x1d080], [R30.64+0x80], !P0 ;  /* 0x1d0800801ee17fae */ /* 0x0005e2000c101d4a */
[----:B------:R-:W-:-:S04]  /*2510*/  LEA R22, P0, R22, R30, 0x1 ;  /* 0x0000001e16167211 */ /* 0x000fc800078008ff */
[----:B------:R-:W-:Y:S02]  /*2520*/  LEA.HI.X R23, R14, R31, R5, 0x1, P0 ;  /* 0x0000001f0e177211 */ /* 0x000fe400000f0c05 */
[----:B------:R-:W-:Y:S02]  /*2530*/  ISETP.GE.AND P0, PT, R4, c[0x0][0x1fc], PT ;  /* 0x00007f0004007a0c */ /* 0x000fe40003f06270 */
[----:B------:R-:W-:Y:S02]  /*2540*/  SHF.R.S32.HI R5, RZ, 0x4, R20 ;  /* 0x00000004ff057819 */ /* 0x000fe40000011414 */
[----:B------:R-:W-:Y:S02]  /*2550*/  ISETP.LT.OR P1, PT, R0, 0x1, P0 ;  /* 0x000000010000780c */ /* 0x000fe40000721670 */
[----:B-1----:R-:W-:Y:S02]  /*2560*/  LEA.HI R9, R20, R5, RZ, 0x1 ;  /* 0x0000000514097211 */ /* 0x002fe400078f08ff */
[----:B------:R-:W-:-:S02]  /*2570*/  ISETP.LT.OR P0, PT, R0, 0x21, P0 ;  /* 0x000000210000780c */ /* 0x000fc40000701670 */
[----:B------:R-:W-:Y:S02]  /*2580*/  LOP3.LUT R9, R9, 0xfffffffe, RZ, 0xc0, !PT ;  /* 0xfffffffe09097812 */ /* 0x000fe400078ec0ff */
[----:B------:R-:W-:-:S03]  /*2590*/  LOP3.LUT R20, R20, 0xfffffff0, RZ, 0xc0, !PT ;  /* 0xfffffff014147812 */ /* 0x000fc600078ec0ff */
[----:B------:R-:W-:Y:S01]  /*25a0*/  IMAD.IADD R9, R5, 0x1, -R9 ;  /* 0x0000000105097824 */ /* 0x000fe200078e0a09 */
[----:B------:R-:W-:Y:S01]  /*25b0*/  SHF.R.S32.HI R5, RZ, 0x5, R19 ;  /* 0x00000005ff057819 */ /* 0x000fe20000011413 */
[----:B------:R2:W-:Y:S01]  /*25c0*/  LDGSTS.E.BYPASS.LTC128B.128 [R225+0x1f080], [R30.64+0x100], !P1 ;  /* 0x1f0801001ee17fae */ /* 0x0005e2000c901d4a */
[----:B------:R-:W-:Y:S01]  /*25d0*/  ISETP.LT.OR P1, PT, R0, 0x21, P3 ;  /* 0x000000210000780c */ /* 0x000fe20001f21670 */
[----:B------:R-:W-:Y:S01]  /*25e0*/  IMAD.SHL.U32 R220, R9, 0x8, RZ ;  /* 0x0000000809dc7824 */ /* 0x000fe200078e00ff */
[----:B------:R-:W-:Y:S02]  /*25f0*/  ISETP.GE.AND P3, PT, R16, c[0x0][0x1fc], PT ;  /* 0x00007f0010007a0c */ /* 0x000fe40003f66270 */
[----:B------:R-:W-:Y:S02]  /*2600*/  LEA.HI R16, R6, R223, RZ, 0x2 ;  /* 0x000000df06107211 */ /* 0x000fe400078f10ff */
[----:B------:R-:W-:Y:S02]  /*2610*/  SEL R6, RZ, 0x1, P3 ;  /* 0x00000001ff067807 */ /* 0x000fe40001800000 */
[----:B------:R-:W-:-:S02]  /*2620*/  SHF.R.S32.HI R15, RZ, 0x2, R16 ;  /* 0x00000002ff0f7819 */ /* 0x000fc40000011410 */
[----:B------:R-:W-:Y:S02]  /*2630*/  SHF.R.S32.HI R14, RZ, 0x1f, R16 ;  /* 0x0000001fff0e7819 */ /* 0x000fe40000011410 */
[----:B------:R-:W-:Y:S01]  /*2640*/  LOP3.LUT R16, R16, 0x3ffffffc, RZ, 0xc0, !PT ;  /* 0x3ffffffc10107812 */ /* 0x000fe200078ec0ff */
[----:B------:R1:W-:Y:S01]  /*2650*/  LDGSTS.E.BYPASS.LTC128B.128 [R225+0x1c080], [R22.64], !P1 ;  /* 0x1c08000016e17fae */ /* 0x0003e2000c901d4a */
[----:B------:R-:W-:Y:S02]  /*2660*/  ISETP.LT.OR P1, PT, R0, 0x21, P2 ;  /* 0x000000210000780c */ /* 0x000fe40001721670 */
[----:B------:R-:W-:Y:S01]  /*2670*/  LEA.HI R13, R14, R15, RZ, 0x3 ;  /* 0x0000000f0e0d7211 */ /* 0x000fe200078f18ff */
[----:B------:R-:W-:Y:S01]  /*2680*/  IMAD.IADD R16, R223, 0x1, -R16 ;  /* 0x00000001df107824 */ /* 0x000fe200078e0a10 */
[----:B------:R-:W-:Y:S02]  /*2690*/  SHF.R.S32.HI R14, RZ, 0x1f, R19 ;  /* 0x0000001fff0e7819 */ /* 0x000fe40000011413 */
[----:B------:R-:W-:Y:S01]  /*26a0*/  LOP3.LUT R0, R13, 0xfffffff8, RZ, 0xc0, !PT ;  /* 0xfffffff80d007812 */ /* 0x000fe200078ec0ff */
[----:B------:R-:W-:Y:S01]  /*26b0*/  IMAD.IADD R13, R25, 0x1, R12 ;  /* 0x00000001190d7824 */ /* 0x000fe200078e020c */
[----:B------:R-:W-:Y:S01]  /*26c0*/  LEA.HI R14, R14, R5, RZ, 0x2 ;  /* 0x000000050e0e7211 */ /* 0x000fe200078f10ff */
[----:B------:R-:W-:Y:S01]  /*26d0*/  IMAD.MOV.U32 R12, RZ, RZ, R24 ;  /* 0x000000ffff0c7224 */ /* 0x000fe200078e0018 */
[----:B------:R-:W-:Y:S01]  /*26e0*/  ISETP.GE.AND P2, PT, R4, c[0x0][0x1fc], PT ;  /* 0x00007f0004007a0c */ /* 0x000fe20003f46270 */
[----:B------:R-:W-:Y:S01]  /*26f0*/  IMAD.IADD R0, R15, 0x1, -R0 ;  /* 0x000000010f007824 */ /* 0x000fe200078e0a00 */
[----:B------:R-:W-:Y:S01]  /*2700*/  LOP3.LUT R14, R14, 0xfffffffc, RZ, 0xc0, !PT ;  /* 0xfffffffc0e0e7812 */ /* 0x000fe200078ec0ff */
[----:B------:R1:W-:Y:S01]  /*2710*/  LDGSTS.E.BYPASS.LTC128B.128 [R225+0x1e080], [R22.64+0x80], !P1 ;  /* 0x1e08008016e17fae */ /* 0x0003e2000c901d4a */
[----:B------:R-:W-:Y:S01]  /*2720*/  ISETP.GE.AND P1, PT, R7, c[0x0][0x1fc], PT ;  /* 0x00007f0007007a0c */ /* 0x000fe20003f26270 */
[----:B------:R-:W-:Y:S01]  /*2730*/  IMAD.SHL.U32 R17, R0, 0x10, RZ ;  /* 0x0000001000117824 */ /* 0x000fe200078e00ff */
[----:B------:R-:W-:Y:S01]  /*2740*/  ISETP.GE.AND P3, PT, R223, 0x10, PT ;  /* 0x00000010df00780c */ /* 0x000fe20003f66270 */
[----:B------:R-:W-:Y:S01]  /*2750*/  IMAD.IADD R7, R5, 0x1, -R14 ;  /* 0x0000000105077824 */ /* 0x000fe200078e0a0e */
[----:B------:R1:W-:Y:S01]  /*2760*/  LDGSTS.E.BYPASS.LTC128B.128 [R225+0x20080], [R22.64+0x100], !P0 ;  /* 0x2008010016e17fae */ /* 0x0003e2000c101d4a */
[----:B------:R-:W-:Y:S01]  /*2770*/  IADD3 R14, P0, R21, R242, RZ ;  /* 0x000000f2150e7210 */ /* 0x000fe20007f1e0ff */
[----:B------:R-:W-:Y:S01]  /*2780*/  IMAD.WIDE.U32 R234, R234, c[0x0][0x240], R12 ;  /* 0x00009000eaea7a25 */ /* 0x000fe200078e000c */
[----:B------:R-:W-:-:S02]  /*2790*/  LOP3.LUT R17, R212, 0x70, R17, 0xf8, !PT ;  /* 0x00000070d4117812 */ /* 0x000fc400078ef811 */
[C---:B------:R-:W-:Y:S01]  /*27a0*/  LEA.HI R15, R7.reuse, R7, RZ, 0x1 ;  /* 0x00000007070f7211 */ /* 0x040fe200078f08ff */
[----:B------:R-:W-:Y:S01]  /*27b0*/  IMAD.SHL.U32 R18, R7, 0x100, RZ ;  /* 0x0000010007127824 */ /* 0x000fe200078e00ff */
[----:B------:R-:W-:Y:S01]  /*27c0*/  SEL R13, RZ, 0xffffffff, P1 ;  /* 0xffffffffff0d7807 */ /* 0x000fe20000800000 */
[----:B------:R-:W-:Y:S01]  /*27d0*/  IMAD.X R21, R8, 0x1, R219, P0 ;  /* 0x0000000108157824 */ /* 0x000fe200000e06db */
[----:B------:R-:W-:Y:S01]  /*27e0*/  LOP3.LUT R8, R19, 0xffffffe0, RZ, 0xc0, !PT ;  /* 0xffffffe013087812 */ /* 0x000fe200078ec0ff */
[----:B------:R-:W-:Y:S01]  /*27f0*/  IMAD.SHL.U32 R15, R15, 0x100, RZ ;  /* 0x000001000f0f7824 */ /* 0x000fe200078e00ff */
[----:B------:R-:W-:Y:S01]  /*2800*/  LOP3.LUT R17, R17, 0x100, R18, 0xf8, !PT ;  /* 0x0000010011117812 */ /* 0x000fe200078ef812 */
[C---:B------:R-:W-:Y:S01]  /*2810*/  IMAD.IADD R19, R223.reuse, 0x1, -R20 ;  /* 0x00000001df137824 */ /* 0x040fe200078e0a14 */
[----:B------:R-:W-:Y:S01]  /*2820*/  LOP3.LUT P1, RZ, R10, 0x4, RZ, 0xc0, !PT ;  /* 0x000000040aff7812 */ /* 0x000fe2000782c0ff */
[----:B------:R-:W-:Y:S01]  /*2830*/  IMAD.IADD R8, R223, 0x1, -R8 ;  /* 0x00000001df087824 */ /* 0x000fe200078e0a08 */
[----:B------:R-:W-:Y:S01]  /*2840*/  LOP3.LUT R15, R15, 0x7ffffe00, RZ, 0xc0, !PT ;  /* 0x7ffffe000f0f7812 */ /* 0x000fe200078ec0ff */
[----:B------:R-:W-:Y:S01]  /*2850*/  IMAD.SHL.U32 R12, R7, 0x10, RZ ;  /* 0x00000010070c7824 */ /* 0x000fe200078e00ff */
[----:B------:R-:W-:Y:S01]  /*2860*/  SHF.R.U32.HI R4, RZ, 0x3, R17 ;  /* 0x00000003ff047819 */ /* 0x000fe20000011611 */
[----:B------:R-:W-:Y:S01]  /*2870*/  IMAD.SHL.U32 R13, R13, 0x2, RZ ;  /* 0x000000020d0d7824 */ /* 0x000fe200078e00ff */
[----:B------:R-:W-:Y:S01]  /*2880*/  SHF.R.S32.HI R25, RZ, 0x1f, R8 ;  /* 0x0000001fff197819 */ /* 0x000fe20000011408 */
[----:B------:R-:W-:Y:S01]  /*2890*/  IMAD R15, R16, 0x2, R15 ;  /* 0x00000002100f7824 */ /* 0x000fe200078e020f */
[----:B------:R-:W-:Y:S01]  /*28a0*/  LOP3.LUT R4, R17, 0x28, R4, 0x78, !PT ;  /* 0x0000002811047812 */ /* 0x000fe200078e7804 */
[----:B------:R-:W-:Y:S01]  /*28b0*/  IMAD.IADD R241, R235, 0x1, R241 ;  /* 0x00000001ebf17824 */ /* 0x000fe200078e02f1 */
[----:B------:R-:W-:-:S02]  /*28c0*/  SHF.R.S32.HI R210, RZ, 0x1f, R19 ;  /* 0x0000001fffd27819 */ /* 0x000fc40000011413 */
[----:B------:R-:W-:Y:S01]  /*28d0*/  LOP3.LUT R220, R220, 0x8, RZ, 0xc0, !PT ;  /* 0x00000008dcdc7812 */ /* 0x000fe200078ec0ff */
[----:B------:R-:W-:Y:S01]  /*28e0*/  IMAD.IADD R227, R15, 0x1, R4 ;  /* 0x000000010fe37824 */ /* 0x000fe200078e0204 */
[C---:B-1----:R-:W-:Y:S01]  /*28f0*/  LEA R22, P0, R14.reuse, c[0x0][0x280], 0x2 ;  /* 0x0000a0000e167a11 */ /* 0x042fe200078010ff */
[----:B------:R-:W-:Y:S01]  /*2900*/  IMAD.SHL.U32 R4, R5, 0x100, RZ ;  /* 0x0000010005047824 */ /* 0x000fe200078e00ff */
[----:B------:R-:W-:Y:S01]  /*2910*/  LEA.HI R15, R25, R8, RZ, 0x2 ;  /* 0x00000008190f7211 */ /* 0x000fe200078f10ff */
[----:B------:R-:W-:Y:S01]  /*2920*/  IMAD.SHL.U32 R227, R227, 0x2, RZ ;  /* 0x00000002e3e37824 */ /* 0x000fe200078e00ff */
[----:B------:R-:W-:Y:S01]  /*2930*/  LEA.HI.X R23, R14, c[0x0][0x284], R21, 0x2, P0 ;  /* 0x0000a1000e177a11 */ /* 0x000fe200000f1415 */
[----:B------:R-:W-:Y:S01]  /*2940*/  IMAD.SHL.U32 R14, R19, 0x10, RZ ;  /* 0x00000010130e7824 */ /* 0x000fe200078e00ff */
[----:B------:R-:W-:Y:S01]  /*2950*/  LOP3.LUT P0, RZ, R0, 0x1, RZ, 0xc0, !PT ;  /* 0x0000000100ff7812 */ /* 0x000fe2000780c0ff */
[----:B------:R-:W-:Y:S01]  /*2960*/  @!P3 IMAD.SHL.U32 R21, R223, 0x10, RZ ;  /* 0x00000010df15b824 */ /* 0x000fe200078e00ff */
[----:B------:R-:W-:-:S02]  /*2970*/  LOP3.LUT R3, R15, 0x7ffffffc, RZ, 0xc0, !PT ;  /* 0x7ffffffc0f037812 */ /* 0x000fc400078ec0ff */
[----:B------:R-:W-:Y:S02]  /*2980*/  LOP3.LUT R17, R14, 0xf0, RZ, 0xc0, !PT ;  /* 0x000000f00e117812 */ /* 0x000fe400078ec0ff */
[----:B------:R-:W-:Y:S01]  /*2990*/  IADD3 R0, R227, 0x21480, RZ ;  /* 0x00021480e3007810 */ /* 0x000fe20007ffe0ff */
[----:B------:R-:W-:Y:S01]  /*29a0*/  IMAD.IADD R8, R8, 0x1, -R3 ;  /* 0x0000000108087824 */ /* 0x000fe200078e0a03 */
[----:B------:R-:W-:Y:S01]  /*29b0*/  LOP3.LUT R212, R17, R212, RZ, 0xfc, !PT ;  /* 0x000000d411d47212 */ /* 0x000fe200078efcff */
[----:B------:R-:W-:Y:S01]  /*29c0*/  IMAD.SHL.U32 R3, R9, 0x20, RZ ;  /* 0x0000002009037824 */ /* 0x000fe200078e00ff */
[----:B------:R-:W-:Y:S01]  /*29d0*/  LOP3.LUT R4, R17, 0x100, R4, 0xf8, !PT ;  /* 0x0000010011047812 */ /* 0x000fe200078ef804 */
[----:B------:R-:W-:Y:S01]  /*29e0*/  IMAD.SHL.U32 R17, R10, 0x40, RZ ;  /* 0x000000400a117824 */ /* 0x000fe200078e00ff */
[----:B------:R-:W-:Y:S01]  /*29f0*/  IADD3 R224, R227, 0x215a0, RZ ;  /* 0x000215a0e3e07810 */ /* 0x000fe20007ffe0ff */
[----:B------:R2:W-:Y:S01]  /*2a00*/  @!P3 LDGSTS.E.BYPASS.LTC128B.128 [R21+0x21280], [R22.64] ;  /* 0x212800001615bfae */ /* 0x0005e2000b901d4a */
[----:B------:R-:W-:Y:S01]  /*2a10*/  @P0 IADD3 R224, R0, 0xe0, RZ ;  /* 0x000000e000e00810 */ /* 0x000fe20007ffe0ff */
[----:B------:R-:W-:Y:S01]  /*2a20*/  IMAD.SHL.U32 R0, R2, 0x8, RZ ;  /* 0x0000000802007824 */ /* 0x000fe200078e00ff */
[----:B------:R-:W-:Y:S01]  /*2a30*/  LOP3.LUT R17, R17, 0x1c0, RZ, 0xc0, !PT ;  /* 0x000001c011117812 */ /* 0x000fe200078ec0ff */
[----:B------:R-:W0:Y:S01]  /*2a40*/  LDGDEPBAR ;  /* 0x00000000000079af */ /* 0x000e220000000000 */
[----:B------:R-:W-:Y:S01]  /*2a50*/  LEA.HI R210, R210, R19, RZ, 0x3 ;  /* 0x00000013d2d27211 */ /* 0x000fe200078f18ff */
[----:B------:R-:W-:Y:S01]  /*2a60*/  IMAD R249, R249, 0x4, R8 ;  /* 0x00000004f9f97824 */ /* 0x000fe200078e0208 */
[----:B------:R-:W-:Y:S01]  /*2a70*/  LOP3.LUT P0, RZ, R10, 0x2, RZ, 0xc0, !PT ;  /* 0x000000020aff7812 */ /* 0x000fe2000780c0ff */
[----:B------:R-:W0:Y:S01]  /*2a80*/  LDGDEPBAR ;  /* 0x00000000000079af */ /* 0x000e220000000000 */
[----:B------:R-:W-:Y:S01]  /*2a90*/  LEA.HI.SX32 R228, R15, R12, 0x1e ;  /* 0x0000000c0fe47211 */ /* 0x000fe200078ff2ff */
[----:B------:R-:W-:Y:S01]  /*2aa0*/  IMAD.SHL.U32 R249, R249, 0x2, RZ ;  /* 0x00000002f9f97824 */ /* 0x000fe200078e00ff */
[----:B------:R-:W-:-:S02]  /*2ab0*/  LOP3.LUT R10, R17, 0x8, R218, 0xf8, !PT ;  /* 0x00000008110a7812 */ /* 0x000fc400078ef8da */
[----:B------:R-:W-:Y:S02]  /*2ac0*/  LOP3.LUT R3, R3, 0x20, RZ, 0xc0, !PT ;  /* 0x0000002003037812 */ /* 0x000fe400078ec0ff */
[----:B------:R-:W-:Y:S02]  /*2ad0*/  LOP3.LUT R15, R17, 0x30, R12, 0xf8, !PT ;  /* 0x00000030110f7812 */ /* 0x000fe400078ef80c */
[----:B------:R-:W-:Y:S02]  /*2ae0*/  SHF.R.U32.HI R17, RZ, 0x3, R17 ;  /* 0x00000003ff117819 */ /* 0x000fe40000011611 */
[C---:B------:R-:W-:Y:S01]  /*2af0*/  LOP3.LUT R2, R210.reuse, 0xfffffff8, RZ, 0xc0, !PT ;  /* 0xfffffff8d2027812 */ /* 0x040fe200078ec0ff */
[----:B------:R-:W-:Y:S01]  /*2b00*/  IMAD.SHL.U32 R210, R210, 0x40, RZ ;  /* 0x00000040d2d27824 */ /* 0x000fe200078e00ff */
[----:B------:R-:W-:Y:S02]  /*2b10*/  LOP3.LUT R0, R3, 0x18, R0, 0xf8, !PT ;  /* 0x0000001803007812 */ /* 0x000fe400078ef800 */
[----:B------:R-:W-:Y:S01]  /*2b20*/  LOP3.LUT R3, R10, R17, RZ, 0x3c, !PT ;  /* 0x000000110a037212 */ /* 0x000fe200078e3cff */
[----:B------:R-:W-:Y:S01]  /*2b30*/  IMAD.IADD R2, R19, 0x1, -R2 ;  /* 0x0000000113027824 */ /* 0x000fe200078e0a02 */
[----:B------:R-:W-:-:S02]  /*2b40*/  SEL R5, R217, 0xfffffff0, !P0 ;  /* 0xfffffff0d9057807 */ /* 0x000fc40004000000 */
[----:B------:R-:W-:Y:S01]  /*2b50*/  SHF.R.U32.HI R211, RZ, 0x3, R4 ;  /* 0x00000003ffd37819 */ /* 0x000fe20000011604 */
[----:B------:R-:W-:Y:S01]  /*2b60*/  IMAD R216, R216, 0x200, R3 ;  /* 0x00000200d8d87824 */ /* 0x000fe200078e0203 */
[----:B------:R-:W-:Y:S02]  /*2b70*/  SEL R3, R215, 0xffffffe0, !P1 ;  /* 0xffffffe0d7037807 */ /* 0x000fe40004800000 */
[----:B------:R-:W-:Y:S01]  /*2b80*/  LOP3.LUT P1, RZ, R2, 0x4, RZ, 0xc0, !PT ;  /* 0x0000000402ff7812 */ /* 0x000fe2000782c0ff */
[----:B------:R-:W-:Y:S01]  /*2b90*/  IMAD.SHL.U32 R216, R216, 0x2, RZ ;  /* 0x00000002d8d87824 */ /* 0x000fe200078e00ff */
[C---:B------:R-:W-:Y:S01]  /*2ba0*/  LOP3.LUT P0, RZ, R2.reuse, 0x2, RZ, 0xc0, !PT ;  /* 0x0000000202ff7812 */ /* 0x040fe2000780c0ff */
[----:B------:R-:W-:Y:S01]  /*2bb0*/  IMAD.SHL.U32 R2, R2, 0x40, RZ ;  /* 0x0000004002027824 */ /* 0x000fe200078e00ff */
[----:B------:R-:W-:Y:S01]  /*2bc0*/  LOP3.LUT R218, R15, 0x8, R218, 0xf8, !PT ;  /* 0x000000080fda7812 */ /* 0x000fe200078ef8da */
[--C-:B------:R-:W-:Y:S01]  /*2bd0*/  IMAD R208, R5, 0x2, R216.reuse ;  /* 0x0000000205d07824 */ /* 0x100fe200078e02d8 */
[----:B------:R-:W-:Y:S01]  /*2be0*/  LOP3.LUT R211, R211, 0x38, RZ, 0xc0, !PT ;  /* 0x00000038d3d37812 */ /* 0x000fe200078ec0ff */
[C---:B------:R-:W-:Y:S01]  /*2bf0*/  IMAD R207, R3.reuse, 0x2, R216 ;  /* 0x0000000203cf7824 */ /* 0x040fe200078e02d8 */
[----:B------:R-:W-:Y:S01]  /*2c00*/  LOP3.LUT R2, R2, 0x1c0, RZ, 0xc0, !PT ;  /* 0x000001c002027812 */ /* 0x000fe200078ec0ff */
[----:B------:R-:W-:Y:S01]  /*2c10*/  IMAD R206, R3, 0x2, R208 ;  /* 0x0000000203ce7824 */ /* 0x000fe200078e02d0 */
[----:B------:R-:W-:-:S02]  /*2c20*/  LOP3.LUT R210, R210, 0xfffffe00, RZ, 0xc0, !PT ;  /* 0xfffffe00d2d27812 */ /* 0x000fc400078ec0ff */
[----:B------:R-:W-:Y:S02]  /*2c30*/  SHF.R.U32.HI R15, RZ, 0x3, R2 ;  /* 0x00000003ff0f7819 */ /* 0x000fe40000011602 */
[----:B------:R-:W-:Y:S01]  /*2c40*/  LOP3.LUT R211, R211, R4, R220, 0x1e, !PT ;  /* 0x00000004d3d37212 */ /* 0x000fe200078e1edc */
[----:B------:R-:W-:Y:S01]  /*2c50*/  IMAD R7, R7, 0x400, R210 ;  /* 0x0000040007077824 */ /* 0x000fe200078e02d2 */
[----:B------:R-:W-:Y:S02]  /*2c60*/  LOP3.LUT R220, R15, R2, R220, 0x1e, !PT ;  /* 0x000000020fdc7212 */ /* 0x000fe400078e1edc */
[C---:B------:R-:W-:Y:S01]  /*2c70*/  LOP3.LUT P3, RZ, R19.reuse, 0x2, RZ, 0xc0, !PT ;  /* 0x0000000213ff7812 */ /* 0x040fe2000786c0ff */
[----:B------:R-:W-:Y:S01]  /*2c80*/  IMAD.SHL.U32 R19, R19, 0x2, RZ ;  /* 0x0000000213137824 */ /* 0x000fe200078e00ff */
[----:B------:R-:W-:Y:S01]  /*2c90*/  LOP3.LUT R15, R15, R0, R2, 0x1e, !PT ;  /* 0x000000000f0f7212 */ /* 0x000fe200078e1e02 */
[----:B------:R-:W-:Y:S01]  /*2ca0*/  IMAD.IADD R220, R7, 0x1, R220 ;  /* 0x0000000107dc7824 */ /* 0x000fe200078e02dc */
[----:B------:R-:W-:-:S02]  /*2cb0*/  SEL R217, R217, 0xfffffff0, !P0 ;  /* 0xfffffff0d9d97807 */ /* 0x000fc40004000000 */
[----:B------:R-:W-:Y:S01]  /*2cc0*/  LOP3.LUT R212, R212, 0x18, R19, 0x78, !PT ;  /* 0x00000018d4d47812 */ /* 0x000fe200078e7813 */
[----:B------:R-:W-:Y:S01]  /*2cd0*/  IMAD.SHL.U32 R0, R220, 0x2, RZ ;  /* 0x00000002dc007824 */ /* 0x000fe200078e00ff */
[----:B------:R-:W-:Y:S01]  /*2ce0*/  SEL R215, R215, 0xffffffe0, !P1 ;  /* 0xffffffe0d7d77807 */ /* 0x000fe20004800000 */
[----:B------:R-:W-:Y:S01]  /*2cf0*/  IMAD.SHL.U32 R214, R217, 0x2, RZ ;  /* 0x00000002d9d67824 */ /* 0x000fe200078e00ff */
[----:B------:R-:W-:Y:S01]  /*2d00*/  LOP3.LUT R218, R218, R17, RZ, 0x3c, !PT ;  /* 0x00000011dada7212 */ /* 0x000fe200078e3cff */
[----:B------:R-:W-:Y:S01]  /*2d10*/  IMAD.SHL.U32 R212, R212, 0x2, RZ ;  /* 0x00000002d4d47824 */ /* 0x000fe200078e00ff */
[----:B------:R-:W-:Y:S01]  /*2d20*/  IADD3 R0, R0, 0x1b080, RZ ;  /* 0x0001b08000007810 */ /* 0x000fe20007ffe0ff */
[C---:B------:R-:W-:Y:S01]  /*2d30*/  IMAD.SHL.U32 R204, R220.reuse, 0x2, RZ ;  /* 0x00000002dccc7824 */ /* 0x040fe200078e00ff */
[----:B------:R-:W-:Y:S01]  /*2d40*/  SEL R205, R205, 0xe0, !P3 ;  /* 0x000000e0cdcd7807 */ /* 0x000fe20005800000 */
[----:B------:R-:W-:Y:S01]  /*2d50*/  IMAD R218, R9, 0x200, R218 ;  /* 0x0000020009da7824 */ /* 0x000fe200078e02da */
[----:B------:R-:W-:Y:S01]  /*2d60*/  SEL R226, RZ, 0x4, P2 ;  /* 0x00000004ffe27807 */ /* 0x000fe20001000000 */
[----:B------:R-:W-:Y:S01]  /*2d70*/  IMAD R213, R215, 0x2, R0 ;  /* 0x00000002d7d57824 */ /* 0x000fe200078e0200 */
[----:B------:R-:W-:Y:S01]  /*2d80*/  LOP3.LUT R13, R13, 0x2, R6, 0xe2, !PT ;  /* 0x000000020d0d7812 */ /* 0x000fe200078ee206 */
[----:B------:R-:W-:Y:S01]  /*2d90*/  IMAD R205, R205, 0x2, R212 ;  /* 0x00000002cdcd7824 */ /* 0x000fe200078e02d4 */
[----:B------:R-:W-:Y:S01]  /*2da0*/  LOP3.LUT R210, R15, R210, RZ, 0xfc, !PT ;  /* 0x000000d20fd27212 */ /* 0x000fe200078efcff */
[C---:B------:R-:W-:Y:S01]  /*2db0*/  IMAD.IADD R215, R220.reuse, 0x1, R215 ;  /* 0x00000001dcd77824 */ /* 0x040fe200078e02d7 */
[----:B------:R-:W-:Y:S01]  /*2dc0*/  LOP3.LUT R226, R13, R226, RZ, 0xfc, !PT ;  /* 0x000000e20de27212 */ /* 0x000fe200078efcff */
[----:B------:R-:W-:Y:S01]  /*2dd0*/  IMAD.IADD R209, R220, 0x1, R217 ;  /* 0x00000001dcd17824 */ /* 0x000fe200078e02d9 */
[----:B------:R-:W-:Y:S01]  /*2de0*/  LEA R211, R211, 0x23c80, 0x1 ;  /* 0x00023c80d3d37811 */ /* 0x000fe200078e08ff */
[----:B------:R-:W-:Y:S01]  /*2df0*/  IMAD.IADD R0, R204, 0x1, R214 ;  /* 0x00000001cc007824 */ /* 0x000fe200078e02d6 */
[----:B--2---:R-:W-:-:S02]  /*2e00*/  LEA R210, R210, 0x80, 0x1 ;  /* 0x00000080d2d27811 */ /* 0x004fc400078e08ff */
.L_x_1343:
        /* <DEDUP_REMOVED lines=217> */
.L_x_1341:
        /* <DEDUP_REMOVED lines=439> */
.L_x_1342:
        /* <DEDUP_REMOVED lines=294> */
.L_x_1340:
[----:B------:R-:W-:Y:S05]  /*6970*/  @P0 EXIT ;  /* 0x000000000000094d */ /* 0x000fea0003800000 */
[----:B------:R-:W-:-:S04]  /*6980*/  ISETP.NE.U32.AND P0, PT, RZ, c[0x0][0x360], PT ;  /* 0x0000d800ff007a0c */ /* 0x000fc80003f05070 */
[----:B------:R-:W-:-:S13]  /*6990*/  ISETP.NE.AND.EX P0, PT, RZ, c[0x0][0x364], PT, P0 ;  /* 0x0000d900ff007a0c */ /* 0x000fda0003f05300 */
[----:B------:R-:W-:-:S04]  /*69a0*/  @P0 IMAD.MOV.U32 R0, RZ, RZ, 0x4 ;  /* 0x00000004ff000424 */ /* 0x000fc800078e00ff */
[----:B------:R-:W-:-:S05]  /*69b0*/  @P0 IMAD.WIDE R8, R231, R0, c[0x0][0x360] ;  /* 0x0000d800e7080625 */ /* 0x000fca00078e0200 */
[----:B------:R-:W2:Y:S01]  /*69c0*/  @P0 LDG.E R6, [R8.64] ;  /* 0x0000000a08060981 */ /* 0x000ea2000c1e1900 */
[----:B------:R-:W-:Y:S01]  /*69d0*/  IMAD.MOV.U32 R0, RZ, RZ, 0x1 ;  /* 0x00000001ff007424 */ /* 0x000fe200078e00ff */
[----:B------:R-:W-:Y:S01]  /*69e0*/  BSSY B0, `(.L_x_1344) ;  /* 0x0000025000007945 */ /* 0x000fe20003800000 */
[----:B------:R-:W-:Y:S02]  /*69f0*/  IMAD R4, R232, c[0x0][0x358], RZ ;  /* 0x0000d600e8047a24 */ /* 0x000fe400078e02ff */
[----:B------:R-:W-:Y:S01]  /*6a00*/  IMAD R2, R231, c[0x0][0x2f4], RZ ;  /* 0x0000bd00e7027a24 */ /* 0x000fe200078e02ff */
[----:B------:R-:W-:Y:S01]  /*6a10*/  BAR.SYNC.DEFER_BLOCKING 0x1, 0x100 ;  /* 0x0044000000007b1d */ /* 0x000fe20000010000 */
[----:B------:R-:W-:Y:S01]  /*6a20*/  ISETP.NE.AND P1, PT, R0, c[0x0][0x338], PT ;  /* 0x0000ce0000007a0c */ /* 0x000fe20003f25270 */
[----:B------:R-:W-:Y:S02]  /*6a30*/  IMAD.MOV.U32 R5, RZ, RZ, R233 ;  /* 0x000000ffff057224 */ /* 0x000fe400078e00e9 */
[----:B------:R-:W-:-:S05]  /*6a40*/  IMAD R4, R4, c[0x0][0x2f4], RZ ;  /* 0x0000bd0004047a24 */ /* 0x000fca00078e02ff */
[----:B------:R-:W-:-:S05]  /*6a50*/  SHF.R.S32.HI R3, RZ, 0x1f, R4 ;  /* 0x0000001fff037819 */ /* 0x000fca0000011404 */
[----:B------:R-:W-:-:S05]  /*6a60*/  @P1 IMAD.HI.U32 R0, R233, c[0x0][0x33c], RZ ;  /* 0x0000cf00e9001a27 */ /* 0x000fca00078e00ff */
[----:B------:R-:W-:Y:S02]  /*6a70*/  @P1 SHF.R.U32.HI R5, RZ, c[0x0][0x340], R0 ;  /* 0x0000d000ff051a19 */ /* 0x000fe40000011600 */
[----:B------:R-:W-:Y:S02]  /*6a80*/  SHF.R.S32.HI R0, RZ, 0x1f, R2 ;  /* 0x0000001fff007819 */ /* 0x000fe40000011402 */
[--C-:B------:R-:W-:Y:S02]  /*6a90*/  IADD3 R2, P2, P1, R4, R2, R5.reuse ;  /* 0x0000000204027210 */ /* 0x100fe4000795e005 */
[----:B------:R-:W-:-:S04]  /*6aa0*/  SHF.R.S32.HI R4, RZ, 0x1f, R5 ;  /* 0x0000001fff047819 */ /* 0x000fc80000011405 */
[----:B------:R-:W-:Y:S02]  /*6ab0*/  IADD3.X R3, R3, R0, R4, P2, P1 ;  /* 0x0000000003037210 */ /* 0x000fe400017e2404 */
[----:B------:R-:W-:Y:S02]  /*6ac0*/  ISETP.NE.AND P2, PT, R223, RZ, PT ;  /* 0x000000ffdf00720c */ /* 0x000fe40003f45270 */
[C---:B------:R-:W-:Y:S01]  /*6ad0*/  SHF.L.U64.HI R3, R2.reuse, 0x2, R3 ;  /* 0x0000000202037819 */ /* 0x040fe20000010203 */
[----:B------:R-:W-:Y:S01]  /*6ae0*/  IMAD.SHL.U32 R2, R2, 0x4, RZ ;  /* 0x0000000402027824 */ /* 0x000fe200078e00ff */
[----:B------:R-:W-:-:S04]  /*6af0*/  SHF.R.S32.HI R0, RZ, 0x1f, R231 ;  /* 0x0000001fff007819 */ /* 0x000fc800000114e7 */
[----:B------:R-:W-:Y:S02]  /*6b00*/  IADD3 R10, P1, R2, c[0x0][0x350], RZ ;  /* 0x0000d400020a7a10 */ /* 0x000fe40007f3e0ff */
[----:B------:R-:W-:Y:S02]  /*6b10*/  SEL R0, R0, RZ, !P0 ;  /* 0x000000ff00007207 */ /* 0x000fe40004000000 */
[----:B------:R-:W-:Y:S01]  /*6b20*/  IADD3.X R11, R3, c[0x0][0x354], RZ, P1, !PT ;  /* 0x0000d500030b7a10 */ /* 0x000fe20000ffe4ff */
[C---:B--2---:R-:W-:Y:S01]  /*6b30*/  @P0 IMAD R7, R231.reuse, 0x50, R6 ;  /* 0x00000050e7070824 */ /* 0x044fe200078e0206 */
[----:B------:R-:W-:-:S03]  /*6b40*/  SEL R231, R231, RZ, !P0 ;  /* 0x000000ffe7e77207 */ /* 0x000fc60004000000 */
[----:B------:R-:W-:-:S05]  /*6b50*/  @P0 IMAD.HI R7, R7, 0x66666667, RZ ;  /* 0x6666666707070827 */ /* 0x000fca00078e02ff */
[----:B------:R-:W-:-:S04]  /*6b60*/  @P0 SHF.R.U32.HI R6, RZ, 0x1f, R7 ;  /* 0x0000001fff060819 */ /* 0x000fc80000011607 */
[----:B------:R-:W-:-:S05]  /*6b70*/  @P0 LEA.HI.SX32 R6, R7, R6, 0x1b ;  /* 0x0000000607060211 */ /* 0x000fca00078fdaff */
[----:B------:R-:W-:Y:S02]  /*6b80*/  @P0 IMAD R8, R6, 0x3c00, RZ ;  /* 0x00003c0006080824 */ /* 0x000fe400078e02ff */
[----:B------:R-:W-:-:S03]  /*6b90*/  IMAD.MOV R6, RZ, RZ, -R5 ;  /* 0x000000ffff067224 */ /* 0x000fc600078e0a05 */
[----:B------:R-:W-:Y:S01]  /*6ba0*/  @P0 SHF.R.S32.HI R9, RZ, 0x1f, R8 ;  /* 0x0000001fff090819 */ /* 0x000fe20000011408 */
[----:B------:R-:W-:Y:S01]  /*6bb0*/  IMAD R6, R6, c[0x0][0x338], R233 ;  /* 0x0000ce0006067a24 */ /* 0x000fe200078e02e9 */
[----:B------:R-:W-:Y:S01]  /*6bc0*/  @!P0 CS2R R8, SRZ ;  /* 0x0000000000088805 */ /* 0x000fe2000001ff00 */
[----:B------:R-:W-:Y:S05]  /*6bd0*/  @P2 BRA `(.L_x_1345) ;  /* 0x0000005000002947 */ /* 0x000fea0003800000 */
.L_x_1346:
[----:B------:R-:W2:Y:S01]  /*6be0*/  LDG.E.STRONG.GPU R7, [R10.64] ;  /* 0x0000000a0a077981 */ /* 0x000ea2000c1ef900 */
[----:B------:R-:W-:Y:S01]  /*6bf0*/  YIELD ;  /* 0x0000000000007946 */ /* 0x000fe20003800000 */
[----:B--2---:R-:W-:Y:S01]  /*6c00*/  ISETP.NE.AND P0, PT, R7, R6, PT ;  /* 0x000000060700720c */ /* 0x004fe20003f05270 */
[----:B------:R-:W-:-:S12]  /*6c10*/  CCTL.IVALL ;  /* 0x00000000ff00798f */ /* 0x000fd80002000000 */
[----:B------:R-:W-:Y:S05]  /*6c20*/  @P0 BRA `(.L_x_1346) ;  /* 0xffffffb000000947 */ /* 0x000fea000383ffff */
.L_x_1345:
[----:B------:R-:W-:Y:S05]  /*6c30*/  BSYNC B0 ;  /* 0x0000000000007941 */ /* 0x000fea0003800000 */
.L_x_1344:
[----:B------:R-:W-:Y:S01]  /*6c40*/  MOV R7, 0xffffffff ;  /* 0xffffffff00077802 */ /* 0x000fe20000000f00 */
[----:B------:R-:W-:Y:S05]  /*6c50*/  BRA.CONV ~URZ, `(.L_x_1347) ;  /* 0x000000237f007947 */ /* 0x000fea000b800000 */
[----:B------:R-:W-:Y:S02]  /*6c60*/  MOV R12, 0x6c80 ;  /* 0x00006c80000c7802 */ /* 0x000fe40000000f00 */
[----:B------:R-:W-:Y:S05]  /*6c70*/  CALL.REL.NOINC `($__internal_11_$__cuda_sm70_warpsync) ;  /* 0x00000c1000007944 */ /* 0x000fea0003c00000 */
.L_x_1347:
[----:B------:R-:W-:Y:S01]  /*6c80*/  IMAD R12, R232, 0x3c00, RZ ;  /* 0x00003c00e80c7824 */ /* 0x000fe200078e02ff */
[----:B------:R-:W-:Y:S01]  /*6c90*/  SHF.R.S32.HI R13, RZ, 0x1f, R223 ;  /* 0x0000001fff0d7819 */ /* 0x000fe200000114df */
[----:B------:R-:W-:-:S06]  /*6ca0*/  NOP ;  /* 0x0000000000007918 */ /* 0x000fcc0000000000 */
[----:B------:R-:W-:Y:S01]  /*6cb0*/  IADD3 R14, P1, P0, R8, R12, R223 ;  /* 0x0000000c080e7210 */ /* 0x000fe2000783e0df */
[----:B------:R-:W-:Y:S01]  /*6cc0*/  IMAD R8, R4, c[0x0][0x328], RZ ;  /* 0x0000ca0004087a24 */ /* 0x000fe200078e02ff */
[----:B------:R-:W-:-:S04]  /*6cd0*/  SHF.R.S32.HI R12, RZ, 0x1f, R12 ;  /* 0x0000001fff0c7819 */ /* 0x000fc8000001140c */
[----:B------:R-:W-:Y:S01]  /*6ce0*/  IADD3.X R15, R9, R12, R13, P1, P0 ;  /* 0x0000000c090f7210 */ /* 0x000fe20000fe040d */
[C---:B------:R-:W-:Y:S02]  /*6cf0*/  IMAD R9, R5.reuse, c[0x0][0x32c], R8 ;  /* 0x0000cb0005097a24 */ /* 0x040fe400078e0208 */
[----:B------:R-:W-:Y:S02]  /*6d00*/  IMAD R8, R0, c[0x0][0x330], RZ ;  /* 0x0000cc0000087a24 */ /* 0x000fe400078e02ff */
        /* <DEDUP_REMOVED lines=69> */
[----:B-1----:R-:W-:Y:S05]  /*7160*/  CALL.REL.NOINC `($__internal_11_$__cuda_sm70_warpsync) ;  /* 0x0000072000007944 */ /* 0x002fea0003c00000 */
.L_x_1348:
        /* <DEDUP_REMOVED lines=12> */
.L_x_1350:
[----:B------:R-:W-:Y:S05]  /*7230*/  BSYNC B0 ;  /* 0x0000000000007941 */ /* 0x000fea0003800000 */
.L_x_1349:
[----:B------:R-:W-:Y:S01]  /*7240*/  IADD3 R2, P0, R2, c[0x0][0x348], RZ ;  /* 0x0000d20002027a10 */ /* 0x000fe20007f1e0ff */
[----:B------:R-:W-:Y:S03]  /*7250*/  BSSY B0, `(.L_x_1351) ;  /* 0x0000008000007945 */ /* 0x000fe60003800000 */
[----:B------:R-:W-:Y:S01]  /*7260*/  IADD3.X R3, R3, c[0x0][0x34c], RZ, P0, !PT ;  /* 0x0000d30003037a10 */ /* 0x000fe200007fe4ff */
[----:B------:R-:W-:Y:S05]  /*7270*/  @P2 BRA `(.L_x_1352) ;  /* 0x0000005000002947 */ /* 0x000fea0003800000 */
.L_x_1353:
[----:B--2---:R-:W2:Y:S01]  /*7280*/  LDG.E.STRONG.GPU R9, [R2.64] ;  /* 0x0000000a02097981 */ /* 0x004ea2000c1ef900 */
[----:B------:R-:W-:Y:S01]  /*7290*/  YIELD ;  /* 0x0000000000007946 */ /* 0x000fe20003800000 */
[----:B--2---:R-:W-:Y:S01]  /*72a0*/  ISETP.NE.AND P0, PT, R9, R6, PT ;  /* 0x000000060900720c */ /* 0x004fe20003f05270 */
[----:B------:R-:W-:-:S12]  /*72b0*/  CCTL.IVALL ;  /* 0x00000000ff00798f */ /* 0x000fd80002000000 */
[----:B------:R-:W-:Y:S05]  /*72c0*/  @P0 BRA `(.L_x_1353) ;  /* 0xffffffb000000947 */ /* 0x000fea000383ffff */
.L_x_1352:
[----:B------:R-:W-:Y:S05]  /*72d0*/  BSYNC B0 ;  /* 0x0000000000007941 */ /* 0x000fea0003800000 */
.L_x_1351:
[----:B------:R-:W-:Y:S05]  /*72e0*/  BRA.CONV ~URZ, `(.L_x_1354) ;  /* 0x000000237f007947 */ /* 0x000fea000b800000 */
[----:B------:R-:W-:Y:S02]  /*72f0*/  MOV R12, 0x7310 ;  /* 0x00007310000c7802 */ /* 0x000fe40000000f00 */
[----:B-12---:R-:W-:Y:S05]  /*7300*/  CALL.REL.NOINC `($__internal_11_$__cuda_sm70_warpsync) ;  /* 0x0000058000007944 */ /* 0x006fea0003c00000 */
.L_x_1354:
[----:B------:R-:W-:Y:S01]  /*7310*/  MOV R8, R14 ;  /* 0x0000000e00087202 */ /* 0x000fe20000000f00 */
[----:B------:R-:W-:Y:S01]  /*7320*/  IMAD R4, R4, c[0x0][0x300], RZ ;  /* 0x0000c00004047a24 */ /* 0x000fe200078e02ff */
[----:B--2---:R-:W-:Y:S01]  /*7330*/  MOV R9, R15 ;  /* 0x0000000f00097202 */ /* 0x004fe20000000f00 */
        /* <DEDUP_REMOVED lines=72> */
[----:B-12---:R-:W-:Y:S05]  /*77c0*/  CALL.REL.NOINC `($__internal_11_$__cuda_sm70_warpsync) ;  /* 0x000000c000007944 */ /* 0x006fea0003c00000 */
.L_x_1355:
[----:B------:R-:W-:-:S06]  /*77d0*/  NOP ;  /* 0x0000000000007918 */ /* 0x000fcc0000000000 */
[----:B------:R-:W-:Y:S05]  /*77e0*/  @P2 EXIT ;  /* 0x000000000000294d */ /* 0x000fea0003800000 */
[----:B------:R-:W-:Y:S01]  /*77f0*/  @!PT LDS RZ, [RZ] ;  /* 0x00000000fffff984 */ /* 0x000fe20000000800 */
[----:B------:R-:W-:Y:S01]  /*7800*/  @!PT LDS RZ, [RZ] ;  /* 0x00000000fffff984 */ /* 0x000fe20000000800 */
[----:B------:R-:W-:Y:S01]  /*7810*/  @!PT LDS RZ, [RZ] ;  /* 0x00000000fffff984 */ /* 0x000fe20000000800 */
[----:B------:R-:W-:Y:S01]  /*7820*/  @!PT LDS RZ, [RZ] ;  /* 0x00000000fffff984 */ /* 0x000fe20000000800 */
[----:B------:R-:W-:Y:S06]  /*7830*/  MEMBAR.ALL.GPU ;  /* 0x0000000000007992 */ /* 0x000fec000000a000 */
[----:B--2---:R-:W-:Y:S01]  /*7840*/  MOV R5, 0x1 ;  /* 0x0000000100057802 */ /* 0x004fe20000000f00 */
[----:B------:R-:W-:-:S00]  /*7850*/  ERRBAR ;  /* 0x00000000000079ab */ /* 0x000fc00000000000 */
[----:B012345:R-:W-:-:S05]  /*7860*/  CCTL.IVALL ;  /* 0x00000000ff00798f */ /* 0x03ffca0002000000 */
[----:B------:R-:W-:Y:S01]  /*7870*/  RED.E.ADD.S32.STRONG.GPU [R2.64], R5 ;  /* 0x000000050200798e */ /* 0x000fe2000c10e38a */
[----:B------:R-:W-:Y:S05]  /*7880*/  EXIT ;  /* 0x000000000000794d */ /* 0x000fea0003800000 */
        .weak           $__internal_11_$__cuda_sm70_warpsync
        .type           $__internal_11_$__cuda_sm70_warpsync,@function
        .size           $__internal_11_$__cuda_sm70_warpsync,(.L_x_1432 - $__internal_11_$__cuda_sm70_warpsync)
$__internal_11_$__cuda_sm70_warpsync:
[----:B------:R-:W-:Y:S01]  /*7890*/  MOV R13, 0x0 ;  /* 0x00000000000d7802 */ /* 0x000fe20000000f00 */
[----:B------:R-:W-:Y:S04]  /*78a0*/  WARPSYNC R7 ;  /* 0x0000000700007348 */ /* 0x000fe80003800000 */
[----:B------:R-:W-:Y:S05]  /*78b0*/  RET.REL.NODEC R12 `(_ZN7cutlass13device_kernelIN5flash19enable_sm80_to_sm89INS1_16FlashAttnBwdSm80INS1_25CollectiveMainloopBwdSm80ILi2ELi1EN4cute5tupleIJNS5_1CILi64EEENS7_ILi80EEENS7_ILi192EEEEEENS_6half_tEfNS_4arch4Sm80ELb1ELb0ELb0ELb1ELb1ELb0ELb1ELb0ELi2ELi4ELi2ELi2ELb0EEENS1_24CollectiveEpilogueBwdGQAISB_fSE_Li256ELb1ELb1EEENS1_25SingleTileBwdLPTSchedulerILb1ELi80ELb1EEEEEEEEEvNT_6ParamsE) ;  /* 0xffff87400c007950 */ /* 0x000fea0003c3ffff */
.L_x_1356:
        /* <DEDUP_REMOVED lines=12> */
.L_x_1432:


//--------------------- .text._ZN7cutlass13device_kernelIN5flash22FlashAttnBwdPreprocessIN4cute5tupleIJNS3_1CILi64EEENS5_ILi192EEEEEENS_6half_tEfNS_4arch4Sm80ELb1ELb1EEEEEvNT_6ParamsE --------------------------
	.section	.text._ZN7cutlass13device_kernelIN5flash22FlashAttnBwdPreprocessIN4cute5tupleIJNS3_1CILi64EEENS5_ILi192EEEEEENS_6half_tEfNS_4arch4Sm80ELb1ELb1EEEEEvNT_6ParamsE,"ax",@progbits
	.sectioninfo	@"SHI_REGISTERS=78"
	.align	128
.text._ZN7cutlass13device_kernelIN5flash22FlashAttnBwdPreprocessIN4cute5tupleIJNS3_1CILi64EEENS5_ILi192EEEEEENS_6half_tEfNS_4arch4Sm80ELb1ELb1EEEEEvNT_6ParamsE:
        .type           _ZN7cutlass13device_kernelIN5flash22FlashAttnBwdPreprocessIN4cute5tupleIJNS3_1CILi64EEENS5_ILi192EEEEEENS_6half_tEfNS_4arch4Sm80ELb1ELb1EEEEEvNT_6ParamsE,@function
        .size           _ZN7cutlass13device_kernelIN5flash22FlashAttnBwdPreprocessIN4cute5tupleIJNS3_1CILi64EEENS5_ILi192EEEEEENS_6half_tEfNS_4arch4Sm80ELb1ELb1EEEEEvNT_6ParamsE,(.L_x_1434 - _ZN7cutlass13device_kernelIN5flash22FlashAttnBwdPreprocessIN4cute5tupleIJNS3_1CILi64EEENS5_ILi192EEEEEENS_6half_tEfNS_4arch4Sm80ELb1ELb1EEEEEvNT_6ParamsE)
        .other          _ZN7cutlass13device_kernelIN5flash22FlashAttnBwdPreprocessIN4cute5tupleIJNS3_1CILi64EEENS5_ILi192EEEEEENS_6half_tEfNS_4arch4Sm80ELb1ELb1EEEEEvNT_6ParamsE,@"STO_CUDA_ENTRY STV_DEFAULT"
_ZN7cutlass13device_kernelIN5flash22FlashAttnBwdPreprocessIN4cute5tupleIJNS3_1CILi64EEENS5_ILi192EEEEEENS_6half_tEfNS_4arch4Sm80ELb1ELb1EEEEEvNT_6ParamsE:
[----:B------:R-:W-:Y:S02]  /*0000*/  MOV R1, c[0x0][0x28] ;  /* 0x00000a0000017a02 */ /* 0x000fe40000000f00 */
[----:B------:R-:W0:Y:S01]  /*0010*/  S2R R61, SR_CTAID.Z ;  /* 0x00000000003d7919 */ /* 0x000e220000002700 */
[----:B------:R-:W-:Y:S01]  /*0020*/  ISETP.NE.U32.AND P1, PT, RZ, c[0x0][0x248], PT ;  /* 0x00009200ff007a0c */ /* 0x000fe20003f25070 */
[----:B------:R-:W-:Y:S01]  /*0030*/  HFMA2.MMA R60, -RZ, RZ, 0, 2.384185791015625e-07 ;  /* 0x00000004ff3c7435 */ /* 0x000fe200000001ff */
[----:B------:R-:W-:Y:S01]  /*0040*/  ISETP.NE.U32.AND P0, PT, RZ, c[0x0][0x240], PT ;  /* 0x00009000ff007a0c */ /* 0x000fe20003f05070 */
[----:B------:R-:W-:Y:S01]  /*0050*/  ULDC.64 UR4, c[0x0][0x118] ;  /* 0x0000460000047ab9 */ /* 0x000fe20000000a00 */
[----:B------:R-:W-:Y:S02]  /*0060*/  ISETP.NE.AND.EX P1, PT, RZ, c[0x0][0x24c], PT, P1 ;  /* 0x00009300ff007a0c */ /* 0x000fe40003f25310 */
[----:B------:R-:W-:Y:S02]  /*0070*/  ISETP.NE.AND.EX P0, PT, RZ, c[0x0][0x244], PT, P0 ;  /* 0x00009100ff007a0c */ /* 0x000fe40003f05300 */
[----:B------:R-:W-:-:S03]  /*0080*/  MOV R52, c[0x0][0x168] ;  /* 0x00005a0000347a02 */ /* 0x000fc60000000f00 */
[----:B0-----:R-:W-:-:S06]  /*0090*/  IMAD.WIDE R2, R61, R60, c[0x0][0x240] ;  /* 0x000090003d027625 */ /* 0x001fcc00078e023c */
[----:B------:R-:W-:Y:S02]  /*00a0*/  @P1 IMAD.WIDE R4, R61, R60, c[0x0][0x248] ;  /* 0x000092003d041625 */ /* 0x000fe400078e023c */
[----:B------:R0:W5:Y:S01]  /*00b0*/  @P0 LDG.E R59, [R2.64] ;  /* 0x00000004023b0981 */ /* 0x000162000c1e1900 */
[----:B------:R-:W-:-:S03]  /*00c0*/  ISETP.NE.U32.AND P2, PT, RZ, c[0x0][0x240], PT ;  /* 0x00009000ff007a0c */ /* 0x000fc60003f45070 */
[----:B------:R0:W5:Y:S04]  /*00d0*/  @P1 LDG.E R52, [R4.64] ;  /* 0x0000000404341981 */ /* 0x000168000c1e1900 */
[----:B------:R-:W1:Y:S04]  /*00e0*/  S2R R53, SR_CTAID.X ;  /* 0x0000000000357919 */ /* 0x000e680000002500 */
[----:B------:R-:W2:Y:S04]  /*00f0*/  S2R R58, SR_TID.X ;  /* 0x00000000003a7919 */ /* 0x000ea80000002100 */
[----:B------:R-:W3:Y:S01]  /*0100*/  S2R R10, SR_CTAID.Y ;  /* 0x00000000000a7919 */ /* 0x000ee20000002600 */
[----:B-1----:R-:W-:Y:S01]  /*0110*/  IMAD.SHL.U32 R11, R53, 0x40, RZ ;  /* 0x00000040350b7824 */ /* 0x002fe200078e00ff */
[----:B------:R-:W-:Y:S05]  /*0120*/  @P1 BRA `(.L_x_1357) ;  /* 0x0000004000001947 */ /* 0x000fea0003800000 */
[----:B0-----:R-:W-:Y:S05]  /*0130*/  @!P0 BRA `(.L_x_1357) ;  /* 0x0000003000008947 */ /* 0x001fea0003800000 */
[----:B------:R-:W4:Y:S04]  /*0140*/  LDG.E R5, [R2.64] ;  /* 0x0000000402057981 */ /* 0x000f28000c1e1900 */
[----:B-----5:R-:W4:Y:S02]  /*0150*/  LDG.E R52, [R2.64+0x4] ;  /* 0x0000040402347981 */ /* 0x020f24000c1e1900 */
[----:B----4-:R-:W-:-:S02]  /*0160*/  IADD3 R52, -R5, R52, RZ ;  /* 0x0000003405347210 */ /* 0x010fc40007ffe1ff */
.L_x_1357:
[----:B0-----:R-:W-:Y:S02]  /*0170*/  ISETP.NE.AND.EX P1, PT, RZ, c[0x0][0x244], PT, P2 ;  /* 0x00009100ff007a0c */ /* 0x001fe40003f25320 */
[----:B-----5:R-:W-:-:S13]  /*0180*/  ISETP.LE.AND P2, PT, R52, R11, PT ;  /* 0x0000000b3400720c */ /* 0x020fda0003f43270 */
[----:B------:R-:W-:Y:S05]  /*0190*/  @P1 EXIT P2 ;  /* 0x000000000000194d */ /* 0x000fea0001000000 */
[----:B------:R-:W-:Y:S01]  /*01a0*/  IADD3 R9, -R11, R52, RZ ;  /* 0x000000340b097210 */ /* 0x000fe20007ffe1ff */
[----:B------:R-:W-:Y:S01]  /*01b0*/  CS2R R12, SRZ ;  /* 0x00000000000c7805 */ /* 0x000fe2000001ff00 */
[----:B---3--:R-:W-:Y:S02]  /*01c0*/  SHF.R.S32.HI R8, RZ, 0x1f, R10 ;  /* 0x0000001fff087819 */ /* 0x008fe4000001140a */
[C---:B--2---:R-:W-:Y:S02]  /*01d0*/  ISETP.GE.AND P2, PT, R58.reuse, R9, PT ;  /* 0x000000093a00720c */ /* 0x044fe40003f46270 */
[----:B------:R-:W-:Y:S02]  /*01e0*/  @P0 MOV R12, R59 ;  /* 0x0000003b000c0202 */ /* 0x000fe40000000f00 */
[----:B------:R-:W-:Y:S02]  /*01f0*/  ISETP.GT.OR P2, PT, R58, 0x3f, P2 ;  /* 0x0000003f3a00780c */ /* 0x000fe40001744670 */
[----:B------:R-:W-:-:S02]  /*0200*/  @P0 SHF.R.S32.HI R13, RZ, 0x1f, R59 ;  /* 0x0000001fff0d0819 */ /* 0x000fc4000001143b */
[----:B------:R-:W-:Y:S02]  /*0210*/  SHF.R.S32.HI R7, RZ, 0x1f, R61 ;  /* 0x0000001fff077819 */ /* 0x000fe4000001143d */
[----:B------:R-:W-:Y:S02]  /*0220*/  SEL R6, R61, RZ, !P1 ;  /* 0x000000ff3d067207 */ /* 0x000fe40004800000 */
[----:B------:R-:W-:-:S05]  /*0230*/  SEL R7, R7, RZ, !P1 ;  /* 0x000000ff07077207 */ /* 0x000fca0004800000 */
[----:B------:R-:W-:Y:S01]  /*0240*/  @!P2 SHF.R.S32.HI R3, RZ, 0x1f, R11 ;  /* 0x0000001fff03a819 */ /* 0x000fe2000001140b */
[----:B------:R-:W-:Y:S01]  /*0250*/  @!P2 IMAD R5, R8, c[0x0][0x1e0], RZ ;  /* 0x000078000805aa24 */ /* 0x000fe200078e02ff */
[--C-:B------:R-:W-:Y:S01]  /*0260*/  @!P2 SHF.R.S32.HI R0, RZ, 0x1f, R58.reuse ;  /* 0x0000001fff00a819 */ /* 0x100fe2000001143a */
[----:B------:R-:W-:Y:S01]  /*0270*/  @!P2 IMAD R15, R7, c[0x0][0x1e8], RZ ;  /* 0x00007a00070faa24 */ /* 0x000fe200078e02ff */
[----:B------:R-:W-:Y:S01]  /*0280*/  @!P2 IADD3 R2, P3, P4, R12, R11, R58 ;  /* 0x0000000b0c02a210 */ /* 0x000fe20007c7e03a */
[----:B------:R-:W-:Y:S02]  /*0290*/  @!P2 IMAD R5, R10, c[0x0][0x1e4], R5 ;  /* 0x000079000a05aa24 */ /* 0x000fe400078e0205 */
[----:B------:R-:W-:Y:S01]  /*02a0*/  @!P2 IMAD R15, R6, c[0x0][0x1ec], R15 ;  /* 0x00007b00060faa24 */ /* 0x000fe200078e020f */
[----:B------:R-:W-:-:S05]  /*02b0*/  @!P2 IADD3.X R3, R13, R3, R0, P3, P4 ;  /* 0x000000030d03a210 */ /* 0x000fca0001fe8400 */
[----:B------:R-:W-:-:S04]  /*02c0*/  @!P2 IMAD.WIDE.U32 R2, R10, c[0x0][0x1e0], R2 ;  /* 0x000078000a02aa25 */ /* 0x000fc800078e0002 */
[----:B------:R-:W-:Y:S01]  /*02d0*/  @!P2 IMAD.IADD R3, R3, 0x1, R5 ;  /* 0x000000010303a824 */ /* 0x000fe200078e0205 */
[----:B------:R-:W-:-:S03]  /*02e0*/  MOV R5, 0x7f800000 ;  /* 0x7f80000000057802 */ /* 0x000fc60000000f00 */
[----:B------:R-:W-:-:S05]  /*02f0*/  @!P2 IMAD.WIDE.U32 R2, R6, c[0x0][0x1e8], R2 ;  /* 0x00007a000602aa25 */ /* 0x000fca00078e0002 */
[----:B------:R-:W-:Y:S02]  /*0300*/  @!P2 IADD3 R3, R3, R15, RZ ;  /* 0x0000000f0303a210 */ /* 0x000fe40007ffe0ff */
[----:B------:R-:W-:-:S04]  /*0310*/  @!P2 LEA R14, P1, R2, c[0x0][0x1d8], 0x2 ;  /* 0x00007600020eaa11 */ /* 0x000fc800078210ff */
[----:B------:R-:W-:Y:S02]  /*0320*/  @!P2 LEA.HI.X R15, R2, c[0x0][0x1dc], R3, 0x2, P1 ;  /* 0x00007700020faa11 */ /* 0x000fe400008f1403 */
[----:B------:R-:W-:Y:S01]  /*0330*/  SHF.R.S32.HI R3, RZ, 0x1f, R58 ;  /* 0x0000001fff037819 */ /* 0x000fe2000001143a */
[----:B------:R-:W-:Y:S01]  /*0340*/  IMAD R27, R7, c[0x0][0x188], RZ ;  /* 0x00006200071b7a24 */ /* 0x000fe200078e02ff */
[----:B------:R-:W-:Y:S01]  /*0350*/  BSSY B0, `(.L_x_1358) ;  /* 0x0000044000007945 */ /* 0x000fe20003800000 */
[----:B------:R0:W5:Y:S01]  /*0360*/  @!P2 LDG.E R5, [R14.64] ;  /* 0x000000040e05a981 */ /* 0x000162000c1e1900 */
[-C--:B------:R-:W-:Y:S01]  /*0370*/  LEA.HI R3, R3, R58.reuse, RZ, 0x3 ;  /* 0x0000003a03037211 */ /* 0x080fe200078f18ff */
[----:B------:R-:W-:Y:S01]  /*0380*/  IMAD R33, R6, c[0x0][0x18c], R27 ;  /* 0x0000630006217a24 */ /* 0x000fe200078e021b */
[----:B------:R-:W-:Y:S01]  /*0390*/  CS2R R40, SRZ ;  /* 0x0000000000287805 */ /* 0x000fe2000001ff00 */
[----:B------:R-:W-:Y:S01]  /*03a0*/  CS2R R42, SRZ ;  /* 0x00000000002a7805 */ /* 0x000fe2000001ff00 */
[----:B------:R-:W-:Y:S01]  /*03b0*/  LOP3.LUT R17, R3, 0xfffffff8, RZ, 0xc0, !PT ;  /* 0xfffffff803117812 */ /* 0x000fe200078ec0ff */
[----:B------:R-:W-:Y:S01]  /*03c0*/  CS2R R44, SRZ ;  /* 0x00000000002c7805 */ /* 0x000fe2000001ff00 */
[----:B------:R-:W-:Y:S01]  /*03d0*/  SHF.R.S32.HI R3, RZ, 0x3, R3 ;  /* 0x00000003ff037819 */ /* 0x000fe20000011403 */
[----:B------:R-:W-:Y:S01]  /*03e0*/  CS2R R46, SRZ ;  /* 0x00000000002e7805 */ /* 0x000fe2000001ff00 */
[----:B------:R-:W-:Y:S01]  /*03f0*/  IADD3 R4, -R17, R58, RZ ;  /* 0x0000003a11047210 */ /* 0x000fe20007ffe1ff */
[----:B------:R-:W-:Y:S01]  /*0400*/  IMAD R17, R8, c[0x0][0x180], RZ ;  /* 0x0000600008117a24 */ /* 0x000fe200078e02ff */
[----:B------:R-:W-:Y:S01]  /*0410*/  SHF.R.S32.HI R2, RZ, 0x1f, R3 ;  /* 0x0000001fff027819 */ /* 0x000fe20000011403 */
[----:B0-----:R-:W-:Y:S01]  /*0420*/  CS2R R14, SRZ ;  /* 0x00000000000e7805 */ /* 0x001fe2000001ff00 */
[C---:B------:R-:W-:Y:S01]  /*0430*/  IADD3 R56, P1, R3.reuse, R12, RZ ;  /* 0x0000000c03387210 */ /* 0x040fe20007f3e0ff */
[----:B------:R-:W-:Y:S01]  /*0440*/  IMAD.SHL.U32 R54, R4, 0x8, RZ ;  /* 0x0000000804367824 */ /* 0x000fe200078e00ff */
[C---:B------:R-:W-:Y:S01]  /*0450*/  IADD3 R0, R3.reuse, 0x20, RZ ;  /* 0x0000002003007810 */ /* 0x040fe20007ffe0ff */
[----:B------:R-:W-:Y:S01]  /*0460*/  IMAD R31, R10, c[0x0][0x184], R17 ;  /* 0x000061000a1f7a24 */ /* 0x000fe200078e0211 */
[----:B------:R-:W-:Y:S01]  /*0470*/  IADD3.X R57, R2, R13, RZ, P1, !PT ;  /* 0x0000000d02397210 */ /* 0x000fe20000ffe4ff */
[----:B------:R-:W-:Y:S01]  /*0480*/  CS2R R18, SRZ ;  /* 0x0000000000127805 */ /* 0x000fe2000001ff00 */
[--C-:B------:R-:W-:Y:S01]  /*0490*/  SHF.R.S32.HI R55, RZ, 0x1f, R54.reuse ;  /* 0x0000001fff377819 */ /* 0x100fe20000011436 */
[----:B------:R-:W-:Y:S01]  /*04a0*/  CS2R R12, SRZ ;  /* 0x00000000000c7805 */ /* 0x000fe2000001ff00 */
[-C--:B------:R-:W-:Y:S01]  /*04b0*/  ISETP.GE.AND P1, PT, R3, R9.reuse, PT ;  /* 0x000000090300720c */ /* 0x080fe20003f26270 */
[----:B------:R-:W-:Y:S01]  /*04c0*/  CS2R R28, SRZ ;  /* 0x00000000001c7805 */ /* 0x000fe2000001ff00 */
[----:B------:R-:W-:Y:S01]  /*04d0*/  CS2R R24, SRZ ;  /* 0x0000000000187805 */ /* 0x000fe2000001ff00 */
[----:B------:R-:W-:Y:S01]  /*04e0*/  IMAD.WIDE.U32 R16, R10, c[0x0][0x180], R54 ;  /* 0x000060000a107a25 */ /* 0x000fe200078e0036 */
[----:B------:R-:W-:Y:S01]  /*04f0*/  CS2R R20, SRZ ;  /* 0x0000000000147805 */ /* 0x000fe2000001ff00 */
[----:B------:R-:W-:Y:S01]  /*0500*/  CS2R R22, SRZ ;  /* 0x0000000000167805 */ /* 0x000fe2000001ff00 */
[----:B------:R-:W-:Y:S01]  /*0510*/  ISETP.GE.AND P2, PT, R0, R9, PT ;  /* 0x000000090000720c */ /* 0x000fe20003f46270 */
[----:B------:R-:W-:Y:S01]  /*0520*/  CS2R R26, SRZ ;  /* 0x00000000001a7805 */ /* 0x000fe2000001ff00 */
[----:B------:R-:W-:Y:S01]  /*0530*/  IADD3 R31, R17, R31, RZ ;  /* 0x0000001f111f7210 */ /* 0x000fe20007ffe0ff */
[----:B------:R-:W-:Y:S01]  /*0540*/  IMAD.WIDE R56, R53, 0x40, R56 ;  /* 0x0000004035387825 */ /* 0x000fe200078e0238 */
[----:B------:R-:W-:-:S02]  /*0550*/  MOV R30, R16 ;  /* 0x00000010001e7202 */ /* 0x000fc40000000f00 */
[----:B------:R-:W-:-:S03]  /*0560*/  CS2R R16, SRZ ;  /* 0x0000000000107805 */ /* 0x000fc6000001ff00 */
[----:B------:R-:W-:-:S04]  /*0570*/  IMAD.WIDE.U32 R30, R6, c[0x0][0x188], R30 ;  /* 0x00006200061e7a25 */ /* 0x000fc800078e001e */
[----:B------:R-:W-:Y:S01]  /*0580*/  IMAD.IADD R33, R31, 0x1, R33 ;  /* 0x000000011f217824 */ /* 0x000fe200078e0221 */
[----:B------:R-:W-:Y:S05]  /*0590*/  @P1 BRA `(.L_x_1359) ;  /* 0x000001f000001947 */ /* 0x000fea0003800000 */
[C---:B------:R-:W-:Y:S02]  /*05a0*/  ISETP.GE.AND P5, PT, R54.reuse, c[0x0][0x16c], PT ;  /* 0x00005b0036007a0c */ /* 0x040fe40003fa6270 */
[C---:B------:R-:W-:Y:S02]  /*05b0*/  IADD3 R32, R54.reuse, 0x40, RZ ;  /* 0x0000004036207810 */ /* 0x040fe40007ffe0ff */
[----:B------:R-:W-:Y:S02]  /*05c0*/  IADD3 R34, R54, 0x80, RZ ;  /* 0x0000008036227810 */ /* 0x000fe40007ffe0ff */
[----:B------:R-:W-:Y:S02]  /*05d0*/  ISETP.GE.AND P4, PT, R32, c[0x0][0x16c], PT ;  /* 0x00005b0020007a0c */ /* 0x000fe40003f86270 */
[----:B------:R-:W-:-:S05]  /*05e0*/  ISETP.GE.AND P3, PT, R34, c[0x0][0x16c], PT ;  /* 0x00005b0022007a0c */ /* 0x000fca0003f66270 */
[----:B------:R-:W-:Y:S01]  /*05f0*/  @!P5 MOV R32, R30 ;  /* 0x0000001e0020d202 */ /* 0x000fe20000000f00 */
[----:B------:R-:W-:-:S04]  /*0600*/  @!P5 IMAD R35, R57, c[0x0][0x178], RZ ;  /* 0x00005e003923da24 */ /* 0x000fc800078e02ff */
[----:B------:R-:W-:Y:S01]  /*0610*/  @!P5 IMAD.WIDE.U32 R38, R56, c[0x0][0x178], R32 ;  /* 0x00005e003826da25 */ /* 0x000fe200078e0020 */
[----:B------:R-:W-:-:S03]  /*0620*/  @!P4 MOV R36, R30 ;  /* 0x0000001e0024c202 */ /* 0x000fc60000000f00 */
[----:B------:R-:W-:Y:S01]  /*0630*/  @!P5 IMAD R35, R56, c[0x0][0x17c], R35 ;  /* 0x00005f003823da24 */ /* 0x000fe200078e0223 */
[----:B------:R-:W-:Y:S01]  /*0640*/  @!P5 LEA R34, P6, R38, c[0x0][0x160], 0x1 ;  /* 0x000058002622da11 */ /* 0x000fe200078c08ff */
[----:B------:R-:W-:Y:S02]  /*0650*/  @!P4 IMAD R49, R57, c[0x0][0x178], RZ ;  /* 0x00005e003931ca24 */ /* 0x000fe400078e02ff */
[----:B------:R-:W-:Y:S01]  /*0660*/  @!P4 IMAD.MOV.U32 R37, RZ, RZ, R33 ;  /* 0x000000ffff25c224 */ /* 0x000fe200078e0021 */
[----:B------:R-:W-:Y:S01]  /*0670*/  @!P5 IADD3 R35, R39, R35, RZ ;  /* 0x000000232723d210 */ /* 0x000fe20007ffe0ff */
[C---:B------:R-:W-:Y:S01]  /*0680*/  @!P4 IMAD R49, R56.reuse, c[0x0][0x17c], R49 ;  /* 0x00005f003831ca24 */ /* 0x040fe200078e0231 */
[----:B------:R-:W-:Y:S01]  /*0690*/  @!P3 MOV R39, R33 ;  /* 0x000000210027b202 */ /* 0x000fe20000000f00 */
[----:B------:R-:W-:Y:S01]  /*06a0*/  @!P4 IMAD.WIDE.U32 R36, R56, c[0x0][0x178], R36 ;  /* 0x00005e003824ca25 */ /* 0x000fe200078e0024 */
[----:B------:R-:W-:Y:S02]  /*06b0*/  @!P5 LEA.HI.X R35, R38, c[0x0][0x164], R35, 0x1, P6 ;  /* 0x000059002623da11 */ /* 0x000fe400030f0c23 */
[----:B------:R-:W-:Y:S01]  /*06c0*/  @!P3 MOV R38, R30 ;  /* 0x0000001e0026b202 */ /* 0x000fe20000000f00 */
[----:B------:R-:W-:Y:S01]  /*06d0*/  @!P3 IMAD R51, R57, c[0x0][0x178], RZ ;  /* 0x00005e003933ba24 */ /* 0x000fe200078e02ff */
[----:B------:R-:W-:Y:S01]  /*06e0*/  @!P4 IADD3 R49, R37, R49, RZ ;  /* 0x000000312531c210 */ /* 0x000fe20007ffe0ff */
[----:B------:R0:W5:Y:S01]  /*06f0*/  @!P5 LDG.E.128 R40, [R34.64] ;  /* 0x000000042228d981 */ /* 0x000162000c1e1d00 */
[----:B------:R-:W-:Y:S01]  /*0700*/  @!P4 LEA R48, P6, R36, c[0x0][0x160], 0x1 ;  /* 0x000058002430ca11 */ /* 0x000fe200078c08ff */
[----:B------:R-:W-:-:S03]  /*0710*/  @!P3 IMAD.WIDE.U32 R38, R56, c[0x0][0x178], R38 ;  /* 0x00005e003826ba25 */ /* 0x000fc600078e0026 */
[----:B------:R-:W-:Y:S01]  /*0720*/  @!P4 LEA.HI.X R49, R36, c[0x0][0x164], R49, 0x1, P6 ;  /* 0x000059002431ca11 */ /* 0x000fe200030f0c31 */
[----:B------:R-:W-:Y:S01]  /*0730*/  @!P3 IMAD R51, R56, c[0x0][0x17c], R51 ;  /* 0x00005f003833ba24 */ /* 0x000fe200078e0233 */
[----:B------:R-:W-:-:S03]  /*0740*/  @!P3 LEA R36, P6, R38, c[0x0][0x160], 0x1 ;  /* 0x000058002624ba11 */ /* 0x000fc600078c08ff */
[----:B------:R-:W-:Y:S01]  /*0750*/  @!P3 IMAD.IADD R51, R39, 0x1, R51 ;  /* 0x000000012733b824 */ /* 0x000fe200078e0233 */
[----:B------:R0:W5:Y:S04]  /*0760*/  @!P4 LDG.E.128 R44, [R48.64+0x80] ;  /* 0x00008004302cc981 */ /* 0x000168000c1e1d00 */
[----:B------:R-:W-:-:S05]  /*0770*/  @!P3 LEA.HI.X R37, R38, c[0x0][0x164], R51, 0x1, P6 ;  /* 0x000059002625ba11 */ /* 0x000fca00030f0c33 */
[----:B------:R0:W5:Y:S02]  /*0780*/  @!P3 LDG.E.128 R20, [R36.64+0x100] ;  /* 0x000100042414b981 */ /* 0x000164000c1e1d00 */
.L_x_1359:
[----:B------:R-:W-:Y:S05]  /*0790*/  BSYNC B0 ;  /* 0x0000000000007941 */ /* 0x000fea0003800000 */
.L_x_1358:
[----:B------:R-:W-:Y:S01]  /*07a0*/  BSSY B0, `(.L_x_1360) ;  /* 0x0000013000007945 */ /* 0x000fe20003800000 */
[----:B------:R-:W-:Y:S05]  /*07b0*/  @P2 BRA `(.L_x_1361) ;  /* 0x0000011000002947 */ /* 0x000fea0003800000 */
[----:B0-----:R-:W-:Y:S02]  /*07c0*/  IADD3 R35, P2, R56, 0x20, RZ ;  /* 0x0000002038237810 */ /* 0x001fe40007f5e0ff */
[----:B------:R-:W-:Y:S02]  /*07d0*/  MOV R31, R33 ;  /* 0x00000021001f7202 */ /* 0x000fe40000000f00 */
[----:B------:R-:W-:Y:S02]  /*07e0*/  IADD3.X R32, RZ, R57, RZ, P2, !PT ;  /* 0x00000039ff207210 */ /* 0x000fe400017fe4ff */
[C---:B------:R-:W-:Y:S01]  /*07f0*/  IADD3 R33, R54.reuse, 0x40, RZ ;  /* 0x0000004036217810 */ /* 0x040fe20007ffe0ff */
[----:B------:R-:W-:Y:S01]  /*0800*/  IMAD.WIDE.U32 R30, R35, c[0x0][0x178], R30 ;  /* 0x00005e00231e7a25 */ /* 0x000fe200078e001e */
[----:B------:R-:W-:Y:S02]  /*0810*/  IADD3 R34, R54, 0x80, RZ ;  /* 0x0000008036227810 */ /* 0x000fe40007ffe0ff */
[----:B------:R-:W-:Y:S01]  /*0820*/  ISETP.GE.AND P4, PT, R33, c[0x0][0x16c], PT ;  /* 0x00005b0021007a0c */ /* 0x000fe20003f86270 */
[----:B------:R-:W-:Y:S01]  /*0830*/  IMAD R32, R32, c[0x0][0x178], RZ ;  /* 0x00005e0020207a24 */ /* 0x000fe200078e02ff */
[----:B------:R-:W-:-:S02]  /*0840*/  ISETP.GE.AND P3, PT, R54, c[0x0][0x16c], PT ;  /* 0x00005b0036007a0c */ /* 0x000fc40003f66270 */
        /* <DEDUP_REMOVED lines=8> */
.L_x_1361:
[----:B------:R-:W-:Y:S05]  /*08d0*/  BSYNC B0 ;  /* 0x0000000000007941 */ /* 0x000fea0003800000 */
.L_x_1360:
[----:B------:R-:W-:Y:S01]  /*08e0*/  BSSY B0, `(.L_x_1362) ;  /* 0x000003a000007945 */ /* 0x000fe20003800000 */
[----:B------:R-:W-:Y:S01]  /*08f0*/  CS2R R30, SRZ ;  /* 0x00000000001e7805 */ /* 0x000fe2000001ff00 */
[----:B0-----:R-:W-:Y:S01]  /*0900*/  CS2R R32, SRZ ;  /* 0x0000000000207805 */ /* 0x001fe2000001ff00 */
[----:B------:R-:W-:Y:S01]  /*0910*/  CS2R R34, SRZ ;  /* 0x0000000000227805 */ /* 0x000fe2000001ff00 */
[----:B------:R-:W-:Y:S01]  /*0920*/  CS2R R36, SRZ ;  /* 0x0000000000247805 */ /* 0x000fe2000001ff00 */
[----:B------:R-:W-:Y:S01]  /*0930*/  CS2R R38, SRZ ;  /* 0x0000000000267805 */ /* 0x000fe2000001ff00 */
[----:B-----5:R-:W-:Y:S01]  /*0940*/  IMAD.MOV.U32 R70, RZ, RZ, R40 ;  /* 0x000000ffff467224 */ /* 0x020fe200078e0028 */
[----:B------:R-:W-:Y:S05]  /*0950*/  @P1 BRA `(.L_x_1363) ;  /* 0x0000032000001947 */ /* 0x000fea0003800000 */
[C---:B------:R-:W-:Y:S02]  /*0960*/  IADD3 R48, R54.reuse, 0x40, RZ ;  /* 0x0000004036307810 */ /* 0x040fe40007ffe0ff */
[----:B------:R-:W-:-:S02]  /*0970*/  ISETP.GE.AND P2, PT, R54, c[0x0][0x16c], PT ;  /* 0x00005b0036007a0c */ /* 0x000fc40003f46270 */
[----:B------:R-:W-:Y:S02]  /*0980*/  ISETP.GE.AND P3, PT, R48, c[0x0][0x16c], PT ;  /* 0x00005b0030007a0c */ /* 0x000fe40003f66270 */
[----:B------:R-:W-:-:S04]  /*0990*/  IADD3 R48, R54, 0x80, RZ ;  /* 0x0000008036307810 */ /* 0x000fc80007ffe0ff */
[----:B------:R-:W-:-:S05]  /*09a0*/  ISETP.GE.AND P5, PT, R48, c[0x0][0x16c], PT ;  /* 0x00005b0030007a0c */ /* 0x000fca0003fa6270 */
[C---:B------:R-:W-:Y:S02]  /*09b0*/  @!P2 IMAD R49, R8.reuse, c[0x0][0x1a0], RZ ;  /* 0x000068000831aa24 */ /* 0x040fe400078e02ff */
[----:B------:R-:W-:Y:S02]  /*09c0*/  @!P3 IMAD R51, R8, c[0x0][0x1a0], RZ ;  /* 0x000068000833ba24 */ /* 0x000fe400078e02ff */
[----:B------:R-:W-:-:S04]  /*09d0*/  @!P3 IMAD.WIDE.U32 R64, R10, c[0x0][0x1a0], R54 ;  /* 0x000068000a40ba25 */ /* 0x000fc800078e0036 */
[----:B------:R-:W-:Y:S02]  /*09e0*/  @!P3 IMAD R51, R10, c[0x0][0x1a4], R51 ;  /* 0x000069000a33ba24 */ /* 0x000fe400078e0233 */
[----:B------:R-:W-:Y:S02]  /*09f0*/  @!P5 IMAD R67, R8, c[0x0][0x1a0], RZ ;  /* 0x000068000843da24 */ /* 0x000fe400078e02ff */
[----:B------:R-:W-:Y:S01]  /*0a00*/  @!P2 IMAD.WIDE.U32 R68, R10, c[0x0][0x1a0], R54 ;  /* 0x000068000a44aa25 */ /* 0x000fe200078e0036 */
[----:B------:R-:W-:-:S03]  /*0a10*/  @!P3 IADD3 R65, R65, R51, RZ ;  /* 0x000000334141b210 */ /* 0x000fc60007ffe0ff */
[C---:B------:R-:W-:Y:S02]  /*0a20*/  @!P2 IMAD R49, R10.reuse, c[0x0][0x1a4], R49 ;  /* 0x000069000a31aa24 */ /* 0x040fe400078e0231 */
[----:B------:R-:W-:-:S03]  /*0a30*/  @!P5 IMAD.WIDE.U32 R50, R10, c[0x0][0x1a0], R54 ;  /* 0x000068000a32da25 */ /* 0x000fc600078e0036 */
[----:B------:R-:W-:Y:S01]  /*0a40*/  @!P2 IADD3 R69, R69, R49, RZ ;  /* 0x000000314545a210 */ /* 0x000fe20007ffe0ff */
[----:B------:R-:W-:Y:S02]  /*0a50*/  @!P5 IMAD R67, R10, c[0x0][0x1a4], R67 ;  /* 0x000069000a43da24 */ /* 0x000fe400078e0243 */
[C---:B------:R-:W-:Y:S02]  /*0a60*/  @!P3 IMAD R49, R7.reuse, c[0x0][0x1a8], RZ ;  /* 0x00006a000731ba24 */ /* 0x040fe400078e02ff */
[----:B------:R-:W-:Y:S01]  /*0a70*/  @!P2 IMAD R63, R7, c[0x0][0x1a8], RZ ;  /* 0x00006a00073faa24 */ /* 0x000fe200078e02ff */
[----:B------:R-:W-:Y:S01]  /*0a80*/  @!P5 IADD3 R51, R51, R67, RZ ;  /* 0x000000433333d210 */ /* 0x000fe20007ffe0ff */
[----:B------:R-:W-:Y:S02]  /*0a90*/  @!P5 IMAD R67, R7, c[0x0][0x1a8], RZ ;  /* 0x00006a000743da24 */ /* 0x000fe400078e02ff */
[C---:B------:R-:W-:Y:S02]  /*0aa0*/  @!P3 IMAD R49, R6.reuse, c[0x0][0x1ac], R49 ;  /* 0x00006b000631ba24 */ /* 0x040fe400078e0231 */
[----:B------:R-:W-:-:S04]  /*0ab0*/  @!P3 IMAD.WIDE.U32 R64, R6, c[0x0][0x1a8], R64 ;  /* 0x00006a000640ba25 */ /* 0x000fc800078e0040 */
[C---:B------:R-:W-:Y:S01]  /*0ac0*/  @!P5 IMAD R67, R6.reuse, c[0x0][0x1ac], R67 ;  /* 0x00006b000643da24 */ /* 0x040fe200078e0243 */
[----:B------:R-:W-:Y:S01]  /*0ad0*/  @!P3 IADD3 R65, R65, R49, RZ ;  /* 0x000000314141b210 */ /* 0x000fe20007ffe0ff */
[----:B------:R-:W-:-:S04]  /*0ae0*/  @!P5 IMAD.WIDE.U32 R50, R6, c[0x0][0x1a8], R50 ;  /* 0x00006a000632da25 */ /* 0x000fc800078e0032 */
[C---:B------:R-:W-:Y:S01]  /*0af0*/  @!P2 IMAD R63, R6.reuse, c[0x0][0x1ac], R63 ;  /* 0x00006b00063faa24 */ /* 0x040fe200078e023f */
[----:B------:R-:W-:Y:S01]  /*0b00*/  @!P5 IADD3 R51, R51, R67, RZ ;  /* 0x000000433333d210 */ /* 0x000fe20007ffe0ff */
[----:B------:R-:W-:-:S04]  /*0b10*/  @!P2 IMAD.WIDE.U32 R68, R6, c[0x0][0x1a8], R68 ;  /* 0x00006a000644aa25 */ /* 0x000fc800078e0044 */
[----:B------:R-:W-:Y:S02]  /*0b20*/  @!P2 IMAD.IADD R69, R69, 0x1, R63 ;  /* 0x000000014545a824 */ /* 0x000fe400078e023f */
[C---:B------:R-:W-:Y:S02]  /*0b30*/  @!P2 IMAD R49, R57.reuse, c[0x0][0x198], RZ ;  /* 0x000066003931aa24 */ /* 0x040fe400078e02ff */
[C---:B------:R-:W-:Y:S02]  /*0b40*/  @!P3 IMAD R63, R57.reuse, c[0x0][0x198], RZ ;  /* 0x00006600393fba24 */ /* 0x040fe400078e02ff */
[----:B------:R-:W-:Y:S02]  /*0b50*/  @!P5 IMAD R67, R57, c[0x0][0x198], RZ ;  /* 0x000066003943da24 */ /* 0x000fe400078e02ff */
[C---:B------:R-:W-:Y:S02]  /*0b60*/  @!P2 IMAD R49, R56.reuse, c[0x0][0x19c], R49 ;  /* 0x000067003831aa24 */ /* 0x040fe400078e0231 */
[----:B------:R-:W-:-:S04]  /*0b70*/  @!P2 IMAD.WIDE.U32 R68, R56, c[0x0][0x198], R68 ;  /* 0x000066003844aa25 */ /* 0x000fc800078e0044 */
[C---:B------:R-:W-:Y:S01]  /*0b80*/  @!P3 IMAD R63, R56.reuse, c[0x0][0x19c], R63 ;  /* 0x00006700383fba24 */ /* 0x040fe200078e023f */
[----:B------:R-:W-:Y:S01]  /*0b90*/  @!P2 IADD3 R49, R69, R49, RZ ;  /* 0x000000314531a210 */ /* 0x000fe20007ffe0ff */
[----:B------:R-:W-:Y:S01]  /*0ba0*/  @!P5 IMAD R67, R56, c[0x0][0x19c], R67 ;  /* 0x000067003843da24 */ /* 0x000fe200078e0243 */
[----:B------:R-:W-:Y:S01]  /*0bb0*/  @!P2 LEA R66, P1, R68, c[0x0][0x190], 0x1 ;  /* 0x000064004442aa11 */ /* 0x000fe200078208ff */
[----:B------:R-:W-:-:S04]  /*0bc0*/  @!P3 IMAD.WIDE.U32 R64, R56, c[0x0][0x198], R64 ;  /* 0x000066003840ba25 */ /* 0x000fc800078e0040 */
[----:B------:R-:W-:Y:S01]  /*0bd0*/  @!P5 IMAD.WIDE.U32 R50, R56, c[0x0][0x198], R50 ;  /* 0x000066003832da25 */ /* 0x000fe200078e0032 */
[----:B------:R-:W-:-:S03]  /*0be0*/  @!P3 LEA R62, P4, R64, c[0x0][0x190], 0x1 ;  /* 0x00006400403eba11 */ /* 0x000fc600078808ff */
[----:B------:R-:W-:Y:S01]  /*0bf0*/  @!P3 IMAD.IADD R63, R65, 0x1, R63 ;  /* 0x00000001413fb824 */ /* 0x000fe200078e023f */
[----:B------:R-:W-:Y:S02]  /*0c00*/  @!P5 IADD3 R51, R51, R67, RZ ;  /* 0x000000433333d210 */ /* 0x000fe40007ffe0ff */
[----:B------:R-:W-:Y:S02]  /*0c10*/  @!P5 LEA R48, P6, R50, c[0x0][0x190], 0x1 ;  /* 0x000064003230da11 */ /* 0x000fe400078c08ff */
[----:B------:R-:W-:Y:S02]  /*0c20*/  @!P2 LEA.HI.X R67, R68, c[0x0][0x194], R49, 0x1, P1 ;  /* 0x000065004443aa11 */ /* 0x000fe400008f0c31 */
[----:B------:R-:W-:Y:S02]  /*0c30*/  @!P3 LEA.HI.X R63, R64, c[0x0][0x194], R63, 0x1, P4 ;  /* 0x00006500403fba11 */ /* 0x000fe400020f0c3f */
[----:B------:R-:W-:Y:S01]  /*0c40*/  @!P5 LEA.HI.X R49, R50, c[0x0][0x194], R51, 0x1, P6 ;  /* 0x000065003231da11 */ /* 0x000fe200030f0c33 */
[----:B------:R0:W5:Y:S04]  /*0c50*/  @!P2 LDG.E.128 R28, [R66.64] ;  /* 0x00000004421ca981 */ /* 0x000168000c1e1d00 */
[----:B------:R0:W5:Y:S04]  /*0c60*/  @!P3 LDG.E.128 R32, [R62.64+0x80] ;  /* 0x000080043e20b981 */ /* 0x000168000c1e1d00 */
[----:B------:R0:W5:Y:S02]  /*0c70*/  @!P5 LDG.E.128 R36, [R48.64+0x100] ;  /* 0x000100043024d981 */ /* 0x000164000c1e1d00 */
.L_x_1363:
[----:B------:R-:W-:Y:S05]  /*0c80*/  BSYNC B0 ;  /* 0x0000000000007941 */ /* 0x000fea0003800000 */
.L_x_1362:
[----:B0----5:R-:W-:Y:S01]  /*0c90*/  MOV R48, R28 ;  /* 0x0000001c00307202 */ /* 0x021fe20000000f00 */
[--C-:B------:R-:W-:Y:S01]  /*0ca0*/  HADD2.F32 R40, -RZ, R70.reuse.H1_H1 ;  /* 0x30000046ff287230 */ /* 0x100fe20000004100 */
[----:B------:R-:W-:Y:S01]  /*0cb0*/  MOV R68, R41 ;  /* 0x0000002900447202 */ /* 0x000fe20000000f00 */
[----:B------:R-:W-:Y:S01]  /*0cc0*/  IMAD.MOV.U32 R28, RZ, RZ, R42 ;  /* 0x000000ffff1c7224 */ /* 0x000fe200078e002a */
[----:B------:R-:W-:Y:S01]  /*0cd0*/  HADD2.F32 R70, -RZ, R70.H0_H0 ;  /* 0x20000046ff467230 */ /* 0x000fe20000004100 */
[----:B------:R-:W-:Y:S01]  /*0ce0*/  MOV R64, R45 ;  /* 0x0000002d00407202 */ /* 0x000fe20000000f00 */
[--C-:B------:R-:W-:Y:S01]  /*0cf0*/  HADD2.F32 R41, -RZ, R48.reuse.H1_H1 ;  /* 0x30000030ff297230 */ /* 0x100fe20000004100 */
[----:B------:R-:W-:Y:S01]  /*0d00*/  IMAD.MOV.U32 R45, RZ, RZ, R29 ;  /* 0x000000ffff2d7224 */ /* 0x000fe200078e001d */
[----:B------:R-:W-:Y:S01]  /*0d10*/  MOV R63, R43 ;  /* 0x0000002b003f7202 */ /* 0x000fe20000000f00 */
[----:B------:R-:W-:Y:S01]  /*0d20*/  BSSY B0, `(.L_x_1364) ;  /* 0x0000033000007945 */ /* 0x000fe20003800000 */
[----:B------:R-:W-:Y:S01]  /*0d30*/  MOV R69, R30 ;  /* 0x0000001e00457202 */ /* 0x000fe20000000f00 */
[----:B------:R-:W-:Y:S01]  /*0d40*/  FMUL.FTZ R42, R40, R41 ;  /* 0x00000029282a7220 */ /* 0x000fe20000410000 */
[----:B------:R-:W-:Y:S01]  /*0d50*/  HADD2.F32 R41, -RZ, R48.H0_H0 ;  /* 0x20000030ff297230 */ /* 0x000fe20000004100 */
[----:B------:R-:W-:Y:S01]  /*0d60*/  MOV R62, R44 ;  /* 0x0000002c003e7202 */ /* 0x000fe20000000f00 */
[--C-:B------:R-:W-:Y:S01]  /*0d70*/  HADD2.F32 R40, -RZ, R68.reuse.H0_H0 ;  /* 0x20000044ff287230 */ /* 0x100fe20000004100 */
[----:B------:R-:W-:Y:S01]  /*0d80*/  MOV R29, R46 ;  /* 0x0000002e001d7202 */ /* 0x000fe20000000f00 */
[--C-:B------:R-:W-:Y:S01]  /*0d90*/  HADD2.F32 R43, -RZ, R45.reuse.H0_H0 ;  /* 0x2000002dff2b7230 */ /* 0x100fe20000004100 */
[----:B------:R-:W-:Y:S01]  /*0da0*/  FFMA.FTZ R42, R70, R41, R42 ;  /* 0x00000029462a7223 */ /* 0x000fe2000001002a */
[----:B------:R-:W-:Y:S01]  /*0db0*/  HADD2.F32 R68, -RZ, R68.H1_H1 ;  /* 0x30000044ff447230 */ /* 0x000fe20000004100 */
[----:B------:R-:W-:Y:S01]  /*0dc0*/  IMAD R41, R53, -0x40, R52 ;  /* 0xffffffc035297824 */ /* 0x000fe200078e0234 */
[----:B------:R-:W-:Y:S01]  /*0dd0*/  HADD2.F32 R45, -RZ, R45.H1_H1 ;  /* 0x3000002dff2d7230 */ /* 0x000fe20000004100 */
[----:B------:R-:W-:Y:S01]  /*0de0*/  FFMA.FTZ R40, R40, R43, R42 ;  /* 0x0000002b28287223 */ /* 0x000fe2000001002a */
[----:B------:R-:W-:Y:S01]  /*0df0*/  MOV R65, R47 ;  /* 0x0000002f00417202 */ /* 0x000fe20000000f00 */
[----:B------:R-:W-:Y:S01]  /*0e00*/  IMAD.MOV.U32 R67, RZ, RZ, R13 ;  /* 0x000000ffff437224 */ /* 0x000fe200078e000d */
[----:B------:R-:W-:Y:S01]  /*0e10*/  ISETP.GE.AND P1, PT, R0, R41, PT ;  /* 0x000000290000720c */ /* 0x000fe20003f26270 */
[----:B------:R-:W-:Y:S01]  /*0e20*/  FFMA.FTZ R68, R68, R45, R40 ;  /* 0x0000002d44447223 */ /* 0x000fe20000010028 */
[----:B------:R-:W-:Y:S01]  /*0e30*/  MOV R66, R12 ;  /* 0x0000000c00427202 */ /* 0x000fe20000000f00 */
[----:B------:R-:W-:Y:S01]  /*0e40*/  CS2R R40, SRZ ;  /* 0x0000000000287805 */ /* 0x000fe2000001ff00 */
[----:B------:R-:W-:Y:S01]  /*0e50*/  CS2R R42, SRZ ;  /* 0x00000000002a7805 */ /* 0x000fe2000001ff00 */
[----:B------:R-:W-:Y:S01]  /*0e60*/  CS2R R44, SRZ ;  /* 0x00000000002c7805 */ /* 0x000fe2000001ff00 */
[----:B------:R-:W-:Y:S01]  /*0e70*/  CS2R R46, SRZ ;  /* 0x00000000002e7805 */ /* 0x000fe2000001ff00 */
[----:B------:R-:W-:Y:S01]  /*0e80*/  CS2R R48, SRZ ;  /* 0x0000000000307805 */ /* 0x000fe2000001ff00 */
[----:B------:R-:W-:Y:S01]  /*0e90*/  CS2R R50, SRZ ;  /* 0x0000000000327805 */ /* 0x000fe2000001ff00 */
[----:B------:R-:W-:-:S02]  /*0ea0*/  HADD2.F32 R71, -RZ, R28.H0_H0 ;  /* 0x2000001cff477230 */ /* 0x000fc40000004100 */
[----:B------:R-:W-:Y:S02]  /*0eb0*/  HADD2.F32 R70, -RZ, R69.H0_H0 ;  /* 0x20000045ff467230 */ /* 0x000fe40000004100 */
[----:B------:R-:W-:Y:S05]  /*0ec0*/  @P1 BRA `(.L_x_1365) ;  /* 0x0000018000001947 */ /* 0x000fea0003800000 */
[----:B------:R-:W-:Y:S01]  /*0ed0*/  IMAD R73, R8, c[0x0][0x1a0], RZ ;  /* 0x0000680008497a24 */ /* 0x000fe200078e02ff */
[----:B------:R-:W-:Y:S01]  /*0ee0*/  IADD3 R72, R54, 0x40, RZ ;  /* 0x0000004036487810 */ /* 0x000fe20007ffe0ff */
[----:B------:R-:W-:Y:S01]  /*0ef0*/  IMAD.WIDE.U32 R12, R10, c[0x0][0x1a0], R54 ;  /* 0x000068000a0c7a25 */ /* 0x000fe200078e0036 */
[----:B------:R-:W-:Y:S02]  /*0f00*/  IADD3 R55, P1, R56, 0x20, RZ ;  /* 0x0000002038377810 */ /* 0x000fe40007f3e0ff */
[----:B------:R-:W-:Y:S01]  /*0f10*/  ISETP.GE.AND P2, PT, R54, c[0x0][0x16c], PT ;  /* 0x00005b0036007a0c */ /* 0x000fe20003f46270 */
[----:B------:R-:W-:Y:S01]  /*0f20*/  IMAD R73, R10, c[0x0][0x1a4], R73 ;  /* 0x000069000a497a24 */ /* 0x000fe200078e0249 */
[----:B------:R-:W-:Y:S01]  /*0f30*/  IADD3.X R56, RZ, R57, RZ, P1, !PT ;  /* 0x00000039ff387210 */ /* 0x000fe20000ffe4ff */
[----:B------:R-:W-:Y:S01]  /*0f40*/  IMAD R75, R7, c[0x0][0x1a8], RZ ;  /* 0x00006a00074b7a24 */ /* 0x000fe200078e02ff */
[----:B------:R-:W-:-:S02]  /*0f50*/  ISETP.GE.AND P3, PT, R72, c[0x0][0x16c], PT ;  /* 0x00005b0048007a0c */ /* 0x000fc40003f66270 */
[----:B------:R-:W-:Y:S01]  /*0f60*/  IADD3 R13, R13, R73, RZ ;  /* 0x000000490d0d7210 */ /* 0x000fe20007ffe0ff */
[----:B------:R-:W-:Y:S02]  /*0f70*/  IMAD R75, R6, c[0x0][0x1ac], R75 ;  /* 0x00006b00064b7a24 */ /* 0x000fe400078e024b */
[----:B------:R-:W-:Y:S02]  /*0f80*/  IMAD R56, R56, c[0x0][0x198], RZ ;  /* 0x0000660038387a24 */ /* 0x000fe400078e02ff */
[----:B------:R-:W-:-:S04]  /*0f90*/  IMAD.WIDE.U32 R12, R6, c[0x0][0x1a8], R12 ;  /* 0x00006a00060c7a25 */ /* 0x000fc800078e000c */
[----:B------:R-:W-:Y:S02]  /*0fa0*/  IMAD.IADD R13, R13, 0x1, R75 ;  /* 0x000000010d0d7824 */ /* 0x000fe400078e024b */
[C---:B------:R-:W-:Y:S02]  /*0fb0*/  IMAD R57, R55.reuse, c[0x0][0x19c], R56 ;  /* 0x0000670037397a24 */ /* 0x040fe400078e0238 */
[----:B------:R-:W-:Y:S01]  /*0fc0*/  IMAD.WIDE.U32 R12, R55, c[0x0][0x198], R12 ;  /* 0x00006600370c7a25 */ /* 0x000fe200078e000c */
[----:B------:R-:W-:-:S04]  /*0fd0*/  IADD3 R55, R54, 0x80, RZ ;  /* 0x0000008036377810 */ /* 0x000fc80007ffe0ff */
[----:B------:R-:W-:Y:S02]  /*0fe0*/  ISETP.GE.AND P4, PT, R55, c[0x0][0x16c], PT ;  /* 0x00005b0037007a0c */ /* 0x000fe40003f86270 */
[----:B------:R-:W-:Y:S02]  /*0ff0*/  IADD3 R13, R13, R57, RZ ;  /* 0x000000390d0d7210 */ /* 0x000fe40007ffe0ff */
[----:B------:R-:W-:-:S04]  /*1000*/  LEA R54, P1, R12, c[0x0][0x190], 0x1 ;  /* 0x000064000c367a11 */ /* 0x000fc800078208ff */
[----:B------:R-:W-:-:S05]  /*1010*/  LEA.HI.X R55, R12, c[0x0][0x194], R13, 0x1, P1 ;  /* 0x000065000c377a11 */ /* 0x000fca00008f0c0d */
[----:B------:R0:W5:Y:S04]  /*1020*/  @!P2 LDG.E.128 R40, [R54.64] ;  /* 0x000000043628a981 */ /* 0x000168000c1e1d00 */
[----:B------:R0:W5:Y:S04]  /*1030*/  @!P3 LDG.E.128 R44, [R54.64+0x80] ;  /* 0x00008004362cb981 */ /* 0x000168000c1e1d00 */
[----:B------:R0:W5:Y:S02]  /*1040*/  @!P4 LDG.E.128 R48, [R54.64+0x100] ;  /* 0x000100043630c981 */ /* 0x000164000c1e1d00 */
.L_x_1365:
[----:B------:R-:W-:Y:S05]  /*1050*/  BSYNC B0 ;  /* 0x0000000000007941 */ /* 0x000fea0003800000 */
.L_x_1364:
[----:B------:R-:W-:Y:S01]  /*1060*/  HADD2.F32 R28, -RZ, R28.H1_H1 ;  /* 0x3000001cff1c7230 */ /* 0x000fe20000004100 */
[----:B------:R-:W-:Y:S01]  /*1070*/  FFMA.FTZ R68, R71, R70, R68 ;  /* 0x0000004647447223 */ /* 0x000fe20000010044 */
[----:B0-----:R-:W-:Y:S01]  /*1080*/  HADD2.F32 R55, -RZ, R69.H1_H1 ;  /* 0x30000045ff377230 */ /* 0x001fe20000004100 */
[----:B------:R-:W-:Y:S01]  /*1090*/  @P0 LEA R59, R61, R59, 0x6 ;  /* 0x0000003b3d3b0211 */ /* 0x000fe200078e30ff */
[----:B------:R-:W-:Y:S01]  /*10a0*/  HADD2.F32 R12, -RZ, R66.H1_H1 ;  /* 0x30000042ff0c7230 */ /* 0x000fe20000004100 */
[----:B------:R-:W-:Y:S01]  /*10b0*/  BSSY B0, `(.L_x_1366) ;  /* 0x00000ae000007945 */ /* 0x000fe20003800000 */
[----:B-----5:R-:W-:Y:S01]  /*10c0*/  HADD2.F32 R13, -RZ, R40.H1_H1 ;  /* 0x30000028ff0d7230 */ /* 0x020fe20000004100 */
[----:B------:R-:W-:Y:S01]  /*10d0*/  FFMA.FTZ R68, R28, R55, R68 ;  /* 0x000000371c447223 */ /* 0x000fe20000010044 */
[----:B------:R-:W-:-:S02]  /*10e0*/  HADD2.F32 R66, -RZ, R66.H0_H0 ;  /* 0x20000042ff427230 */ /* 0x000fc40000004100 */
[----:B------:R-:W-:Y:S01]  /*10f0*/  HADD2.F32 R55, -RZ, R40.H0_H0 ;  /* 0x20000028ff377230 */ /* 0x000fe20000004100 */
[----:B------:R-:W-:Y:S01]  /*1100*/  FMUL.FTZ R30, R12, R13 ;  /* 0x0000000d0c1e7220 */ /* 0x000fe20000410000 */
[----:B------:R-:W-:Y:S02]  /*1110*/  HADD2.F32 R12, -RZ, R67.H0_H0 ;  /* 0x20000043ff0c7230 */ /* 0x000fe40000004100 */
[----:B------:R-:W-:Y:S01]  /*1120*/  HADD2.F32 R57, -RZ, R41.H0_H0 ;  /* 0x20000029ff397230 */ /* 0x000fe20000004100 */
[----:B------:R-:W-:Y:S01]  /*1130*/  FFMA.FTZ R30, R66, R55, R30 ;  /* 0x00000037421e7223 */ /* 0x000fe2000001001e */
[----:B------:R-:W-:Y:S02]  /*1140*/  HADD2.F32 R13, -RZ, R63.H0_H0 ;  /* 0x2000003fff0d7230 */ /* 0x000fe40000004100 */
[----:B------:R-:W-:Y:S01]  /*1150*/  HADD2.F32 R28, -RZ, R31.H0_H0 ;  /* 0x2000001fff1c7230 */ /* 0x000fe20000004100 */
[----:B------:R-:W-:Y:S01]  /*1160*/  FFMA.FTZ R30, R12, R57, R30 ;  /* 0x000000390c1e7223 */ /* 0x000fe2000001001e */
[----:B------:R-:W-:-:S02]  /*1170*/  HADD2.F32 R67, -RZ, R67.H1_H1 ;  /* 0x30000043ff437230 */ /* 0x000fc40000004100 */
[----:B------:R-:W-:Y:S01]  /*1180*/  HADD2.F32 R12, -RZ, R41.H1_H1 ;  /* 0x30000029ff0c7230 */ /* 0x000fe20000004100 */
        /* <DEDUP_REMOVED lines=8> */
[----:B------:R-:W-:Y:S01]  /*1210*/  HADD2.F32 R14, -RZ, R14.H1_H1 ;  /* 0x3000000eff0e7230 */ /* 0x000fe20000004100 */
[----:B------:R-:W-:Y:S01]  /*1220*/  FFMA.FTZ R12, R12, R31, R30 ;  /* 0x0000001f0c0c7223 */ /* 0x000fe2000001001e */
[----:B------:R-:W-:Y:S02]  /*1230*/  HADD2.F32 R28, -RZ, R32.H0_H0 ;  /* 0x20000020ff1c7230 */ /* 0x000fe40000004100 */
[----:B------:R-:W-:Y:S02]  /*1240*/  HADD2.F32 R41, -RZ, R42.H1_H1 ;  /* 0x3000002aff297230 */ /* 0x000fe40000004100 */
        /* <DEDUP_REMOVED lines=8> */
[----:B------:R-:W-:Y:S02]  /*12d0*/  HADD2.F32 R31, -RZ, R32.H1_H1 ;  /* 0x30000020ff1f7230 */ /* 0x000fe40000004100 */
[----:B------:R-:W-:Y:S01]  /*12e0*/  HADD2.F32 R13, -RZ, R64.H0_H0 ;  /* 0x20000040ff0d7230 */ /* 0x000fe20000004100 */
[----:B------:R-:W-:Y:S01]  /*12f0*/  FFMA.FTZ R30, R15, R14, R12 ;  /* 0x0000000e0f1e7223 */ /* 0x000fe2000001000c */
[----:B------:R-:W-:Y:S01]  /*1300*/  HADD2.F32 R12, -RZ, R16.H0_H0 ;  /* 0x20000010ff0c7230 */ /* 0x000fe20000004100 */
[----:B------:R-:W-:Y:S01]  /*1310*/  FFMA.FTZ R28, R62, R31, R28 ;  /* 0x0000001f3e1c7223 */ /* 0x000fe2000001001c */
[----:B------:R-:W-:-:S02]  /*1320*/  HADD2.F32 R15, -RZ, R44.H0_H0 ;  /* 0x2000002cff0f7230 */ /* 0x000fc40000004100 */
[----:B------:R-:W-:Y:S02]  /*1330*/  HADD2.F32 R16, -RZ, R16.H1_H1 ;  /* 0x30000010ff107230 */ /* 0x000fe40000004100 */
[----:B------:R-:W-:Y:S01]  /*1340*/  HADD2.F32 R14, -RZ, R33.H0_H0 ;  /* 0x20000021ff0e7230 */ /* 0x000fe20000004100 */
[----:B------:R-:W-:Y:S01]  /*1350*/  FFMA.FTZ R12, R12, R15, R30 ;  /* 0x0000000f0c0c7223 */ /* 0x000fe2000001001e */
        /* <DEDUP_REMOVED lines=15> */
[----:B------:R-:W-:Y:S01]  /*1450*/  HADD2.F32 R28, -RZ, R46.H0_H0 ;  /* 0x2000002eff1c7230 */ /* 0x000fe20000004100 */
[----:B------:R-:W-:Y:S01]  /*1460*/  FFMA.FTZ R42, R16, R31, R33 ;  /* 0x0000001f102a7223 */ /* 0x000fe20000010021 */
[----:B------:R-:W-:Y:S02]  /*1470*/  HADD2.F32 R33, -RZ, R34.H1_H1 ;  /* 0x30000022ff217230 */ /* 0x000fe40000004100 */
[----:B------:R-:W-:Y:S01]  /*1480*/  HADD2.F32 R31, -RZ, R37.H0_H0 ;  /* 0x20000025ff1f7230 */ /* 0x000fe20000004100 */
[----:B------:R-:W-:Y:S01]  /*1490*/  FFMA.FTZ R43, R17, R28, R30 ;  /* 0x0000001c112b7223 */ /* 0x000fe2000001001e */
[----:B------:R-:W-:Y:S02]  /*14a0*/  HADD2.F32 R30, -RZ, R29.H1_H1 ;  /* 0x3000001dff1e7230 */ /* 0x000fe40000004100 */
[----:B------:R-:W-:Y:S02]  /*14b0*/  HADD2.F32 R28, -RZ, R37.H1_H1 ;  /* 0x30000025ff1c7230 */ /* 0x000fe40000004100 */
[----:B------:R-:W-:Y:S01]  /*14c0*/  HADD2.F32 R32, -RZ, R18.H1_H1 ;  /* 0x30000012ff207230 */ /* 0x000fe20000004100 */
[----:B------:R-:W-:Y:S01]  /*14d0*/  FFMA.FTZ R42, R30, R33, R42 ;  /* 0x000000211e2a7223 */ /* 0x000fe2000001002a */
[----:B------:R-:W-:-:S02]  /*14e0*/  HADD2.F32 R37, -RZ, R46.H1_H1 ;  /* 0x3000002eff257230 */ /* 0x000fc40000004100 */
[----:B------:R-:W-:Y:S02]  /*14f0*/  HADD2.F32 R30, -RZ, R65.H0_H0 ;  /* 0x20000041ff1e7230 */ /* 0x000fe40000004100 */
        /* <DEDUP_REMOVED lines=9> */
[----:B------:R-:W-:Y:S01]  /*1590*/  HADD2.F32 R41, -RZ, R36.H1_H1 ;  /* 0x30000024ff297230 */ /* 0x000fe20000004100 */
[----:B------:R-:W-:Y:S01]  /*15a0*/  FFMA.FTZ R34, R65, R34, R30 ;  /* 0x0000002241227223 */ /* 0x000fe2000001001e */
[----:B------:R-:W-:Y:S02]  /*15b0*/  HADD2.F32 R19, -RZ, R19.H1_H1 ;  /* 0x30000013ff137230 */ /* 0x000fe40000004100 */
        /* <DEDUP_REMOVED lines=9> */
[----:B------:R-:W-:Y:S01]  /*1650*/  HADD2.F32 R19, -RZ, R48.H1_H1 ;  /* 0x30000030ff137230 */ /* 0x000fe20000004100 */
[----:B------:R-:W-:Y:S01]  /*1660*/  FFMA.FTZ R41, R20, R41, R15 ;  /* 0x0000002914297223 */ /* 0x000fe2000001000f */
        /* <DEDUP_REMOVED lines=17> */
[----:B------:R-:W-:Y:S01]  /*1780*/  IMAD R21, R8, c[0x0][0x220], RZ ;  /* 0x0000880008157a24 */ /* 0x000fe200078e02ff */
        /* <DEDUP_REMOVED lines=16> */
[----:B------:R-:W-:-:S04]  /*1890*/  FFMA.FTZ R16, R23, R16, R17 ;  /* 0x0000001017107223 */ /* 0x000fc80000010011 */
[----:B------:R-:W-:Y:S02]  /*18a0*/  FFMA.FTZ R27, R27, R12, R13 ;  /* 0x0000000c1b1b7223 */ /* 0x000fe4000001000d */
[----:B------:R-:W0:Y:S04]  /*18b0*/  SHFL.BFLY PT, R13, R16, 0x4, 0x1f ;  /* 0x0c801f00100d7f89 */ /* 0x000e2800000e0000 */
[----:B------:R-:W1:Y:S01]  /*18c0*/  SHFL.BFLY PT, R12, R27, 0x4, 0x1f ;  /* 0x0c801f001b0c7f89 */ /* 0x000e6200000e0000 */
[----:B0-----:R-:W-:Y:S01]  /*18d0*/  FADD.FTZ R13, R16, R13 ;  /* 0x0000000d100d7221 */ /* 0x001fe20000010000 */
[----:B------:R-:W-:Y:S01]  /*18e0*/  HFMA2.MMA R16, -RZ, RZ, 0, 0 ;  /* 0x00000000ff107435 */ /* 0x000fe200000001ff */
[----:B-1----:R-:W-:-:S03]  /*18f0*/  FADD.FTZ R17, R27, R12 ;  /* 0x0000000c1b117221 */ /* 0x002fc60000010000 */
[----:B------:R-:W0:Y:S04]  /*1900*/  SHFL.BFLY PT, R12, R13, 0x2, 0x1f ;  /* 0x0c401f000d0c7f89 */ /* 0x000e2800000e0000 */
[----:B------:R-:W1:Y:S01]  /*1910*/  SHFL.BFLY PT, R18, R17, 0x2, 0x1f ;  /* 0x0c401f0011127f89 */ /* 0x000e6200000e0000 */
[----:B0-----:R-:W-:Y:S01]  /*1920*/  FADD.FTZ R14, R13, R12 ;  /* 0x0000000c0d0e7221 */ /* 0x001fe20000010000 */
[----:B------:R-:W-:Y:S01]  /*1930*/  @P0 SHF.R.S32.HI R12, RZ, 0x1f, R59 ;  /* 0x0000001fff0c0819 */ /* 0x000fe2000001143b */
[----:B------:R-:W-:Y:S02]  /*1940*/  IMAD R13, R53, 0x3000, RZ ;  /* 0x00003000350d7824 */ /* 0x000fe400078e02ff */
[----:B-1----:R-:W-:Y:S01]  /*1950*/  FADD.FTZ R18, R17, R18 ;  /* 0x0000001211127221 */ /* 0x002fe20000010000 */
[----:B------:R-:W0:Y:S01]  /*1960*/  SHFL.BFLY PT, R15, R14, 0x1, 0x1f ;  /* 0x0c201f000e0f7f89 */ /* 0x000e2200000e0000 */
[----:B------:R-:W-:-:S02]  /*1970*/  @P0 LEA.HI R12, R12, R59, RZ, 0x6 ;  /* 0x0000003b0c0c0211 */ /* 0x000fc400078f30ff */
[----:B------:R-:W-:Y:S01]  /*1980*/  SHF.L.U32 R17, R58, 0x2, RZ ;  /* 0x000000023a117819 */ /* 0x000fe200000006ff */
[----:B------:R-:W1:Y:S01]  /*1990*/  SHFL.BFLY PT, R19, R18, 0x1, 0x1f ;  /* 0x0c201f0012137f89 */ /* 0x000e6200000e0000 */
[----:B------:R-:W-:Y:S02]  /*19a0*/  @P0 LOP3.LUT R16, R12, 0xffffffc0, RZ, 0xc0, !PT ;  /* 0xffffffc00c100812 */ /* 0x000fe400078ec0ff */
[----:B------:R-:W-:-:S03]  /*19b0*/  ISETP.NE.AND P0, PT, R4, RZ, PT ;  /* 0x000000ff0400720c */ /* 0x000fc60003f05270 */
[----:B------:R-:W-:-:S05]  /*19c0*/  IMAD R12, R16, 0xc0, RZ ;  /* 0x000000c0100c7824 */ /* 0x000fca00078e02ff */
[----:B------:R-:W-:Y:S02]  /*19d0*/  SHF.R.S32.HI R4, RZ, 0x1f, R12 ;  /* 0x0000001fff047819 */ /* 0x000fe4000001140c */
[--C-:B------:R-:W-:Y:S02]  /*19e0*/  IADD3 R12, P1, P2, R12, R17, R13.reuse ;  /* 0x000000110c0c7210 */ /* 0x100fe40007a3e00d */
[----:B------:R-:W-:Y:S02]  /*19f0*/  SHF.R.S32.HI R13, RZ, 0x1f, R13 ;  /* 0x0000001fff0d7819 */ /* 0x000fe4000001140d */
[----:B------:R-:W-:Y:S01]  /*1a00*/  SHF.R.S32.HI R17, RZ, 0x1f, R17 ;  /* 0x0000001fff117819 */ /* 0x000fe20000011411 */
[----:B0-----:R-:W-:-:S03]  /*1a10*/  FADD.FTZ R20, R14, R15 ;  /* 0x0000000f0e147221 */ /* 0x001fc60000010000 */
[----:B------:R-:W-:Y:S01]  /*1a20*/  IADD3.X R13, R4, R17, R13, P1, P2 ;  /* 0x00000011040d7210 */ /* 0x000fe20000fe440d */
[----:B-1----:R-:W-:Y:S01]  /*1a30*/  FADD.FTZ R19, R18, R19 ;  /* 0x0000001312137221 */ /* 0x002fe20000010000 */
[----:B------:R-:W-:Y:S05]  /*1a40*/  @P0 BRA `(.L_x_1367) ;  /* 0x0000014000000947 */ /* 0x000fea0003800000 */
[----:B------:R-:W-:Y:S01]  /*1a50*/  SHF.R.S32.HI R4, RZ, 0x1f, R16 ;  /* 0x0000001fff047819 */ /* 0x000fe20000011410 */
[----:B------:R-:W-:Y:S01]  /*1a60*/  IMAD R17, R8, c[0x0][0x1c8], RZ ;  /* 0x0000720008117a24 */ /* 0x000fe200078e02ff */
[----:B------:R-:W-:Y:S02]  /*1a70*/  IADD3 R14, P0, R11, R16, RZ ;  /* 0x000000100b0e7210 */ /* 0x000fe40007f1e0ff */
[----:B------:R-:W-:Y:S01]  /*1a80*/  ISETP.GE.AND P1, PT, R3, R9, PT ;  /* 0x000000090300720c */ /* 0x000fe20003f26270 */
[----:B------:R-:W-:Y:S01]  /*1a90*/  IMAD R17, R10, c[0x0][0x1cc], R17 ;  /* 0x000073000a117a24 */ /* 0x000fe200078e0211 */
[----:B------:R-:W-:-:S05]  /*1aa0*/  LEA.HI.X.SX32 R15, R11, R4, 0x1, P0 ;  /* 0x000000040b0f7211 */ /* 0x000fca00000f0eff */
[----:B------:R-:W-:-:S04]  /*1ab0*/  IMAD.WIDE.U32 R14, R10, c[0x0][0x1c8], R14 ;  /* 0x000072000a0e7a25 */ /* 0x000fc800078e000e */
[----:B------:R-:W-:Y:S02]  /*1ac0*/  IMAD.IADD R15, R15, 0x1, R17 ;  /* 0x000000010f0f7824 */ /* 0x000fe400078e0211 */
[----:B------:R-:W-:Y:S02]  /*1ad0*/  IMAD R17, R7, c[0x0][0x1d0], RZ ;  /* 0x0000740007117a24 */ /* 0x000fe400078e02ff */
[----:B------:R-:W-:-:S04]  /*1ae0*/  IMAD.WIDE.U32 R14, R6, c[0x0][0x1d0], R14 ;  /* 0x00007400060e7a25 */ /* 0x000fc800078e000e */
[----:B------:R-:W-:Y:S01]  /*1af0*/  IMAD R17, R6, c[0x0][0x1d4], R17 ;  /* 0x0000750006117a24 */ /* 0x000fe200078e0211 */
[----:B------:R-:W-:-:S04]  /*1b00*/  IADD3 R4, P0, R3, R14, RZ ;  /* 0x0000000e03047210 */ /* 0x000fc80007f1e0ff */
[----:B------:R-:W-:Y:S02]  /*1b10*/  IADD3.X R15, R2, R15, R17, P0, !PT ;  /* 0x0000000f020f7210 */ /* 0x000fe400007fe411 */
[----:B------:R-:W-:Y:S02]  /*1b20*/  LEA R2, P2, R4, c[0x0][0x1b0], 0x2 ;  /* 0x00006c0004027a11 */ /* 0x000fe400078410ff */
[----:B------:R-:W-:Y:S02]  /*1b30*/  ISETP.GE.AND P0, PT, R0, R9, PT ;  /* 0x000000090000720c */ /* 0x000fe40003f06270 */
[----:B------:R-:W-:Y:S02]  /*1b40*/  LEA.HI.X R3, R4, c[0x0][0x1b4], R15, 0x2, P2 ;  /* 0x00006d0004037a11 */ /* 0x000fe400010f140f */
[----:B------:R-:W-:Y:S02]  /*1b50*/  FSEL R9, R20, RZ, !P1 ;  /* 0x000000ff14097208 */ /* 0x000fe40004800000 */
[----:B------:R-:W-:-:S03]  /*1b60*/  FSEL R15, R19, RZ, !P0 ;  /* 0x000000ff130f7208 */ /* 0x000fc60004000000 */
[----:B------:R0:W-:Y:S04]  /*1b70*/  STG.E [R2.64], R9 ;  /* 0x0000000902007986 */ /* 0x0001e8000c101904 */
[----:B------:R0:W-:Y:S02]  /*1b80*/  STG.E [R2.64+0x80], R15 ;  /* 0x0000800f02007986 */ /* 0x0001e4000c101904 */
.L_x_1367:
[----:B------:R-:W-:Y:S05]  /*1b90*/  BSYNC B0 ;  /* 0x0000000000007941 */ /* 0x000fea0003800000 */
.L_x_1366:
[----:B------:R-:W-:Y:S01]  /*1ba0*/  IADD3 R52, R52, 0x3f, RZ ;  /* 0x0000003f34347810 */ /* 0x000fe20007ffe0ff */
[C---:B------:R-:W-:Y:S01]  /*1bb0*/  IMAD R21, R10.reuse, c[0x0][0x224], R21 ;  /* 0x000089000a157a24 */ /* 0x040fe200078e0215 */
[----:B------:R-:W-:Y:S01]  /*1bc0*/  ISETP.NE.U32.AND P1, PT, RZ, c[0x0][0x238], PT ;  /* 0x00008e00ff007a0c */ /* 0x000fe20003f25070 */
[----:B------:R-:W-:Y:S01]  /*1bd0*/  IMAD.WIDE.U32 R12, R10, c[0x0][0x220], R12 ;  /* 0x000088000a0c7a25 */ /* 0x000fe200078e000c */
[--C-:B0-----:R-:W-:Y:S01]  /*1be0*/  SHF.R.S32.HI R3, RZ, 0x1f, R52.reuse ;  /* 0x0000001fff037819 */ /* 0x101fe20000011434 */
[----:B------:R-:W-:Y:S01]  /*1bf0*/  BSSY B0, `(.L_x_1368) ;  /* 0x0000024000007945 */ /* 0x000fe20003800000 */
[----:B------:R-:W-:Y:S01]  /*1c00*/  ISETP.NE.AND.EX P1, PT, RZ, c[0x0][0x23c], PT, P1 ;  /* 0x00008f00ff007a0c */ /* 0x000fe20003f25310 */
[----:B------:R-:W-:Y:S01]  /*1c10*/  IMAD R0, R53, -0x40, R52 ;  /* 0xffffffc035007824 */ /* 0x000fe200078e0234 */
[----:B------:R-:W-:Y:S01]  /*1c20*/  LEA.HI R3, R3, R52, RZ, 0x6 ;  /* 0x0000003403037211 */ /* 0x000fe200078f30ff */
[----:B------:R-:W-:Y:S01]  /*1c30*/  IMAD R15, R7, c[0x0][0x228], RZ ;  /* 0x00008a00070f7a24 */ /* 0x000fe200078e02ff */
[----:B------:R-:W-:-:S02]  /*1c40*/  IADD3 R13, R13, R21, RZ ;  /* 0x000000150d0d7210 */ /* 0x000fc40007ffe0ff */
[----:B------:R-:W-:Y:S01]  /*1c50*/  LOP3.LUT R3, R3, 0xffffffc0, RZ, 0xc0, !PT ;  /* 0xffffffc003037812 */ /* 0x000fe200078ec0ff */
[----:B------:R-:W-:Y:S01]  /*1c60*/  IMAD R15, R6, c[0x0][0x22c], R15 ;  /* 0x00008b00060f7a24 */ /* 0x000fe200078e020f */
[----:B------:R-:W-:Y:S02]  /*1c70*/  ISETP.NE.OR P1, PT, R58, RZ, !P1 ;  /* 0x000000ff3a00720c */ /* 0x000fe40004f25670 */
[----:B------:R-:W-:Y:S01]  /*1c80*/  IADD3 R9, R0, R3, -R52 ;  /* 0x0000000300097210 */ /* 0x000fe20007ffe834 */
[----:B------:R-:W-:-:S03]  /*1c90*/  IMAD.WIDE.U32 R2, R6, c[0x0][0x228], R12 ;  /* 0x00008a0006027a25 */ /* 0x000fc600078e000c */
[C---:B------:R-:W-:Y:S02]  /*1ca0*/  ISETP.GE.AND P0, PT, R58.reuse, R9, PT ;  /* 0x000000093a00720c */ /* 0x040fe40003f06270 */
[----:B------:R-:W-:Y:S02]  /*1cb0*/  IADD3 R3, R3, R15, RZ ;  /* 0x0000000f03037210 */ /* 0x000fe40007ffe0ff */
[----:B------:R-:W-:Y:S02]  /*1cc0*/  ISETP.GT.OR P0, PT, R58, 0x3f, P0 ;  /* 0x0000003f3a00780c */ /* 0x000fe40000704670 */
[----:B------:R-:W-:-:S04]  /*1cd0*/  LEA R12, P2, R2, c[0x0][0x208], 0x2 ;  /* 0x00008200020c7a11 */ /* 0x000fc800078410ff */
[----:B------:R-:W-:-:S07]  /*1ce0*/  LEA.HI.X R13, R2, c[0x0][0x20c], R3, 0x2, P2 ;  /* 0x00008300020d7a11 */ /* 0x000fce00010f1403 */
[----:B------:R-:W-:Y:S05]  /*1cf0*/  @P0 BRA `(.L_x_1369) ;  /* 0x0000013000000947 */ /* 0x000fea0003800000 */
[--C-:B------:R-:W-:Y:S01]  /*1d00*/  IADD3 R2, P0, P2, R16, R11, R58.reuse ;  /* 0x0000000b10027210 */ /* 0x100fe20007a1e03a */
[----:B------:R-:W-:Y:S01]  /*1d10*/  IMAD R9, R8, c[0x0][0x1f8], RZ ;  /* 0x00007e0008097a24 */ /* 0x000fe200078e02ff */
[----:B------:R-:W-:Y:S01]  /*1d20*/  SHF.R.S32.HI R0, RZ, 0x1f, R11 ;  /* 0x0000001fff007819 */ /* 0x000fe2000001140b */
[----:B------:R-:W-:Y:S01]  /*1d30*/  IMAD R7, R7, c[0x0][0x200], RZ ;  /* 0x0000800007077a24 */ /* 0x000fe200078e02ff */
[----:B------:R-:W-:Y:S01]  /*1d40*/  SHF.R.S32.HI R3, RZ, 0x1f, R58 ;  /* 0x0000001fff037819 */ /* 0x000fe2000001143a */
[----:B------:R-:W-:Y:S01]  /*1d50*/  IMAD R9, R10, c[0x0][0x1fc], R9 ;  /* 0x00007f000a097a24 */ /* 0x000fe200078e0209 */
[----:B------:R-:W-:-:S04]  /*1d60*/  SHF.R.S32.HI R16, RZ, 0x1f, R16 ;  /* 0x0000001fff107819 */ /* 0x000fc80000011410 */
[----:B------:R-:W-:Y:S01]  /*1d70*/  IADD3.X R3, R16, R0, R3, P0, P2 ;  /* 0x0000000010037210 */ /* 0x000fe200007e4403 */
[C---:B------:R-:W-:Y:S01]  /*1d80*/  FMUL.FTZ R0, R5.reuse, 1.4426950216293334961 ;  /* 0x3fb8aa3b05007820 */ /* 0x040fe20000410000 */
[----:B------:R-:W-:-:S03]  /*1d90*/  FSETP.NEU.FTZ.AND P0, PT, R5, -INF , PT ;  /* 0xff8000000500780b */ /* 0x000fc60003f1d000 */
[----:B------:R-:W-:Y:S01]  /*1da0*/  IMAD.WIDE.U32 R2, R10, c[0x0][0x1f8], R2 ;  /* 0x00007e000a027a25 */ /* 0x000fe200078e0002 */
[----:B------:R-:W-:-:S04]  /*1db0*/  FSEL R5, R0, RZ, P0 ;  /* 0x000000ff00057208 */ /* 0x000fc80000000000 */
[----:B------:R-:W-:Y:S01]  /*1dc0*/  IADD3 R3, R3, R9, RZ ;  /* 0x0000000903037210 */ /* 0x000fe20007ffe0ff */
[----:B------:R-:W-:-:S04]  /*1dd0*/  IMAD R9, R6, c[0x0][0x204], R7 ;  /* 0x0000810006097a24 */ /* 0x000fc800078e0207 */
[----:B------:R-:W-:-:S05]  /*1de0*/  IMAD.WIDE.U32 R6, R6, c[0x0][0x200], R2 ;  /* 0x0000800006067a25 */ /* 0x000fca00078e0002 */
[----:B------:R-:W-:Y:S02]  /*1df0*/  IADD3 R3, R7, R9, RZ ;  /* 0x0000000907037210 */ /* 0x000fe40007ffe0ff */
[----:B------:R-:W-:-:S04]  /*1e00*/  LEA R2, P2, R6, c[0x0][0x1f0], 0x2 ;  /* 0x00007c0006027a11 */ /* 0x000fc800078410ff */
[----:B------:R-:W-:-:S05]  /*1e10*/  LEA.HI.X R3, R6, c[0x0][0x1f4], R3, 0x2, P2 ;  /* 0x00007d0006037a11 */ /* 0x000fca00010f1403 */
[----:B------:R0:W-:Y:S04]  /*1e20*/  STG.E [R2.64], R5 ;  /* 0x0000000502007986 */ /* 0x0001e8000c101904 */
.L_x_1369:
[----:B------:R-:W-:Y:S05]  /*1e30*/  BSYNC B0 ;  /* 0x0000000000007941 */ /* 0x000fea0003800000 */
.L_x_1368:
        /* <DEDUP_REMOVED lines=13> */
[----:B------:R-:W-:-:S04]  /*1f10*/  IMAD R53, R53, c[0x0][0x230], R61 ;  /* 0x00008c0035357a24 */ /* 0x000fc800078e023d */
[----:B------:R-:W-:-:S04]  /*1f20*/  IMAD R53, R53, c[0x0][0x170], R10 ;  /* 0x00005c0035357a24 */ /* 0x000fc800078e020a */
[----:B------:R-:W-:-:S05]  /*1f30*/  IMAD.WIDE R60, R53, R60, c[0x0][0x238] ;  /* 0x00008e00353c7625 */ /* 0x000fca00078e023c */
[----:B------:R-:W-:Y:S01]  /*1f40*/  STG.E [R60.64], RZ ;  /* 0x000000ff3c007986 */ /* 0x000fe2000c101904 */
[----:B------:R-:W-:Y:S05]  /*1f50*/  EXIT ;  /* 0x000000000000794d */ /* 0x000fea0003800000 */
.L_x_1370:
        /* <DEDUP_REMOVED lines=10> */
.L_x_1434:


//--------------------- .nv.shared._ZN7cutlass13device_kernelIN5flash19enable_sm80_to_sm89INS1_16FlashAttnBwdSm80INS1_25CollectiveMainloopBwdSm80ILi1ELi1EN4cute5tupleIJNS5_1CILi64EEES8_NS7_ILi192EEEEEENS_6half_tEfNS_4arch4Sm80ELb0ELb0ELb0ELb0ELb0ELb0ELb0ELb0ELi2ELi2ELi2ELi2ELb1EEENS1_21CollectiveEpilogueBwdISA_SB_SD_Li256ELb0ELb0ELi4EEENS1_19SingleTileSchedulerILb0ELb0ELb0ELi64EEEEEEEEEvNT_6ParamsE --------------------------
	.section	.nv.shared._ZN7cutlass13device_kernelIN5flash19enable_sm80_to_sm89INS1_16FlashAttnBwdSm80INS1_25CollectiveMainloopBwdSm80ILi1ELi1EN4cute5tupleIJNS5_1CILi64EEES8_NS7_ILi192EEEEEENS_6half_tEfNS_4arch4Sm80ELb0ELb0ELb0ELb0ELb0ELb0ELb0ELb0ELi2ELi2ELi2ELi2ELb1EEENS1_21CollectiveEpilogueBwdISA_SB_SD_Li256ELb0ELb0ELi4EEENS1_19SingleTileSchedulerILb0ELb0ELb0ELi64EEEEEEEEEvNT_6ParamsE,"aw",@nobits
	.sectionflags	@""
	.align	16


//--------------------- .nv.global                --------------------------
	.section	.nv.global,"aw",@nobits
.nv.global:
	.type		_ZN66_INTERNAL_63749ae7_30_flash_bwd_hdim192_fp16_sm80_cu_ceb34e2a_29184cute1_E,@object
	.size		_ZN66_INTERNAL_63749ae7_30_flash_bwd_hdim192_fp16_sm80_cu_ceb34e2a_29184cute1_E,(_ZN66_INTERNAL_63749ae7_30_flash_bwd_hdim192_fp16_sm80_cu_ceb34e2a_29184cuda3std3__45__cpo6cbeginE - _ZN66_INTERNAL_63749ae7_30_flash_bwd_hdim192_fp16_sm80_cu_ceb34e2a_29184cute1_E)
_ZN66_INTERNAL_63749ae7_30_flash_bwd_hdim192_fp16_sm80_cu_ceb34e2a_29184cute1_E:
	.zero		1
	.type		_ZN66_INTERNAL_63749ae7_30_flash_bwd_hdim192_fp16_sm80_cu_ceb34e2a_29184cuda3std3__45__cpo6cbeginE,@object
	.size		_ZN66_INTERNAL_63749ae7_30_flash_bwd_hdim192_fp16_sm80_cu_ceb34e2a_29184cuda3std3__45__cpo6cbeginE,(_ZN66_INTERNAL_63749ae7_30_flash_bwd_hdim192_fp16_sm80_cu_ceb34e2a_29184cuda3std3__48in_placeE - _ZN66_INTERNAL_63749ae7_30_flash_bwd_hdim192_fp16_sm80_cu_ceb34e2a_29184cuda3std3__45__cpo6cbeginE)
_ZN66_INTERNAL_63749ae7_30_flash_bwd_hdim192_fp16_sm80_cu_ceb34e2a_29184cuda3std3__45__cpo6cbeginE:
	.zero		1
	.type		_ZN66_INTERNAL_63749ae7_30_flash_bwd_hdim192_fp16_sm80_cu_ceb34e2a_29184cuda3std3__48in_placeE,@object
	.size		_ZN66_INTERNAL_63749ae7_30_flash_bwd_hdim192_fp16_sm80_cu_ceb34e2a_29184cuda3std3__48in_placeE,(_ZN66_INTERNAL_63749ae7_30_flash_bwd_hdim192_fp16_sm80_cu_ceb34e2a_29184cuda3std6ranges3__45__cpo9iter_moveE - _ZN66_INTERNAL_63749ae7_30_flash_bwd_hdim192_fp16_sm80_cu_ceb34e2a_29184cuda3std3__48in_placeE)
_ZN66_INTERNAL_63749ae7_30_flash_bwd_hdim192_fp16_sm80_cu_ceb34e2a_29184cuda3std3__48in_placeE:
	.zero		1
	.type		_ZN66_INTERNAL_63749ae7_30_flash_bwd_hdim192_fp16_sm80_cu_ceb34e2a_29184cuda3std6ranges3__45__cpo9iter_moveE,@object
	.size		_ZN66_INTERNAL_63749ae7_30_flash_bwd_hdim192_fp16_sm80_cu_ceb34e2a_29184cuda3std6ranges3__45__cpo9iter_moveE,(_ZN66_INTERNAL_63749ae7_30_flash_bwd_hdim192_fp16_sm80_cu_ceb34e2a_29184cuda3std3__45__cpo5beginE - _ZN66_INTERNAL_63749ae7_30_flash_bwd_hdim192_fp16_sm80_cu_ceb34e2a_29184cuda3std6ranges3__45__cpo9iter_moveE)
_ZN66_INTERNAL_63749ae7_30_flash_bwd_hdim192_fp16_sm80_cu_ceb34e2a_29184cuda3std6ranges3__45__cpo9iter_moveE:
	.zero		1
	.type		_ZN66_INTERNAL_63749ae7_30_flash_bwd_hdim192_fp16_sm80_cu_ceb34e2a_29184cuda3std3__45__cpo5beginE,@object
	.size		_ZN66_INTERNAL_63749ae7_30_flash_bwd_hdim192_fp16_sm80_cu_ceb34e2a_29184cuda3std3__45__cpo5beginE,(_ZN66_INTERNAL_63749ae7_30_flash_bwd_hdim192_fp16_sm80_cu_ceb34e2a_29184cuda3std3__468_GLOBAL__N__63749ae7_30_flash_bwd_hdim192_fp16_sm80_cu_ceb34e2a_29186ignoreE - _ZN66_INTERNAL_63749ae7_30_flash_bwd_hdim192_fp16_sm80_cu_ceb34e2a_29184cuda3std3__45__cpo5beginE)
_ZN66_INTERNAL_63749ae7_30_flash_bwd_hdim192_fp16_sm80_cu_ceb34e2a_29184cuda3std3__45__cpo5beginE:
	.zero		1
	.type		_ZN66_INTERNAL_63749ae7_30_flash_bwd_hdim192_fp16_sm80_cu_ceb34e2a_29184cuda3std3__468_GLOBAL__N__63749ae7_30_flash_bwd_hdim192_fp16_sm80_cu_ceb34e2a_29186ignoreE,@object
	.size		_ZN66_INTERNAL_63749ae7_30_flash_bwd_hdim192_fp16_sm80_cu_ceb34e2a_29184cuda3std3__468_GLOBAL__N__63749ae7_30_flash_bwd_hdim192_fp16_sm80_cu_ceb34e2a_29186ignoreE,(_ZN66_INTERNAL_63749ae7_30_flash_bwd_hdim192_fp16_sm80_cu_ceb34e2a_29184cute7productE - _ZN66_INTERNAL_63749ae7_30_flash_bwd_hdim192_fp16_sm80_cu_ceb34e2a_29184cuda3std3__468_GLOBAL__N__63749ae7_30_flash_bwd_hdim192_fp16_sm80_cu_ceb34e2a_29186ignoreE)
_ZN66_INTERNAL_63749ae7_30_flash_bwd_hdim192_fp16_sm80_cu_ceb34e2a_29184cuda3std3__468_GLOBAL__N__63749ae7_30_flash_bwd_hdim192_fp16_sm80_cu_ceb34e2a_29186ignoreE:
	.zero		1
	.type		_ZN66_INTERNAL_63749ae7_30_flash_bwd_hdim192_fp16_sm80_cu_ceb34e2a_29184cute7productE,@object
	.size		_ZN66_INTERNAL_63749ae7_30_flash_bwd_hdim192_fp16_sm80_cu_ceb34e2a_29184cute7productE,(_ZN66_INTERNAL_63749ae7_30_flash_bwd_hdim192_fp16_sm80_cu_ceb34e2a_29184cuda3std3__45__cpo3endE - _ZN66_INTERNAL_63749ae7_30_flash_bwd_hdim192_fp16_sm80_cu_ceb34e2a_29184cute7productE)
_ZN66_INTERNAL_63749ae7_30_flash_bwd_hdim192_fp16_sm80_cu_ceb34e2a_29184cute7productE:
	.zero		1
	.type		_ZN66_INTERNAL_63749ae7_30_flash_bwd_hdim192_fp16_sm80_cu_ceb34e2a_29184cuda3std3__45__cpo3endE,@object
	.size		_ZN66_INTERNAL_63749ae7_30_flash_bwd_hdim192_fp16_sm80_cu_ceb34e2a_29184cuda3std3__45__cpo3endE,(_ZN66_INTERNAL_63749ae7_30_flash_bwd_hdim192_fp16_sm80_cu_ceb34e2a_29184cuda3std3__419piecewise_constructE - _ZN66_INTERNAL_63749ae7_30_flash_bwd_hdim192_fp16_sm80_cu_ceb34e2a_29184cuda3std3__45__cpo3endE)
_ZN66_INTERNAL_63749ae7_30_flash_bwd_hdim192_fp16_sm80_cu_ceb34e2a_29184cuda3std3__45__cpo3endE:
	.zero		1
	.type		_ZN66_INTERNAL_63749ae7_30_flash_bwd_hdim192_fp16_sm80_cu_ceb34e2a_29184cuda3std3__419piecewise_constructE,@object
	.size		_ZN66_INTERNAL_63749ae7_30_flash_bwd_hdim192_fp16_sm80_cu_ceb34e2a_29184cuda3std3__419piecewise_constructE,(_ZN66_INTERNAL_63749ae7_30_flash_bwd_hdim192_fp16_sm80_cu_ceb34e2a_29184cuda3std3__45__cpo4cendE - _ZN66_INTERNAL_63749ae7_30_flash_bwd_hdim192_fp16_sm80_cu_ceb34e2a_29184cuda3std3__419piecewise_constructE)
_ZN66_INTERNAL_63749ae7_30_flash_bwd_hdim192_fp16_sm80_cu_ceb34e2a_29184cuda3std3__419piecewise_constructE:
	.zero		1
	.type		_ZN66_INTERNAL_63749ae7_30_flash_bwd_hdim192_fp16_sm80_cu_ceb34e2a_29184cuda3std3__45__cpo4cendE,@object
	.size		_ZN66_INTERNAL_63749ae7_30_flash_bwd_hdim192_fp16_sm80_cu_ceb34e2a_29184cuda3std3__45__cpo4cendE,(_ZN66_INTERNAL_63749ae7_30_flash_bwd_hdim192_fp16_sm80_cu_ceb34e2a_29184cuda3std6ranges3__45__cpo4swapE - _ZN66_INTERNAL_63749ae7_30_flash_bwd_hdim192_fp16_sm80_cu_ceb34e2a_29184cuda3std3__45__cpo4cendE)
_ZN66_INTERNAL_63749ae7_30_flash_bwd_hdim192_fp16_sm80_cu_ceb34e2a_29184cuda3std3__45__cpo4cendE:
	.zero		1
	.type		_ZN66_INTERNAL_63749ae7_30_flash_bwd_hdim192_fp16_sm80_cu_ceb34e2a_29184cuda3std6ranges3__45__cpo4swapE,@object
	.size		_ZN66_INTERNAL_63749ae7_30_flash_bwd_hdim192_fp16_sm80_cu_ceb34e2a_29184cuda3std6ranges3__45__cpo4swapE,(.L_7 - _ZN66_INTERNAL_63749ae7_30_flash_bwd_hdim192_fp16_sm80_cu_ceb34e2a_29184cuda3std6ranges3__45__cpo4swapE)
_ZN66_INTERNAL_63749ae7_30_flash_bwd_hdim192_fp16_sm80_cu_ceb34e2a_29184cuda3std6ranges3__45__cpo4swapE:
	.zero		1
.L_7:


//--------------------- .nv.shared._ZN7cutlass13device_kernelIN5flash19enable_sm80_to_sm89INS1_16FlashAttnBwdSm80INS1_25CollectiveMainloopBwdSm80ILi1ELi1EN4cute5tupleIJNS5_1CILi64EEES8_NS7_ILi192EEEEEENS_6half_tEfNS_4arch4Sm80ELb0ELb0ELb0ELb0ELb1ELb0ELb0ELb0ELi2ELi2ELi2ELi2ELb1EEENS1_21CollectiveEpilogueBwdISA_SB_SD_Li256ELb0ELb0ELi4EEENS1_19SingleTileSchedulerILb0ELb0ELb0ELi64EEEEEEEEEvNT_6ParamsE --------------------------
	.section	.nv.shared._ZN7cutlass13device_kernelIN5flash19enable_sm80_to_sm89INS1_16FlashAttnBwdSm80INS1_25CollectiveMainloopBwdSm80ILi1ELi1EN4cute5tupleIJNS5_1CILi64EEES8_NS7_ILi192EEEEEENS_6half_tEfNS_4arch4Sm80ELb0ELb0ELb0ELb0ELb1ELb0ELb0ELb0ELi2ELi2ELi2ELi2ELb1EEENS1_21CollectiveEpilogueBwdISA_SB_SD_Li256ELb0ELb0ELi4EEENS1_19SingleTileSchedulerILb0ELb0ELb0ELi64EEEEEEEEEvNT_6ParamsE,"aw",@nobits
	.sectionflags	@""
	.align	16


//--------------------- .nv.shared._ZN7cutlass13device_kernelIN5flash19enable_sm80_to_sm89INS1_16FlashAttnBwdSm80INS1_25CollectiveMainloopBwdSm80ILi1ELi1EN4cute5tupleIJNS5_1CILi64EEES8_NS7_ILi192EEEEEENS_6half_tEfNS_4arch4Sm80ELb0ELb0ELb0ELb0ELb0ELb0ELb0ELb0ELi2ELi2ELi2ELi2ELb1EEENS1_24CollectiveEpilogueBwdGQAISA_fSD_Li256ELb0ELb0EEENS1_19SingleTileSchedulerILb0ELb0ELb0ELi64EEEEEEEEEvNT_6ParamsE --------------------------
	.section	.nv.shared._ZN7cutlass13device_kernelIN5flash19enable_sm80_to_sm89INS1_16FlashAttnBwdSm80INS1_25CollectiveMainloopBwdSm80ILi1ELi1EN4cute5tupleIJNS5_1CILi64EEES8_NS7_ILi192EEEEEENS_6half_tEfNS_4arch4Sm80ELb0ELb0ELb0ELb0ELb0ELb0ELb0ELb0ELi2ELi2ELi2ELi2ELb1EEENS1_24CollectiveEpilogueBwdGQAISA_fSD_Li256ELb0ELb0EEENS1_19SingleTileSchedulerILb0ELb0ELb0ELi64EEEEEEEEEvNT_6ParamsE,"aw",@nobits
	.sectionflags	@""
	.align	16


//--------------------- .nv.shared._ZN7cutlass13device_kernelIN5flash19enable_sm80_to_sm89INS1_16FlashAttnBwdSm80INS1_25CollectiveMainloopBwdSm80ILi1ELi1EN4cute5tupleIJNS5_1CILi64EEES8_NS7_ILi192EEEEEENS_6half_tEfNS_4arch4Sm80ELb0ELb0ELb0ELb0ELb1ELb0ELb0ELb0ELi2ELi2ELi2ELi2ELb1EEENS1_24CollectiveEpilogueBwdGQAISA_fSD_Li256ELb0ELb1EEENS1_19SingleTileSchedulerILb0ELb0ELb0ELi64EEEEEEEEEvNT_6ParamsE --------------------------
	.section	.nv.shared._ZN7cutlass13device_kernelIN5flash19enable_sm80_to_sm89INS1_16FlashAttnBwdSm80INS1_25CollectiveMainloopBwdSm80ILi1ELi1EN4cute5tupleIJNS5_1CILi64EEES8_NS7_ILi192EEEEEENS_6half_tEfNS_4arch4Sm80ELb0ELb0ELb0ELb0ELb1ELb0ELb0ELb0ELi2ELi2ELi2ELi2ELb1EEENS1_24CollectiveEpilogueBwdGQAISA_fSD_Li256ELb0ELb1EEENS1_19SingleTileSchedulerILb0ELb0ELb0ELi64EEEEEEEEEvNT_6ParamsE,"aw",@nobits
	.sectionflags	@""
	.align	16


//--------------------- .nv.shared._ZN7cutlass13device_kernelIN5flash19enable_sm80_to_sm89INS1_16FlashAttnBwdSm80INS1_25CollectiveMainloopBwdSm80ILi1ELi1EN4cute5tupleIJNS5_1CILi64EEES8_NS7_ILi192EEEEEENS_6half_tEfNS_4arch4Sm80ELb0ELb0ELb0ELb1ELb0ELb0ELb0ELb0ELi2ELi2ELi2ELi2ELb1EEENS1_21CollectiveEpilogueBwdISA_SB_SD_Li256ELb1ELb0ELi4EEENS1_19SingleTileSchedulerILb1ELb0ELb0ELi64EEEEEEEEEvNT_6ParamsE --------------------------
	.section	.nv.shared._ZN7cutlass13device_kernelIN5flash19enable_sm80_to_sm89INS1_16FlashAttnBwdSm80INS1_25CollectiveMainloopBwdSm80ILi1ELi1EN4cute5tupleIJNS5_1CILi64EEES8_NS7_ILi192EEEEEENS_6half_tEfNS_4arch4Sm80ELb0ELb0ELb0ELb1ELb0ELb0ELb0ELb0ELi2ELi2ELi2ELi2ELb1EEENS1_21CollectiveEpilogueBwdISA_SB_SD_Li256ELb1ELb0ELi4EEENS1_19SingleTileSchedulerILb1ELb0ELb0ELi64EEEEEEEEEvNT_6ParamsE,"aw",@nobits
	.sectionflags	@""
	.align	16


//--------------------- .nv.shared._ZN7cutlass13device_kernelIN5flash19enable_sm80_to_sm89INS1_16FlashAttnBwdSm80INS1_25CollectiveMainloopBwdSm80ILi1ELi1EN4cute5tupleIJNS5_1CILi64EEES8_NS7_ILi192EEEEEENS_6half_tEfNS_4arch4Sm80ELb0ELb0ELb0ELb1ELb1ELb0ELb0ELb0ELi2ELi2ELi2ELi2ELb1EEENS1_21CollectiveEpilogueBwdISA_SB_SD_Li256ELb1ELb0ELi4EEENS1_19SingleTileSchedulerILb1ELb0ELb0ELi64EEEEEEEEEvNT_6ParamsE --------------------------
	.section	.nv.shared._ZN7cutlass13device_kernelIN5flash19enable_sm80_to_sm89INS1_16FlashAttnBwdSm80INS1_25CollectiveMainloopBwdSm80ILi1ELi1EN4cute5tupleIJNS5_1CILi64EEES8_NS7_ILi192EEEEEENS_6half_tEfNS_4arch4Sm80ELb0ELb0ELb0ELb1ELb1ELb0ELb0ELb0ELi2ELi2ELi2ELi2ELb1EEENS1_21CollectiveEpilogueBwdISA_SB_SD_Li256ELb1ELb0ELi4EEENS1_19SingleTileSchedulerILb1ELb0ELb0ELi64EEEEEEEEEvNT_6ParamsE,"aw",@nobits
	.sectionflags	@""
	.align	16


//--------------------- .nv.shared._ZN7cutlass13device_kernelIN5flash19enable_sm80_to_sm89INS1_16FlashAttnBwdSm80INS1_25CollectiveMainloopBwdSm80ILi1ELi1EN4cute5tupleIJNS5_1CILi64EEES8_NS7_ILi192EEEEEENS_6half_tEfNS_4arch4Sm80ELb0ELb0ELb0ELb1ELb0ELb0ELb0ELb0ELi2ELi2ELi2ELi2ELb1EEENS1_24CollectiveEpilogueBwdGQAISA_fSD_Li256ELb1ELb0EEENS1_19SingleTileSchedulerILb1ELb0ELb0ELi64EEEEEEEEEvNT_6ParamsE --------------------------
	.section	.nv.shared._ZN7cutlass13device_kernelIN5flash19enable_sm80_to_sm89INS1_16FlashAttnBwdSm80INS1_25CollectiveMainloopBwdSm80ILi1ELi1EN4cute5tupleIJNS5_1CILi64EEES8_NS7_ILi192EEEEEENS_6half_tEfNS_4arch4Sm80ELb0ELb0ELb0ELb1ELb0ELb0ELb0ELb0ELi2ELi2ELi2ELi2ELb1EEENS1_24CollectiveEpilogueBwdGQAISA_fSD_Li256ELb1ELb0EEENS1_19SingleTileSchedulerILb1ELb0ELb0ELi64EEEEEEEEEvNT_6ParamsE,"aw",@nobits
	.sectionflags	@""
	.align	16


//--------------------- .nv.shared._ZN7cutlass13device_kernelIN5flash19enable_sm80_to_sm89INS1_16FlashAttnBwdSm80INS1_25CollectiveMainloopBwdSm80ILi1ELi1EN4cute5tupleIJNS5_1CILi64EEES8_NS7_ILi192EEEEEENS_6half_tEfNS_4arch4Sm80ELb0ELb0ELb0ELb1ELb1ELb0ELb0ELb0ELi2ELi2ELi2ELi2ELb1EEENS1_24CollectiveEpilogueBwdGQAISA_fSD_Li256ELb1ELb1EEENS1_19SingleTileSchedulerILb1ELb0ELb0ELi64EEEEEEEEEvNT_6ParamsE --------------------------
	.section	.nv.shared._ZN7cutlass13device_kernelIN5flash19enable_sm80_to_sm89INS1_16FlashAttnBwdSm80INS1_25CollectiveMainloopBwdSm80ILi1ELi1EN4cute5tupleIJNS5_1CILi64EEES8_NS7_ILi192EEEEEENS_6half_tEfNS_4arch4Sm80ELb0ELb0ELb0ELb1ELb1ELb0ELb0ELb0ELi2ELi2ELi2ELi2ELb1EEENS1_24CollectiveEpilogueBwdGQAISA_fSD_Li256ELb1ELb1EEENS1_19SingleTileSchedulerILb1ELb0ELb0ELi64EEEEEEEEEvNT_6ParamsE,"aw",@nobits
	.sectionflags	@""
	.align	16


//--------------------- .nv.shared._ZN7cutlass13device_kernelIN5flash19enable_sm80_to_sm89INS1_16FlashAttnBwdSm80INS1_25CollectiveMainloopBwdSm80ILi1ELi1EN4cute5tupleIJNS5_1CILi64EEES8_NS7_ILi192EEEEEENS_6half_tEfNS_4arch4Sm80ELb0ELb1ELb0ELb0ELb0ELb0ELb0ELb0ELi2ELi2ELi2ELi2ELb1EEENS1_21CollectiveEpilogueBwdISA_SB_SD_Li256ELb0ELb0ELi4EEENS1_19SingleTileSchedulerILb0ELb0ELb0ELi64EEEEEEEEEvNT_6ParamsE --------------------------
	.section	.nv.shared._ZN7cutlass13device_kernelIN5flash19enable_sm80_to_sm89INS1_16FlashAttnBwdSm80INS1_25CollectiveMainloopBwdSm80ILi1ELi1EN4cute5tupleIJNS5_1CILi64EEES8_NS7_ILi192EEEEEENS_6half_tEfNS_4arch4Sm80ELb0ELb1ELb0ELb0ELb0ELb0ELb0ELb0ELi2ELi2ELi2ELi2ELb1EEENS1_21CollectiveEpilogueBwdISA_SB_SD_Li256ELb0ELb0ELi4EEENS1_19SingleTileSchedulerILb0ELb0ELb0ELi64EEEEEEEEEvNT_6ParamsE,"aw",@nobits
	.sectionflags	@""
	.align	16


//--------------------- .nv.shared._ZN7cutlass13device_kernelIN5flash19enable_sm80_to_sm89INS1_16FlashAttnBwdSm80INS1_25CollectiveMainloopBwdSm80ILi1ELi1EN4cute5tupleIJNS5_1CILi64EEES8_NS7_ILi192EEEEEENS_6half_tEfNS_4arch4Sm80ELb0ELb1ELb0ELb0ELb1ELb0ELb0ELb0ELi2ELi2ELi2ELi2ELb1EEENS1_21CollectiveEpilogueBwdISA_SB_SD_Li256ELb0ELb0ELi4EEENS1_19SingleTileSchedulerILb0ELb0ELb0ELi64EEEEEEEEEvNT_6ParamsE --------------------------
	.section	.nv.shared._ZN7cutlass13device_kernelIN5flash19enable_sm80_to_sm89INS1_16FlashAttnBwdSm80INS1_25CollectiveMainloopBwdSm80ILi1ELi1EN4cute5tupleIJNS5_1CILi64EEES8_NS7_ILi192EEEEEENS_6half_tEfNS_4arch4Sm80ELb0ELb1ELb0ELb0ELb1ELb0ELb0ELb0ELi2ELi2ELi2ELi2ELb1EEENS1_21CollectiveEpilogueBwdISA_SB_SD_Li256ELb0ELb0ELi4EEENS1_19SingleTileSchedulerILb0ELb0ELb0ELi64EEEEEEEEEvNT_6ParamsE,"aw",@nobits
	.sectionflags	@""
	.align	16


//--------------------- .nv.shared._ZN7cutlass13device_kernelIN5flash19enable_sm80_to_sm89INS1_16FlashAttnBwdSm80INS1_25CollectiveMainloopBwdSm80ILi1ELi1EN4cute5tupleIJNS5_1CILi64EEES8_NS7_ILi192EEEEEENS_6half_tEfNS_4arch4Sm80ELb0ELb1ELb0ELb0ELb0ELb0ELb0ELb0ELi2ELi2ELi2ELi2ELb1EEENS1_24CollectiveEpilogueBwdGQAISA_fSD_Li256ELb0ELb0EEENS1_19SingleTileSchedulerILb0ELb0ELb0ELi64EEEEEEEEEvNT_6ParamsE --------------------------
	.section	.nv.shared._ZN7cutlass13device_kernelIN5flash19enable_sm80_to_sm89INS1_16FlashAttnBwdSm80INS1_25CollectiveMainloopBwdSm80ILi1ELi1EN4cute5tupleIJNS5_1CILi64EEES8_NS7_ILi192EEEEEENS_6half_tEfNS_4arch4Sm80ELb0ELb1ELb0ELb0ELb0ELb0ELb0ELb0ELi2ELi2ELi2ELi2ELb1EEENS1_24CollectiveEpilogueBwdGQAISA_fSD_Li256ELb0ELb0EEENS1_19SingleTileSchedulerILb0ELb0ELb0ELi64EEEEEEEEEvNT_6ParamsE,"aw",@nobits
	.sectionflags	@""
	.align	16


//--------------------- .nv.shared._ZN7cutlass13device_kernelIN5flash19enable_sm80_to_sm89INS1_16FlashAttnBwdSm80INS1_25CollectiveMainloopBwdSm80ILi1ELi1EN4cute5tupleIJNS5_1CILi64EEES8_NS7_ILi192EEEEEENS_6half_tEfNS_4arch4Sm80ELb0ELb1ELb0ELb0ELb1ELb0ELb0ELb0ELi2ELi2ELi2ELi2ELb1EEENS1_24CollectiveEpilogueBwdGQAISA_fSD_Li256ELb0ELb1EEENS1_19SingleTileSchedulerILb0ELb0ELb0ELi64EEEEEEEEEvNT_6ParamsE --------------------------
	.section	.nv.shared._ZN7cutlass13device_kernelIN5flash19enable_sm80_to_sm89INS1_16FlashAttnBwdSm80INS1_25CollectiveMainloopBwdSm80ILi1ELi1EN4cute5tupleIJNS5_1CILi64EEES8_NS7_ILi192EEEEEENS_6half_tEfNS_4arch4Sm80ELb0ELb1ELb0ELb0ELb1ELb0ELb0ELb0ELi2ELi2ELi2ELi2ELb1EEENS1_24CollectiveEpilogueBwdGQAISA_fSD_Li256ELb0ELb1EEENS1_19SingleTileSchedulerILb0ELb0ELb0ELi64EEEEEEEEEvNT_6ParamsE,"aw",@nobits
	.sectionflags	@""
	.align	16


//--------------------- .nv.shared._ZN7cutlass13device_kernelIN5flash19enable_sm80_to_sm89INS1_16FlashAttnBwdSm80INS1_25CollectiveMainloopBwdSm80ILi1ELi1EN4cute5tupleIJNS5_1CILi64EEES8_NS7_ILi192EEEEEENS_6half_tEfNS_4arch4Sm80ELb0ELb1ELb0ELb1ELb0ELb0ELb0ELb0ELi2ELi2ELi2ELi2ELb1EEENS1_21CollectiveEpilogueBwdISA_SB_SD_Li256ELb1ELb0ELi4EEENS1_19SingleTileSchedulerILb1ELb0ELb0ELi64EEEEEEEEEvNT_6ParamsE --------------------------
	.section	.nv.shared._ZN7cutlass13device_kernelIN5flash19enable_sm80_to_sm89INS1_16FlashAttnBwdSm80INS1_25CollectiveMainloopBwdSm80ILi1ELi1EN4cute5tupleIJNS5_1CILi64EEES8_NS7_ILi192EEEEEENS_6half_tEfNS_4arch4Sm80ELb0ELb1ELb0ELb1ELb0ELb0ELb0ELb0ELi2ELi2ELi2ELi2ELb1EEENS1_21CollectiveEpilogueBwdISA_SB_SD_Li256ELb1ELb0ELi4EEENS1_19SingleTileSchedulerILb1ELb0ELb0ELi64EEEEEEEEEvNT_6ParamsE,"aw",@nobits
	.sectionflags	@""
	.align	16


//--------------------- .nv.shared._ZN7cutlass13device_kernelIN5flash19enable_sm80_to_sm89INS1_16FlashAttnBwdSm80INS1_25CollectiveMainloopBwdSm80ILi1ELi1EN4cute5tupleIJNS5_1CILi64EEES8_NS7_ILi192EEEEEENS_6half_tEfNS_4arch4Sm80ELb0ELb1ELb0ELb1ELb1ELb0ELb0ELb0ELi2ELi2ELi2ELi2ELb1EEENS1_21CollectiveEpilogueBwdISA_SB_SD_Li256ELb1ELb0ELi4EEENS1_19SingleTileSchedulerILb1ELb0ELb0ELi64EEEEEEEEEvNT_6ParamsE --------------------------
	.section	.nv.shared._ZN7cutlass13device_kernelIN5flash19enable_sm80_to_sm89INS1_16FlashAttnBwdSm80INS1_25CollectiveMainloopBwdSm80ILi1ELi1EN4cute5tupleIJNS5_1CILi64EEES8_NS7_ILi192EEEEEENS_6half_tEfNS_4arch4Sm80ELb0ELb1ELb0ELb1ELb1ELb0ELb0ELb0ELi2ELi2ELi2ELi2ELb1EEENS1_21CollectiveEpilogueBwdISA_SB_SD_Li256ELb1ELb0ELi4EEENS1_19SingleTileSchedulerILb1ELb0ELb0ELi64EEEEEEEEEvNT_6ParamsE,"aw",@nobits
	.sectionflags	@""
	.align	16


//--------------------- .nv.shared._ZN7cutlass13device_kernelIN5flash19enable_sm80_to_sm89INS1_16FlashAttnBwdSm80INS1_25CollectiveMainloopBwdSm80ILi1ELi1EN4cute5tupleIJNS5_1CILi64EEES8_NS7_ILi192EEEEEENS_6half_tEfNS_4arch4Sm80ELb0ELb1ELb0ELb1ELb0ELb0ELb0ELb0ELi2ELi2ELi2ELi2ELb1EEENS1_24CollectiveEpilogueBwdGQAISA_fSD_Li256ELb1ELb0EEENS1_19SingleTileSchedulerILb1ELb0ELb0ELi64EEEEEEEEEvNT_6ParamsE --------------------------
	.section	.nv.shared._ZN7cutlass13device_kernelIN5flash19enable_sm80_to_sm89INS1_16FlashAttnBwdSm80INS1_25CollectiveMainloopBwdSm80ILi1ELi1EN4cute5tupleIJNS5_1CILi64EEES8_NS7_ILi192EEEEEENS_6half_tEfNS_4arch4Sm80ELb0ELb1ELb0ELb1ELb0ELb0ELb0ELb0ELi2ELi2ELi2ELi2ELb1EEENS1_24CollectiveEpilogueBwdGQAISA_fSD_Li256ELb1ELb0EEENS1_19SingleTileSchedulerILb1ELb0ELb0ELi64EEEEEEEEEvNT_6ParamsE,"aw",@nobits
	.sectionflags	@""
	.align	16


//--------------------- .nv.shared._ZN7cutlass13device_kernelIN5flash19enable_sm80_to_sm89INS1_16FlashAttnBwdSm80INS1_25CollectiveMainloopBwdSm80ILi1ELi1EN4cute5tupleIJNS5_1CILi64EEES8_NS7_ILi192EEEEEENS_6half_tEfNS_4arch4Sm80ELb0ELb1ELb0ELb1ELb1ELb0ELb0ELb0ELi2ELi2ELi2ELi2ELb1EEENS1_24CollectiveEpilogueBwdGQAISA_fSD_Li256ELb1ELb1EEENS1_19SingleTileSchedulerILb1ELb0ELb0ELi64EEEEEEEEEvNT_6ParamsE --------------------------
	.section	.nv.shared._ZN7cutlass13device_kernelIN5flash19enable_sm80_to_sm89INS1_16FlashAttnBwdSm80INS1_25CollectiveMainloopBwdSm80ILi1ELi1EN4cute5tupleIJNS5_1CILi64EEES8_NS7_ILi192EEEEEENS_6half_tEfNS_4arch4Sm80ELb0ELb1ELb0ELb1ELb1ELb0ELb0ELb0ELi2ELi2ELi2ELi2ELb1EEENS1_24CollectiveEpilogueBwdGQAISA_fSD_Li256ELb1ELb1EEENS1_19SingleTileSchedulerILb1ELb0ELb0ELi64EEEEEEEEEvNT_6ParamsE,"aw",@nobits
	.sectionflags	@""
	.align	16


//--------------------- .nv.shared._ZN7cutlass13device_kernelIN5flash19enable_sm80_to_sm89INS1_16FlashAttnBwdSm80INS1_25CollectiveMainloopBwdSm80ILi1ELi1EN4cute5tupleIJNS5_1CILi64EEES8_NS7_ILi192EEEEEENS_6half_tEfNS_4arch4Sm80ELb1ELb0ELb0ELb0ELb0ELb0ELb0ELb0ELi2ELi2ELi2ELi2ELb1EEENS1_21CollectiveEpilogueBwdISA_SB_SD_Li256ELb0ELb0ELi4EEENS1_25SingleTileBwdLPTSchedulerILb0ELi64ELb0EEEEEEEEEvNT_6ParamsE --------------------------
	.section	.nv.shared._ZN7cutlass13device_kernelIN5flash19enable_sm80_to_sm89INS1_16FlashAttnBwdSm80INS1_25CollectiveMainloopBwdSm80ILi1ELi1EN4cute5tupleIJNS5_1CILi64EEES8_NS7_ILi192EEEEEENS_6half_tEfNS_4arch4Sm80ELb1ELb0ELb0ELb0ELb0ELb0ELb0ELb0ELi2ELi2ELi2ELi2ELb1EEENS1_21CollectiveEpilogueBwdISA_SB_SD_Li256ELb0ELb0ELi4EEENS1_25SingleTileBwdLPTSchedulerILb0ELi64ELb0EEEEEEEEEvNT_6ParamsE,"aw",@nobits
	.sectionflags	@""
	.align	16


//--------------------- .nv.shared._ZN7cutlass13device_kernelIN5flash19enable_sm80_to_sm89INS1_16FlashAttnBwdSm80INS1_25CollectiveMainloopBwdSm80ILi1ELi1EN4cute5tupleIJNS5_1CILi64EEES8_NS7_ILi192EEEEEENS_6half_tEfNS_4arch4Sm80ELb1ELb0ELb0ELb0ELb1ELb0ELb0ELb0ELi2ELi2ELi2ELi2ELb1EEENS1_21CollectiveEpilogueBwdISA_SB_SD_Li256ELb0ELb0ELi4EEENS1_25SingleTileBwdLPTSchedulerILb0ELi64ELb1EEEEEEEEEvNT_6ParamsE --------------------------
	.section	.nv.shared._ZN7cutlass13device_kernelIN5flash19enable_sm80_to_sm89INS1_16FlashAttnBwdSm80INS1_25CollectiveMainloopBwdSm80ILi1ELi1EN4cute5tupleIJNS5_1CILi64EEES8_NS7_ILi192EEEEEENS_6half_tEfNS_4arch4Sm80ELb1ELb0ELb0ELb0ELb1ELb0ELb0ELb0ELi2ELi2ELi2ELi2ELb1EEENS1_21CollectiveEpilogueBwdISA_SB_SD_Li256ELb0ELb0ELi4EEENS1_25SingleTileBwdLPTSchedulerILb0ELi64ELb1EEEEEEEEEvNT_6ParamsE,"aw",@nobits
	.sectionflags	@""
	.align	16


//--------------------- .nv.shared._ZN7cutlass13device_kernelIN5flash19enable_sm80_to_sm89INS1_16FlashAttnBwdSm80INS1_25CollectiveMainloopBwdSm80ILi1ELi1EN4cute5tupleIJNS5_1CILi64EEES8_NS7_ILi192EEEEEENS_6half_tEfNS_4arch4Sm80ELb1ELb0ELb0ELb0ELb0ELb0ELb0ELb0ELi2ELi2ELi2ELi2ELb1EEENS1_24CollectiveEpilogueBwdGQAISA_fSD_Li256ELb0ELb0EEENS1_25SingleTileBwdLPTSchedulerILb0ELi64ELb0EEEEEEEEEvNT_6ParamsE --------------------------
	.section	.nv.shared._ZN7cutlass13device_kernelIN5flash19enable_sm80_to_sm89INS1_16FlashAttnBwdSm80INS1_25CollectiveMainloopBwdSm80ILi1ELi1EN4cute5tupleIJNS5_1CILi64EEES8_NS7_ILi192EEEEEENS_6half_tEfNS_4arch4Sm80ELb1ELb0ELb0ELb0ELb0ELb0ELb0ELb0ELi2ELi2ELi2ELi2ELb1EEENS1_24CollectiveEpilogueBwdGQAISA_fSD_Li256ELb0ELb0EEENS1_25SingleTileBwdLPTSchedulerILb0ELi64ELb0EEEEEEEEEvNT_6ParamsE,"aw",@nobits
	.sectionflags	@""
	.align	16


//--------------------- .nv.shared._ZN7cutlass13device_kernelIN5flash19enable_sm80_to_sm89INS1_16FlashAttnBwdSm80INS1_25CollectiveMainloopBwdSm80ILi1ELi1EN4cute5tupleIJNS5_1CILi64EEES8_NS7_ILi192EEEEEENS_6half_tEfNS_4arch4Sm80ELb1ELb0ELb0ELb0ELb1ELb0ELb0ELb0ELi2ELi2ELi2ELi2ELb1EEENS1_24CollectiveEpilogueBwdGQAISA_fSD_Li256ELb0ELb1EEENS1_25SingleTileBwdLPTSchedulerILb0ELi64ELb1EEEEEEEEEvNT_6ParamsE --------------------------
	.section	.nv.shared._ZN7cutlass13device_kernelIN5flash19enable_sm80_to_sm89INS1_16FlashAttnBwdSm80INS1_25CollectiveMainloopBwdSm80ILi1ELi1EN4cute5tupleIJNS5_1CILi64EEES8_NS7_ILi192EEEEEENS_6half_tEfNS_4arch4Sm80ELb1ELb0ELb0ELb0ELb1ELb0ELb0ELb0ELi2ELi2ELi2ELi2ELb1EEENS1_24CollectiveEpilogueBwdGQAISA_fSD_Li256ELb0ELb1EEENS1_25SingleTileBwdLPTSchedulerILb0ELi64ELb1EEEEEEEEEvNT_6ParamsE,"aw",@nobits
	.sectionflags	@""
	.align	16


//--------------------- .nv.shared._ZN7cutlass13device_kernelIN5flash19enable_sm80_to_sm89INS1_16FlashAttnBwdSm80INS1_25CollectiveMainloopBwdSm80ILi1ELi1EN4cute5tupleIJNS5_1CILi64EEES8_NS7_ILi192EEEEEENS_6half_tEfNS_4arch4Sm80ELb1ELb0ELb0ELb1ELb0ELb0ELb0ELb0ELi2ELi2ELi2ELi2ELb1EEENS1_21CollectiveEpilogueBwdISA_SB_SD_Li256ELb1ELb0ELi4EEENS1_25SingleTileBwdLPTSchedulerILb1ELi64ELb0EEEEEEEEEvNT_6ParamsE --------------------------
	.section	.nv.shared._ZN7cutlass13device_kernelIN5flash19enable_sm80_to_sm89INS1_16FlashAttnBwdSm80INS1_25CollectiveMainloopBwdSm80ILi1ELi1EN4cute5tupleIJNS5_1CILi64EEES8_NS7_ILi192EEEEEENS_6half_tEfNS_4arch4Sm80ELb1ELb0ELb0ELb1ELb0ELb0ELb0ELb0ELi2ELi2ELi2ELi2ELb1EEENS1_21CollectiveEpilogueBwdISA_SB_SD_Li256ELb1ELb0ELi4EEENS1_25SingleTileBwdLPTSchedulerILb1ELi64ELb0EEEEEEEEEvNT_6ParamsE,"aw",@nobits
	.sectionflags	@""
	.align	16


//--------------------- .nv.shared._ZN7cutlass13device_kernelIN5flash19enable_sm80_to_sm89INS1_16FlashAttnBwdSm80INS1_25CollectiveMainloopBwdSm80ILi1ELi1EN4cute5tupleIJNS5_1CILi64EEES8_NS7_ILi192EEEEEENS_6half_tEfNS_4arch4Sm80ELb1ELb0ELb0ELb1ELb1ELb0ELb0ELb0ELi2ELi2ELi2ELi2ELb1EEENS1_21CollectiveEpilogueBwdISA_SB_SD_Li256ELb1ELb0ELi4EEENS1_25SingleTileBwdLPTSchedulerILb1ELi64ELb1EEEEEEEEEvNT_6ParamsE --------------------------
	.section	.nv.shared._ZN7cutlass13device_kernelIN5flash19enable_sm80_to_sm89INS1_16FlashAttnBwdSm80INS1_25CollectiveMainloopBwdSm80ILi1ELi1EN4cute5tupleIJNS5_1CILi64EEES8_NS7_ILi192EEEEEENS_6half_tEfNS_4arch4Sm80ELb1ELb0ELb0ELb1ELb1ELb0ELb0ELb0ELi2ELi2ELi2ELi2ELb1EEENS1_21CollectiveEpilogueBwdISA_SB_SD_Li256ELb1ELb0ELi4EEENS1_25SingleTileBwdLPTSchedulerILb1ELi64ELb1EEEEEEEEEvNT_6ParamsE,"aw",@nobits
	.sectionflags	@""
	.align	16


//--------------------- .nv.shared._ZN7cutlass13device_kernelIN5flash19enable_sm80_to_sm89INS1_16FlashAttnBwdSm80INS1_25CollectiveMainloopBwdSm80ILi1ELi1EN4cute5tupleIJNS5_1CILi64EEES8_NS7_ILi192EEEEEENS_6half_tEfNS_4arch4Sm80ELb1ELb0ELb0ELb1ELb0ELb0ELb0ELb0ELi2ELi2ELi2ELi2ELb1EEENS1_24CollectiveEpilogueBwdGQAISA_fSD_Li256ELb1ELb0EEENS1_25SingleTileBwdLPTSchedulerILb1ELi64ELb0EEEEEEEEEvNT_6ParamsE --------------------------
	.section	.nv.shared._ZN7cutlass13device_kernelIN5flash19enable_sm80_to_sm89INS1_16FlashAttnBwdSm80INS1_25CollectiveMainloopBwdSm80ILi1ELi1EN4cute5tupleIJNS5_1CILi64EEES8_NS7_ILi192EEEEEENS_6half_tEfNS_4arch4Sm80ELb1ELb0ELb0ELb1ELb0ELb0ELb0ELb0ELi2ELi2ELi2ELi2ELb1EEENS1_24CollectiveEpilogueBwdGQAISA_fSD_Li256ELb1ELb0EEENS1_25SingleTileBwdLPTSchedulerILb1ELi64ELb0EEEEEEEEEvNT_6ParamsE,"aw",@nobits
	.sectionflags	@""
	.align	16


//--------------------- .nv.shared._ZN7cutlass13device_kernelIN5flash19enable_sm80_to_sm89INS1_16FlashAttnBwdSm80INS1_25CollectiveMainloopBwdSm80ILi1ELi1EN4cute5tupleIJNS5_1CILi64EEES8_NS7_ILi192EEEEEENS_6half_tEfNS_4arch4Sm80ELb1ELb0ELb0ELb1ELb1ELb0ELb0ELb0ELi2ELi2ELi2ELi2ELb1EEENS1_24CollectiveEpilogueBwdGQAISA_fSD_Li256ELb1ELb1EEENS1_25SingleTileBwdLPTSchedulerILb1ELi64ELb1EEEEEEEEEvNT_6ParamsE --------------------------
	.section	.nv.shared._ZN7cutlass13device_kernelIN5flash19enable_sm80_to_sm89INS1_16FlashAttnBwdSm80INS1_25CollectiveMainloopBwdSm80ILi1ELi1EN4cute5tupleIJNS5_1CILi64EEES8_NS7_ILi192EEEEEENS_6half_tEfNS_4arch4Sm80ELb1ELb0ELb0ELb1ELb1ELb0ELb0ELb0ELi2ELi2ELi2ELi2ELb1EEENS1_24CollectiveEpilogueBwdGQAISA_fSD_Li256ELb1ELb1EEENS1_25SingleTileBwdLPTSchedulerILb1ELi64ELb1EEEEEEEEEvNT_6ParamsE,"aw",@nobits
	.sectionflags	@""
	.align	16


//--------------------- .nv.shared._ZN7cutlass13device_kernelIN5flash19enable_sm80_to_sm89INS1_16FlashAttnBwdSm80INS1_25CollectiveMainloopBwdSm80ILi2ELi1EN4cute5tupleIJNS5_1CILi64EEENS7_ILi80EEENS7_ILi192EEEEEENS_6half_tEfNS_4arch4Sm80ELb0ELb0ELb0ELb0ELb0ELb0ELb1ELb0ELi2ELi4ELi2ELi2ELb0EEENS1_21CollectiveEpilogueBwdISB_SC_SE_Li256ELb0ELb1ELi4EEENS1_19SingleTileSchedulerILb0ELb0ELb0ELi80EEEEEEEEEvNT_6ParamsE --------------------------
	.section	.nv.shared._ZN7cutlass13device_kernelIN5flash19enable_sm80_to_sm89INS1_16FlashAttnBwdSm80INS1_25CollectiveMainloopBwdSm80ILi2ELi1EN4cute5tupleIJNS5_1CILi64EEENS7_ILi80EEENS7_ILi192EEEEEENS_6half_tEfNS_4arch4Sm80ELb0ELb0ELb0ELb0ELb0ELb0ELb1ELb0ELi2ELi4ELi2ELi2ELb0EEENS1_21CollectiveEpilogueBwdISB_SC_SE_Li256ELb0ELb1ELi4EEENS1_19SingleTileSchedulerILb0ELb0ELb0ELi80EEEEEEEEEvNT_6ParamsE,"aw",@nobits
	.sectionflags	@""
	.align	16


//--------------------- .nv.shared._ZN7cutlass13device_kernelIN5flash19enable_sm80_to_sm89INS1_16FlashAttnBwdSm80INS1_25CollectiveMainloopBwdSm80ILi2ELi1EN4cute5tupleIJNS5_1CILi64EEENS7_ILi80EEENS7_ILi192EEEEEENS_6half_tEfNS_4arch4Sm80ELb0ELb0ELb0ELb0ELb1ELb0ELb1ELb0ELi2ELi4ELi2ELi2ELb0EEENS1_21CollectiveEpilogueBwdISB_SC_SE_Li256ELb0ELb1ELi4EEENS1_19SingleTileSchedulerILb0ELb0ELb0ELi80EEEEEEEEEvNT_6ParamsE --------------------------
	.section	.nv.shared._ZN7cutlass13device_kernelIN5flash19enable_sm80_to_sm89INS1_16FlashAttnBwdSm80INS1_25CollectiveMainloopBwdSm80ILi2ELi1EN4cute5tupleIJNS5_1CILi64EEENS7_ILi80EEENS7_ILi192EEEEEENS_6half_tEfNS_4arch4Sm80ELb0ELb0ELb0ELb0ELb1ELb0ELb1ELb0ELi2ELi4ELi2ELi2ELb0EEENS1_21CollectiveEpilogueBwdISB_SC_SE_Li256ELb0ELb1ELi4EEENS1_19SingleTileSchedulerILb0ELb0ELb0ELi80EEEEEEEEEvNT_6ParamsE,"aw",@nobits
	.sectionflags	@""
	.align	16


//--------------------- .nv.shared._ZN7cutlass13device_kernelIN5flash19enable_sm80_to_sm89INS1_16FlashAttnBwdSm80INS1_25CollectiveMainloopBwdSm80ILi2ELi1EN4cute5tupleIJNS5_1CILi64EEENS7_ILi80EEENS7_ILi192EEEEEENS_6half_tEfNS_4arch4Sm80ELb0ELb0ELb0ELb0ELb0ELb0ELb1ELb0ELi2ELi4ELi2ELi2ELb0EEENS1_24CollectiveEpilogueBwdGQAISB_fSE_Li256ELb0ELb0EEENS1_19SingleTileSchedulerILb0ELb0ELb0ELi80EEEEEEEEEvNT_6ParamsE --------------------------
	.section	.nv.shared._ZN7cutlass13device_kernelIN5flash19enable_sm80_to_sm89INS1_16FlashAttnBwdSm80INS1_25CollectiveMainloopBwdSm80ILi2ELi1EN4cute5tupleIJNS5_1CILi64EEENS7_ILi80EEENS7_ILi192EEEEEENS_6half_tEfNS_4arch4Sm80ELb0ELb0ELb0ELb0ELb0ELb0ELb1ELb0ELi2ELi4ELi2ELi2ELb0EEENS1_24CollectiveEpilogueBwdGQAISB_fSE_Li256ELb0ELb0EEENS1_19SingleTileSchedulerILb0ELb0ELb0ELi80EEEEEEEEEvNT_6ParamsE,"aw",@nobits
	.sectionflags	@""
	.align	16


//--------------------- .nv.shared._ZN7cutlass13device_kernelIN5flash19enable_sm80_to_sm89INS1_16FlashAttnBwdSm80INS1_25CollectiveMainloopBwdSm80ILi2ELi1EN4cute5tupleIJNS5_1CILi64EEENS7_ILi80EEENS7_ILi192EEEEEENS_6half_tEfNS_4arch4Sm80ELb0ELb0ELb0ELb0ELb1ELb0ELb1ELb0ELi2ELi4ELi2ELi2ELb0EEENS1_24CollectiveEpilogueBwdGQAISB_fSE_Li256ELb0ELb1EEENS1_19SingleTileSchedulerILb0ELb0ELb0ELi80EEEEEEEEEvNT_6ParamsE --------------------------
	.section	.nv.shared._ZN7cutlass13device_kernelIN5flash19enable_sm80_to_sm89INS1_16FlashAttnBwdSm80INS1_25CollectiveMainloopBwdSm80ILi2ELi1EN4cute5tupleIJNS5_1CILi64EEENS7_ILi80EEENS7_ILi192EEEEEENS_6half_tEfNS_4arch4Sm80ELb0ELb0ELb0ELb0ELb1ELb0ELb1ELb0ELi2ELi4ELi2ELi2ELb0EEENS1_24CollectiveEpilogueBwdGQAISB_fSE_Li256ELb0ELb1EEENS1_19SingleTileSchedulerILb0ELb0ELb0ELi80EEEEEEEEEvNT_6ParamsE,"aw",@nobits
	.sectionflags	@""
	.align	16


//--------------------- .nv.shared._ZN7cutlass13device_kernelIN5flash19enable_sm80_to_sm89INS1_16FlashAttnBwdSm80INS1_25CollectiveMainloopBwdSm80ILi2ELi1EN4cute5tupleIJNS5_1CILi64EEENS7_ILi80EEENS7_ILi192EEEEEENS_6half_tEfNS_4arch4Sm80ELb0ELb0ELb0ELb1ELb0ELb0ELb1ELb0ELi2ELi4ELi2ELi2ELb0EEENS1_21CollectiveEpilogueBwdISB_SC_SE_Li256ELb1ELb1ELi4EEENS1_19SingleTileSchedulerILb1ELb0ELb0ELi80EEEEEEEEEvNT_6ParamsE --------------------------
	.section	.nv.shared._ZN7cutlass13device_kernelIN5flash19enable_sm80_to_sm89INS1_16FlashAttnBwdSm80INS1_25CollectiveMainloopBwdSm80ILi2ELi1EN4cute5tupleIJNS5_1CILi64EEENS7_ILi80EEENS7_ILi192EEEEEENS_6half_tEfNS_4arch4Sm80ELb0ELb0ELb0ELb1ELb0ELb0ELb1ELb0ELi2ELi4ELi2ELi2ELb0EEENS1_21CollectiveEpilogueBwdISB_SC_SE_Li256ELb1ELb1ELi4EEENS1_19SingleTileSchedulerILb1ELb0ELb0ELi80EEEEEEEEEvNT_6ParamsE,"aw",@nobits
	.sectionflags	@""
	.align	16


//--------------------- .nv.shared._ZN7cutlass13device_kernelIN5flash19enable_sm80_to_sm89INS1_16FlashAttnBwdSm80INS1_25CollectiveMainloopBwdSm80ILi2ELi1EN4cute5tupleIJNS5_1CILi64EEENS7_ILi80EEENS7_ILi192EEEEEENS_6half_tEfNS_4arch4Sm80ELb0ELb0ELb0ELb1ELb1ELb0ELb1ELb0ELi2ELi4ELi2ELi2ELb0EEENS1_21CollectiveEpilogueBwdISB_SC_SE_Li256ELb1ELb1ELi4EEENS1_19SingleTileSchedulerILb1ELb0ELb0ELi80EEEEEEEEEvNT_6ParamsE --------------------------
	.section	.nv.shared._ZN7cutlass13device_kernelIN5flash19enable_sm80_to_sm89INS1_16FlashAttnBwdSm80INS1_25CollectiveMainloopBwdSm80ILi2ELi1EN4cute5tupleIJNS5_1CILi64EEENS7_ILi80EEENS7_ILi192EEEEEENS_6half_tEfNS_4arch4Sm80ELb0ELb0ELb0ELb1ELb1ELb0ELb1ELb0ELi2ELi4ELi2ELi2ELb0EEENS1_21CollectiveEpilogueBwdISB_SC_SE_Li256ELb1ELb1ELi4EEENS1_19SingleTileSchedulerILb1ELb0ELb0ELi80EEEEEEEEEvNT_6ParamsE,"aw",@nobits
	.sectionflags	@""
	.align	16


//--------------------- .nv.shared._ZN7cutlass13device_kernelIN5flash19enable_sm80_to_sm89INS1_16FlashAttnBwdSm80INS1_25CollectiveMainloopBwdSm80ILi2ELi1EN4cute5tupleIJNS5_1CILi64EEENS7_ILi80EEENS7_ILi192EEEEEENS_6half_tEfNS_4arch4Sm80ELb0ELb0ELb0ELb1ELb0ELb0ELb1ELb0ELi2ELi4ELi2ELi2ELb0EEENS1_24CollectiveEpilogueBwdGQAISB_fSE_Li256ELb1ELb0EEENS1_19SingleTileSchedulerILb1ELb0ELb0ELi80EEEEEEEEEvNT_6ParamsE --------------------------
	.section	.nv.shared._ZN7cutlass13device_kernelIN5flash19enable_sm80_to_sm89INS1_16FlashAttnBwdSm80INS1_25CollectiveMainloopBwdSm80ILi2ELi1EN4cute5tupleIJNS5_1CILi64EEENS7_ILi80EEENS7_ILi192EEEEEENS_6half_tEfNS_4arch4Sm80ELb0ELb0ELb0ELb1ELb0ELb0ELb1ELb0ELi2ELi4ELi2ELi2ELb0EEENS1_24CollectiveEpilogueBwdGQAISB_fSE_Li256ELb1ELb0EEENS1_19SingleTileSchedulerILb1ELb0ELb0ELi80EEEEEEEEEvNT_6ParamsE,"aw",@nobits
	.sectionflags	@""
	.align	16


//--------------------- .nv.shared._ZN7cutlass13device_kernelIN5flash19enable_sm80_to_sm89INS1_16FlashAttnBwdSm80INS1_25CollectiveMainloopBwdSm80ILi2ELi1EN4cute5tupleIJNS5_1CILi64EEENS7_ILi80EEENS7_ILi192EEEEEENS_6half_tEfNS_4arch4Sm80ELb0ELb0ELb0ELb1ELb1ELb0ELb1ELb0ELi2ELi4ELi2ELi2ELb0EEENS1_24CollectiveEpilogueBwdGQAISB_fSE_Li256ELb1ELb1EEENS1_19SingleTileSchedulerILb1ELb0ELb0ELi80EEEEEEEEEvNT_6ParamsE --------------------------
	.section	.nv.shared._ZN7cutlass13device_kernelIN5flash19enable_sm80_to_sm89INS1_16FlashAttnBwdSm80INS1_25CollectiveMainloopBwdSm80ILi2ELi1EN4cute5tupleIJNS5_1CILi64EEENS7_ILi80EEENS7_ILi192EEEEEENS_6half_tEfNS_4arch4Sm80ELb0ELb0ELb0ELb1ELb1ELb0ELb1ELb0ELi2ELi4ELi2ELi2ELb0EEENS1_24CollectiveEpilogueBwdGQAISB_fSE_Li256ELb1ELb1EEENS1_19SingleTileSchedulerILb1ELb0ELb0ELi80EEEEEEEEEvNT_6ParamsE,"aw",@nobits
	.sectionflags	@""
	.align	16


//--------------------- .nv.shared._ZN7cutlass13device_kernelIN5flash19enable_sm80_to_sm89INS1_16FlashAttnBwdSm80INS1_25CollectiveMainloopBwdSm80ILi2ELi1EN4cute5tupleIJNS5_1CILi64EEENS7_ILi80EEENS7_ILi192EEEEEENS_6half_tEfNS_4arch4Sm80ELb0ELb1ELb0ELb0ELb0ELb0ELb1ELb0ELi2ELi4ELi2ELi2ELb0EEENS1_21CollectiveEpilogueBwdISB_SC_SE_Li256ELb0ELb1ELi4EEENS1_19SingleTileSchedulerILb0ELb0ELb0ELi80EEEEEEEEEvNT_6ParamsE --------------------------
	.section	.nv.shared._ZN7cutlass13device_kernelIN5flash19enable_sm80_to_sm89INS1_16FlashAttnBwdSm80INS1_25CollectiveMainloopBwdSm80ILi2ELi1EN4cute5tupleIJNS5_1CILi64EEENS7_ILi80EEENS7_ILi192EEEEEENS_6half_tEfNS_4arch4Sm80ELb0ELb1ELb0ELb0ELb0ELb0ELb1ELb0ELi2ELi4ELi2ELi2ELb0EEENS1_21CollectiveEpilogueBwdISB_SC_SE_Li256ELb0ELb1ELi4EEENS1_19SingleTileSchedulerILb0ELb0ELb0ELi80EEEEEEEEEvNT_6ParamsE,"aw",@nobits
	.sectionflags	@""
	.align	16


//--------------------- .nv.shared._ZN7cutlass13device_kernelIN5flash19enable_sm80_to_sm89INS1_16FlashAttnBwdSm80INS1_25CollectiveMainloopBwdSm80ILi2ELi1EN4cute5tupleIJNS5_1CILi64EEENS7_ILi80EEENS7_ILi192EEEEEENS_6half_tEfNS_4arch4Sm80ELb0ELb1ELb0ELb0ELb1ELb0ELb1ELb0ELi2ELi4ELi2ELi2ELb0EEENS1_21CollectiveEpilogueBwdISB_SC_SE_Li256ELb0ELb1ELi4EEENS1_19SingleTileSchedulerILb0ELb0ELb0ELi80EEEEEEEEEvNT_6ParamsE --------------------------
	.section	.nv.shared._ZN7cutlass13device_kernelIN5flash19enable_sm80_to_sm89INS1_16FlashAttnBwdSm80INS1_25CollectiveMainloopBwdSm80ILi2ELi1EN4cute5tupleIJNS5_1CILi64EEENS7_ILi80EEENS7_ILi192EEEEEENS_6half_tEfNS_4arch4Sm80ELb0ELb1ELb0ELb0ELb1ELb0ELb1ELb0ELi2ELi4ELi2ELi2ELb0EEENS1_21CollectiveEpilogueBwdISB_SC_SE_Li256ELb0ELb1ELi4EEENS1_19SingleTileSchedulerILb0ELb0ELb0ELi80EEEEEEEEEvNT_6ParamsE,"aw",@nobits
	.sectionflags	@""
	.align	16


//--------------------- .nv.shared._ZN7cutlass13device_kernelIN5flash19enable_sm80_to_sm89INS1_16FlashAttnBwdSm80INS1_25CollectiveMainloopBwdSm80ILi2ELi1EN4cute5tupleIJNS5_1CILi64EEENS7_ILi80EEENS7_ILi192EEEEEENS_6half_tEfNS_4arch4Sm80ELb0ELb1ELb0ELb0ELb0ELb0ELb1ELb0ELi2ELi4ELi2ELi2ELb0EEENS1_24CollectiveEpilogueBwdGQAISB_fSE_Li256ELb0ELb0EEENS1_19SingleTileSchedulerILb0ELb0ELb0ELi80EEEEEEEEEvNT_6ParamsE --------------------------
	.section	.nv.shared._ZN7cutlass13device_kernelIN5flash19enable_sm80_to_sm89INS1_16FlashAttnBwdSm80INS1_25CollectiveMainloopBwdSm80ILi2ELi1EN4cute5tupleIJNS5_1CILi64EEENS7_ILi80EEENS7_ILi192EEEEEENS_6half_tEfNS_4arch4Sm80ELb0ELb1ELb0ELb0ELb0ELb0ELb1ELb0ELi2ELi4ELi2ELi2ELb0EEENS1_24CollectiveEpilogueBwdGQAISB_fSE_Li256ELb0ELb0EEENS1_19SingleTileSchedulerILb0ELb0ELb0ELi80EEEEEEEEEvNT_6ParamsE,"aw",@nobits
	.sectionflags	@""
	.align	16


//--------------------- .nv.shared._ZN7cutlass13device_kernelIN5flash19enable_sm80_to_sm89INS1_16FlashAttnBwdSm80INS1_25CollectiveMainloopBwdSm80ILi2ELi1EN4cute5tupleIJNS5_1CILi64EEENS7_ILi80EEENS7_ILi192EEEEEENS_6half_tEfNS_4arch4Sm80ELb0ELb1ELb0ELb0ELb1ELb0ELb1ELb0ELi2ELi4ELi2ELi2ELb0EEENS1_24CollectiveEpilogueBwdGQAISB_fSE_Li256ELb0ELb1EEENS1_19SingleTileSchedulerILb0ELb0ELb0ELi80EEEEEEEEEvNT_6ParamsE --------------------------
	.section	.nv.shared._ZN7cutlass13device_kernelIN5flash19enable_sm80_to_sm89INS1_16FlashAttnBwdSm80INS1_25CollectiveMainloopBwdSm80ILi2ELi1EN4cute5tupleIJNS5_1CILi64EEENS7_ILi80EEENS7_ILi192EEEEEENS_6half_tEfNS_4arch4Sm80ELb0ELb1ELb0ELb0ELb1ELb0ELb1ELb0ELi2ELi4ELi2ELi2ELb0EEENS1_24CollectiveEpilogueBwdGQAISB_fSE_Li256ELb0ELb1EEENS1_19SingleTileSchedulerILb0ELb0ELb0ELi80EEEEEEEEEvNT_6ParamsE,"aw",@nobits
	.sectionflags	@""
	.align	16


//--------------------- .nv.shared._ZN7cutlass13device_kernelIN5flash19enable_sm80_to_sm89INS1_16FlashAttnBwdSm80INS1_25CollectiveMainloopBwdSm80ILi2ELi1EN4cute5tupleIJNS5_1CILi64EEENS7_ILi80EEENS7_ILi192EEEEEENS_6half_tEfNS_4arch4Sm80ELb0ELb1ELb0ELb1ELb0ELb0ELb1ELb0ELi2ELi4ELi2ELi2ELb0EEENS1_21CollectiveEpilogueBwdISB_SC_SE_Li256ELb1ELb1ELi4EEENS1_19SingleTileSchedulerILb1ELb0ELb0ELi80EEEEEEEEEvNT_6ParamsE --------------------------
	.section	.nv.shared._ZN7cutlass13device_kernelIN5flash19enable_sm80_to_sm89INS1_16FlashAttnBwdSm80INS1_25CollectiveMainloopBwdSm80ILi2ELi1EN4cute5tupleIJNS5_1CILi64EEENS7_ILi80EEENS7_ILi192EEEEEENS_6half_tEfNS_4arch4Sm80ELb0ELb1ELb0ELb1ELb0ELb0ELb1ELb0ELi2ELi4ELi2ELi2ELb0EEENS1_21CollectiveEpilogueBwdISB_SC_SE_Li256ELb1ELb1ELi4EEENS1_19SingleTileSchedulerILb1ELb0ELb0ELi80EEEEEEEEEvNT_6ParamsE,"aw",@nobits
	.sectionflags	@""
	.align	16


//--------------------- .nv.shared._ZN7cutlass13device_kernelIN5flash19enable_sm80_to_sm89INS1_16FlashAttnBwdSm80INS1_25CollectiveMainloopBwdSm80ILi2ELi1EN4cute5tupleIJNS5_1CILi64EEENS7_ILi80EEENS7_ILi192EEEEEENS_6half_tEfNS_4arch4Sm80ELb0ELb1ELb0ELb1ELb1ELb0ELb1ELb0ELi2ELi4ELi2ELi2ELb0EEENS1_21CollectiveEpilogueBwdISB_SC_SE_Li256ELb1ELb1ELi4EEENS1_19SingleTileSchedulerILb1ELb0ELb0ELi80EEEEEEEEEvNT_6ParamsE --------------------------
	.section	.nv.shared._ZN7cutlass13device_kernelIN5flash19enable_sm80_to_sm89INS1_16FlashAttnBwdSm80INS1_25CollectiveMainloopBwdSm80ILi2ELi1EN4cute5tupleIJNS5_1CILi64EEENS7_ILi80EEENS7_ILi192EEEEEENS_6half_tEfNS_4arch4Sm80ELb0ELb1ELb0ELb1ELb1ELb0ELb1ELb0ELi2ELi4ELi2ELi2ELb0EEENS1_21CollectiveEpilogueBwdISB_SC_SE_Li256ELb1ELb1ELi4EEENS1_19SingleTileSchedulerILb1ELb0ELb0ELi80EEEEEEEEEvNT_6ParamsE,"aw",@nobits
	.sectionflags	@""
	.align	16


//--------------------- .nv.shared._ZN7cutlass13device_kernelIN5flash19enable_sm80_to_sm89INS1_16FlashAttnBwdSm80INS1_25CollectiveMainloopBwdSm80ILi2ELi1EN4cute5tupleIJNS5_1CILi64EEENS7_ILi80EEENS7_ILi192EEEEEENS_6half_tEfNS_4arch4Sm80ELb0ELb1ELb0ELb1ELb0ELb0ELb1ELb0ELi2ELi4ELi2ELi2ELb0EEENS1_24CollectiveEpilogueBwdGQAISB_fSE_Li256ELb1ELb0EEENS1_19SingleTileSchedulerILb1ELb0ELb0ELi80EEEEEEEEEvNT_6ParamsE --------------------------
	.section	.nv.shared._ZN7cutlass13device_kernelIN5flash19enable_sm80_to_sm89INS1_16FlashAttnBwdSm80INS1_25CollectiveMainloopBwdSm80ILi2ELi1EN4cute5tupleIJNS5_1CILi64EEENS7_ILi80EEENS7_ILi192EEEEEENS_6half_tEfNS_4arch4Sm80ELb0ELb1ELb0ELb1ELb0ELb0ELb1ELb0ELi2ELi4ELi2ELi2ELb0EEENS1_24CollectiveEpilogueBwdGQAISB_fSE_Li256ELb1ELb0EEENS1_19SingleTileSchedulerILb1ELb0ELb0ELi80EEEEEEEEEvNT_6ParamsE,"aw",@nobits
	.sectionflags	@""
	.align	16


//--------------------- .nv.shared._ZN7cutlass13device_kernelIN5flash19enable_sm80_to_sm89INS1_16FlashAttnBwdSm80INS1_25CollectiveMainloopBwdSm80ILi2ELi1EN4cute5tupleIJNS5_1CILi64EEENS7_ILi80EEENS7_ILi192EEEEEENS_6half_tEfNS_4arch4Sm80ELb0ELb1ELb0ELb1ELb1ELb0ELb1ELb0ELi2ELi4ELi2ELi2ELb0EEENS1_24CollectiveEpilogueBwdGQAISB_fSE_Li256ELb1ELb1EEENS1_19SingleTileSchedulerILb1ELb0ELb0ELi80EEEEEEEEEvNT_6ParamsE --------------------------
	.section	.nv.shared._ZN7cutlass13device_kernelIN5flash19enable_sm80_to_sm89INS1_16FlashAttnBwdSm80INS1_25CollectiveMainloopBwdSm80ILi2ELi1EN4cute5tupleIJNS5_1CILi64EEENS7_ILi80EEENS7_ILi192EEEEEENS_6half_tEfNS_4arch4Sm80ELb0ELb1ELb0ELb1ELb1ELb0ELb1ELb0ELi2ELi4ELi2ELi2ELb0EEENS1_24CollectiveEpilogueBwdGQAISB_fSE_Li256ELb1ELb1EEENS1_19SingleTileSchedulerILb1ELb0ELb0ELi80EEEEEEEEEvNT_6ParamsE,"aw",@nobits
	.sectionflags	@""
	.align	16


//--------------------- .nv.shared._ZN7cutlass13device_kernelIN5flash19enable_sm80_to_sm89INS1_16FlashAttnBwdSm80INS1_25CollectiveMainloopBwdSm80ILi2ELi1EN4cute5tupleIJNS5_1CILi64EEENS7_ILi80EEENS7_ILi192EEEEEENS_6half_tEfNS_4arch4Sm80ELb1ELb0ELb0ELb0ELb0ELb0ELb1ELb0ELi2ELi4ELi2ELi2ELb0EEENS1_21CollectiveEpilogueBwdISB_SC_SE_Li256ELb0ELb1ELi4EEENS1_25SingleTileBwdLPTSchedulerILb0ELi80ELb0EEEEEEEEEvNT_6ParamsE --------------------------
	.section	.nv.shared._ZN7cutlass13device_kernelIN5flash19enable_sm80_to_sm89INS1_16FlashAttnBwdSm80INS1_25CollectiveMainloopBwdSm80ILi2ELi1EN4cute5tupleIJNS5_1CILi64EEENS7_ILi80EEENS7_ILi192EEEEEENS_6half_tEfNS_4arch4Sm80ELb1ELb0ELb0ELb0ELb0ELb0ELb1ELb0ELi2ELi4ELi2ELi2ELb0EEENS1_21CollectiveEpilogueBwdISB_SC_SE_Li256ELb0ELb1ELi4EEENS1_25SingleTileBwdLPTSchedulerILb0ELi80ELb0EEEEEEEEEvNT_6ParamsE,"aw",@nobits
	.sectionflags	@""
	.align	16


//--------------------- .nv.shared._ZN7cutlass13device_kernelIN5flash19enable_sm80_to_sm89INS1_16FlashAttnBwdSm80INS1_25CollectiveMainloopBwdSm80ILi2ELi1EN4cute5tupleIJNS5_1CILi64EEENS7_ILi80EEENS7_ILi192EEEEEENS_6half_tEfNS_4arch4Sm80ELb1ELb0ELb0ELb0ELb1ELb0ELb1ELb0ELi2ELi4ELi2ELi2ELb0EEENS1_21CollectiveEpilogueBwdISB_SC_SE_Li256ELb0ELb1ELi4EEENS1_25SingleTileBwdLPTSchedulerILb0ELi80ELb1EEEEEEEEEvNT_6ParamsE --------------------------
	.section	.nv.shared._ZN7cutlass13device_kernelIN5flash19enable_sm80_to_sm89INS1_16FlashAttnBwdSm80INS1_25CollectiveMainloopBwdSm80ILi2ELi1EN4cute5tupleIJNS5_1CILi64EEENS7_ILi80EEENS7_ILi192EEEEEENS_6half_tEfNS_4arch4Sm80ELb1ELb0ELb0ELb0ELb1ELb0ELb1ELb0ELi2ELi4ELi2ELi2ELb0EEENS1_21CollectiveEpilogueBwdISB_SC_SE_Li256ELb0ELb1ELi4EEENS1_25SingleTileBwdLPTSchedulerILb0ELi80ELb1EEEEEEEEEvNT_6ParamsE,"aw",@nobits
	.sectionflags	@""
	.align	16


//--------------------- .nv.shared._ZN7cutlass13device_kernelIN5flash19enable_sm80_to_sm89INS1_16FlashAttnBwdSm80INS1_25CollectiveMainloopBwdSm80ILi2ELi1EN4cute5tupleIJNS5_1CILi64EEENS7_ILi80EEENS7_ILi192EEEEEENS_6half_tEfNS_4arch4Sm80ELb1ELb0ELb0ELb0ELb0ELb0ELb1ELb0ELi2ELi4ELi2ELi2ELb0EEENS1_24CollectiveEpilogueBwdGQAISB_fSE_Li256ELb0ELb0EEENS1_25SingleTileBwdLPTSchedulerILb0ELi80ELb0EEEEEEEEEvNT_6ParamsE --------------------------
	.section	.nv.shared._ZN7cutlass13device_kernelIN5flash19enable_sm80_to_sm89INS1_16FlashAttnBwdSm80INS1_25CollectiveMainloopBwdSm80ILi2ELi1EN4cute5tupleIJNS5_1CILi64EEENS7_ILi80EEENS7_ILi192EEEEEENS_6half_tEfNS_4arch4Sm80ELb1ELb0ELb0ELb0ELb0ELb0ELb1ELb0ELi2ELi4ELi2ELi2ELb0EEENS1_24CollectiveEpilogueBwdGQAISB_fSE_Li256ELb0ELb0EEENS1_25SingleTileBwdLPTSchedulerILb0ELi80ELb0EEEEEEEEEvNT_6ParamsE,"aw",@nobits
	.sectionflags	@""
	.align	16


//--------------------- .nv.shared._ZN7cutlass13device_kernelIN5flash19enable_sm80_to_sm89INS1_16FlashAttnBwdSm80INS1_25CollectiveMainloopBwdSm80ILi2ELi1EN4cute5tupleIJNS5_1CILi64EEENS7_ILi80EEENS7_ILi192EEEEEENS_6half_tEfNS_4arch4Sm80ELb1ELb0ELb0ELb0ELb1ELb0ELb1ELb0ELi2ELi4ELi2ELi2ELb0EEENS1_24CollectiveEpilogueBwdGQAISB_fSE_Li256ELb0ELb1EEENS1_25SingleTileBwdLPTSchedulerILb0ELi80ELb1EEEEEEEEEvNT_6ParamsE --------------------------
	.section	.nv.shared._ZN7cutlass13device_kernelIN5flash19enable_sm80_to_sm89INS1_16FlashAttnBwdSm80INS1_25CollectiveMainloopBwdSm80ILi2ELi1EN4cute5tupleIJNS5_1CILi64EEENS7_ILi80EEENS7_ILi192EEEEEENS_6half_tEfNS_4arch4Sm80ELb1ELb0ELb0ELb0ELb1ELb0ELb1ELb0ELi2ELi4ELi2ELi2ELb0EEENS1_24CollectiveEpilogueBwdGQAISB_fSE_Li256ELb0ELb1EEENS1_25SingleTileBwdLPTSchedulerILb0ELi80ELb1EEEEEEEEEvNT_6ParamsE,"aw",@nobits
	.sectionflags	@""
	.align	16


//--------------------- .nv.shared._ZN7cutlass13device_kernelIN5flash22FlashAttnBwdPreprocessIN4cute5tupleIJNS3_1CILi64EEENS5_ILi192EEEEEENS_6half_tEfNS_4arch4Sm80ELb1ELb0EEEEEvNT_6ParamsE --------------------------
	.section	.nv.shared._ZN7cutlass13device_kernelIN5flash22FlashAttnBwdPreprocessIN4cute5tupleIJNS3_1CILi64EEENS5_ILi192EEEEEENS_6half_tEfNS_4arch4Sm80ELb1ELb0EEEEEvNT_6ParamsE,"aw",@nobits
	.sectionflags	@""
	.align	16


//--------------------- .nv.shared._ZN7cutlass13device_kernelIN5flash19enable_sm80_to_sm89INS1_16FlashAttnBwdSm80INS1_25CollectiveMainloopBwdSm80ILi2ELi1EN4cute5tupleIJNS5_1CILi64EEENS7_ILi80EEENS7_ILi192EEEEEENS_6half_tEfNS_4arch4Sm80ELb1ELb0ELb0ELb1ELb0ELb0ELb1ELb0ELi2ELi4ELi2ELi2ELb0EEENS1_21CollectiveEpilogueBwdISB_SC_SE_Li256ELb1ELb1ELi4EEENS1_25SingleTileBwdLPTSchedulerILb1ELi80ELb0EEEEEEEEEvNT_6ParamsE --------------------------
	.section	.nv.shared._ZN7cutlass13device_kernelIN5flash19enable_sm80_to_sm89INS1_16FlashAttnBwdSm80INS1_25CollectiveMainloopBwdSm80ILi2ELi1EN4cute5tupleIJNS5_1CILi64EEENS7_ILi80EEENS7_ILi192EEEEEENS_6half_tEfNS_4arch4Sm80ELb1ELb0ELb0ELb1ELb0ELb0ELb1ELb0ELi2ELi4ELi2ELi2ELb0EEENS1_21CollectiveEpilogueBwdISB_SC_SE_Li256ELb1ELb1ELi4EEENS1_25SingleTileBwdLPTSchedulerILb1ELi80ELb0EEEEEEEEEvNT_6ParamsE,"aw",@nobits
	.sectionflags	@""
	.align	16


//--------------------- .nv.shared._ZN7cutlass13device_kernelIN5flash19enable_sm80_to_sm89INS1_16FlashAttnBwdSm80INS1_25CollectiveMainloopBwdSm80ILi2ELi1EN4cute5tupleIJNS5_1CILi64EEENS7_ILi80EEENS7_ILi192EEEEEENS_6half_tEfNS_4arch4Sm80ELb1ELb0ELb0ELb1ELb1ELb0ELb1ELb0ELi2ELi4ELi2ELi2ELb0EEENS1_21CollectiveEpilogueBwdISB_SC_SE_Li256ELb1ELb1ELi4EEENS1_25SingleTileBwdLPTSchedulerILb1ELi80ELb1EEEEEEEEEvNT_6ParamsE --------------------------
	.section	.nv.shared._ZN7cutlass13device_kernelIN5flash19enable_sm80_to_sm89INS1_16FlashAttnBwdSm80INS1_25CollectiveMainloopBwdSm80ILi2ELi1EN4cute5tupleIJNS5_1CILi64EEENS7_ILi80EEENS7_ILi192EEEEEENS_6half_tEfNS_4arch4Sm80ELb1ELb0ELb0ELb1ELb1ELb0ELb1ELb0ELi2ELi4ELi2ELi2ELb0EEENS1_21CollectiveEpilogueBwdISB_SC_SE_Li256ELb1ELb1ELi4EEENS1_25SingleTileBwdLPTSchedulerILb1ELi80ELb1EEEEEEEEEvNT_6ParamsE,"aw",@nobits
	.sectionflags	@""
	.align	16


//--------------------- .nv.shared._ZN7cutlass13device_kernelIN5flash19enable_sm80_to_sm89INS1_16FlashAttnBwdSm80INS1_25CollectiveMainloopBwdSm80ILi2ELi1EN4cute5tupleIJNS5_1CILi64EEENS7_ILi80EEENS7_ILi192EEEEEENS_6half_tEfNS_4arch4Sm80ELb1ELb0ELb0ELb1ELb0ELb0ELb1ELb0ELi2ELi4ELi2ELi2ELb0EEENS1_24CollectiveEpilogueBwdGQAISB_fSE_Li256ELb1ELb0EEENS1_25SingleTileBwdLPTSchedulerILb1ELi80ELb0EEEEEEEEEvNT_6ParamsE --------------------------
	.section	.nv.shared._ZN7cutlass13device_kernelIN5flash19enable_sm80_to_sm89INS1_16FlashAttnBwdSm80INS1_25CollectiveMainloopBwdSm80ILi2ELi1EN4cute5tupleIJNS5_1CILi64EEENS7_ILi80EEENS7_ILi192EEEEEENS_6half_tEfNS_4arch4Sm80ELb1ELb0ELb0ELb1ELb0ELb0ELb1ELb0ELi2ELi4ELi2ELi2ELb0EEENS1_24CollectiveEpilogueBwdGQAISB_fSE_Li256ELb1ELb0EEENS1_25SingleTileBwdLPTSchedulerILb1ELi80ELb0EEEEEEEEEvNT_6ParamsE,"aw",@nobits
	.sectionflags	@""
	.align	16


//--------------------- .nv.shared._ZN7cutlass13device_kernelIN5flash32FlashAttnBwdPostprocessConvertdQIN4cute5tupleIJNS3_1CILi80EEENS5_ILi192EEEEEENS_6half_tEfNS_4arch4Sm80ELi256ENS3_8TiledMMAINS3_8MMA_AtomIJNS3_28SM80_16x8x16_F32F16F16F32_TNEEEENS3_6LayoutINS4_IJNS5_ILi4EEENS5_ILi2EEENS5_ILi1EEEEEENS4_IJSJ_SH_NS5_ILi0EEEEEEEENS4_IJNS5_ILi64EEENS5_ILi16EEESP_EEEEELb1EEEEEvNT_6ParamsE --------------------------
	.section	.nv.shared._ZN7cutlass13device_kernelIN5flash32FlashAttnBwdPostprocessConvertdQIN4cute5tupleIJNS3_1CILi80EEENS5_ILi192EEEEEENS_6half_tEfNS_4arch4Sm80ELi256ENS3_8TiledMMAINS3_8MMA_AtomIJNS3_28SM80_16x8x16_F32F16F16F32_TNEEEENS3_6LayoutINS4_IJNS5_ILi4EEENS5_ILi2EEENS5_ILi1EEEEEENS4_IJSJ_SH_NS5_ILi0EEEEEEEENS4_IJNS5_ILi64EEENS5_ILi16EEESP_EEEEELb1EEEEEvNT_6ParamsE,"aw",@nobits
	.sectionflags	@""
	.align	16


//--------------------- .nv.shared._ZN7cutlass13device_kernelIN5flash32FlashAttnBwdPostprocessConvertdQIN4cute5tupleIJNS3_1CILi64EEENS5_ILi192EEEEEENS_6half_tEfNS_4arch4Sm80ELi256ENS3_8TiledMMAINS3_8MMA_AtomIJNS3_28SM80_16x8x16_F32F16F16F32_TNEEEENS3_6LayoutINS4_IJNS5_ILi2EEENS5_ILi4EEENS5_ILi1EEEEEENS4_IJSJ_SH_NS5_ILi0EEEEEEEENS4_IJNS5_ILi32EEES6_NS5_ILi16EEEEEEEELb0EEEEEvNT_6ParamsE --------------------------
	.section	.nv.shared._ZN7cutlass13device_kernelIN5flash32FlashAttnBwdPostprocessConvertdQIN4cute5tupleIJNS3_1CILi64EEENS5_ILi192EEEEEENS_6half_tEfNS_4arch4Sm80ELi256ENS3_8TiledMMAINS3_8MMA_AtomIJNS3_28SM80_16x8x16_F32F16F16F32_TNEEEENS3_6LayoutINS4_IJNS5_ILi2EEENS5_ILi4EEENS5_ILi1EEEEEENS4_IJSJ_SH_NS5_ILi0EEEEEEEENS4_IJNS5_ILi32EEES6_NS5_ILi16EEEEEEEELb0EEEEEvNT_6ParamsE,"aw",@nobits
	.sectionflags	@""
	.align	16


//--------------------- .nv.shared._ZN7cutlass13device_kernelIN5flash19enable_sm80_to_sm89INS1_16FlashAttnBwdSm80INS1_25CollectiveMainloopBwdSm80ILi2ELi1EN4cute5tupleIJNS5_1CILi64EEENS7_ILi80EEENS7_ILi192EEEEEENS_6half_tEfNS_4arch4Sm80ELb1ELb0ELb0ELb1ELb1ELb0ELb1ELb0ELi2ELi4ELi2ELi2ELb0EEENS1_24CollectiveEpilogueBwdGQAISB_fSE_Li256ELb1ELb1EEENS1_25SingleTileBwdLPTSchedulerILb1ELi80ELb1EEEEEEEEEvNT_6ParamsE --------------------------
	.section	.nv.shared._ZN7cutlass13device_kernelIN5flash19enable_sm80_to_sm89INS1_16FlashAttnBwdSm80INS1_25CollectiveMainloopBwdSm80ILi2ELi1EN4cute5tupleIJNS5_1CILi64EEENS7_ILi80EEENS7_ILi192EEEEEENS_6half_tEfNS_4arch4Sm80ELb1ELb0ELb0ELb1ELb1ELb0ELb1ELb0ELi2ELi4ELi2ELi2ELb0EEENS1_24CollectiveEpilogueBwdGQAISB_fSE_Li256ELb1ELb1EEENS1_25SingleTileBwdLPTSchedulerILb1ELi80ELb1EEEEEEEEEvNT_6ParamsE,"aw",@nobits
	.sectionflags	@""
	.align	16


//--------------------- .nv.shared._ZN7cutlass13device_kernelIN5flash22FlashAttnBwdPreprocessIN4cute5tupleIJNS3_1CILi64EEENS5_ILi192EEEEEENS_6half_tEfNS_4arch4Sm80ELb1ELb1EEEEEvNT_6ParamsE --------------------------
	.section	.nv.shared._ZN7cutlass13device_kernelIN5flash22FlashAttnBwdPreprocessIN4cute5tupleIJNS3_1CILi64EEENS5_ILi192EEEEEENS_6half_tEfNS_4arch4Sm80ELb1ELb1EEEEEvNT_6ParamsE,"aw",@nobits
	.sectionflags	@""
	.align	16
